	.target	sm_80

	.elftype	@"ET_EXEC"


//--------------------- .note.nv.tkinfo           --------------------------
	.section	.note.nv.tkinfo,"",@"SHT_NOTE"
	.sectionflags	@"SHF_NOTE_NV_TKINFO"
	.tkinfo
        /*0018*/ 	.word	0x00000002
        /*0030*/ 	.string	""
        /*0030*/ 	.string	"ptxas"
        /*0030*/ 	.string	"Cuda compilation tools, release 13.0, V13.0.88"
        /*0030*/ 	.string	"Build cuda_13.0.r13.0/compiler.36424714_0"
        /*0030*/ 	.string	"-arch sm_80 -m 64 "



//--------------------- .note.nv.cuinfo           --------------------------
	.section	.note.nv.cuinfo,"",@"SHT_NOTE"
	.sectionflags	@"SHF_NOTE_NV_CUINFO"
        /*0018*/ 	.short	0x0002
        /*001a*/ 	.short	0x0050
        /*001c*/ 	.short	0x0082
	.zero		2


//--------------------- .nv.info                  --------------------------
	.section	.nv.info,"",@"SHT_CUDA_INFO"
	.align	4


	//----- nvinfo : EIATTR_REGCOUNT
	.align		4
        /*0000*/ 	.byte	0x04, 0x2f
        /*0002*/ 	.short	(.L_12 - .L_11)
	.align		4
.L_11:
        /*0004*/ 	.word	index@(_ZN7cutlass13device_kernelIN5flash19enable_sm80_to_sm89INS1_16FlashAttnFwdSm80INS1_25CollectiveMainloopFwdSm80ILi4ELi1ELb0EN4cute5tupleIJNS5_1CILi128EEENS7_ILi64EEENS7_ILi96EEEEEELi96ENS_6half_tEfNS_4arch4Sm80ELb1ELb0ELb0ELb1ELb1ELb1ELb1ELb0EEENS1_21CollectiveEpilogueFwdINS6_IJS8_SA_S9_EEENS6_IJNS7_ILi1EEESI_SI_EEESC_SE_Li128ELb1ELb1ELb0ELb0EEENS1_19SingleTileSchedulerILb1ELb0ELb1ELi128EEEEEEEEEvNT_6ParamsE)
        /*0008*/ 	.word	0x000000ff


	//----- nvinfo : EIATTR_FRAME_SIZE
	.align		4
.L_12:
        /*000c*/ 	.byte	0x04, 0x11
        /*000e*/ 	.short	(.L_14 - .L_13)
	.align		4
.L_13:
        /*0010*/ 	.word	index@(_ZN7cutlass13device_kernelIN5flash19enable_sm80_to_sm89INS1_16FlashAttnFwdSm80INS1_25CollectiveMainloopFwdSm80ILi4ELi1ELb0EN4cute5tupleIJNS5_1CILi128EEENS7_ILi64EEENS7_ILi96EEEEEELi96ENS_6half_tEfNS_4arch4Sm80ELb1ELb0ELb0ELb1ELb1ELb1ELb1ELb0EEENS1_21CollectiveEpilogueFwdINS6_IJS8_SA_S9_EEENS6_IJNS7_ILi1EEESI_SI_EEESC_SE_Li128ELb1ELb1ELb0ELb0EEENS1_19SingleTileSchedulerILb1ELb0ELb1ELi128EEEEEEEEEvNT_6ParamsE)
        /*0014*/ 	.word	0x00000050


	//----- nvinfo : EIATTR_REGCOUNT
	.align		4
.L_14:
        /*0018*/ 	.byte	0x04, 0x2f
        /*001a*/ 	.short	(.L_16 - .L_15)
	.align		4
.L_15:
        /*001c*/ 	.word	index@(_ZN7cutlass13device_kernelIN5flash19enable_sm80_to_sm89INS1_16FlashAttnFwdSm80INS1_25CollectiveMainloopFwdSm80ILi4ELi1ELb0EN4cute5tupleIJNS5_1CILi128EEENS7_ILi64EEENS7_ILi96EEEEEELi96ENS_6half_tEfNS_4arch4Sm80ELb1ELb0ELb0ELb1ELb1ELb0ELb1ELb0EEENS1_21CollectiveEpilogueFwdINS6_IJS8_SA_S9_EEENS6_IJNS7_ILi1EEESI_SI_EEESC_SE_Li128ELb1ELb1ELb0ELb0EEENS1_19SingleTileSchedulerILb1ELb0ELb1ELi128EEEEEEEEEvNT_6ParamsE)
        /*0020*/ 	.word	0x000000ff


	//----- nvinfo : EIATTR_FRAME_SIZE
	.align		4
.L_16:
        /*0024*/ 	.byte	0x04, 0x11
        /*0026*/ 	.short	(.L_18 - .L_17)
	.align		4
.L_17:
        /*0028*/ 	.word	index@(_ZN7cutlass13device_kernelIN5flash19enable_sm80_to_sm89INS1_16FlashAttnFwdSm80INS1_25CollectiveMainloopFwdSm80ILi4ELi1ELb0EN4cute5tupleIJNS5_1CILi128EEENS7_ILi64EEENS7_ILi96EEEEEELi96ENS_6half_tEfNS_4arch4Sm80ELb1ELb0ELb0ELb1ELb1ELb0ELb1ELb0EEENS1_21CollectiveEpilogueFwdINS6_IJS8_SA_S9_EEENS6_IJNS7_ILi1EEESI_SI_EEESC_SE_Li128ELb1ELb1ELb0ELb0EEENS1_19SingleTileSchedulerILb1ELb0ELb1ELi128EEEEEEEEEvNT_6ParamsE)
        /*002c*/ 	.word	0x00000050


	//----- nvinfo : EIATTR_REGCOUNT
	.align		4
.L_18:
        /*0030*/ 	.byte	0x04, 0x2f
        /*0032*/ 	.short	(.L_20 - .L_19)
	.align		4
.L_19:
        /*0034*/ 	.word	index@(_ZN7cutlass13device_kernelIN5flash19enable_sm80_to_sm89INS1_16FlashAttnFwdSm80INS1_25CollectiveMainloopFwdSm80ILi4ELi1ELb0EN4cute5tupleIJNS5_1CILi128EEENS7_ILi64EEENS7_ILi96EEEEEELi96ENS_6half_tEfNS_4arch4Sm80ELb1ELb0ELb0ELb0ELb1ELb0ELb1ELb0EEENS1_21CollectiveEpilogueFwdINS6_IJS8_SA_S9_EEENS6_IJNS7_ILi1EEESI_SI_EEESC_SE_Li128ELb0ELb1ELb0ELb0EEENS1_30DynamicPersistentTileSchedulerILi128ELi128ELb0ELb1ELb0EEEEEEEEEvNT_6ParamsE)
        /*0038*/ 	.word	0x000000ff


	//----- nvinfo : EIATTR_FRAME_SIZE
	.align		4
.L_20:
        /*003c*/ 	.byte	0x04, 0x11
        /*003e*/ 	.short	(.L_22 - .L_21)
	.align		4
.L_21:
        /*0040*/ 	.word	index@($__internal_9_$__cuda_sm70_shflsync_idx_p)
        /*0044*/ 	.word	0x00000000


	//----- nvinfo : EIATTR_FRAME_SIZE
	.align		4
.L_22:
        /*0048*/ 	.byte	0x04, 0x11
        /*004a*/ 	.short	(.L_24 - .L_23)
	.align		4
.L_23:
        /*004c*/ 	.word	index@($__internal_8_$__cuda_sm70_shflsync_bfly_p)
        /*0050*/ 	.word	0x00000000


	//----- nvinfo : EIATTR_FRAME_SIZE
	.align		4
.L_24:
        /*0054*/ 	.byte	0x04, 0x11
        /*0056*/ 	.short	(.L_26 - .L_25)
	.align		4
.L_25:
        /*0058*/ 	.word	index@(_ZN7cutlass13device_kernelIN5flash19enable_sm80_to_sm89INS1_16FlashAttnFwdSm80INS1_25CollectiveMainloopFwdSm80ILi4ELi1ELb0EN4cute5tupleIJNS5_1CILi128EEENS7_ILi64EEENS7_ILi96EEEEEELi96ENS_6half_tEfNS_4arch4Sm80ELb1ELb0ELb0ELb0ELb1ELb0ELb1ELb0EEENS1_21CollectiveEpilogueFwdINS6_IJS8_SA_S9_EEENS6_IJNS7_ILi1EEESI_SI_EEESC_SE_Li128ELb0ELb1ELb0ELb0EEENS1_30DynamicPersistentTileSchedulerILi128ELi128ELb0ELb1ELb0EEEEEEEEEvNT_6ParamsE)
        /*005c*/ 	.word	0x00000078


	//----- nvinfo : EIATTR_REGCOUNT
	.align		4
.L_26:
        /*0060*/ 	.byte	0x04, 0x2f
        /*0062*/ 	.short	(.L_28 - .L_27)
	.align		4
.L_27:
        /*0064*/ 	.word	index@(_ZN7cutlass13device_kernelIN5flash19enable_sm80_to_sm89INS1_16FlashAttnFwdSm80INS1_25CollectiveMainloopFwdSm80ILi4ELi1ELb0EN4cute5tupleIJNS5_1CILi128EEENS7_ILi48EEENS7_ILi96EEEEEELi96ENS_6half_tEfNS_4arch4Sm80ELb0ELb1ELb0ELb1ELb1ELb1ELb1ELb0EEENS1_21CollectiveEpilogueFwdINS6_IJS8_SA_S9_EEENS6_IJNS7_ILi1EEESI_SI_EEESC_SE_Li128ELb1ELb1ELb0ELb0EEENS1_19SingleTileSchedulerILb1ELb0ELb1ELi128EEEEEEEEEvNT_6ParamsE)
        /*0068*/ 	.word	0x000000ff


	//----- nvinfo : EIATTR_FRAME_SIZE
	.align		4
.L_28:
        /*006c*/ 	.byte	0x04, 0x11
        /*006e*/ 	.short	(.L_30 - .L_29)
	.align		4
.L_29:
        /*0070*/ 	.word	index@($__internal_7_$__cuda_sm70_shflsync_idx_p)
        /*0074*/ 	.word	0x00000000


	//----- nvinfo : EIATTR_FRAME_SIZE
	.align		4
.L_30:
        /*0078*/ 	.byte	0x04, 0x11
        /*007a*/ 	.short	(.L_32 - .L_31)
	.align		4
.L_31:
        /*007c*/ 	.word	index@(_ZN7cutlass13device_kernelIN5flash19enable_sm80_to_sm89INS1_16FlashAttnFwdSm80INS1_25CollectiveMainloopFwdSm80ILi4ELi1ELb0EN4cute5tupleIJNS5_1CILi128EEENS7_ILi48EEENS7_ILi96EEEEEELi96ENS_6half_tEfNS_4arch4Sm80ELb0ELb1ELb0ELb1ELb1ELb1ELb1ELb0EEENS1_21CollectiveEpilogueFwdINS6_IJS8_SA_S9_EEENS6_IJNS7_ILi1EEESI_SI_EEESC_SE_Li128ELb1ELb1ELb0ELb0EEENS1_19SingleTileSchedulerILb1ELb0ELb1ELi128EEEEEEEEEvNT_6ParamsE)
        /*0080*/ 	.word	0x00000050


	//----- nvinfo : EIATTR_REGCOUNT
	.align		4
.L_32:
        /*0084*/ 	.byte	0x04, 0x2f
        /*0086*/ 	.short	(.L_34 - .L_33)
	.align		4
.L_33:
        /*0088*/ 	.word	index@(_ZN7cutlass13device_kernelIN5flash19enable_sm80_to_sm89INS1_16FlashAttnFwdSm80INS1_25CollectiveMainloopFwdSm80ILi4ELi1ELb0EN4cute5tupleIJNS5_1CILi128EEENS7_ILi48EEENS7_ILi96EEEEEELi96ENS_6half_tEfNS_4arch4Sm80ELb0ELb1ELb0ELb1ELb1ELb0ELb1ELb0EEENS1_21CollectiveEpilogueFwdINS6_IJS8_SA_S9_EEENS6_IJNS7_ILi1EEESI_SI_EEESC_SE_Li128ELb1ELb1ELb0ELb0EEENS1_19SingleTileSchedulerILb1ELb0ELb1ELi128EEEEEEEEEvNT_6ParamsE)
        /*008c*/ 	.word	0x000000ff


	//----- nvinfo : EIATTR_FRAME_SIZE
	.align		4
.L_34:
        /*0090*/ 	.byte	0x04, 0x11
        /*0092*/ 	.short	(.L_36 - .L_35)
	.align		4
.L_35:
        /*0094*/ 	.word	index@($__internal_6_$__cuda_sm70_shflsync_idx_p)
        /*0098*/ 	.word	0x00000000


	//----- nvinfo : EIATTR_FRAME_SIZE
	.align		4
.L_36:
        /*009c*/ 	.byte	0x04, 0x11
        /*009e*/ 	.short	(.L_38 - .L_37)
	.align		4
.L_37:
        /*00a0*/ 	.word	index@(_ZN7cutlass13device_kernelIN5flash19enable_sm80_to_sm89INS1_16FlashAttnFwdSm80INS1_25CollectiveMainloopFwdSm80ILi4ELi1ELb0EN4cute5tupleIJNS5_1CILi128EEENS7_ILi48EEENS7_ILi96EEEEEELi96ENS_6half_tEfNS_4arch4Sm80ELb0ELb1ELb0ELb1ELb1ELb0ELb1ELb0EEENS1_21CollectiveEpilogueFwdINS6_IJS8_SA_S9_EEENS6_IJNS7_ILi1EEESI_SI_EEESC_SE_Li128ELb1ELb1ELb0ELb0EEENS1_19SingleTileSchedulerILb1ELb0ELb1ELi128EEEEEEEEEvNT_6ParamsE)
        /*00a4*/ 	.word	0x00000040


	//----- nvinfo : EIATTR_REGCOUNT
	.align		4
.L_38:
        /*00a8*/ 	.byte	0x04, 0x2f
        /*00aa*/ 	.short	(.L_40 - .L_39)
	.align		4
.L_39:
        /*00ac*/ 	.word	index@(_ZN7cutlass13device_kernelIN5flash19enable_sm80_to_sm89INS1_16FlashAttnFwdSm80INS1_25CollectiveMainloopFwdSm80ILi4ELi1ELb0EN4cute5tupleIJNS5_1CILi128EEENS7_ILi48EEENS7_ILi96EEEEEELi96ENS_6half_tEfNS_4arch4Sm80ELb0ELb1ELb0ELb0ELb1ELb0ELb1ELb0EEENS1_21CollectiveEpilogueFwdINS6_IJS8_SA_S9_EEENS6_IJNS7_ILi1EEESI_SI_EEESC_SE_Li128ELb0ELb1ELb0ELb0EEENS1_19SingleTileSchedulerILb0ELb0ELb1ELi128EEEEEEEEEvNT_6ParamsE)
        /*00b0*/ 	.word	0x000000ff


	//----- nvinfo : EIATTR_FRAME_SIZE
	.align		4
.L_40:
        /*00b4*/ 	.byte	0x04, 0x11
        /*00b6*/ 	.short	(.L_42 - .L_41)
	.align		4
.L_41:
        /*00b8*/ 	.word	index@($__internal_5_$__cuda_sm70_shflsync_idx_p)
        /*00bc*/ 	.word	0x00000000


	//----- nvinfo : EIATTR_FRAME_SIZE
	.align		4
.L_42:
        /*00c0*/ 	.byte	0x04, 0x11
        /*00c2*/ 	.short	(.L_44 - .L_43)
	.align		4
.L_43:
        /*00c4*/ 	.word	index@(_ZN7cutlass13device_kernelIN5flash19enable_sm80_to_sm89INS1_16FlashAttnFwdSm80INS1_25CollectiveMainloopFwdSm80ILi4ELi1ELb0EN4cute5tupleIJNS5_1CILi128EEENS7_ILi48EEENS7_ILi96EEEEEELi96ENS_6half_tEfNS_4arch4Sm80ELb0ELb1ELb0ELb0ELb1ELb0ELb1ELb0EEENS1_21CollectiveEpilogueFwdINS6_IJS8_SA_S9_EEENS6_IJNS7_ILi1EEESI_SI_EEESC_SE_Li128ELb0ELb1ELb0ELb0EEENS1_19SingleTileSchedulerILb0ELb0ELb1ELi128EEEEEEEEEvNT_6ParamsE)
        /*00c8*/ 	.word	0x00000030


	//----- nvinfo : EIATTR_REGCOUNT
	.align		4
.L_44:
        /*00cc*/ 	.byte	0x04, 0x2f
        /*00ce*/ 	.short	(.L_46 - .L_45)
	.align		4
.L_45:
        /*00d0*/ 	.word	index@(_ZN7cutlass13device_kernelIN5flash19enable_sm80_to_sm89INS1_16FlashAttnFwdSm80INS1_25CollectiveMainloopFwdSm80ILi4ELi1ELb0EN4cute5tupleIJNS5_1CILi128EEENS7_ILi64EEENS7_ILi96EEEEEELi96ENS_6half_tEfNS_4arch4Sm80ELb0ELb0ELb0ELb1ELb1ELb1ELb1ELb0EEENS1_21CollectiveEpilogueFwdINS6_IJS8_SA_S9_EEENS6_IJNS7_ILi1EEESI_SI_EEESC_SE_Li128ELb1ELb1ELb0ELb0EEENS1_19SingleTileSchedulerILb1ELb0ELb1ELi128EEEEEEEEEvNT_6ParamsE)
        /*00d4*/ 	.word	0x000000ff


	//----- nvinfo : EIATTR_FRAME_SIZE
	.align		4
.L_46:
        /*00d8*/ 	.byte	0x04, 0x11
        /*00da*/ 	.short	(.L_48 - .L_47)
	.align		4
.L_47:
        /*00dc*/ 	.word	index@(_ZN7cutlass13device_kernelIN5flash19enable_sm80_to_sm89INS1_16FlashAttnFwdSm80INS1_25CollectiveMainloopFwdSm80ILi4ELi1ELb0EN4cute5tupleIJNS5_1CILi128EEENS7_ILi64EEENS7_ILi96EEEEEELi96ENS_6half_tEfNS_4arch4Sm80ELb0ELb0ELb0ELb1ELb1ELb1ELb1ELb0EEENS1_21CollectiveEpilogueFwdINS6_IJS8_SA_S9_EEENS6_IJNS7_ILi1EEESI_SI_EEESC_SE_Li128ELb1ELb1ELb0ELb0EEENS1_19SingleTileSchedulerILb1ELb0ELb1ELi128EEEEEEEEEvNT_6ParamsE)
        /*00e0*/ 	.word	0x00000018


	//----- nvinfo : EIATTR_REGCOUNT
	.align		4
.L_48:
        /*00e4*/ 	.byte	0x04, 0x2f
        /*00e6*/ 	.short	(.L_50 - .L_49)
	.align		4
.L_49:
        /*00e8*/ 	.word	index@(_ZN7cutlass13device_kernelIN5flash19enable_sm80_to_sm89INS1_16FlashAttnFwdSm80INS1_25CollectiveMainloopFwdSm80ILi4ELi1ELb0EN4cute5tupleIJNS5_1CILi128EEENS7_ILi64EEENS7_ILi96EEEEEELi96ENS_6half_tEfNS_4arch4Sm80ELb0ELb0ELb0ELb1ELb1ELb0ELb1ELb0EEENS1_21CollectiveEpilogueFwdINS6_IJS8_SA_S9_EEENS6_IJNS7_ILi1EEESI_SI_EEESC_SE_Li128ELb1ELb1ELb0ELb0EEENS1_19SingleTileSchedulerILb1ELb0ELb1ELi128EEEEEEEEEvNT_6ParamsE)
        /*00ec*/ 	.word	0x000000ff


	//----- nvinfo : EIATTR_FRAME_SIZE
	.align		4
.L_50:
        /*00f0*/ 	.byte	0x04, 0x11
        /*00f2*/ 	.short	(.L_52 - .L_51)
	.align		4
.L_51:
        /*00f4*/ 	.word	index@(_ZN7cutlass13device_kernelIN5flash19enable_sm80_to_sm89INS1_16FlashAttnFwdSm80INS1_25CollectiveMainloopFwdSm80ILi4ELi1ELb0EN4cute5tupleIJNS5_1CILi128EEENS7_ILi64EEENS7_ILi96EEEEEELi96ENS_6half_tEfNS_4arch4Sm80ELb0ELb0ELb0ELb1ELb1ELb0ELb1ELb0EEENS1_21CollectiveEpilogueFwdINS6_IJS8_SA_S9_EEENS6_IJNS7_ILi1EEESI_SI_EEESC_SE_Li128ELb1ELb1ELb0ELb0EEENS1_19SingleTileSchedulerILb1ELb0ELb1ELi128EEEEEEEEEvNT_6ParamsE)
        /*00f8*/ 	.word	0x00000018


	//----- nvinfo : EIATTR_REGCOUNT
	.align		4
.L_52:
        /*00fc*/ 	.byte	0x04, 0x2f
        /*00fe*/ 	.short	(.L_54 - .L_53)
	.align		4
.L_53:
        /*0100*/ 	.word	index@(_ZN7cutlass13device_kernelIN5flash19enable_sm80_to_sm89INS1_16FlashAttnFwdSm80INS1_25CollectiveMainloopFwdSm80ILi4ELi1ELb0EN4cute5tupleIJNS5_1CILi128EEENS7_ILi64EEENS7_ILi96EEEEEELi96ENS_6half_tEfNS_4arch4Sm80ELb0ELb0ELb0ELb0ELb1ELb0ELb1ELb0EEENS1_21CollectiveEpilogueFwdINS6_IJS8_SA_S9_EEENS6_IJNS7_ILi1EEESI_SI_EEESC_SE_Li128ELb0ELb1ELb0ELb0EEENS1_19SingleTileSchedulerILb0ELb0ELb1ELi128EEEEEEEEEvNT_6ParamsE)
        /*0104*/ 	.word	0x000000ff


	//----- nvinfo : EIATTR_FRAME_SIZE
	.align		4
.L_54:
        /*0108*/ 	.byte	0x04, 0x11
        /*010a*/ 	.short	(.L_56 - .L_55)
	.align		4
.L_55:
        /*010c*/ 	.word	index@(_ZN7cutlass13device_kernelIN5flash19enable_sm80_to_sm89INS1_16FlashAttnFwdSm80INS1_25CollectiveMainloopFwdSm80ILi4ELi1ELb0EN4cute5tupleIJNS5_1CILi128EEENS7_ILi64EEENS7_ILi96EEEEEELi96ENS_6half_tEfNS_4arch4Sm80ELb0ELb0ELb0ELb0ELb1ELb0ELb1ELb0EEENS1_21CollectiveEpilogueFwdINS6_IJS8_SA_S9_EEENS6_IJNS7_ILi1EEESI_SI_EEESC_SE_Li128ELb0ELb1ELb0ELb0EEENS1_19SingleTileSchedulerILb0ELb0ELb1ELi128EEEEEEEEEvNT_6ParamsE)
        /*0110*/ 	.word	0x00000008


	//----- nvinfo : EIATTR_REGCOUNT
	.align		4
.L_56:
        /*0114*/ 	.byte	0x04, 0x2f
        /*0116*/ 	.short	(.L_58 - .L_57)
	.align		4
.L_57:
        /*0118*/ 	.word	index@(_ZN7cutlass13device_kernelIN5flash19enable_sm80_to_sm89INS1_16FlashAttnFwdSm80INS1_25CollectiveMainloopFwdSm80ILi4ELi1ELb0EN4cute5tupleIJNS5_1CILi128EEENS7_ILi64EEENS7_ILi96EEEEEELi96ENS_6half_tEfNS_4arch4Sm80ELb1ELb0ELb1ELb1ELb1ELb1ELb1ELb0EEENS1_21CollectiveEpilogueFwdINS6_IJS8_SA_S9_EEENS6_IJNS7_ILi1EEESI_SI_EEESC_SE_Li128ELb1ELb1ELb0ELb0EEENS1_19SingleTileSchedulerILb1ELb0ELb1ELi128EEEEEEEEEvNT_6ParamsE)
        /*011c*/ 	.word	0x000000ff


	//----- nvinfo : EIATTR_FRAME_SIZE
	.align		4
.L_58:
        /*0120*/ 	.byte	0x04, 0x11
        /*0122*/ 	.short	(.L_60 - .L_59)
	.align		4
.L_59:
        /*0124*/ 	.word	index@(_ZN7cutlass13device_kernelIN5flash19enable_sm80_to_sm89INS1_16FlashAttnFwdSm80INS1_25CollectiveMainloopFwdSm80ILi4ELi1ELb0EN4cute5tupleIJNS5_1CILi128EEENS7_ILi64EEENS7_ILi96EEEEEELi96ENS_6half_tEfNS_4arch4Sm80ELb1ELb0ELb1ELb1ELb1ELb1ELb1ELb0EEENS1_21CollectiveEpilogueFwdINS6_IJS8_SA_S9_EEENS6_IJNS7_ILi1EEESI_SI_EEESC_SE_Li128ELb1ELb1ELb0ELb0EEENS1_19SingleTileSchedulerILb1ELb0ELb1ELi128EEEEEEEEEvNT_6ParamsE)
        /*0128*/ 	.word	0x00000070


	//----- nvinfo : EIATTR_REGCOUNT
	.align		4
.L_60:
        /*012c*/ 	.byte	0x04, 0x2f
        /*012e*/ 	.short	(.L_62 - .L_61)
	.align		4
.L_61:
        /*0130*/ 	.word	index@(_ZN7cutlass13device_kernelIN5flash19enable_sm80_to_sm89INS1_16FlashAttnFwdSm80INS1_25CollectiveMainloopFwdSm80ILi4ELi1ELb0EN4cute5tupleIJNS5_1CILi128EEENS7_ILi64EEENS7_ILi96EEEEEELi96ENS_6half_tEfNS_4arch4Sm80ELb1ELb0ELb1ELb1ELb1ELb0ELb1ELb0EEENS1_21CollectiveEpilogueFwdINS6_IJS8_SA_S9_EEENS6_IJNS7_ILi1EEESI_SI_EEESC_SE_Li128ELb1ELb1ELb0ELb0EEENS1_19SingleTileSchedulerILb1ELb0ELb1ELi128EEEEEEEEEvNT_6ParamsE)
        /*0134*/ 	.word	0x000000ff


	//----- nvinfo : EIATTR_FRAME_SIZE
	.align		4
.L_62:
        /*0138*/ 	.byte	0x04, 0x11
        /*013a*/ 	.short	(.L_64 - .L_63)
	.align		4
.L_63:
        /*013c*/ 	.word	index@(_ZN7cutlass13device_kernelIN5flash19enable_sm80_to_sm89INS1_16FlashAttnFwdSm80INS1_25CollectiveMainloopFwdSm80ILi4ELi1ELb0EN4cute5tupleIJNS5_1CILi128EEENS7_ILi64EEENS7_ILi96EEEEEELi96ENS_6half_tEfNS_4arch4Sm80ELb1ELb0ELb1ELb1ELb1ELb0ELb1ELb0EEENS1_21CollectiveEpilogueFwdINS6_IJS8_SA_S9_EEENS6_IJNS7_ILi1EEESI_SI_EEESC_SE_Li128ELb1ELb1ELb0ELb0EEENS1_19SingleTileSchedulerILb1ELb0ELb1ELi128EEEEEEEEEvNT_6ParamsE)
        /*0140*/ 	.word	0x00000068


	//----- nvinfo : EIATTR_REGCOUNT
	.align		4
.L_64:
        /*0144*/ 	.byte	0x04, 0x2f
        /*0146*/ 	.short	(.L_66 - .L_65)
	.align		4
.L_65:
        /*0148*/ 	.word	index@(_ZN7cutlass13device_kernelIN5flash19enable_sm80_to_sm89INS1_16FlashAttnFwdSm80INS1_25CollectiveMainloopFwdSm80ILi4ELi1ELb0EN4cute5tupleIJNS5_1CILi128EEENS7_ILi64EEENS7_ILi96EEEEEELi96ENS_6half_tEfNS_4arch4Sm80ELb1ELb0ELb1ELb0ELb1ELb0ELb1ELb0EEENS1_21CollectiveEpilogueFwdINS6_IJS8_SA_S9_EEENS6_IJNS7_ILi1EEESI_SI_EEESC_SE_Li128ELb0ELb1ELb0ELb0EEENS1_30DynamicPersistentTileSchedulerILi128ELi128ELb0ELb1ELb0EEEEEEEEEvNT_6ParamsE)
        /*014c*/ 	.word	0x000000ff


	//----- nvinfo : EIATTR_FRAME_SIZE
	.align		4
.L_66:
        /*0150*/ 	.byte	0x04, 0x11
        /*0152*/ 	.short	(.L_68 - .L_67)
	.align		4
.L_67:
        /*0154*/ 	.word	index@($__internal_4_$__cuda_sm70_shflsync_idx_p)
        /*0158*/ 	.word	0x00000000


	//----- nvinfo : EIATTR_FRAME_SIZE
	.align		4
.L_68:
        /*015c*/ 	.byte	0x04, 0x11
        /*015e*/ 	.short	(.L_70 - .L_69)
	.align		4
.L_69:
        /*0160*/ 	.word	index@($__internal_3_$__cuda_sm70_shflsync_bfly_p)
        /*0164*/ 	.word	0x00000000


	//----- nvinfo : EIATTR_FRAME_SIZE
	.align		4
.L_70:
        /*0168*/ 	.byte	0x04, 0x11
        /*016a*/ 	.short	(.L_72 - .L_71)
	.align		4
.L_71:
        /*016c*/ 	.word	index@(_ZN7cutlass13device_kernelIN5flash19enable_sm80_to_sm89INS1_16FlashAttnFwdSm80INS1_25CollectiveMainloopFwdSm80ILi4ELi1ELb0EN4cute5tupleIJNS5_1CILi128EEENS7_ILi64EEENS7_ILi96EEEEEELi96ENS_6half_tEfNS_4arch4Sm80ELb1ELb0ELb1ELb0ELb1ELb0ELb1ELb0EEENS1_21CollectiveEpilogueFwdINS6_IJS8_SA_S9_EEENS6_IJNS7_ILi1EEESI_SI_EEESC_SE_Li128ELb0ELb1ELb0ELb0EEENS1_30DynamicPersistentTileSchedulerILi128ELi128ELb0ELb1ELb0EEEEEEEEEvNT_6ParamsE)
        /*0170*/ 	.word	0x00000090


	//----- nvinfo : EIATTR_REGCOUNT
	.align		4
.L_72:
        /*0174*/ 	.byte	0x04, 0x2f
        /*0176*/ 	.short	(.L_74 - .L_73)
	.align		4
.L_73:
        /*0178*/ 	.word	index@(_ZN7cutlass13device_kernelIN5flash19enable_sm80_to_sm89INS1_16FlashAttnFwdSm80INS1_25CollectiveMainloopFwdSm80ILi4ELi1ELb0EN4cute5tupleIJNS5_1CILi128EEENS7_ILi48EEENS7_ILi96EEEEEELi96ENS_6half_tEfNS_4arch4Sm80ELb0ELb1ELb1ELb1ELb1ELb1ELb1ELb0EEENS1_21CollectiveEpilogueFwdINS6_IJS8_SA_S9_EEENS6_IJNS7_ILi1EEESI_SI_EEESC_SE_Li128ELb1ELb1ELb0ELb0EEENS1_19SingleTileSchedulerILb1ELb0ELb1ELi128EEEEEEEEEvNT_6ParamsE)
        /*017c*/ 	.word	0x000000ff


	//----- nvinfo : EIATTR_FRAME_SIZE
	.align		4
.L_74:
        /*0180*/ 	.byte	0x04, 0x11
        /*0182*/ 	.short	(.L_76 - .L_75)
	.align		4
.L_75:
        /*0184*/ 	.word	index@($__internal_2_$__cuda_sm70_shflsync_idx_p)
        /*0188*/ 	.word	0x00000000


	//----- nvinfo : EIATTR_FRAME_SIZE
	.align		4
.L_76:
        /*018c*/ 	.byte	0x04, 0x11
        /*018e*/ 	.short	(.L_78 - .L_77)
	.align		4
.L_77:
        /*0190*/ 	.word	index@(_ZN7cutlass13device_kernelIN5flash19enable_sm80_to_sm89INS1_16FlashAttnFwdSm80INS1_25CollectiveMainloopFwdSm80ILi4ELi1ELb0EN4cute5tupleIJNS5_1CILi128EEENS7_ILi48EEENS7_ILi96EEEEEELi96ENS_6half_tEfNS_4arch4Sm80ELb0ELb1ELb1ELb1ELb1ELb1ELb1ELb0EEENS1_21CollectiveEpilogueFwdINS6_IJS8_SA_S9_EEENS6_IJNS7_ILi1EEESI_SI_EEESC_SE_Li128ELb1ELb1ELb0ELb0EEENS1_19SingleTileSchedulerILb1ELb0ELb1ELi128EEEEEEEEEvNT_6ParamsE)
        /*0194*/ 	.word	0x00000050


	//----- nvinfo : EIATTR_REGCOUNT
	.align		4
.L_78:
        /*0198*/ 	.byte	0x04, 0x2f
        /*019a*/ 	.short	(.L_80 - .L_79)
	.align		4
.L_79:
        /*019c*/ 	.word	index@(_ZN7cutlass13device_kernelIN5flash19enable_sm80_to_sm89INS1_16FlashAttnFwdSm80INS1_25CollectiveMainloopFwdSm80ILi4ELi1ELb0EN4cute5tupleIJNS5_1CILi128EEENS7_ILi48EEENS7_ILi96EEEEEELi96ENS_6half_tEfNS_4arch4Sm80ELb0ELb1ELb1ELb1ELb1ELb0ELb1ELb0EEENS1_21CollectiveEpilogueFwdINS6_IJS8_SA_S9_EEENS6_IJNS7_ILi1EEESI_SI_EEESC_SE_Li128ELb1ELb1ELb0ELb0EEENS1_19SingleTileSchedulerILb1ELb0ELb1ELi128EEEEEEEEEvNT_6ParamsE)
        /*01a0*/ 	.word	0x000000ff


	//----- nvinfo : EIATTR_FRAME_SIZE
	.align		4
.L_80:
        /*01a4*/ 	.byte	0x04, 0x11
        /*01a6*/ 	.short	(.L_82 - .L_81)
	.align		4
.L_81:
        /*01a8*/ 	.word	index@($__internal_1_$__cuda_sm70_shflsync_idx_p)
        /*01ac*/ 	.word	0x00000000


	//----- nvinfo : EIATTR_FRAME_SIZE
	.align		4
.L_82:
        /*01b0*/ 	.byte	0x04, 0x11
        /*01b2*/ 	.short	(.L_84 - .L_83)
	.align		4
.L_83:
        /*01b4*/ 	.word	index@(_ZN7cutlass13device_kernelIN5flash19enable_sm80_to_sm89INS1_16FlashAttnFwdSm80INS1_25CollectiveMainloopFwdSm80ILi4ELi1ELb0EN4cute5tupleIJNS5_1CILi128EEENS7_ILi48EEENS7_ILi96EEEEEELi96ENS_6half_tEfNS_4arch4Sm80ELb0ELb1ELb1ELb1ELb1ELb0ELb1ELb0EEENS1_21CollectiveEpilogueFwdINS6_IJS8_SA_S9_EEENS6_IJNS7_ILi1EEESI_SI_EEESC_SE_Li128ELb1ELb1ELb0ELb0EEENS1_19SingleTileSchedulerILb1ELb0ELb1ELi128EEEEEEEEEvNT_6ParamsE)
        /*01b8*/ 	.word	0x00000048


	//----- nvinfo : EIATTR_REGCOUNT
	.align		4
.L_84:
        /*01bc*/ 	.byte	0x04, 0x2f
        /*01be*/ 	.short	(.L_86 - .L_85)
	.align		4
.L_85:
        /*01c0*/ 	.word	index@(_ZN7cutlass13device_kernelIN5flash19enable_sm80_to_sm89INS1_16FlashAttnFwdSm80INS1_25CollectiveMainloopFwdSm80ILi4ELi1ELb0EN4cute5tupleIJNS5_1CILi128EEENS7_ILi48EEENS7_ILi96EEEEEELi96ENS_6half_tEfNS_4arch4Sm80ELb0ELb1ELb1ELb0ELb1ELb0ELb1ELb0EEENS1_21CollectiveEpilogueFwdINS6_IJS8_SA_S9_EEENS6_IJNS7_ILi1EEESI_SI_EEESC_SE_Li128ELb0ELb1ELb0ELb0EEENS1_19SingleTileSchedulerILb0ELb0ELb1ELi128EEEEEEEEEvNT_6ParamsE)
        /*01c4*/ 	.word	0x000000ff


	//----- nvinfo : EIATTR_FRAME_SIZE
	.align		4
.L_86:
        /*01c8*/ 	.byte	0x04, 0x11
        /*01ca*/ 	.short	(.L_88 - .L_87)
	.align		4
.L_87:
        /*01cc*/ 	.word	index@($__internal_0_$__cuda_sm70_shflsync_idx_p)
        /*01d0*/ 	.word	0x00000000


	//----- nvinfo : EIATTR_FRAME_SIZE
	.align		4
.L_88:
        /*01d4*/ 	.byte	0x04, 0x11
        /*01d6*/ 	.short	(.L_90 - .L_89)
	.align		4
.L_89:
        /*01d8*/ 	.word	index@(_ZN7cutlass13device_kernelIN5flash19enable_sm80_to_sm89INS1_16FlashAttnFwdSm80INS1_25CollectiveMainloopFwdSm80ILi4ELi1ELb0EN4cute5tupleIJNS5_1CILi128EEENS7_ILi48EEENS7_ILi96EEEEEELi96ENS_6half_tEfNS_4arch4Sm80ELb0ELb1ELb1ELb0ELb1ELb0ELb1ELb0EEENS1_21CollectiveEpilogueFwdINS6_IJS8_SA_S9_EEENS6_IJNS7_ILi1EEESI_SI_EEESC_SE_Li128ELb0ELb1ELb0ELb0EEENS1_19SingleTileSchedulerILb0ELb0ELb1ELi128EEEEEEEEEvNT_6ParamsE)
        /*01dc*/ 	.word	0x00000030


	//----- nvinfo : EIATTR_REGCOUNT
	.align		4
.L_90:
        /*01e0*/ 	.byte	0x04, 0x2f
        /*01e2*/ 	.short	(.L_92 - .L_91)
	.align		4
.L_91:
        /*01e4*/ 	.word	index@(_ZN7cutlass13device_kernelIN5flash19enable_sm80_to_sm89INS1_16FlashAttnFwdSm80INS1_25CollectiveMainloopFwdSm80ILi4ELi1ELb0EN4cute5tupleIJNS5_1CILi128EEENS7_ILi64EEENS7_ILi96EEEEEELi96ENS_6half_tEfNS_4arch4Sm80ELb0ELb0ELb1ELb1ELb1ELb1ELb1ELb0EEENS1_21CollectiveEpilogueFwdINS6_IJS8_SA_S9_EEENS6_IJNS7_ILi1EEESI_SI_EEESC_SE_Li128ELb1ELb1ELb0ELb0EEENS1_19SingleTileSchedulerILb1ELb0ELb1ELi128EEEEEEEEEvNT_6ParamsE)
        /*01e8*/ 	.word	0x000000ff


	//----- nvinfo : EIATTR_FRAME_SIZE
	.align		4
.L_92:
        /*01ec*/ 	.byte	0x04, 0x11
        /*01ee*/ 	.short	(.L_94 - .L_93)
	.align		4
.L_93:
        /*01f0*/ 	.word	index@(_ZN7cutlass13device_kernelIN5flash19enable_sm80_to_sm89INS1_16FlashAttnFwdSm80INS1_25CollectiveMainloopFwdSm80ILi4ELi1ELb0EN4cute5tupleIJNS5_1CILi128EEENS7_ILi64EEENS7_ILi96EEEEEELi96ENS_6half_tEfNS_4arch4Sm80ELb0ELb0ELb1ELb1ELb1ELb1ELb1ELb0EEENS1_21CollectiveEpilogueFwdINS6_IJS8_SA_S9_EEENS6_IJNS7_ILi1EEESI_SI_EEESC_SE_Li128ELb1ELb1ELb0ELb0EEENS1_19SingleTileSchedulerILb1ELb0ELb1ELi128EEEEEEEEEvNT_6ParamsE)
        /*01f4*/ 	.word	0x00000030


	//----- nvinfo : EIATTR_REGCOUNT
	.align		4
.L_94:
        /*01f8*/ 	.byte	0x04, 0x2f
        /*01fa*/ 	.short	(.L_96 - .L_95)
	.align		4
.L_95:
        /*01fc*/ 	.word	index@(_ZN7cutlass13device_kernelIN5flash19enable_sm80_to_sm89INS1_16FlashAttnFwdSm80INS1_25CollectiveMainloopFwdSm80ILi4ELi1ELb0EN4cute5tupleIJNS5_1CILi128EEENS7_ILi64EEENS7_ILi96EEEEEELi96ENS_6half_tEfNS_4arch4Sm80ELb0ELb0ELb1ELb1ELb1ELb0ELb1ELb0EEENS1_21CollectiveEpilogueFwdINS6_IJS8_SA_S9_EEENS6_IJNS7_ILi1EEESI_SI_EEESC_SE_Li128ELb1ELb1ELb0ELb0EEENS1_19SingleTileSchedulerILb1ELb0ELb1ELi128EEEEEEEEEvNT_6ParamsE)
        /*0200*/ 	.word	0x000000ff


	//----- nvinfo : EIATTR_FRAME_SIZE
	.align		4
.L_96:
        /*0204*/ 	.byte	0x04, 0x11
        /*0206*/ 	.short	(.L_98 - .L_97)
	.align		4
.L_97:
        /*0208*/ 	.word	index@(_ZN7cutlass13device_kernelIN5flash19enable_sm80_to_sm89INS1_16FlashAttnFwdSm80INS1_25CollectiveMainloopFwdSm80ILi4ELi1ELb0EN4cute5tupleIJNS5_1CILi128EEENS7_ILi64EEENS7_ILi96EEEEEELi96ENS_6half_tEfNS_4arch4Sm80ELb0ELb0ELb1ELb1ELb1ELb0ELb1ELb0EEENS1_21CollectiveEpilogueFwdINS6_IJS8_SA_S9_EEENS6_IJNS7_ILi1EEESI_SI_EEESC_SE_Li128ELb1ELb1ELb0ELb0EEENS1_19SingleTileSchedulerILb1ELb0ELb1ELi128EEEEEEEEEvNT_6ParamsE)
        /*020c*/ 	.word	0x00000038


	//----- nvinfo : EIATTR_REGCOUNT
	.align		4
.L_98:
        /*0210*/ 	.byte	0x04, 0x2f
        /*0212*/ 	.short	(.L_100 - .L_99)
	.align		4
.L_99:
        /*0214*/ 	.word	index@(_ZN7cutlass13device_kernelIN5flash19enable_sm80_to_sm89INS1_16FlashAttnFwdSm80INS1_25CollectiveMainloopFwdSm80ILi4ELi1ELb0EN4cute5tupleIJNS5_1CILi128EEENS7_ILi64EEENS7_ILi96EEEEEELi96ENS_6half_tEfNS_4arch4Sm80ELb0ELb0ELb1ELb0ELb1ELb0ELb1ELb0EEENS1_21CollectiveEpilogueFwdINS6_IJS8_SA_S9_EEENS6_IJNS7_ILi1EEESI_SI_EEESC_SE_Li128ELb0ELb1ELb0ELb0EEENS1_19SingleTileSchedulerILb0ELb0ELb1ELi128EEEEEEEEEvNT_6ParamsE)
        /*0218*/ 	.word	0x000000ff


	//----- nvinfo : EIATTR_FRAME_SIZE
	.align		4
.L_100:
        /*021c*/ 	.byte	0x04, 0x11
        /*021e*/ 	.short	(.L_102 - .L_101)
	.align		4
.L_101:
        /*0220*/ 	.word	index@(_ZN7cutlass13device_kernelIN5flash19enable_sm80_to_sm89INS1_16FlashAttnFwdSm80INS1_25CollectiveMainloopFwdSm80ILi4ELi1ELb0EN4cute5tupleIJNS5_1CILi128EEENS7_ILi64EEENS7_ILi96EEEEEELi96ENS_6half_tEfNS_4arch4Sm80ELb0ELb0ELb1ELb0ELb1ELb0ELb1ELb0EEENS1_21CollectiveEpilogueFwdINS6_IJS8_SA_S9_EEENS6_IJNS7_ILi1EEESI_SI_EEESC_SE_Li128ELb0ELb1ELb0ELb0EEENS1_19SingleTileSchedulerILb0ELb0ELb1ELi128EEEEEEEEEvNT_6ParamsE)
        /*0224*/ 	.word	0x00000058


	//----- nvinfo : EIATTR_MIN_STACK_SIZE
	.align		4
.L_102:
        /*0228*/ 	.byte	0x04, 0x12
        /*022a*/ 	.short	(.L_104 - .L_103)
	.align		4
.L_103:
        /*022c*/ 	.word	index@(_ZN7cutlass13device_kernelIN5flash19enable_sm80_to_sm89INS1_16FlashAttnFwdSm80INS1_25CollectiveMainloopFwdSm80ILi4ELi1ELb0EN4cute5tupleIJNS5_1CILi128EEENS7_ILi64EEENS7_ILi96EEEEEELi96ENS_6half_tEfNS_4arch4Sm80ELb0ELb0ELb1ELb0ELb1ELb0ELb1ELb0EEENS1_21CollectiveEpilogueFwdINS6_IJS8_SA_S9_EEENS6_IJNS7_ILi1EEESI_SI_EEESC_SE_Li128ELb0ELb1ELb0ELb0EEENS1_19SingleTileSchedulerILb0ELb0ELb1ELi128EEEEEEEEEvNT_6ParamsE)
        /*0230*/ 	.word	0x00000058


	//----- nvinfo : EIATTR_MIN_STACK_SIZE
	.align		4
.L_104:
        /*0234*/ 	.byte	0x04, 0x12
        /*0236*/ 	.short	(.L_106 - .L_105)
	.align		4
.L_105:
        /*0238*/ 	.word	index@(_ZN7cutlass13device_kernelIN5flash19enable_sm80_to_sm89INS1_16FlashAttnFwdSm80INS1_25CollectiveMainloopFwdSm80ILi4ELi1ELb0EN4cute5tupleIJNS5_1CILi128EEENS7_ILi64EEENS7_ILi96EEEEEELi96ENS_6half_tEfNS_4arch4Sm80ELb0ELb0ELb1ELb1ELb1ELb0ELb1ELb0EEENS1_21CollectiveEpilogueFwdINS6_IJS8_SA_S9_EEENS6_IJNS7_ILi1EEESI_SI_EEESC_SE_Li128ELb1ELb1ELb0ELb0EEENS1_19SingleTileSchedulerILb1ELb0ELb1ELi128EEEEEEEEEvNT_6ParamsE)
        /*023c*/ 	.word	0x00000038


	//----- nvinfo : EIATTR_MIN_STACK_SIZE
	.align		4
.L_106:
        /*0240*/ 	.byte	0x04, 0x12
        /*0242*/ 	.short	(.L_108 - .L_107)
	.align		4
.L_107:
        /*0244*/ 	.word	index@(_ZN7cutlass13device_kernelIN5flash19enable_sm80_to_sm89INS1_16FlashAttnFwdSm80INS1_25CollectiveMainloopFwdSm80ILi4ELi1ELb0EN4cute5tupleIJNS5_1CILi128EEENS7_ILi64EEENS7_ILi96EEEEEELi96ENS_6half_tEfNS_4arch4Sm80ELb0ELb0ELb1ELb1ELb1ELb1ELb1ELb0EEENS1_21CollectiveEpilogueFwdINS6_IJS8_SA_S9_EEENS6_IJNS7_ILi1EEESI_SI_EEESC_SE_Li128ELb1ELb1ELb0ELb0EEENS1_19SingleTileSchedulerILb1ELb0ELb1ELi128EEEEEEEEEvNT_6ParamsE)
        /*0248*/ 	.word	0x00000030


	//----- nvinfo : EIATTR_MIN_STACK_SIZE
	.align		4
.L_108:
        /*024c*/ 	.byte	0x04, 0x12
        /*024e*/ 	.short	(.L_110 - .L_109)
	.align		4
.L_109:
        /*0250*/ 	.word	index@(_ZN7cutlass13device_kernelIN5flash19enable_sm80_to_sm89INS1_16FlashAttnFwdSm80INS1_25CollectiveMainloopFwdSm80ILi4ELi1ELb0EN4cute5tupleIJNS5_1CILi128EEENS7_ILi48EEENS7_ILi96EEEEEELi96ENS_6half_tEfNS_4arch4Sm80ELb0ELb1ELb1ELb0ELb1ELb0ELb1ELb0EEENS1_21CollectiveEpilogueFwdINS6_IJS8_SA_S9_EEENS6_IJNS7_ILi1EEESI_SI_EEESC_SE_Li128ELb0ELb1ELb0ELb0EEENS1_19SingleTileSchedulerILb0ELb0ELb1ELi128EEEEEEEEEvNT_6ParamsE)
        /*0254*/ 	.word	0x00000030


	//----- nvinfo : EIATTR_MIN_STACK_SIZE
	.align		4
.L_110:
        /*0258*/ 	.byte	0x04, 0x12
        /*025a*/ 	.short	(.L_112 - .L_111)
	.align		4
.L_111:
        /*025c*/ 	.word	index@(_ZN7cutlass13device_kernelIN5flash19enable_sm80_to_sm89INS1_16FlashAttnFwdSm80INS1_25CollectiveMainloopFwdSm80ILi4ELi1ELb0EN4cute5tupleIJNS5_1CILi128EEENS7_ILi48EEENS7_ILi96EEEEEELi96ENS_6half_tEfNS_4arch4Sm80ELb0ELb1ELb1ELb1ELb1ELb0ELb1ELb0EEENS1_21CollectiveEpilogueFwdINS6_IJS8_SA_S9_EEENS6_IJNS7_ILi1EEESI_SI_EEESC_SE_Li128ELb1ELb1ELb0ELb0EEENS1_19SingleTileSchedulerILb1ELb0ELb1ELi128EEEEEEEEEvNT_6ParamsE)
        /*0260*/ 	.word	0x00000048


	//----- nvinfo : EIATTR_MIN_STACK_SIZE
	.align		4
.L_112:
        /*0264*/ 	.byte	0x04, 0x12
        /*0266*/ 	.short	(.L_114 - .L_113)
	.align		4
.L_113:
        /*0268*/ 	.word	index@(_ZN7cutlass13device_kernelIN5flash19enable_sm80_to_sm89INS1_16FlashAttnFwdSm80INS1_25CollectiveMainloopFwdSm80ILi4ELi1ELb0EN4cute5tupleIJNS5_1CILi128EEENS7_ILi48EEENS7_ILi96EEEEEELi96ENS_6half_tEfNS_4arch4Sm80ELb0ELb1ELb1ELb1ELb1ELb1ELb1ELb0EEENS1_21CollectiveEpilogueFwdINS6_IJS8_SA_S9_EEENS6_IJNS7_ILi1EEESI_SI_EEESC_SE_Li128ELb1ELb1ELb0ELb0EEENS1_19SingleTileSchedulerILb1ELb0ELb1ELi128EEEEEEEEEvNT_6ParamsE)
        /*026c*/ 	.word	0x00000050


	//----- nvinfo : EIATTR_MIN_STACK_SIZE
	.align		4
.L_114:
        /*0270*/ 	.byte	0x04, 0x12
        /*0272*/ 	.short	(.L_116 - .L_115)
	.align		4
.L_115:
        /*0274*/ 	.word	index@(_ZN7cutlass13device_kernelIN5flash19enable_sm80_to_sm89INS1_16FlashAttnFwdSm80INS1_25CollectiveMainloopFwdSm80ILi4ELi1ELb0EN4cute5tupleIJNS5_1CILi128EEENS7_ILi64EEENS7_ILi96EEEEEELi96ENS_6half_tEfNS_4arch4Sm80ELb1ELb0ELb1ELb0ELb1ELb0ELb1ELb0EEENS1_21CollectiveEpilogueFwdINS6_IJS8_SA_S9_EEENS6_IJNS7_ILi1EEESI_SI_EEESC_SE_Li128ELb0ELb1ELb0ELb0EEENS1_30DynamicPersistentTileSchedulerILi128ELi128ELb0ELb1ELb0EEEEEEEEEvNT_6ParamsE)
        /*0278*/ 	.word	0x00000090


	//----- nvinfo : EIATTR_MIN_STACK_SIZE
	.align		4
.L_116:
        /*027c*/ 	.byte	0x04, 0x12
        /*027e*/ 	.short	(.L_118 - .L_117)
	.align		4
.L_117:
        /*0280*/ 	.word	index@(_ZN7cutlass13device_kernelIN5flash19enable_sm80_to_sm89INS1_16FlashAttnFwdSm80INS1_25CollectiveMainloopFwdSm80ILi4ELi1ELb0EN4cute5tupleIJNS5_1CILi128EEENS7_ILi64EEENS7_ILi96EEEEEELi96ENS_6half_tEfNS_4arch4Sm80ELb1ELb0ELb1ELb1ELb1ELb0ELb1ELb0EEENS1_21CollectiveEpilogueFwdINS6_IJS8_SA_S9_EEENS6_IJNS7_ILi1EEESI_SI_EEESC_SE_Li128ELb1ELb1ELb0ELb0EEENS1_19SingleTileSchedulerILb1ELb0ELb1ELi128EEEEEEEEEvNT_6ParamsE)
        /*0284*/ 	.word	0x00000068


	//----- nvinfo : EIATTR_MIN_STACK_SIZE
	.align		4
.L_118:
        /*0288*/ 	.byte	0x04, 0x12
        /*028a*/ 	.short	(.L_120 - .L_119)
	.align		4
.L_119:
        /*028c*/ 	.word	index@(_ZN7cutlass13device_kernelIN5flash19enable_sm80_to_sm89INS1_16FlashAttnFwdSm80INS1_25CollectiveMainloopFwdSm80ILi4ELi1ELb0EN4cute5tupleIJNS5_1CILi128EEENS7_ILi64EEENS7_ILi96EEEEEELi96ENS_6half_tEfNS_4arch4Sm80ELb1ELb0ELb1ELb1ELb1ELb1ELb1ELb0EEENS1_21CollectiveEpilogueFwdINS6_IJS8_SA_S9_EEENS6_IJNS7_ILi1EEESI_SI_EEESC_SE_Li128ELb1ELb1ELb0ELb0EEENS1_19SingleTileSchedulerILb1ELb0ELb1ELi128EEEEEEEEEvNT_6ParamsE)
        /*0290*/ 	.word	0x00000070


	//----- nvinfo : EIATTR_MIN_STACK_SIZE
	.align		4
.L_120:
        /*0294*/ 	.byte	0x04, 0x12
        /*0296*/ 	.short	(.L_122 - .L_121)
	.align		4
.L_121:
        /*0298*/ 	.word	index@(_ZN7cutlass13device_kernelIN5flash19enable_sm80_to_sm89INS1_16FlashAttnFwdSm80INS1_25CollectiveMainloopFwdSm80ILi4ELi1ELb0EN4cute5tupleIJNS5_1CILi128EEENS7_ILi64EEENS7_ILi96EEEEEELi96ENS_6half_tEfNS_4arch4Sm80ELb0ELb0ELb0ELb0ELb1ELb0ELb1ELb0EEENS1_21CollectiveEpilogueFwdINS6_IJS8_SA_S9_EEENS6_IJNS7_ILi1EEESI_SI_EEESC_SE_Li128ELb0ELb1ELb0ELb0EEENS1_19SingleTileSchedulerILb0ELb0ELb1ELi128EEEEEEEEEvNT_6ParamsE)
        /*029c*/ 	.word	0x00000008


	//----- nvinfo : EIATTR_MIN_STACK_SIZE
	.align		4
.L_122:
        /*02a0*/ 	.byte	0x04, 0x12
        /*02a2*/ 	.short	(.L_124 - .L_123)
	.align		4
.L_123:
        /*02a4*/ 	.word	index@(_ZN7cutlass13device_kernelIN5flash19enable_sm80_to_sm89INS1_16FlashAttnFwdSm80INS1_25CollectiveMainloopFwdSm80ILi4ELi1ELb0EN4cute5tupleIJNS5_1CILi128EEENS7_ILi64EEENS7_ILi96EEEEEELi96ENS_6half_tEfNS_4arch4Sm80ELb0ELb0ELb0ELb1ELb1ELb0ELb1ELb0EEENS1_21CollectiveEpilogueFwdINS6_IJS8_SA_S9_EEENS6_IJNS7_ILi1EEESI_SI_EEESC_SE_Li128ELb1ELb1ELb0ELb0EEENS1_19SingleTileSchedulerILb1ELb0ELb1ELi128EEEEEEEEEvNT_6ParamsE)
        /*02a8*/ 	.word	0x00000018


	//----- nvinfo : EIATTR_MIN_STACK_SIZE
	.align		4
.L_124:
        /*02ac*/ 	.byte	0x04, 0x12
        /*02ae*/ 	.short	(.L_126 - .L_125)
	.align		4
.L_125:
        /*02b0*/ 	.word	index@(_ZN7cutlass13device_kernelIN5flash19enable_sm80_to_sm89INS1_16FlashAttnFwdSm80INS1_25CollectiveMainloopFwdSm80ILi4ELi1ELb0EN4cute5tupleIJNS5_1CILi128EEENS7_ILi64EEENS7_ILi96EEEEEELi96ENS_6half_tEfNS_4arch4Sm80ELb0ELb0ELb0ELb1ELb1ELb1ELb1ELb0EEENS1_21CollectiveEpilogueFwdINS6_IJS8_SA_S9_EEENS6_IJNS7_ILi1EEESI_SI_EEESC_SE_Li128ELb1ELb1ELb0ELb0EEENS1_19SingleTileSchedulerILb1ELb0ELb1ELi128EEEEEEEEEvNT_6ParamsE)
        /*02b4*/ 	.word	0x00000018


	//----- nvinfo : EIATTR_MIN_STACK_SIZE
	.align		4
.L_126:
        /*02b8*/ 	.byte	0x04, 0x12
        /*02ba*/ 	.short	(.L_128 - .L_127)
	.align		4
.L_127:
        /*02bc*/ 	.word	index@(_ZN7cutlass13device_kernelIN5flash19enable_sm80_to_sm89INS1_16FlashAttnFwdSm80INS1_25CollectiveMainloopFwdSm80ILi4ELi1ELb0EN4cute5tupleIJNS5_1CILi128EEENS7_ILi48EEENS7_ILi96EEEEEELi96ENS_6half_tEfNS_4arch4Sm80ELb0ELb1ELb0ELb0ELb1ELb0ELb1ELb0EEENS1_21CollectiveEpilogueFwdINS6_IJS8_SA_S9_EEENS6_IJNS7_ILi1EEESI_SI_EEESC_SE_Li128ELb0ELb1ELb0ELb0EEENS1_19SingleTileSchedulerILb0ELb0ELb1ELi128EEEEEEEEEvNT_6ParamsE)
        /*02c0*/ 	.word	0x00000030


	//----- nvinfo : EIATTR_MIN_STACK_SIZE
	.align		4
.L_128:
        /*02c4*/ 	.byte	0x04, 0x12
        /*02c6*/ 	.short	(.L_130 - .L_129)
	.align		4
.L_129:
        /*02c8*/ 	.word	index@(_ZN7cutlass13device_kernelIN5flash19enable_sm80_to_sm89INS1_16FlashAttnFwdSm80INS1_25CollectiveMainloopFwdSm80ILi4ELi1ELb0EN4cute5tupleIJNS5_1CILi128EEENS7_ILi48EEENS7_ILi96EEEEEELi96ENS_6half_tEfNS_4arch4Sm80ELb0ELb1ELb0ELb1ELb1ELb0ELb1ELb0EEENS1_21CollectiveEpilogueFwdINS6_IJS8_SA_S9_EEENS6_IJNS7_ILi1EEESI_SI_EEESC_SE_Li128ELb1ELb1ELb0ELb0EEENS1_19SingleTileSchedulerILb1ELb0ELb1ELi128EEEEEEEEEvNT_6ParamsE)
        /*02cc*/ 	.word	0x00000040


	//----- nvinfo : EIATTR_MIN_STACK_SIZE
	.align		4
.L_130:
        /*02d0*/ 	.byte	0x04, 0x12
        /*02d2*/ 	.short	(.L_132 - .L_131)
	.align		4
.L_131:
        /*02d4*/ 	.word	index@(_ZN7cutlass13device_kernelIN5flash19enable_sm80_to_sm89INS1_16FlashAttnFwdSm80INS1_25CollectiveMainloopFwdSm80ILi4ELi1ELb0EN4cute5tupleIJNS5_1CILi128EEENS7_ILi48EEENS7_ILi96EEEEEELi96ENS_6half_tEfNS_4arch4Sm80ELb0ELb1ELb0ELb1ELb1ELb1ELb1ELb0EEENS1_21CollectiveEpilogueFwdINS6_IJS8_SA_S9_EEENS6_IJNS7_ILi1EEESI_SI_EEESC_SE_Li128ELb1ELb1ELb0ELb0EEENS1_19SingleTileSchedulerILb1ELb0ELb1ELi128EEEEEEEEEvNT_6ParamsE)
        /*02d8*/ 	.word	0x00000050


	//----- nvinfo : EIATTR_MIN_STACK_SIZE
	.align		4
.L_132:
        /*02dc*/ 	.byte	0x04, 0x12
        /*02de*/ 	.short	(.L_134 - .L_133)
	.align		4
.L_133:
        /*02e0*/ 	.word	index@(_ZN7cutlass13device_kernelIN5flash19enable_sm80_to_sm89INS1_16FlashAttnFwdSm80INS1_25CollectiveMainloopFwdSm80ILi4ELi1ELb0EN4cute5tupleIJNS5_1CILi128EEENS7_ILi64EEENS7_ILi96EEEEEELi96ENS_6half_tEfNS_4arch4Sm80ELb1ELb0ELb0ELb0ELb1ELb0ELb1ELb0EEENS1_21CollectiveEpilogueFwdINS6_IJS8_SA_S9_EEENS6_IJNS7_ILi1EEESI_SI_EEESC_SE_Li128ELb0ELb1ELb0ELb0EEENS1_30DynamicPersistentTileSchedulerILi128ELi128ELb0ELb1ELb0EEEEEEEEEvNT_6ParamsE)
        /*02e4*/ 	.word	0x00000078


	//----- nvinfo : EIATTR_MIN_STACK_SIZE
	.align		4
.L_134:
        /*02e8*/ 	.byte	0x04, 0x12
        /*02ea*/ 	.short	(.L_136 - .L_135)
	.align		4
.L_135:
        /*02ec*/ 	.word	index@(_ZN7cutlass13device_kernelIN5flash19enable_sm80_to_sm89INS1_16FlashAttnFwdSm80INS1_25CollectiveMainloopFwdSm80ILi4ELi1ELb0EN4cute5tupleIJNS5_1CILi128EEENS7_ILi64EEENS7_ILi96EEEEEELi96ENS_6half_tEfNS_4arch4Sm80ELb1ELb0ELb0ELb1ELb1ELb0ELb1ELb0EEENS1_21CollectiveEpilogueFwdINS6_IJS8_SA_S9_EEENS6_IJNS7_ILi1EEESI_SI_EEESC_SE_Li128ELb1ELb1ELb0ELb0EEENS1_19SingleTileSchedulerILb1ELb0ELb1ELi128EEEEEEEEEvNT_6ParamsE)
        /*02f0*/ 	.word	0x00000050


	//----- nvinfo : EIATTR_MIN_STACK_SIZE
	.align		4
.L_136:
        /*02f4*/ 	.byte	0x04, 0x12
        /*02f6*/ 	.short	(.L_138 - .L_137)
	.align		4
.L_137:
        /*02f8*/ 	.word	index@(_ZN7cutlass13device_kernelIN5flash19enable_sm80_to_sm89INS1_16FlashAttnFwdSm80INS1_25CollectiveMainloopFwdSm80ILi4ELi1ELb0EN4cute5tupleIJNS5_1CILi128EEENS7_ILi64EEENS7_ILi96EEEEEELi96ENS_6half_tEfNS_4arch4Sm80ELb1ELb0ELb0ELb1ELb1ELb1ELb1ELb0EEENS1_21CollectiveEpilogueFwdINS6_IJS8_SA_S9_EEENS6_IJNS7_ILi1EEESI_SI_EEESC_SE_Li128ELb1ELb1ELb0ELb0EEENS1_19SingleTileSchedulerILb1ELb0ELb1ELi128EEEEEEEEEvNT_6ParamsE)
        /*02fc*/ 	.word	0x00000050
.L_138:


//--------------------- .nv.info._ZN7cutlass13device_kernelIN5flash19enable_sm80_to_sm89INS1_16FlashAttnFwdSm80INS1_25CollectiveMainloopFwdSm80ILi4ELi1ELb0EN4cute5tupleIJNS5_1CILi128EEENS7_ILi64EEENS7_ILi96EEEEEELi96ENS_6half_tEfNS_4arch4Sm80ELb0ELb0ELb1ELb0ELb1ELb0ELb1ELb0EEENS1_21CollectiveEpilogueFwdINS6_IJS8_SA_S9_EEENS6_IJNS7_ILi1EEESI_SI_EEESC_SE_Li128ELb0ELb1ELb0ELb0EEENS1_19SingleTileSchedulerILb0ELb0ELb1ELi128EEEEEEEEEvNT_6ParamsE --------------------------
	.section	.nv.info._ZN7cutlass13device_kernelIN5flash19enable_sm80_to_sm89INS1_16FlashAttnFwdSm80INS1_25CollectiveMainloopFwdSm80ILi4ELi1ELb0EN4cute5tupleIJNS5_1CILi128EEENS7_ILi64EEENS7_ILi96EEEEEELi96ENS_6half_tEfNS_4arch4Sm80ELb0ELb0ELb1ELb0ELb1ELb0ELb1ELb0EEENS1_21CollectiveEpilogueFwdINS6_IJS8_SA_S9_EEENS6_IJNS7_ILi1EEESI_SI_EEESC_SE_Li128ELb0ELb1ELb0ELb0EEENS1_19SingleTileSchedulerILb0ELb0ELb1ELi128EEEEEEEEEvNT_6ParamsE,"",@"SHT_CUDA_INFO"
	.sectionflags	@""
	.align	4


	//----- nvinfo : EIATTR_CUDA_API_VERSION
	.align		4
        /*0000*/ 	.byte	0x04, 0x37
        /*0002*/ 	.short	(.L_140 - .L_139)
.L_139:
        /*0004*/ 	.word	0x00000082


	//----- nvinfo : EIATTR_SW2861232_WAR
	.align		4
.L_140:
        /*0008*/ 	.byte	0x01, 0x35
	.zero		2


	//----- nvinfo : EIATTR_PARAM_CBANK
	.align		4
        /*000c*/ 	.byte	0x04, 0x0a
        /*000e*/ 	.short	(.L_142 - .L_141)
	.align		4
.L_141:
        /*0010*/ 	.word	index@(.nv.constant0._ZN7cutlass13device_kernelIN5flash19enable_sm80_to_sm89INS1_16FlashAttnFwdSm80INS1_25CollectiveMainloopFwdSm80ILi4ELi1ELb0EN4cute5tupleIJNS5_1CILi128EEENS7_ILi64EEENS7_ILi96EEEEEELi96ENS_6half_tEfNS_4arch4Sm80ELb0ELb0ELb1ELb0ELb1ELb0ELb1ELb0EEENS1_21CollectiveEpilogueFwdINS6_IJS8_SA_S9_EEENS6_IJNS7_ILi1EEESI_SI_EEESC_SE_Li128ELb0ELb1ELb0ELb0EEENS1_19SingleTileSchedulerILb0ELb0ELb1ELi128EEEEEEEEEvNT_6ParamsE)
        /*0014*/ 	.short	0x0160
        /*0016*/ 	.short	0x0418


	//----- nvinfo : EIATTR_CBANK_PARAM_SIZE
	.align		4
.L_142:
        /*0018*/ 	.byte	0x03, 0x19
        /*001a*/ 	.short	0x0418


	//----- nvinfo : EIATTR_KPARAM_INFO
	.align		4
        /*001c*/ 	.byte	0x04, 0x17
        /*001e*/ 	.short	(.L_144 - .L_143)
.L_143:
        /*0020*/ 	.word	0x00000000
        /*0024*/ 	.short	0x0000
        /*0026*/ 	.short	0x0000
        /*0028*/ 	.byte	0x00, 0xf0, 0x61, 0x10


	//----- nvinfo : EIATTR_MAXREG_COUNT
	.align		4
.L_144:
        /*002c*/ 	.byte	0x03, 0x1b
        /*002e*/ 	.short	0x00ff


	//----- nvinfo : EIATTR_NUM_BARRIERS
	.align		4
        /*0030*/ 	.byte	0x02, 0x4c
        /*0032*/ 	.byte	0x02
	.zero		1


	//----- nvinfo : EIATTR_ANNOTATIONS
	.align		4
        /*0034*/ 	.byte	0x04, 0x55
        /*0036*/ 	.short	(.L_146 - .L_145)


	//   ....[0]....
.L_145:
        /*0038*/ 	.word	0x00000001
        /*003c*/ 	.byte	0xd0, 0x03, 0x00, 0x00, 0x01, 0x00, 0x00, 0x00, 0x10, 0x04, 0x00, 0x00, 0x01, 0x00, 0x00, 0x00
        /* <DEDUP_REMOVED lines=26> */
        /*01ec*/ 	.byte	0x10, 0xab, 0x00, 0x00, 0x01, 0x00, 0x00, 0x00, 0x20, 0xab, 0x00, 0x00


	//----- nvinfo : EIATTR_MERCURY_ISA_VERSION
	.align		4
.L_146:
        /*01f8*/ 	.byte	0x03, 0x5f
        /*01fa*/ 	.short	0x0000


	//----- nvinfo : EIATTR_COOP_GROUP_MASK_REGIDS
	.align		4
        /*01fc*/ 	.byte	0x04, 0x29
        /*01fe*/ 	.short	(.L_148 - .L_147)


	//   ....[0]....
.L_147:
        /*0200*/ 	.word	0xffffffff


	//   ....[1]....
        /*0204*/ 	.word	0xffffffff


	//   ....[2]....
        /*0208*/ 	.word	0xffffffff


	//   ....[3]....
        /*020c*/ 	.word	0xffffffff


	//   ....[4]....
        /*0210*/ 	.word	0xffffffff


	//   ....[5]....
        /*0214*/ 	.word	0xffffffff


	//   ....[6]....
        /*0218*/ 	.word	0xffffffff


	//   ....[7]....
        /*021c*/ 	.word	0xffffffff


	//   ....[8]....
        /*0220*/ 	.word	0xffffffff


	//   ....[9]....
        /*0224*/ 	.word	0xffffffff


	//   ....[10]....
        /*0228*/ 	.word	0xffffffff


	//   ....[11]....
        /*022c*/ 	.word	0xffffffff


	//   ....[12]....
        /*0230*/ 	.word	0xffffffff


	//   ....[13]....
        /*0234*/ 	.word	0xffffffff


	//   ....[14]....
        /*0238*/ 	.word	0xffffffff


	//   ....[15]....
        /*023c*/ 	.word	0xffffffff


	//   ....[16]....
        /*0240*/ 	.word	0xffffffff


	//   ....[17]....
        /*0244*/ 	.word	0xffffffff


	//   ....[18]....
        /*0248*/ 	.word	0xffffffff


	//   ....[19]....
        /*024c*/ 	.word	0xffffffff


	//   ....[20]....
        /*0250*/ 	.word	0xffffffff


	//   ....[21]....
        /*0254*/ 	.word	0xffffffff


	//   ....[22]....
        /*0258*/ 	.word	0xffffffff


	//   ....[23]....
        /*025c*/ 	.word	0xffffffff


	//   ....[24]....
        /*0260*/ 	.word	0xffffffff


	//   ....[25]....
        /*0264*/ 	.word	0xffffffff


	//   ....[26]....
        /*0268*/ 	.word	0xffffffff


	//   ....[27]....
        /*026c*/ 	.word	0xffffffff


	//   ....[28]....
        /*0270*/ 	.word	0xffffffff


	//   ....[29]....
        /*0274*/ 	.word	0xffffffff


	//   ....[30]....
        /*0278*/ 	.word	0xffffffff


	//   ....[31]....
        /*027c*/ 	.word	0xffffffff


	//   ....[32]....
        /*0280*/ 	.word	0xffffffff


	//   ....[33]....
        /*0284*/ 	.word	0xffffffff


	//   ....[34]....
        /*0288*/ 	.word	0xffffffff


	//   ....[35]....
        /*028c*/ 	.word	0xffffffff


	//   ....[36]....
        /*0290*/ 	.word	0xffffffff


	//   ....[37]....
        /*0294*/ 	.word	0xffffffff


	//   ....[38]....
        /*0298*/ 	.word	0xffffffff


	//   ....[39]....
        /*029c*/ 	.word	0xffffffff


	//   ....[40]....
        /*02a0*/ 	.word	0xffffffff


	//   ....[41]....
        /*02a4*/ 	.word	0xffffffff


	//   ....[42]....
        /*02a8*/ 	.word	0xffffffff


	//   ....[43]....
        /*02ac*/ 	.word	0xffffffff


	//   ....[44]....
        /*02b0*/ 	.word	0xffffffff


	//   ....[45]....
        /*02b4*/ 	.word	0xffffffff


	//   ....[46]....
        /*02b8*/ 	.word	0xffffffff


	//   ....[47]....
        /*02bc*/ 	.word	0xffffffff


	//   ....[48]....
        /*02c0*/ 	.word	0xffffffff


	//   ....[49]....
        /*02c4*/ 	.word	0xffffffff


	//   ....[50]....
        /*02c8*/ 	.word	0xffffffff


	//   ....[51]....
        /*02cc*/ 	.word	0xffffffff


	//   ....[52]....
        /*02d0*/ 	.word	0xffffffff


	//   ....[53]....
        /*02d4*/ 	.word	0xffffffff


	//   ....[54]....
        /*02d8*/ 	.word	0xffffffff


	//   ....[55]....
        /*02dc*/ 	.word	0xffffffff


	//   ....[56]....
        /*02e0*/ 	.word	0xffffffff


	//   ....[57]....
        /*02e4*/ 	.word	0xffffffff


	//   ....[58]....
        /*02e8*/ 	.word	0xffffffff


	//   ....[59]....
        /*02ec*/ 	.word	0xffffffff


	//   ....[60]....
        /*02f0*/ 	.word	0xffffffff


	//   ....[61]....
        /*02f4*/ 	.word	0xffffffff


	//   ....[62]....
        /*02f8*/ 	.word	0xffffffff


	//   ....[63]....
        /*02fc*/ 	.word	0xffffffff


	//   ....[64]....
        /*0300*/ 	.word	0xffffffff


	//   ....[65]....
        /*0304*/ 	.word	0xffffffff


	//   ....[66]....
        /*0308*/ 	.word	0xffffffff


	//   ....[67]....
        /*030c*/ 	.word	0xffffffff


	//----- nvinfo : EIATTR_COOP_GROUP_INSTR_OFFSETS
	.align		4
.L_148:
        /*0310*/ 	.byte	0x04, 0x28
        /*0312*/ 	.short	(.L_150 - .L_149)


	//   ....[0]....
.L_149:
        /*0314*/ 	.word	0x00000660


	//   ....[1]....
        /*0318*/ 	.word	0x000006b0


	//   ....[2]....
        /*031c*/ 	.word	0x00000790


	//   ....[3]....
        /*0320*/ 	.word	0x000007c0


	//   ....[4]....
        /*0324*/ 	.word	0x00000a50


	//   ....[5]....
        /*0328*/ 	.word	0x00000a80


	//   ....[6]....
        /*032c*/ 	.word	0x00000ab0


	//   ....[7]....
        /*0330*/ 	.word	0x00000af0


	//   ....[8]....
        /*0334*/ 	.word	0x00001040


	//   ....[9]....
        /*0338*/ 	.word	0x00001070


	//   ....[10]....
        /*033c*/ 	.word	0x00001080


	//   ....[11]....
        /*0340*/ 	.word	0x000010b0


	//   ....[12]....
        /*0344*/ 	.word	0x00001730


	//   ....[13]....
        /*0348*/ 	.word	0x00001750


	//   ....[14]....
        /*034c*/ 	.word	0x00001770


	//   ....[15]....
        /*0350*/ 	.word	0x000017a0


	//   ....[16]....
        /*0354*/ 	.word	0x00002ca0


	//   ....[17]....
        /*0358*/ 	.word	0x00002cd0


	//   ....[18]....
        /*035c*/ 	.word	0x00002cf0


	//   ....[19]....
        /*0360*/ 	.word	0x00002d10


	//   ....[20]....
        /*0364*/ 	.word	0x00003580


	//   ....[21]....
        /*0368*/ 	.word	0x000036d0


	//   ....[22]....
        /*036c*/ 	.word	0x00003700


	//   ....[23]....
        /*0370*/ 	.word	0x00003800


	//   ....[24]....
        /*0374*/ 	.word	0x00003840


	//   ....[25]....
        /*0378*/ 	.word	0x00003980


	//   ....[26]....
        /*037c*/ 	.word	0x000039b0


	//   ....[27]....
        /*0380*/ 	.word	0x00003b50


	//   ....[28]....
        /*0384*/ 	.word	0x000056b0


	//   ....[29]....
        /*0388*/ 	.word	0x000056c0


	//   ....[30]....
        /*038c*/ 	.word	0x00005740


	//   ....[31]....
        /*0390*/ 	.word	0x00005770


	//   ....[32]....
        /*0394*/ 	.word	0x000059d0


	//   ....[33]....
        /*0398*/ 	.word	0x000059e0


	//   ....[34]....
        /*039c*/ 	.word	0x00005ad0


	//   ....[35]....
        /*03a0*/ 	.word	0x00005af0


	//   ....[36]....
        /*03a4*/ 	.word	0x00006ed0


	//   ....[37]....
        /*03a8*/ 	.word	0x00006f40


	//   ....[38]....
        /*03ac*/ 	.word	0x00006fe0


	//   ....[39]....
        /*03b0*/ 	.word	0x00007040


	//   ....[40]....
        /*03b4*/ 	.word	0x00007070


	//   ....[41]....
        /*03b8*/ 	.word	0x000070a0


	//   ....[42]....
        /*03bc*/ 	.word	0x000071d0


	//   ....[43]....
        /*03c0*/ 	.word	0x000076a0


	//   ....[44]....
        /*03c4*/ 	.word	0x00009690


	//   ....[45]....
        /*03c8*/ 	.word	0x000096a0


	//   ....[46]....
        /*03cc*/ 	.word	0x000096b0


	//   ....[47]....
        /*03d0*/ 	.word	0x000096c0


	//   ....[48]....
        /*03d4*/ 	.word	0x000096f0


	//   ....[49]....
        /*03d8*/ 	.word	0x00009730


	//   ....[50]....
        /*03dc*/ 	.word	0x00009740


	//   ....[51]....
        /*03e0*/ 	.word	0x00009750


	//   ....[52]....
        /*03e4*/ 	.word	0x0000ac90


	//   ....[53]....
        /*03e8*/ 	.word	0x0000aca0


	//   ....[54]....
        /*03ec*/ 	.word	0x0000acc0


	//   ....[55]....
        /*03f0*/ 	.word	0x0000acd0


	//   ....[56]....
        /*03f4*/ 	.word	0x0000ace0


	//   ....[57]....
        /*03f8*/ 	.word	0x0000acf0


	//   ....[58]....
        /*03fc*/ 	.word	0x0000ad00


	//   ....[59]....
        /*0400*/ 	.word	0x0000ad10


	//   ....[60]....
        /*0404*/ 	.word	0x0000ae80


	//   ....[61]....
        /*0408*/ 	.word	0x0000aeb0


	//   ....[62]....
        /*040c*/ 	.word	0x0000b020


	//   ....[63]....
        /*0410*/ 	.word	0x0000b050


	//   ....[64]....
        /*0414*/ 	.word	0x0000b180


	//   ....[65]....
        /*0418*/ 	.word	0x0000b1b0


	//   ....[66]....
        /*041c*/ 	.word	0x0000b2e0


	//   ....[67]....
        /*0420*/ 	.word	0x0000b300


	//----- nvinfo : EIATTR_EXIT_INSTR_OFFSETS
	.align		4
.L_150:
        /*0424*/ 	.byte	0x04, 0x1c
        /*0426*/ 	.short	(.L_152 - .L_151)


	//   ....[0]....
.L_151:
        /*0428*/ 	.word	0x00000040


	//   ....[1]....
        /*042c*/ 	.word	0x0000b310


	//   ....[2]....
        /*0430*/ 	.word	0x0000b3c0


	//   ....[3]....
        /*0434*/ 	.word	0x0000b420


	//----- nvinfo : EIATTR_CTAIDZ_USED
	.align		4
.L_152:
        /*0438*/ 	.byte	0x01, 0x04
	.zero		2


	//----- nvinfo : EIATTR_MAX_THREADS
	.align		4
        /*043c*/ 	.byte	0x04, 0x05
        /*043e*/ 	.short	(.L_154 - .L_153)
.L_153:
        /*0440*/ 	.word	0x00000080
        /*0444*/ 	.word	0x00000001
        /*0448*/ 	.word	0x00000001


	//----- nvinfo : EIATTR_CRS_STACK_SIZE
	.align		4
.L_154:
        /*044c*/ 	.byte	0x04, 0x1e
        /*044e*/ 	.short	(.L_156 - .L_155)
.L_155:
        /*0450*/ 	.word	0x00000000
.L_156:


//--------------------- .nv.info._ZN7cutlass13device_kernelIN5flash19enable_sm80_to_sm89INS1_16FlashAttnFwdSm80INS1_25CollectiveMainloopFwdSm80ILi4ELi1ELb0EN4cute5tupleIJNS5_1CILi128EEENS7_ILi64EEENS7_ILi96EEEEEELi96ENS_6half_tEfNS_4arch4Sm80ELb0ELb0ELb1ELb1ELb1ELb0ELb1ELb0EEENS1_21CollectiveEpilogueFwdINS6_IJS8_SA_S9_EEENS6_IJNS7_ILi1EEESI_SI_EEESC_SE_Li128ELb1ELb1ELb0ELb0EEENS1_19SingleTileSchedulerILb1ELb0ELb1ELi128EEEEEEEEEvNT_6ParamsE --------------------------
	.section	.nv.info._ZN7cutlass13device_kernelIN5flash19enable_sm80_to_sm89INS1_16FlashAttnFwdSm80INS1_25CollectiveMainloopFwdSm80ILi4ELi1ELb0EN4cute5tupleIJNS5_1CILi128EEENS7_ILi64EEENS7_ILi96EEEEEELi96ENS_6half_tEfNS_4arch4Sm80ELb0ELb0ELb1ELb1ELb1ELb0ELb1ELb0EEENS1_21CollectiveEpilogueFwdINS6_IJS8_SA_S9_EEENS6_IJNS7_ILi1EEESI_SI_EEESC_SE_Li128ELb1ELb1ELb0ELb0EEENS1_19SingleTileSchedulerILb1ELb0ELb1ELi128EEEEEEEEEvNT_6ParamsE,"",@"SHT_CUDA_INFO"
	.sectionflags	@""
	.align	4


	//----- nvinfo : EIATTR_CUDA_API_VERSION
	.align		4
        /*0000*/ 	.byte	0x04, 0x37
        /*0002*/ 	.short	(.L_158 - .L_157)
.L_157:
        /*0004*/ 	.word	0x00000082


	//----- nvinfo : EIATTR_SW2861232_WAR
	.align		4
.L_158:
        /*0008*/ 	.byte	0x01, 0x35
	.zero		2


	//----- nvinfo : EIATTR_PARAM_CBANK
	.align		4
        /*000c*/ 	.byte	0x04, 0x0a
        /*000e*/ 	.short	(.L_160 - .L_159)
	.align		4
.L_159:
        /*0010*/ 	.word	index@(.nv.constant0._ZN7cutlass13device_kernelIN5flash19enable_sm80_to_sm89INS1_16FlashAttnFwdSm80INS1_25CollectiveMainloopFwdSm80ILi4ELi1ELb0EN4cute5tupleIJNS5_1CILi128EEENS7_ILi64EEENS7_ILi96EEEEEELi96ENS_6half_tEfNS_4arch4Sm80ELb0ELb0ELb1ELb1ELb1ELb0ELb1ELb0EEENS1_21CollectiveEpilogueFwdINS6_IJS8_SA_S9_EEENS6_IJNS7_ILi1EEESI_SI_EEESC_SE_Li128ELb1ELb1ELb0ELb0EEENS1_19SingleTileSchedulerILb1ELb0ELb1ELi128EEEEEEEEEvNT_6ParamsE)
        /*0014*/ 	.short	0x0160
        /*0016*/ 	.short	0x0418


	//----- nvinfo : EIATTR_CBANK_PARAM_SIZE
	.align		4
.L_160:
        /*0018*/ 	.byte	0x03, 0x19
        /*001a*/ 	.short	0x0418


	//----- nvinfo : EIATTR_KPARAM_INFO
	.align		4
        /*001c*/ 	.byte	0x04, 0x17
        /*001e*/ 	.short	(.L_162 - .L_161)
.L_161:
        /*0020*/ 	.word	0x00000000
        /*0024*/ 	.short	0x0000
        /*0026*/ 	.short	0x0000
        /*0028*/ 	.byte	0x00, 0xf0, 0x61, 0x10


	//----- nvinfo : EIATTR_MAXREG_COUNT
	.align		4
.L_162:
        /*002c*/ 	.byte	0x03, 0x1b
        /*002e*/ 	.short	0x00ff


	//----- nvinfo : EIATTR_NUM_BARRIERS
	.align		4
        /*0030*/ 	.byte	0x02, 0x4c
        /*0032*/ 	.byte	0x02
	.zero		1


	//----- nvinfo : EIATTR_ANNOTATIONS
	.align		4
        /*0034*/ 	.byte	0x04, 0x55
        /*0036*/ 	.short	(.L_164 - .L_163)


	//   ....[0]....
.L_163:
        /* <DEDUP_REMOVED lines=17> */
        /*013c*/ 	.byte	0xb0, 0xb6, 0x00, 0x00


	//----- nvinfo : EIATTR_MERCURY_ISA_VERSION
	.align		4
.L_164:
        /*0140*/ 	.byte	0x03, 0x5f
        /*0142*/ 	.short	0x0000


	//----- nvinfo : EIATTR_COOP_GROUP_MASK_REGIDS
	.align		4
        /*0144*/ 	.byte	0x04, 0x29
        /*0146*/ 	.short	(.L_166 - .L_165)


	//   ....[0]....
.L_165:
        /*0148*/ 	.word	0xffffffff


	//   ....[1]....
        /*014c*/ 	.word	0xffffffff


	//   ....[2]....
        /*0150*/ 	.word	0xffffffff


	//   ....[3]....
        /*0154*/ 	.word	0xffffffff


	//   ....[4]....
        /*0158*/ 	.word	0xffffffff


	//   ....[5]....
        /*015c*/ 	.word	0xffffffff


	//   ....[6]....
        /*0160*/ 	.word	0xffffffff


	//   ....[7]....
        /*0164*/ 	.word	0xffffffff


	//   ....[8]....
        /*0168*/ 	.word	0xffffffff


	//   ....[9]....
        /*016c*/ 	.word	0xffffffff


	//   ....[10]....
        /*0170*/ 	.word	0xffffffff


	//   ....[11]....
        /*0174*/ 	.word	0xffffffff


	//   ....[12]....
        /*0178*/ 	.word	0xffffffff


	//   ....[13]....
        /*017c*/ 	.word	0xffffffff


	//   ....[14]....
        /*0180*/ 	.word	0xffffffff


	//   ....[15]....
        /*0184*/ 	.word	0xffffffff


	//   ....[16]....
        /*0188*/ 	.word	0xffffffff


	//   ....[17]....
        /*018c*/ 	.word	0xffffffff


	//   ....[18]....
        /*0190*/ 	.word	0xffffffff


	//   ....[19]....
        /*0194*/ 	.word	0xffffffff


	//   ....[20]....
        /*0198*/ 	.word	0xffffffff


	//   ....[21]....
        /*019c*/ 	.word	0xffffffff


	//   ....[22]....
        /*01a0*/ 	.word	0xffffffff


	//   ....[23]....
        /*01a4*/ 	.word	0xffffffff


	//   ....[24]....
        /*01a8*/ 	.word	0xffffffff


	//   ....[25]....
        /*01ac*/ 	.word	0xffffffff


	//   ....[26]....
        /*01b0*/ 	.word	0xffffffff


	//   ....[27]....
        /*01b4*/ 	.word	0xffffffff


	//   ....[28]....
        /*01b8*/ 	.word	0xffffffff


	//   ....[29]....
        /*01bc*/ 	.word	0xffffffff


	//   ....[30]....
        /*01c0*/ 	.word	0xffffffff


	//   ....[31]....
        /*01c4*/ 	.word	0xffffffff


	//   ....[32]....
        /*01c8*/ 	.word	0xffffffff


	//   ....[33]....
        /*01cc*/ 	.word	0xffffffff


	//   ....[34]....
        /*01d0*/ 	.word	0xffffffff


	//   ....[35]....
        /*01d4*/ 	.word	0xffffffff


	//   ....[36]....
        /*01d8*/ 	.word	0xffffffff


	//   ....[37]....
        /*01dc*/ 	.word	0xffffffff


	//   ....[38]....
        /*01e0*/ 	.word	0xffffffff


	//   ....[39]....
        /*01e4*/ 	.word	0xffffffff


	//   ....[40]....
        /*01e8*/ 	.word	0xffffffff


	//   ....[41]....
        /*01ec*/ 	.word	0xffffffff


	//   ....[42]....
        /*01f0*/ 	.word	0xffffffff


	//   ....[43]....
        /*01f4*/ 	.word	0xffffffff


	//   ....[44]....
        /*01f8*/ 	.word	0xffffffff


	//   ....[45]....
        /*01fc*/ 	.word	0xffffffff


	//   ....[46]....
        /*0200*/ 	.word	0xffffffff


	//   ....[47]....
        /*0204*/ 	.word	0xffffffff


	//   ....[48]....
        /*0208*/ 	.word	0xffffffff


	//   ....[49]....
        /*020c*/ 	.word	0xffffffff


	//   ....[50]....
        /*0210*/ 	.word	0xffffffff


	//   ....[51]....
        /*0214*/ 	.word	0xffffffff


	//   ....[52]....
        /*0218*/ 	.word	0xffffffff


	//   ....[53]....
        /*021c*/ 	.word	0xffffffff


	//   ....[54]....
        /*0220*/ 	.word	0xffffffff


	//   ....[55]....
        /*0224*/ 	.word	0xffffffff


	//   ....[56]....
        /*0228*/ 	.word	0xffffffff


	//   ....[57]....
        /*022c*/ 	.word	0xffffffff


	//   ....[58]....
        /*0230*/ 	.word	0xffffffff


	//   ....[59]....
        /*0234*/ 	.word	0xffffffff


	//   ....[60]....
        /*0238*/ 	.word	0xffffffff


	//   ....[61]....
        /*023c*/ 	.word	0xffffffff


	//   ....[62]....
        /*0240*/ 	.word	0xffffffff


	//   ....[63]....
        /*0244*/ 	.word	0xffffffff


	//   ....[64]....
        /*0248*/ 	.word	0xffffffff


	//   ....[65]....
        /*024c*/ 	.word	0xffffffff


	//   ....[66]....
        /*0250*/ 	.word	0xffffffff


	//   ....[67]....
        /*0254*/ 	.word	0xffffffff


	//   ....[68]....
        /*0258*/ 	.word	0xffffffff


	//   ....[69]....
        /*025c*/ 	.word	0xffffffff


	//   ....[70]....
        /*0260*/ 	.word	0xffffffff


	//   ....[71]....
        /*0264*/ 	.word	0xffffffff


	//   ....[72]....
        /*0268*/ 	.word	0xffffffff


	//   ....[73]....
        /*026c*/ 	.word	0xffffffff


	//   ....[74]....
        /*0270*/ 	.word	0xffffffff


	//   ....[75]....
        /*0274*/ 	.word	0xffffffff


	//   ....[76]....
        /*0278*/ 	.word	0xffffffff


	//----- nvinfo : EIATTR_COOP_GROUP_INSTR_OFFSETS
	.align		4
.L_166:
        /*027c*/ 	.byte	0x04, 0x28
        /*027e*/ 	.short	(.L_168 - .L_167)


	//   ....[0]....
.L_167:
        /*0280*/ 	.word	0x00000090


	//   ....[1]....
        /*0284*/ 	.word	0x00000f60


	//   ....[2]....
        /*0288*/ 	.word	0x00000f90


	//   ....[3]....
        /*028c*/ 	.word	0x00001130


	//   ....[4]....
        /*0290*/ 	.word	0x00001160


	//   ....[5]....
        /*0294*/ 	.word	0x00001280


	//   ....[6]....
        /*0298*/ 	.word	0x000012b0


	//   ....[7]....
        /*029c*/ 	.word	0x000013d0


	//   ....[8]....
        /*02a0*/ 	.word	0x00001410


	//   ....[9]....
        /*02a4*/ 	.word	0x000018f0


	//   ....[10]....
        /*02a8*/ 	.word	0x00001920


	//   ....[11]....
        /*02ac*/ 	.word	0x00001a30


	//   ....[12]....
        /*02b0*/ 	.word	0x00001ad0


	//   ....[13]....
        /*02b4*/ 	.word	0x00001ae0


	//   ....[14]....
        /*02b8*/ 	.word	0x00001b00


	//   ....[15]....
        /*02bc*/ 	.word	0x00001b30


	//   ....[16]....
        /*02c0*/ 	.word	0x00001b60


	//   ....[17]....
        /*02c4*/ 	.word	0x00003310


	//   ....[18]....
        /*02c8*/ 	.word	0x00003320


	//   ....[19]....
        /*02cc*/ 	.word	0x00003390


	//   ....[20]....
        /*02d0*/ 	.word	0x000033b0


	//   ....[21]....
        /*02d4*/ 	.word	0x00003c00


	//   ....[22]....
        /*02d8*/ 	.word	0x00003ce0


	//   ....[23]....
        /*02dc*/ 	.word	0x00003d40


	//   ....[24]....
        /*02e0*/ 	.word	0x00003e10


	//   ....[25]....
        /*02e4*/ 	.word	0x00003e40


	//   ....[26]....
        /*02e8*/ 	.word	0x00003f70


	//   ....[27]....
        /*02ec*/ 	.word	0x00003f90


	//   ....[28]....
        /*02f0*/ 	.word	0x000040c0


	//   ....[29]....
        /*02f4*/ 	.word	0x000059f0


	//   ....[30]....
        /*02f8*/ 	.word	0x00005a00


	//   ....[31]....
        /*02fc*/ 	.word	0x00005a10


	//   ....[32]....
        /*0300*/ 	.word	0x00005a20


	//   ....[33]....
        /*0304*/ 	.word	0x00005e30


	//   ....[34]....
        /*0308*/ 	.word	0x00005e50


	//   ....[35]....
        /*030c*/ 	.word	0x00005e70


	//   ....[36]....
        /*0310*/ 	.word	0x00005ef0


	//   ....[37]....
        /*0314*/ 	.word	0x00007140


	//   ....[38]....
        /*0318*/ 	.word	0x000071d0


	//   ....[39]....
        /*031c*/ 	.word	0x000072d0


	//   ....[40]....
        /*0320*/ 	.word	0x00007320


	//   ....[41]....
        /*0324*/ 	.word	0x00007360


	//   ....[42]....
        /*0328*/ 	.word	0x00007450


	//   ....[43]....
        /*032c*/ 	.word	0x00007460


	//   ....[44]....
        /*0330*/ 	.word	0x000079a0


	//   ....[45]....
        /*0334*/ 	.word	0x00009640


	//   ....[46]....
        /*0338*/ 	.word	0x00009650


	//   ....[47]....
        /*033c*/ 	.word	0x00009660


	//   ....[48]....
        /*0340*/ 	.word	0x00009670


	//   ....[49]....
        /*0344*/ 	.word	0x000096a0


	//   ....[50]....
        /*0348*/ 	.word	0x000096c0


	//   ....[51]....
        /*034c*/ 	.word	0x000096e0


	//   ....[52]....
        /*0350*/ 	.word	0x000096f0


	//   ....[53]....
        /*0354*/ 	.word	0x0000add0


	//   ....[54]....
        /*0358*/ 	.word	0x0000ae00


	//   ....[55]....
        /*035c*/ 	.word	0x0000ae30


	//   ....[56]....
        /*0360*/ 	.word	0x0000ae50


	//   ....[57]....
        /*0364*/ 	.word	0x0000ae60


	//   ....[58]....
        /*0368*/ 	.word	0x0000ae70


	//   ....[59]....
        /*036c*/ 	.word	0x0000ae80


	//   ....[60]....
        /*0370*/ 	.word	0x0000ae90


	//   ....[61]....
        /*0374*/ 	.word	0x0000b0b0


	//   ....[62]....
        /*0378*/ 	.word	0x0000b0c0


	//   ....[63]....
        /*037c*/ 	.word	0x0000b240


	//   ....[64]....
        /*0380*/ 	.word	0x0000b270


	//   ....[65]....
        /*0384*/ 	.word	0x0000b3c0


	//   ....[66]....
        /*0388*/ 	.word	0x0000b3f0


	//   ....[67]....
        /*038c*/ 	.word	0x0000b540


	//   ....[68]....
        /*0390*/ 	.word	0x0000b560


	//   ....[69]....
        /*0394*/ 	.word	0x0000bd50


	//   ....[70]....
        /*0398*/ 	.word	0x0000bd70


	//   ....[71]....
        /*039c*/ 	.word	0x0000bec0


	//   ....[72]....
        /*03a0*/ 	.word	0x0000bef0


	//   ....[73]....
        /*03a4*/ 	.word	0x0000c020


	//   ....[74]....
        /*03a8*/ 	.word	0x0000c050


	//   ....[75]....
        /*03ac*/ 	.word	0x0000c180


	//   ....[76]....
        /*03b0*/ 	.word	0x0000c1a0


	//----- nvinfo : EIATTR_EXIT_INSTR_OFFSETS
	.align		4
.L_168:
        /*03b4*/ 	.byte	0x04, 0x1c
        /*03b6*/ 	.short	(.L_170 - .L_169)


	//   ....[0]....
.L_169:
        /*03b8*/ 	.word	0x00000350


	//   ....[1]....
        /*03bc*/ 	.word	0x0000b570


	//   ....[2]....
        /*03c0*/ 	.word	0x0000b640


	//   ....[3]....
        /*03c4*/ 	.word	0x0000b6a0


	//   ....[4]....
        /*03c8*/ 	.word	0x0000c1b0


	//   ....[5]....
        /*03cc*/ 	.word	0x0000c260


	//   ....[6]....
        /*03d0*/ 	.word	0x0000c2c0


	//----- nvinfo : EIATTR_CTAIDZ_USED
	.align		4
.L_170:
        /*03d4*/ 	.byte	0x01, 0x04
	.zero		2


	//----- nvinfo : EIATTR_MAX_THREADS
	.align		4
        /*03d8*/ 	.byte	0x04, 0x05
        /*03da*/ 	.short	(.L_172 - .L_171)
.L_171:
        /*03dc*/ 	.word	0x00000080
        /*03e0*/ 	.word	0x00000001
        /*03e4*/ 	.word	0x00000001


	//----- nvinfo : EIATTR_CRS_STACK_SIZE
	.align		4
.L_172:
        /*03e8*/ 	.byte	0x04, 0x1e
        /*03ea*/ 	.short	(.L_174 - .L_173)
.L_173:
        /*03ec*/ 	.word	0x00000000
.L_174:


//--------------------- .nv.info._ZN7cutlass13device_kernelIN5flash19enable_sm80_to_sm89INS1_16FlashAttnFwdSm80INS1_25CollectiveMainloopFwdSm80ILi4ELi1ELb0EN4cute5tupleIJNS5_1CILi128EEENS7_ILi64EEENS7_ILi96EEEEEELi96ENS_6half_tEfNS_4arch4Sm80ELb0ELb0ELb1ELb1ELb1ELb1ELb1ELb0EEENS1_21CollectiveEpilogueFwdINS6_IJS8_SA_S9_EEENS6_IJNS7_ILi1EEESI_SI_EEESC_SE_Li128ELb1ELb1ELb0ELb0EEENS1_19SingleTileSchedulerILb1ELb0ELb1ELi128EEEEEEEEEvNT_6ParamsE --------------------------
	.section	.nv.info._ZN7cutlass13device_kernelIN5flash19enable_sm80_to_sm89INS1_16FlashAttnFwdSm80INS1_25CollectiveMainloopFwdSm80ILi4ELi1ELb0EN4cute5tupleIJNS5_1CILi128EEENS7_ILi64EEENS7_ILi96EEEEEELi96ENS_6half_tEfNS_4arch4Sm80ELb0ELb0ELb1ELb1ELb1ELb1ELb1ELb0EEENS1_21CollectiveEpilogueFwdINS6_IJS8_SA_S9_EEENS6_IJNS7_ILi1EEESI_SI_EEESC_SE_Li128ELb1ELb1ELb0ELb0EEENS1_19SingleTileSchedulerILb1ELb0ELb1ELi128EEEEEEEEEvNT_6ParamsE,"",@"SHT_CUDA_INFO"
	.sectionflags	@""
	.align	4


	//----- nvinfo : EIATTR_CUDA_API_VERSION
	.align		4
        /*0000*/ 	.byte	0x04, 0x37
        /*0002*/ 	.short	(.L_176 - .L_175)
.L_175:
        /*0004*/ 	.word	0x00000082


	//----- nvinfo : EIATTR_SW2861232_WAR
	.align		4
.L_176:
        /*0008*/ 	.byte	0x01, 0x35
	.zero		2


	//----- nvinfo : EIATTR_PARAM_CBANK
	.align		4
        /*000c*/ 	.byte	0x04, 0x0a
        /*000e*/ 	.short	(.L_178 - .L_177)
	.align		4
.L_177:
        /*0010*/ 	.word	index@(.nv.constant0._ZN7cutlass13device_kernelIN5flash19enable_sm80_to_sm89INS1_16FlashAttnFwdSm80INS1_25CollectiveMainloopFwdSm80ILi4ELi1ELb0EN4cute5tupleIJNS5_1CILi128EEENS7_ILi64EEENS7_ILi96EEEEEELi96ENS_6half_tEfNS_4arch4Sm80ELb0ELb0ELb1ELb1ELb1ELb1ELb1ELb0EEENS1_21CollectiveEpilogueFwdINS6_IJS8_SA_S9_EEENS6_IJNS7_ILi1EEESI_SI_EEESC_SE_Li128ELb1ELb1ELb0ELb0EEENS1_19SingleTileSchedulerILb1ELb0ELb1ELi128EEEEEEEEEvNT_6ParamsE)
        /*0014*/ 	.short	0x0160
        /*0016*/ 	.short	0x0418


	//----- nvinfo : EIATTR_CBANK_PARAM_SIZE
	.align		4
.L_178:
        /*0018*/ 	.byte	0x03, 0x19
        /*001a*/ 	.short	0x0418


	//----- nvinfo : EIATTR_KPARAM_INFO
	.align		4
        /*001c*/ 	.byte	0x04, 0x17
        /*001e*/ 	.short	(.L_180 - .L_179)
.L_179:
        /*0020*/ 	.word	0x00000000
        /*0024*/ 	.short	0x0000
        /*0026*/ 	.short	0x0000
        /*0028*/ 	.byte	0x00, 0xf0, 0x61, 0x10


	//----- nvinfo : EIATTR_MAXREG_COUNT
	.align		4
.L_180:
        /*002c*/ 	.byte	0x03, 0x1b
        /*002e*/ 	.short	0x00ff


	//----- nvinfo : EIATTR_NUM_BARRIERS
	.align		4
        /*0030*/ 	.byte	0x02, 0x4c
        /*0032*/ 	.byte	0x02
	.zero		1


	//----- nvinfo : EIATTR_ANNOTATIONS
	.align		4
        /*0034*/ 	.byte	0x04, 0x55
        /*0036*/ 	.short	(.L_182 - .L_181)


	//   ....[0]....
.L_181:
        /* <DEDUP_REMOVED lines=19> */


	//----- nvinfo : EIATTR_MERCURY_ISA_VERSION
	.align		4
.L_182:
        /*0150*/ 	.byte	0x03, 0x5f
        /*0152*/ 	.short	0x0000


	//----- nvinfo : EIATTR_COOP_GROUP_MASK_REGIDS
	.align		4
        /*0154*/ 	.byte	0x04, 0x29
        /*0156*/ 	.short	(.L_184 - .L_183)


	//   ....[0]....
.L_183:
        /*0158*/ 	.word	0xffffffff


	//   ....[1]....
        /*015c*/ 	.word	0xffffffff


	//   ....[2]....
        /*0160*/ 	.word	0xffffffff


	//   ....[3]....
        /*0164*/ 	.word	0xffffffff


	//   ....[4]....
        /*0168*/ 	.word	0xffffffff


	//   ....[5]....
        /*016c*/ 	.word	0xffffffff


	//   ....[6]....
        /*0170*/ 	.word	0xffffffff


	//   ....[7]....
        /*0174*/ 	.word	0xffffffff


	//   ....[8]....
        /*0178*/ 	.word	0xffffffff


	//   ....[9]....
        /*017c*/ 	.word	0xffffffff


	//   ....[10]....
        /*0180*/ 	.word	0xffffffff


	//   ....[11]....
        /*0184*/ 	.word	0xffffffff


	//   ....[12]....
        /*0188*/ 	.word	0xffffffff


	//   ....[13]....
        /*018c*/ 	.word	0xffffffff


	//   ....[14]....
        /*0190*/ 	.word	0xffffffff


	//   ....[15]....
        /*0194*/ 	.word	0xffffffff


	//   ....[16]....
        /*0198*/ 	.word	0xffffffff


	//   ....[17]....
        /*019c*/ 	.word	0xffffffff


	//   ....[18]....
        /*01a0*/ 	.word	0xffffffff


	//   ....[19]....
        /*01a4*/ 	.word	0xffffffff


	//   ....[20]....
        /*01a8*/ 	.word	0xffffffff


	//   ....[21]....
        /*01ac*/ 	.word	0xffffffff


	//   ....[22]....
        /*01b0*/ 	.word	0xffffffff


	//   ....[23]....
        /*01b4*/ 	.word	0xffffffff


	//   ....[24]....
        /*01b8*/ 	.word	0xffffffff


	//   ....[25]....
        /*01bc*/ 	.word	0xffffffff


	//   ....[26]....
        /*01c0*/ 	.word	0xffffffff


	//   ....[27]....
        /*01c4*/ 	.word	0xffffffff


	//   ....[28]....
        /*01c8*/ 	.word	0xffffffff


	//   ....[29]....
        /*01cc*/ 	.word	0xffffffff


	//   ....[30]....
        /*01d0*/ 	.word	0xffffffff


	//   ....[31]....
        /*01d4*/ 	.word	0xffffffff


	//   ....[32]....
        /*01d8*/ 	.word	0xffffffff


	//   ....[33]....
        /*01dc*/ 	.word	0xffffffff


	//   ....[34]....
        /*01e0*/ 	.word	0xffffffff


	//   ....[35]....
        /*01e4*/ 	.word	0xffffffff


	//   ....[36]....
        /*01e8*/ 	.word	0xffffffff


	//   ....[37]....
        /*01ec*/ 	.word	0xffffffff


	//   ....[38]....
        /*01f0*/ 	.word	0xffffffff


	//   ....[39]....
        /*01f4*/ 	.word	0xffffffff


	//   ....[40]....
        /*01f8*/ 	.word	0xffffffff


	//   ....[41]....
        /*01fc*/ 	.word	0xffffffff


	//   ....[42]....
        /*0200*/ 	.word	0xffffffff


	//   ....[43]....
        /*0204*/ 	.word	0xffffffff


	//   ....[44]....
        /*0208*/ 	.word	0xffffffff


	//   ....[45]....
        /*020c*/ 	.word	0xffffffff


	//   ....[46]....
        /*0210*/ 	.word	0xffffffff


	//   ....[47]....
        /*0214*/ 	.word	0xffffffff


	//   ....[48]....
        /*0218*/ 	.word	0xffffffff


	//   ....[49]....
        /*021c*/ 	.word	0xffffffff


	//   ....[50]....
        /*0220*/ 	.word	0xffffffff


	//   ....[51]....
        /*0224*/ 	.word	0xffffffff


	//   ....[52]....
        /*0228*/ 	.word	0xffffffff


	//   ....[53]....
        /*022c*/ 	.word	0xffffffff


	//   ....[54]....
        /*0230*/ 	.word	0xffffffff


	//   ....[55]....
        /*0234*/ 	.word	0xffffffff


	//   ....[56]....
        /*0238*/ 	.word	0xffffffff


	//   ....[57]....
        /*023c*/ 	.word	0xffffffff


	//   ....[58]....
        /*0240*/ 	.word	0xffffffff


	//   ....[59]....
        /*0244*/ 	.word	0xffffffff


	//   ....[60]....
        /*0248*/ 	.word	0xffffffff


	//   ....[61]....
        /*024c*/ 	.word	0xffffffff


	//   ....[62]....
        /*0250*/ 	.word	0xffffffff


	//   ....[63]....
        /*0254*/ 	.word	0xffffffff


	//   ....[64]....
        /*0258*/ 	.word	0xffffffff


	//   ....[65]....
        /*025c*/ 	.word	0xffffffff


	//   ....[66]....
        /*0260*/ 	.word	0xffffffff


	//   ....[67]....
        /*0264*/ 	.word	0xffffffff


	//   ....[68]....
        /*0268*/ 	.word	0xffffffff


	//   ....[69]....
        /*026c*/ 	.word	0xffffffff


	//   ....[70]....
        /*0270*/ 	.word	0xffffffff


	//   ....[71]....
        /*0274*/ 	.word	0xffffffff


	//   ....[72]....
        /*0278*/ 	.word	0xffffffff


	//   ....[73]....
        /*027c*/ 	.word	0xffffffff


	//   ....[74]....
        /*0280*/ 	.word	0xffffffff


	//   ....[75]....
        /*0284*/ 	.word	0xffffffff


	//   ....[76]....
        /*0288*/ 	.word	0xffffffff


	//   ....[77]....
        /*028c*/ 	.word	0xffffffff


	//   ....[78]....
        /*0290*/ 	.word	0xffffffff


	//   ....[79]....
        /*0294*/ 	.word	0xffffffff


	//   ....[80]....
        /*0298*/ 	.word	0xffffffff


	//   ....[81]....
        /*029c*/ 	.word	0xffffffff


	//   ....[82]....
        /*02a0*/ 	.word	0xffffffff


	//   ....[83]....
        /*02a4*/ 	.word	0xffffffff


	//   ....[84]....
        /*02a8*/ 	.word	0xffffffff


	//----- nvinfo : EIATTR_COOP_GROUP_INSTR_OFFSETS
	.align		4
.L_184:
        /*02ac*/ 	.byte	0x04, 0x28
        /*02ae*/ 	.short	(.L_186 - .L_185)


	//   ....[0]....
.L_185:
        /*02b0*/ 	.word	0x00000090


	//   ....[1]....
        /*02b4*/ 	.word	0x00001fa0


	//   ....[2]....
        /*02b8*/ 	.word	0x00001fb0


	//   ....[3]....
        /*02bc*/ 	.word	0x00003ae0


	//   ....[4]....
        /*02c0*/ 	.word	0x00003af0


	//   ....[5]....
        /*02c4*/ 	.word	0x00005470


	//   ....[6]....
        /*02c8*/ 	.word	0x00005490


	//   ....[7]....
        /*02cc*/ 	.word	0x00005990


	//   ....[8]....
        /*02d0*/ 	.word	0x000059f0


	//   ....[9]....
        /*02d4*/ 	.word	0x00006740


	//   ....[10]....
        /*02d8*/ 	.word	0x00006770


	//   ....[11]....
        /*02dc*/ 	.word	0x00006930


	//   ....[12]....
        /*02e0*/ 	.word	0x00006960


	//   ....[13]....
        /*02e4*/ 	.word	0x00006a80


	//   ....[14]....
        /*02e8*/ 	.word	0x00006ab0


	//   ....[15]....
        /*02ec*/ 	.word	0x00006c00


	//   ....[16]....
        /*02f0*/ 	.word	0x00006c30


	//   ....[17]....
        /*02f4*/ 	.word	0x000070b0


	//   ....[18]....
        /*02f8*/ 	.word	0x000070e0


	//   ....[19]....
        /*02fc*/ 	.word	0x00007120


	//   ....[20]....
        /*0300*/ 	.word	0x00007140


	//   ....[21]....
        /*0304*/ 	.word	0x0000d3d0


	//   ....[22]....
        /*0308*/ 	.word	0x0000d3e0


	//   ....[23]....
        /*030c*/ 	.word	0x0000d3f0


	//   ....[24]....
        /*0310*/ 	.word	0x0000d400


	//   ....[25]....
        /*0314*/ 	.word	0x0000ea10


	//   ....[26]....
        /*0318*/ 	.word	0x0000ea30


	//   ....[27]....
        /*031c*/ 	.word	0x0000eaa0


	//   ....[28]....
        /*0320*/ 	.word	0x0000eac0


	//   ....[29]....
        /*0324*/ 	.word	0x0000f320


	//   ....[30]....
        /*0328*/ 	.word	0x0000f400


	//   ....[31]....
        /*032c*/ 	.word	0x0000f490


	//   ....[32]....
        /*0330*/ 	.word	0x0000f510


	//   ....[33]....
        /*0334*/ 	.word	0x0000f540


	//   ....[34]....
        /*0338*/ 	.word	0x0000f620


	//   ....[35]....
        /*033c*/ 	.word	0x0000f660


	//   ....[36]....
        /*0340*/ 	.word	0x0000f790


	//   ....[37]....
        /*0344*/ 	.word	0x000110e0


	//   ....[38]....
        /*0348*/ 	.word	0x000110f0


	//   ....[39]....
        /*034c*/ 	.word	0x00011100


	//   ....[40]....
        /*0350*/ 	.word	0x00011110


	//   ....[41]....
        /*0354*/ 	.word	0x00011520


	//   ....[42]....
        /*0358*/ 	.word	0x00011540


	//   ....[43]....
        /*035c*/ 	.word	0x00011560


	//   ....[44]....
        /*0360*/ 	.word	0x000115e0


	//   ....[45]....
        /*0364*/ 	.word	0x00012830


	//   ....[46]....
        /*0368*/ 	.word	0x000128c0


	//   ....[47]....
        /*036c*/ 	.word	0x000129c0


	//   ....[48]....
        /*0370*/ 	.word	0x00012a10


	//   ....[49]....
        /*0374*/ 	.word	0x00012a50


	//   ....[50]....
        /*0378*/ 	.word	0x00012b40


	//   ....[51]....
        /*037c*/ 	.word	0x00012b50


	//   ....[52]....
        /*0380*/ 	.word	0x00013090


	//   ....[53]....
        /*0384*/ 	.word	0x00014d30


	//   ....[54]....
        /*0388*/ 	.word	0x00014d40


	//   ....[55]....
        /*038c*/ 	.word	0x00014d50


	//   ....[56]....
        /*0390*/ 	.word	0x00014d60


	//   ....[57]....
        /*0394*/ 	.word	0x00014d90


	//   ....[58]....
        /*0398*/ 	.word	0x00014db0


	//   ....[59]....
        /*039c*/ 	.word	0x00014dd0


	//   ....[60]....
        /*03a0*/ 	.word	0x00014de0


	//   ....[61]....
        /*03a4*/ 	.word	0x000164c0


	//   ....[62]....
        /*03a8*/ 	.word	0x000164f0


	//   ....[63]....
        /*03ac*/ 	.word	0x00016520


	//   ....[64]....
        /*03b0*/ 	.word	0x00016540


	//   ....[65]....
        /*03b4*/ 	.word	0x00016550


	//   ....[66]....
        /*03b8*/ 	.word	0x00016560


	//   ....[67]....
        /*03bc*/ 	.word	0x00016570


	//   ....[68]....
        /*03c0*/ 	.word	0x00016580


	//   ....[69]....
        /*03c4*/ 	.word	0x000167a0


	//   ....[70]....
        /*03c8*/ 	.word	0x000167b0


	//   ....[71]....
        /*03cc*/ 	.word	0x00016930


	//   ....[72]....
        /*03d0*/ 	.word	0x00016960


	//   ....[73]....
        /*03d4*/ 	.word	0x00016ab0


	//   ....[74]....
        /*03d8*/ 	.word	0x00016ae0


	//   ....[75]....
        /*03dc*/ 	.word	0x00016c30


	//   ....[76]....
        /*03e0*/ 	.word	0x00016c50


	//   ....[77]....
        /*03e4*/ 	.word	0x00017440


	//   ....[78]....
        /*03e8*/ 	.word	0x00017460


	//   ....[79]....
        /*03ec*/ 	.word	0x000175b0


	//   ....[80]....
        /*03f0*/ 	.word	0x000175e0


	//   ....[81]....
        /*03f4*/ 	.word	0x00017710


	//   ....[82]....
        /*03f8*/ 	.word	0x00017740


	//   ....[83]....
        /*03fc*/ 	.word	0x00017870


	//   ....[84]....
        /*0400*/ 	.word	0x00017890


	//----- nvinfo : EIATTR_EXIT_INSTR_OFFSETS
	.align		4
.L_186:
        /*0404*/ 	.byte	0x04, 0x1c
        /*0406*/ 	.short	(.L_188 - .L_187)


	//   ....[0]....
.L_187:
        /*0408*/ 	.word	0x00000350


	//   ....[1]....
        /*040c*/ 	.word	0x00016c60


	//   ....[2]....
        /*0410*/ 	.word	0x00016d30


	//   ....[3]....
        /*0414*/ 	.word	0x00016d90


	//   ....[4]....
        /*0418*/ 	.word	0x000178a0


	//   ....[5]....
        /*041c*/ 	.word	0x00017950


	//   ....[6]....
        /*0420*/ 	.word	0x000179b0


	//----- nvinfo : EIATTR_CTAIDZ_USED
	.align		4
.L_188:
        /*0424*/ 	.byte	0x01, 0x04
	.zero		2


	//----- nvinfo : EIATTR_MAX_THREADS
	.align		4
        /*0428*/ 	.byte	0x04, 0x05
        /*042a*/ 	.short	(.L_190 - .L_189)
.L_189:
        /*042c*/ 	.word	0x00000080
        /*0430*/ 	.word	0x00000001
        /*0434*/ 	.word	0x00000001


	//----- nvinfo : EIATTR_CRS_STACK_SIZE
	.align		4
.L_190:
        /*0438*/ 	.byte	0x04, 0x1e
        /*043a*/ 	.short	(.L_192 - .L_191)
.L_191:
        /*043c*/ 	.word	0x00000000
.L_192:


//--------------------- .nv.info._ZN7cutlass13device_kernelIN5flash19enable_sm80_to_sm89INS1_16FlashAttnFwdSm80INS1_25CollectiveMainloopFwdSm80ILi4ELi1ELb0EN4cute5tupleIJNS5_1CILi128EEENS7_ILi48EEENS7_ILi96EEEEEELi96ENS_6half_tEfNS_4arch4Sm80ELb0ELb1ELb1ELb0ELb1ELb0ELb1ELb0EEENS1_21CollectiveEpilogueFwdINS6_IJS8_SA_S9_EEENS6_IJNS7_ILi1EEESI_SI_EEESC_SE_Li128ELb0ELb1ELb0ELb0EEENS1_19SingleTileSchedulerILb0ELb0ELb1ELi128EEEEEEEEEvNT_6ParamsE --------------------------
	.section	.nv.info._ZN7cutlass13device_kernelIN5flash19enable_sm80_to_sm89INS1_16FlashAttnFwdSm80INS1_25CollectiveMainloopFwdSm80ILi4ELi1ELb0EN4cute5tupleIJNS5_1CILi128EEENS7_ILi48EEENS7_ILi96EEEEEELi96ENS_6half_tEfNS_4arch4Sm80ELb0ELb1ELb1ELb0ELb1ELb0ELb1ELb0EEENS1_21CollectiveEpilogueFwdINS6_IJS8_SA_S9_EEENS6_IJNS7_ILi1EEESI_SI_EEESC_SE_Li128ELb0ELb1ELb0ELb0EEENS1_19SingleTileSchedulerILb0ELb0ELb1ELi128EEEEEEEEEvNT_6ParamsE,"",@"SHT_CUDA_INFO"
	.sectionflags	@""
	.align	4


	//----- nvinfo : EIATTR_CUDA_API_VERSION
	.align		4
        /*0000*/ 	.byte	0x04, 0x37
        /*0002*/ 	.short	(.L_194 - .L_193)
.L_193:
        /*0004*/ 	.word	0x00000082


	//----- nvinfo : EIATTR_SW2861232_WAR
	.align		4
.L_194:
        /*0008*/ 	.byte	0x01, 0x35
	.zero		2


	//----- nvinfo : EIATTR_PARAM_CBANK
	.align		4
        /*000c*/ 	.byte	0x04, 0x0a
        /*000e*/ 	.short	(.L_196 - .L_195)
	.align		4
.L_195:
        /*0010*/ 	.word	index@(.nv.constant0._ZN7cutlass13device_kernelIN5flash19enable_sm80_to_sm89INS1_16FlashAttnFwdSm80INS1_25CollectiveMainloopFwdSm80ILi4ELi1ELb0EN4cute5tupleIJNS5_1CILi128EEENS7_ILi48EEENS7_ILi96EEEEEELi96ENS_6half_tEfNS_4arch4Sm80ELb0ELb1ELb1ELb0ELb1ELb0ELb1ELb0EEENS1_21CollectiveEpilogueFwdINS6_IJS8_SA_S9_EEENS6_IJNS7_ILi1EEESI_SI_EEESC_SE_Li128ELb0ELb1ELb0ELb0EEENS1_19SingleTileSchedulerILb0ELb0ELb1ELi128EEEEEEEEEvNT_6ParamsE)
        /*0014*/ 	.short	0x0160
        /*0016*/ 	.short	0x0418


	//----- nvinfo : EIATTR_CBANK_PARAM_SIZE
	.align		4
.L_196:
        /*0018*/ 	.byte	0x03, 0x19
        /*001a*/ 	.short	0x0418


	//----- nvinfo : EIATTR_KPARAM_INFO
	.align		4
        /*001c*/ 	.byte	0x04, 0x17
        /*001e*/ 	.short	(.L_198 - .L_197)
.L_197:
        /*0020*/ 	.word	0x00000000
        /*0024*/ 	.short	0x0000
        /*0026*/ 	.short	0x0000
        /*0028*/ 	.byte	0x00, 0xf0, 0x61, 0x10


	//----- nvinfo : EIATTR_MAXREG_COUNT
	.align		4
.L_198:
        /*002c*/ 	.byte	0x03, 0x1b
        /*002e*/ 	.short	0x00ff


	//----- nvinfo : EIATTR_NUM_BARRIERS
	.align		4
        /*0030*/ 	.byte	0x02, 0x4c
        /*0032*/ 	.byte	0x02
	.zero		1


	//----- nvinfo : EIATTR_ANNOTATIONS
	.align		4
        /*0034*/ 	.byte	0x04, 0x55
        /*0036*/ 	.short	(.L_200 - .L_199)


	//   ....[0]....
.L_199:
        /* <DEDUP_REMOVED lines=36> */


	//----- nvinfo : EIATTR_MERCURY_ISA_VERSION
	.align		4
.L_200:
        /*0268*/ 	.byte	0x03, 0x5f
        /*026a*/ 	.short	0x0000


	//----- nvinfo : EIATTR_COOP_GROUP_MASK_REGIDS
	.align		4
        /*026c*/ 	.byte	0x04, 0x29
        /*026e*/ 	.short	(.L_202 - .L_201)


	//   ....[0]....
.L_201:
        /*0270*/ 	.word	0xffffffff


	//   ....[1]....
        /*0274*/ 	.word	0xffffffff


	//   ....[2]....
        /*0278*/ 	.word	0xffffffff


	//   ....[3]....
        /*027c*/ 	.word	0xffffffff


	//   ....[4]....
        /*0280*/ 	.word	0xffffffff


	//   ....[5]....
        /*0284*/ 	.word	0xffffffff


	//   ....[6]....
        /*0288*/ 	.word	0xffffffff


	//   ....[7]....
        /*028c*/ 	.word	0xffffffff


	//   ....[8]....
        /*0290*/ 	.word	0xffffffff


	//   ....[9]....
        /*0294*/ 	.word	0xffffffff


	//   ....[10]....
        /*0298*/ 	.word	0xffffffff


	//   ....[11]....
        /*029c*/ 	.word	0xffffffff


	//   ....[12]....
        /*02a0*/ 	.word	0xffffffff


	//   ....[13]....
        /*02a4*/ 	.word	0xffffffff


	//   ....[14]....
        /*02a8*/ 	.word	0xffffffff


	//   ....[15]....
        /*02ac*/ 	.word	0xffffffff


	//   ....[16]....
        /*02b0*/ 	.word	0xffffffff


	//   ....[17]....
        /*02b4*/ 	.word	0xffffffff


	//   ....[18]....
        /*02b8*/ 	.word	0xffffffff


	//   ....[19]....
        /*02bc*/ 	.word	0xffffffff


	//   ....[20]....
        /*02c0*/ 	.word	0xffffffff


	//   ....[21]....
        /*02c4*/ 	.word	0xffffffff


	//   ....[22]....
        /*02c8*/ 	.word	0xffffffff


	//   ....[23]....
        /*02cc*/ 	.word	0xffffffff


	//   ....[24]....
        /*02d0*/ 	.word	0xffffffff


	//   ....[25]....
        /*02d4*/ 	.word	0xffffffff


	//   ....[26]....
        /*02d8*/ 	.word	0xffffffff


	//   ....[27]....
        /*02dc*/ 	.word	0xffffffff


	//   ....[28]....
        /*02e0*/ 	.word	0xffffffff


	//   ....[29]....
        /*02e4*/ 	.word	0xffffffff


	//   ....[30]....
        /*02e8*/ 	.word	0xffffffff


	//   ....[31]....
        /*02ec*/ 	.word	0xffffffff


	//   ....[32]....
        /*02f0*/ 	.word	0xffffffff


	//   ....[33]....
        /*02f4*/ 	.word	0xffffffff


	//   ....[34]....
        /*02f8*/ 	.word	0xffffffff


	//   ....[35]....
        /*02fc*/ 	.word	0xffffffff


	//   ....[36]....
        /*0300*/ 	.word	0xffffffff


	//   ....[37]....
        /*0304*/ 	.word	0xffffffff


	//   ....[38]....
        /*0308*/ 	.word	0xffffffff


	//   ....[39]....
        /*030c*/ 	.word	0xffffffff


	//   ....[40]....
        /*0310*/ 	.word	0xffffffff


	//   ....[41]....
        /*0314*/ 	.word	0xffffffff


	//   ....[42]....
        /*0318*/ 	.word	0xffffffff


	//   ....[43]....
        /*031c*/ 	.word	0xffffffff


	//   ....[44]....
        /*0320*/ 	.word	0xffffffff


	//   ....[45]....
        /*0324*/ 	.word	0xffffffff


	//   ....[46]....
        /*0328*/ 	.word	0xffffffff


	//   ....[47]....
        /*032c*/ 	.word	0xffffffff


	//   ....[48]....
        /*0330*/ 	.word	0xffffffff


	//   ....[49]....
        /*0334*/ 	.word	0xffffffff


	//   ....[50]....
        /*0338*/ 	.word	0xffffffff


	//   ....[51]....
        /*033c*/ 	.word	0xffffffff


	//   ....[52]....
        /*0340*/ 	.word	0xffffffff


	//   ....[53]....
        /*0344*/ 	.word	0xffffffff


	//   ....[54]....
        /*0348*/ 	.word	0xffffffff


	//   ....[55]....
        /*034c*/ 	.word	0xffffffff


	//   ....[56]....
        /*0350*/ 	.word	0xffffffff


	//   ....[57]....
        /*0354*/ 	.word	0xffffffff


	//   ....[58]....
        /*0358*/ 	.word	0xffffffff


	//   ....[59]....
        /*035c*/ 	.word	0xffffffff


	//   ....[60]....
        /*0360*/ 	.word	0xffffffff


	//   ....[61]....
        /*0364*/ 	.word	0xffffffff


	//   ....[62]....
        /*0368*/ 	.word	0xffffffff


	//   ....[63]....
        /*036c*/ 	.word	0xffffffff


	//   ....[64]....
        /*0370*/ 	.word	0xffffffff


	//   ....[65]....
        /*0374*/ 	.word	0xffffffff


	//   ....[66]....
        /*0378*/ 	.word	0xffffffff


	//   ....[67]....
        /*037c*/ 	.word	0xffffffff


	//   ....[68]....
        /*0380*/ 	.word	0xffffffff


	//   ....[69]....
        /*0384*/ 	.word	0xffffffff


	//   ....[70]....
        /*0388*/ 	.word	0xffffffff


	//   ....[71]....
        /*038c*/ 	.word	0xffffffff


	//   ....[72]....
        /*0390*/ 	.word	0xffffffff


	//   ....[73]....
        /*0394*/ 	.word	0xffffffff


	//   ....[74]....
        /*0398*/ 	.word	0xffffffff


	//   ....[75]....
        /*039c*/ 	.word	0xffffffff


	//   ....[76]....
        /*03a0*/ 	.word	0xffffffff


	//   ....[77]....
        /*03a4*/ 	.word	0xffffffff


	//   ....[78]....
        /*03a8*/ 	.word	0xffffffff


	//   ....[79]....
        /*03ac*/ 	.word	0xffffffff


	//   ....[80]....
        /*03b0*/ 	.word	0xffffffff


	//   ....[81]....
        /*03b4*/ 	.word	0xffffffff


	//   ....[82]....
        /*03b8*/ 	.word	0xffffffff


	//   ....[83]....
        /*03bc*/ 	.word	0xffffffff


	//   ....[84]....
        /*03c0*/ 	.word	0xffffffff


	//   ....[85]....
        /*03c4*/ 	.word	0xffffffff


	//   ....[86]....
        /*03c8*/ 	.word	0xffffffff


	//   ....[87]....
        /*03cc*/ 	.word	0xffffffff


	//   ....[88]....
        /*03d0*/ 	.word	0xffffffff


	//   ....[89]....
        /*03d4*/ 	.word	0xffffffff


	//   ....[90]....
        /*03d8*/ 	.word	0xffffffff


	//   ....[91]....
        /*03dc*/ 	.word	0xffffffff


	//   ....[92]....
        /*03e0*/ 	.word	0xffffffff


	//   ....[93]....
        /*03e4*/ 	.word	0xffffffff


	//   ....[94]....
        /*03e8*/ 	.word	0xffffffff


	//   ....[95]....
        /*03ec*/ 	.word	0xffffffff


	//   ....[96]....
        /*03f0*/ 	.word	0xffffffff


	//   ....[97]....
        /*03f4*/ 	.word	0xffffffff


	//   ....[98]....
        /*03f8*/ 	.word	0xffffffff


	//   ....[99]....
        /*03fc*/ 	.word	0xffffffff


	//   ....[100]....
        /*0400*/ 	.word	0xffffffff


	//   ....[101]....
        /*0404*/ 	.word	0xffffffff


	//   ....[102]....
        /*0408*/ 	.word	0xffffffff


	//   ....[103]....
        /*040c*/ 	.word	0xffffffff


	//   ....[104]....
        /*0410*/ 	.word	0xffffffff


	//   ....[105]....
        /*0414*/ 	.word	0xffffffff


	//   ....[106]....
        /*0418*/ 	.word	0xffffffff


	//   ....[107]....
        /*041c*/ 	.word	0xffffffff


	//   ....[108]....
        /*0420*/ 	.word	0xffffffff


	//   ....[109]....
        /*0424*/ 	.word	0xffffffff


	//   ....[110]....
        /*0428*/ 	.word	0xffffffff


	//   ....[111]....
        /*042c*/ 	.word	0xffffffff


	//   ....[112]....
        /*0430*/ 	.word	0xffffffff


	//   ....[113]....
        /*0434*/ 	.word	0xffffffff


	//   ....[114]....
        /*0438*/ 	.word	0xffffffff


	//   ....[115]....
        /*043c*/ 	.word	0xffffffff


	//   ....[116]....
        /*0440*/ 	.word	0xffffffff


	//   ....[117]....
        /*0444*/ 	.word	0xffffffff


	//   ....[118]....
        /*0448*/ 	.word	0xffffffff


	//   ....[119]....
        /*044c*/ 	.word	0xffffffff


	//   ....[120]....
        /*0450*/ 	.word	0xffffffff


	//   ....[121]....
        /*0454*/ 	.word	0xffffffff


	//   ....[122]....
        /*0458*/ 	.word	0xffffffff


	//   ....[123]....
        /*045c*/ 	.word	0xffffffff


	//   ....[124]....
        /*0460*/ 	.word	0xffffffff


	//   ....[125]....
        /*0464*/ 	.word	0xffffffff


	//   ....[126]....
        /*0468*/ 	.word	0xffffffff


	//   ....[127]....
        /*046c*/ 	.word	0xffffffff


	//----- nvinfo : EIATTR_COOP_GROUP_INSTR_OFFSETS
	.align		4
.L_202:
        /*0470*/ 	.byte	0x04, 0x28
        /*0472*/ 	.short	(.L_204 - .L_203)


	//   ....[0]....
.L_203:
        /*0474*/ 	.word	0x00000e80


	//   ....[1]....
        /*0478*/ 	.word	0x00000eb0


	//   ....[2]....
        /*047c*/ 	.word	0x00000ee0


	//   ....[3]....
        /*0480*/ 	.word	0x00000f10


	//   ....[4]....
        /*0484*/ 	.word	0x00000f80


	//   ....[5]....
        /*0488*/ 	.word	0x00000fb0


	//   ....[6]....
        /*048c*/ 	.word	0x00001050


	//   ....[7]....
        /*0490*/ 	.word	0x00001060


	//   ....[8]....
        /*0494*/ 	.word	0x000014f0


	//   ....[9]....
        /*0498*/ 	.word	0x00001520


	//   ....[10]....
        /*049c*/ 	.word	0x00001540


	//   ....[11]....
        /*04a0*/ 	.word	0x00001560


	//   ....[12]....
        /*04a4*/ 	.word	0x00001830


	//   ....[13]....
        /*04a8*/ 	.word	0x00001930


	//   ....[14]....
        /*04ac*/ 	.word	0x00001c60


	//   ....[15]....
        /*04b0*/ 	.word	0x00001c70


	//   ....[16]....
        /*04b4*/ 	.word	0x000028c0


	//   ....[17]....
        /*04b8*/ 	.word	0x000028d0


	//   ....[18]....
        /*04bc*/ 	.word	0x00002950


	//   ....[19]....
        /*04c0*/ 	.word	0x00002970


	//   ....[20]....
        /*04c4*/ 	.word	0x00002d80


	//   ....[21]....
        /*04c8*/ 	.word	0x00003010


	//   ....[22]....
        /*04cc*/ 	.word	0x000036b0


	//   ....[23]....
        /*04d0*/ 	.word	0x00003c90


	//   ....[24]....
        /*04d4*/ 	.word	0x000047a0


	//   ....[25]....
        /*04d8*/ 	.word	0x00004830


	//   ....[26]....
        /*04dc*/ 	.word	0x000048a0


	//   ....[27]....
        /*04e0*/ 	.word	0x000048c0


	//   ....[28]....
        /*04e4*/ 	.word	0x000048e0


	//   ....[29]....
        /*04e8*/ 	.word	0x00004990


	//   ....[30]....
        /*04ec*/ 	.word	0x00004a40


	//   ....[31]....
        /*04f0*/ 	.word	0x00004ac0


	//   ....[32]....
        /*04f4*/ 	.word	0x00005f80


	//   ....[33]....
        /*04f8*/ 	.word	0x00005f90


	//   ....[34]....
        /*04fc*/ 	.word	0x00006070


	//   ....[35]....
        /*0500*/ 	.word	0x00006080


	//   ....[36]....
        /*0504*/ 	.word	0x00007080


	//   ....[37]....
        /*0508*/ 	.word	0x00007090


	//   ....[38]....
        /*050c*/ 	.word	0x00007110


	//   ....[39]....
        /*0510*/ 	.word	0x00007150


	//   ....[40]....
        /*0514*/ 	.word	0x000072e0


	//   ....[41]....
        /*0518*/ 	.word	0x00007510


	//   ....[42]....
        /*051c*/ 	.word	0x00007a60


	//   ....[43]....
        /*0520*/ 	.word	0x00007ef0


	//   ....[44]....
        /*0524*/ 	.word	0x00008510


	//   ....[45]....
        /*0528*/ 	.word	0x00008610


	//   ....[46]....
        /*052c*/ 	.word	0x000086d0


	//   ....[47]....
        /*0530*/ 	.word	0x00008790


	//   ....[48]....
        /*0534*/ 	.word	0x00008820


	//   ....[49]....
        /*0538*/ 	.word	0x000088e0


	//   ....[50]....
        /*053c*/ 	.word	0x00008b00


	//   ....[51]....
        /*0540*/ 	.word	0x00008b20


	//   ....[52]....
        /*0544*/ 	.word	0x0000a900


	//   ....[53]....
        /*0548*/ 	.word	0x0000a910


	//   ....[54]....
        /*054c*/ 	.word	0x0000a9f0


	//   ....[55]....
        /*0550*/ 	.word	0x0000aa00


	//   ....[56]....
        /*0554*/ 	.word	0x0000ba00


	//   ....[57]....
        /*0558*/ 	.word	0x0000ba10


	//   ....[58]....
        /*055c*/ 	.word	0x0000ba90


	//   ....[59]....
        /*0560*/ 	.word	0x0000bad0


	//   ....[60]....
        /*0564*/ 	.word	0x0000bd60


	//   ....[61]....
        /*0568*/ 	.word	0x0000bdb0


	//   ....[62]....
        /*056c*/ 	.word	0x0000be50


	//   ....[63]....
        /*0570*/ 	.word	0x0000be90


	//   ....[64]....
        /*0574*/ 	.word	0x0000bec0


	//   ....[65]....
        /*0578*/ 	.word	0x0000bf70


	//   ....[66]....
        /*057c*/ 	.word	0x0000bfb0


	//   ....[67]....
        /*0580*/ 	.word	0x0000c470


	//   ....[68]....
        /*0584*/ 	.word	0x0000dad0


	//   ....[69]....
        /*0588*/ 	.word	0x0000daf0


	//   ....[70]....
        /*058c*/ 	.word	0x0000dcc0


	//   ....[71]....
        /*0590*/ 	.word	0x0000dcd0


	//   ....[72]....
        /*0594*/ 	.word	0x0000ec80


	//   ....[73]....
        /*0598*/ 	.word	0x0000ec90


	//   ....[74]....
        /*059c*/ 	.word	0x0000ed10


	//   ....[75]....
        /*05a0*/ 	.word	0x0000ed50


	//   ....[76]....
        /*05a4*/ 	.word	0x0000eed0


	//   ....[77]....
        /*05a8*/ 	.word	0x0000f440


	//   ....[78]....
        /*05ac*/ 	.word	0x0000f640


	//   ....[79]....
        /*05b0*/ 	.word	0x0000fad0


	//   ....[80]....
        /*05b4*/ 	.word	0x000103b0


	//   ....[81]....
        /*05b8*/ 	.word	0x00010490


	//   ....[82]....
        /*05bc*/ 	.word	0x000104b0


	//   ....[83]....
        /*05c0*/ 	.word	0x00010550


	//   ....[84]....
        /*05c4*/ 	.word	0x00010570


	//   ....[85]....
        /*05c8*/ 	.word	0x000105d0


	//   ....[86]....
        /*05cc*/ 	.word	0x00010710


	//   ....[87]....
        /*05d0*/ 	.word	0x00010730


	//   ....[88]....
        /*05d4*/ 	.word	0x00011f70


	//   ....[89]....
        /*05d8*/ 	.word	0x00011f80


	//   ....[90]....
        /*05dc*/ 	.word	0x00011f90


	//   ....[91]....
        /*05e0*/ 	.word	0x00011fa0


	//   ....[92]....
        /*05e4*/ 	.word	0x00011fd0


	//   ....[93]....
        /*05e8*/ 	.word	0x00011ff0


	//   ....[94]....
        /*05ec*/ 	.word	0x00012010


	//   ....[95]....
        /*05f0*/ 	.word	0x00012020


	//   ....[96]....
        /*05f4*/ 	.word	0x00013780


	//   ....[97]....
        /*05f8*/ 	.word	0x00013790


	//   ....[98]....
        /*05fc*/ 	.word	0x000137b0


	//   ....[99]....
        /*0600*/ 	.word	0x000137c0


	//   ....[100]....
        /*0604*/ 	.word	0x000137d0


	//   ....[101]....
        /*0608*/ 	.word	0x000137e0


	//   ....[102]....
        /*060c*/ 	.word	0x000137f0


	//   ....[103]....
        /*0610*/ 	.word	0x00013800


	//   ....[104]....
        /*0614*/ 	.word	0x00013830


	//   ....[105]....
        /*0618*/ 	.word	0x00013850


	//   ....[106]....
        /*061c*/ 	.word	0x00013a70


	//   ....[107]....
        /*0620*/ 	.word	0x00013aa0


	//   ....[108]....
        /*0624*/ 	.word	0x00013bf0


	//   ....[109]....
        /*0628*/ 	.word	0x00013c20


	//   ....[110]....
        /*062c*/ 	.word	0x00013d70


	//   ....[111]....
        /*0630*/ 	.word	0x00013d90


	//   ....[112]....
        /*0634*/ 	.word	0x00014430


	//   ....[113]....
        /*0638*/ 	.word	0x00014450


	//   ....[114]....
        /*063c*/ 	.word	0x000145a0


	//   ....[115]....
        /*0640*/ 	.word	0x000145d0


	//   ....[116]....
        /*0644*/ 	.word	0x00014700


	//   ....[117]....
        /*0648*/ 	.word	0x00014730


	//   ....[118]....
        /*064c*/ 	.word	0x00014860


	//   ....[119]....
        /*0650*/ 	.word	0x00014880


	//   ....[120]....
        /*0654*/ 	.word	0x000149d0


	//   ....[121]....
        /*0658*/ 	.word	0x00014a10


	//   ....[122]....
        /*065c*/ 	.word	0x00014a50


	//   ....[123]....
        /*0660*/ 	.word	0x00014a90


	//   ....[124]....
        /*0664*/ 	.word	0x00014ad0


	//   ....[125]....
        /*0668*/ 	.word	0x00014b10


	//   ....[126]....
        /*066c*/ 	.word	0x00014b50


	//   ....[127]....
        /*0670*/ 	.word	0x00014b90


	//----- nvinfo : EIATTR_EXIT_INSTR_OFFSETS
	.align		4
.L_204:
        /*0674*/ 	.byte	0x04, 0x1c
        /*0676*/ 	.short	(.L_206 - .L_205)


	//   ....[0]....
.L_205:
        /*0678*/ 	.word	0x00000040


	//   ....[1]....
        /*067c*/ 	.word	0x00013da0


	//   ....[2]....
        /*0680*/ 	.word	0x00013e70


	//   ....[3]....
        /*0684*/ 	.word	0x00013ed0


	//   ....[4]....
        /*0688*/ 	.word	0x00014890


	//   ....[5]....
        /*068c*/ 	.word	0x00014940


	//   ....[6]....
        /*0690*/ 	.word	0x000149a0


	//----- nvinfo : EIATTR_CTAIDZ_USED
	.align		4
.L_206:
        /*0694*/ 	.byte	0x01, 0x04
	.zero		2


	//----- nvinfo : EIATTR_MAX_THREADS
	.align		4
        /*0698*/ 	.byte	0x04, 0x05
        /*069a*/ 	.short	(.L_208 - .L_207)
.L_207:
        /*069c*/ 	.word	0x00000080
        /*06a0*/ 	.word	0x00000001
        /*06a4*/ 	.word	0x00000001


	//----- nvinfo : EIATTR_CRS_STACK_SIZE
	.align		4
.L_208:
        /*06a8*/ 	.byte	0x04, 0x1e
        /*06aa*/ 	.short	(.L_210 - .L_209)
.L_209:
        /*06ac*/ 	.word	0x00000000
.L_210:


//--------------------- .nv.info._ZN7cutlass13device_kernelIN5flash19enable_sm80_to_sm89INS1_16FlashAttnFwdSm80INS1_25CollectiveMainloopFwdSm80ILi4ELi1ELb0EN4cute5tupleIJNS5_1CILi128EEENS7_ILi48EEENS7_ILi96EEEEEELi96ENS_6half_tEfNS_4arch4Sm80ELb0ELb1ELb1ELb1ELb1ELb0ELb1ELb0EEENS1_21CollectiveEpilogueFwdINS6_IJS8_SA_S9_EEENS6_IJNS7_ILi1EEESI_SI_EEESC_SE_Li128ELb1ELb1ELb0ELb0EEENS1_19SingleTileSchedulerILb1ELb0ELb1ELi128EEEEEEEEEvNT_6ParamsE --------------------------
	.section	.nv.info._ZN7cutlass13device_kernelIN5flash19enable_sm80_to_sm89INS1_16FlashAttnFwdSm80INS1_25CollectiveMainloopFwdSm80ILi4ELi1ELb0EN4cute5tupleIJNS5_1CILi128EEENS7_ILi48EEENS7_ILi96EEEEEELi96ENS_6half_tEfNS_4arch4Sm80ELb0ELb1ELb1ELb1ELb1ELb0ELb1ELb0EEENS1_21CollectiveEpilogueFwdINS6_IJS8_SA_S9_EEENS6_IJNS7_ILi1EEESI_SI_EEESC_SE_Li128ELb1ELb1ELb0ELb0EEENS1_19SingleTileSchedulerILb1ELb0ELb1ELi128EEEEEEEEEvNT_6ParamsE,"",@"SHT_CUDA_INFO"
	.sectionflags	@""
	.align	4


	//----- nvinfo : EIATTR_CUDA_API_VERSION
	.align		4
        /*0000*/ 	.byte	0x04, 0x37
        /*0002*/ 	.short	(.L_212 - .L_211)
.L_211:
        /*0004*/ 	.word	0x00000082


	//----- nvinfo : EIATTR_SW2861232_WAR
	.align		4
.L_212:
        /*0008*/ 	.byte	0x01, 0x35
	.zero		2


	//----- nvinfo : EIATTR_PARAM_CBANK
	.align		4
        /*000c*/ 	.byte	0x04, 0x0a
        /*000e*/ 	.short	(.L_214 - .L_213)
	.align		4
.L_213:
        /*0010*/ 	.word	index@(.nv.constant0._ZN7cutlass13device_kernelIN5flash19enable_sm80_to_sm89INS1_16FlashAttnFwdSm80INS1_25CollectiveMainloopFwdSm80ILi4ELi1ELb0EN4cute5tupleIJNS5_1CILi128EEENS7_ILi48EEENS7_ILi96EEEEEELi96ENS_6half_tEfNS_4arch4Sm80ELb0ELb1ELb1ELb1ELb1ELb0ELb1ELb0EEENS1_21CollectiveEpilogueFwdINS6_IJS8_SA_S9_EEENS6_IJNS7_ILi1EEESI_SI_EEESC_SE_Li128ELb1ELb1ELb0ELb0EEENS1_19SingleTileSchedulerILb1ELb0ELb1ELi128EEEEEEEEEvNT_6ParamsE)
        /*0014*/ 	.short	0x0160
        /*0016*/ 	.short	0x0418


	//----- nvinfo : EIATTR_CBANK_PARAM_SIZE
	.align		4
.L_214:
        /*0018*/ 	.byte	0x03, 0x19
        /*001a*/ 	.short	0x0418


	//----- nvinfo : EIATTR_KPARAM_INFO
	.align		4
        /*001c*/ 	.byte	0x04, 0x17
        /*001e*/ 	.short	(.L_216 - .L_215)
.L_215:
        /*0020*/ 	.word	0x00000000
        /*0024*/ 	.short	0x0000
        /*0026*/ 	.short	0x0000
        /*0028*/ 	.byte	0x00, 0xf0, 0x61, 0x10


	//----- nvinfo : EIATTR_MAXREG_COUNT
	.align		4
.L_216:
        /*002c*/ 	.byte	0x03, 0x1b
        /*002e*/ 	.short	0x00ff


	//----- nvinfo : EIATTR_NUM_BARRIERS
	.align		4
        /*0030*/ 	.byte	0x02, 0x4c
        /*0032*/ 	.byte	0x02
	.zero		1


	//----- nvinfo : EIATTR_ANNOTATIONS
	.align		4
        /*0034*/ 	.byte	0x04, 0x55
        /*0036*/ 	.short	(.L_218 - .L_217)


	//   ....[0]....
.L_217:
        /* <DEDUP_REMOVED lines=45> */


	//----- nvinfo : EIATTR_MERCURY_ISA_VERSION
	.align		4
.L_218:
        /*02f0*/ 	.byte	0x03, 0x5f
        /*02f2*/ 	.short	0x0000


	//----- nvinfo : EIATTR_COOP_GROUP_MASK_REGIDS
	.align		4
        /*02f4*/ 	.byte	0x04, 0x29
        /*02f6*/ 	.short	(.L_220 - .L_219)


	//   ....[0]....
.L_219:
        /*02f8*/ 	.word	0xffffffff


	//   ....[1]....
        /*02fc*/ 	.word	0xffffffff


	//   ....[2]....
        /*0300*/ 	.word	0xffffffff


	//   ....[3]....
        /*0304*/ 	.word	0xffffffff


	//   ....[4]....
        /*0308*/ 	.word	0xffffffff


	//   ....[5]....
        /*030c*/ 	.word	0xffffffff


	//   ....[6]....
        /*0310*/ 	.word	0xffffffff


	//   ....[7]....
        /*0314*/ 	.word	0xffffffff


	//   ....[8]....
        /*0318*/ 	.word	0xffffffff


	//   ....[9]....
        /*031c*/ 	.word	0xffffffff


	//   ....[10]....
        /*0320*/ 	.word	0xffffffff


	//   ....[11]....
        /*0324*/ 	.word	0xffffffff


	//   ....[12]....
        /*0328*/ 	.word	0xffffffff


	//   ....[13]....
        /*032c*/ 	.word	0xffffffff


	//   ....[14]....
        /*0330*/ 	.word	0xffffffff


	//   ....[15]....
        /*0334*/ 	.word	0xffffffff


	//   ....[16]....
        /*0338*/ 	.word	0xffffffff


	//   ....[17]....
        /*033c*/ 	.word	0xffffffff


	//   ....[18]....
        /*0340*/ 	.word	0xffffffff


	//   ....[19]....
        /*0344*/ 	.word	0xffffffff


	//   ....[20]....
        /*0348*/ 	.word	0xffffffff


	//   ....[21]....
        /*034c*/ 	.word	0xffffffff


	//   ....[22]....
        /*0350*/ 	.word	0xffffffff


	//   ....[23]....
        /*0354*/ 	.word	0xffffffff


	//   ....[24]....
        /*0358*/ 	.word	0xffffffff


	//   ....[25]....
        /*035c*/ 	.word	0xffffffff


	//   ....[26]....
        /*0360*/ 	.word	0xffffffff


	//   ....[27]....
        /*0364*/ 	.word	0xffffffff


	//   ....[28]....
        /*0368*/ 	.word	0xffffffff


	//   ....[29]....
        /*036c*/ 	.word	0xffffffff


	//   ....[30]....
        /*0370*/ 	.word	0xffffffff


	//   ....[31]....
        /*0374*/ 	.word	0xffffffff


	//   ....[32]....
        /*0378*/ 	.word	0xffffffff


	//   ....[33]....
        /*037c*/ 	.word	0xffffffff


	//   ....[34]....
        /*0380*/ 	.word	0xffffffff


	//   ....[35]....
        /*0384*/ 	.word	0xffffffff


	//   ....[36]....
        /*0388*/ 	.word	0xffffffff


	//   ....[37]....
        /*038c*/ 	.word	0xffffffff


	//   ....[38]....
        /*0390*/ 	.word	0xffffffff


	//   ....[39]....
        /*0394*/ 	.word	0xffffffff


	//   ....[40]....
        /*0398*/ 	.word	0xffffffff


	//   ....[41]....
        /*039c*/ 	.word	0xffffffff


	//   ....[42]....
        /*03a0*/ 	.word	0xffffffff


	//   ....[43]....
        /*03a4*/ 	.word	0xffffffff


	//   ....[44]....
        /*03a8*/ 	.word	0xffffffff


	//   ....[45]....
        /*03ac*/ 	.word	0xffffffff


	//   ....[46]....
        /*03b0*/ 	.word	0xffffffff


	//   ....[47]....
        /*03b4*/ 	.word	0xffffffff


	//   ....[48]....
        /*03b8*/ 	.word	0xffffffff


	//   ....[49]....
        /*03bc*/ 	.word	0xffffffff


	//   ....[50]....
        /*03c0*/ 	.word	0xffffffff


	//   ....[51]....
        /*03c4*/ 	.word	0xffffffff


	//   ....[52]....
        /*03c8*/ 	.word	0xffffffff


	//   ....[53]....
        /*03cc*/ 	.word	0xffffffff


	//   ....[54]....
        /*03d0*/ 	.word	0xffffffff


	//   ....[55]....
        /*03d4*/ 	.word	0xffffffff


	//   ....[56]....
        /*03d8*/ 	.word	0xffffffff


	//   ....[57]....
        /*03dc*/ 	.word	0xffffffff


	//   ....[58]....
        /*03e0*/ 	.word	0xffffffff


	//   ....[59]....
        /*03e4*/ 	.word	0xffffffff


	//   ....[60]....
        /*03e8*/ 	.word	0xffffffff


	//   ....[61]....
        /*03ec*/ 	.word	0xffffffff


	//   ....[62]....
        /*03f0*/ 	.word	0xffffffff


	//   ....[63]....
        /*03f4*/ 	.word	0xffffffff


	//   ....[64]....
        /*03f8*/ 	.word	0xffffffff


	//   ....[65]....
        /*03fc*/ 	.word	0xffffffff


	//   ....[66]....
        /*0400*/ 	.word	0xffffffff


	//   ....[67]....
        /*0404*/ 	.word	0xffffffff


	//   ....[68]....
        /*0408*/ 	.word	0xffffffff


	//   ....[69]....
        /*040c*/ 	.word	0xffffffff


	//   ....[70]....
        /*0410*/ 	.word	0xffffffff


	//   ....[71]....
        /*0414*/ 	.word	0xffffffff


	//   ....[72]....
        /*0418*/ 	.word	0xffffffff


	//   ....[73]....
        /*041c*/ 	.word	0xffffffff


	//   ....[74]....
        /*0420*/ 	.word	0xffffffff


	//   ....[75]....
        /*0424*/ 	.word	0xffffffff


	//   ....[76]....
        /*0428*/ 	.word	0xffffffff


	//   ....[77]....
        /*042c*/ 	.word	0xffffffff


	//   ....[78]....
        /*0430*/ 	.word	0xffffffff


	//   ....[79]....
        /*0434*/ 	.word	0xffffffff


	//   ....[80]....
        /*0438*/ 	.word	0xffffffff


	//   ....[81]....
        /*043c*/ 	.word	0xffffffff


	//   ....[82]....
        /*0440*/ 	.word	0xffffffff


	//   ....[83]....
        /*0444*/ 	.word	0xffffffff


	//   ....[84]....
        /*0448*/ 	.word	0xffffffff


	//   ....[85]....
        /*044c*/ 	.word	0xffffffff


	//   ....[86]....
        /*0450*/ 	.word	0xffffffff


	//   ....[87]....
        /*0454*/ 	.word	0xffffffff


	//   ....[88]....
        /*0458*/ 	.word	0xffffffff


	//   ....[89]....
        /*045c*/ 	.word	0xffffffff


	//   ....[90]....
        /*0460*/ 	.word	0xffffffff


	//   ....[91]....
        /*0464*/ 	.word	0xffffffff


	//   ....[92]....
        /*0468*/ 	.word	0xffffffff


	//   ....[93]....
        /*046c*/ 	.word	0xffffffff


	//   ....[94]....
        /*0470*/ 	.word	0xffffffff


	//   ....[95]....
        /*0474*/ 	.word	0xffffffff


	//   ....[96]....
        /*0478*/ 	.word	0xffffffff


	//   ....[97]....
        /*047c*/ 	.word	0xffffffff


	//   ....[98]....
        /*0480*/ 	.word	0xffffffff


	//   ....[99]....
        /*0484*/ 	.word	0xffffffff


	//   ....[100]....
        /*0488*/ 	.word	0xffffffff


	//   ....[101]....
        /*048c*/ 	.word	0xffffffff


	//   ....[102]....
        /*0490*/ 	.word	0xffffffff


	//   ....[103]....
        /*0494*/ 	.word	0xffffffff


	//   ....[104]....
        /*0498*/ 	.word	0xffffffff


	//   ....[105]....
        /*049c*/ 	.word	0xffffffff


	//   ....[106]....
        /*04a0*/ 	.word	0xffffffff


	//   ....[107]....
        /*04a4*/ 	.word	0xffffffff


	//   ....[108]....
        /*04a8*/ 	.word	0xffffffff


	//   ....[109]....
        /*04ac*/ 	.word	0xffffffff


	//   ....[110]....
        /*04b0*/ 	.word	0xffffffff


	//   ....[111]....
        /*04b4*/ 	.word	0xffffffff


	//   ....[112]....
        /*04b8*/ 	.word	0xffffffff


	//   ....[113]....
        /*04bc*/ 	.word	0xffffffff


	//   ....[114]....
        /*04c0*/ 	.word	0xffffffff


	//   ....[115]....
        /*04c4*/ 	.word	0xffffffff


	//   ....[116]....
        /*04c8*/ 	.word	0xffffffff


	//   ....[117]....
        /*04cc*/ 	.word	0xffffffff


	//   ....[118]....
        /*04d0*/ 	.word	0xffffffff


	//   ....[119]....
        /*04d4*/ 	.word	0xffffffff


	//   ....[120]....
        /*04d8*/ 	.word	0xffffffff


	//   ....[121]....
        /*04dc*/ 	.word	0xffffffff


	//   ....[122]....
        /*04e0*/ 	.word	0xffffffff


	//   ....[123]....
        /*04e4*/ 	.word	0xffffffff


	//   ....[124]....
        /*04e8*/ 	.word	0xffffffff


	//   ....[125]....
        /*04ec*/ 	.word	0xffffffff


	//   ....[126]....
        /*04f0*/ 	.word	0xffffffff


	//   ....[127]....
        /*04f4*/ 	.word	0xffffffff


	//   ....[128]....
        /*04f8*/ 	.word	0xffffffff


	//----- nvinfo : EIATTR_COOP_GROUP_INSTR_OFFSETS
	.align		4
.L_220:
        /*04fc*/ 	.byte	0x04, 0x28
        /*04fe*/ 	.short	(.L_222 - .L_221)


	//   ....[0]....
.L_221:
        /*0500*/ 	.word	0x00000090


	//   ....[1]....
        /*0504*/ 	.word	0x00001300


	//   ....[2]....
        /*0508*/ 	.word	0x00001340


	//   ....[3]....
        /*050c*/ 	.word	0x000014e0


	//   ....[4]....
        /*0510*/ 	.word	0x00001510


	//   ....[5]....
        /*0514*/ 	.word	0x00001630


	//   ....[6]....
        /*0518*/ 	.word	0x00001660


	//   ....[7]....
        /*051c*/ 	.word	0x00001770


	//   ....[8]....
        /*0520*/ 	.word	0x000017b0


	//   ....[9]....
        /*0524*/ 	.word	0x00001c20


	//   ....[10]....
        /*0528*/ 	.word	0x00001c40


	//   ....[11]....
        /*052c*/ 	.word	0x00001c60


	//   ....[12]....
        /*0530*/ 	.word	0x00001c70


	//   ....[13]....
        /*0534*/ 	.word	0x00001ed0


	//   ....[14]....
        /*0538*/ 	.word	0x00002010


	//   ....[15]....
        /*053c*/ 	.word	0x00002350


	//   ....[16]....
        /*0540*/ 	.word	0x00002360


	//   ....[17]....
        /*0544*/ 	.word	0x00003000


	//   ....[18]....
        /*0548*/ 	.word	0x00003030


	//   ....[19]....
        /*054c*/ 	.word	0x00003130


	//   ....[20]....
        /*0550*/ 	.word	0x00003150


	//   ....[21]....
        /*0554*/ 	.word	0x00003540


	//   ....[22]....
        /*0558*/ 	.word	0x000037b0


	//   ....[23]....
        /*055c*/ 	.word	0x00003e30


	//   ....[24]....
        /*0560*/ 	.word	0x000043f0


	//   ....[25]....
        /*0564*/ 	.word	0x00004db0


	//   ....[26]....
        /*0568*/ 	.word	0x00004e00


	//   ....[27]....
        /*056c*/ 	.word	0x00004f00


	//   ....[28]....
        /*0570*/ 	.word	0x00004f30


	//   ....[29]....
        /*0574*/ 	.word	0x00005030


	//   ....[30]....
        /*0578*/ 	.word	0x00005080


	//   ....[31]....
        /*057c*/ 	.word	0x00005210


	//   ....[32]....
        /*0580*/ 	.word	0x00005260


	//   ....[33]....
        /*0584*/ 	.word	0x00006740


	//   ....[34]....
        /*0588*/ 	.word	0x00006750


	//   ....[35]....
        /*058c*/ 	.word	0x00006830


	//   ....[36]....
        /*0590*/ 	.word	0x00006840


	//   ....[37]....
        /*0594*/ 	.word	0x000078c0


	//   ....[38]....
        /*0598*/ 	.word	0x000078e0


	//   ....[39]....
        /*059c*/ 	.word	0x00007960


	//   ....[40]....
        /*05a0*/ 	.word	0x000079a0


	//   ....[41]....
        /*05a4*/ 	.word	0x00007b20


	//   ....[42]....
        /*05a8*/ 	.word	0x00007d30


	//   ....[43]....
        /*05ac*/ 	.word	0x00008270


	//   ....[44]....
        /*05b0*/ 	.word	0x000086f0


	//   ....[45]....
        /*05b4*/ 	.word	0x00008d00


	//   ....[46]....
        /*05b8*/ 	.word	0x00008da0


	//   ....[47]....
        /*05bc*/ 	.word	0x00008fd0


	//   ....[48]....
        /*05c0*/ 	.word	0x00009070


	//   ....[49]....
        /*05c4*/ 	.word	0x00009190


	//   ....[50]....
        /*05c8*/ 	.word	0x000091b0


	//   ....[51]....
        /*05cc*/ 	.word	0x000092f0


	//   ....[52]....
        /*05d0*/ 	.word	0x00009310


	//   ....[53]....
        /*05d4*/ 	.word	0x0000b190


	//   ....[54]....
        /*05d8*/ 	.word	0x0000b1a0


	//   ....[55]....
        /*05dc*/ 	.word	0x0000b280


	//   ....[56]....
        /*05e0*/ 	.word	0x0000b290


	//   ....[57]....
        /*05e4*/ 	.word	0x0000c310


	//   ....[58]....
        /*05e8*/ 	.word	0x0000c330


	//   ....[59]....
        /*05ec*/ 	.word	0x0000c3b0


	//   ....[60]....
        /*05f0*/ 	.word	0x0000c3f0


	//   ....[61]....
        /*05f4*/ 	.word	0x0000c6d0


	//   ....[62]....
        /*05f8*/ 	.word	0x0000c720


	//   ....[63]....
        /*05fc*/ 	.word	0x0000c750


	//   ....[64]....
        /*0600*/ 	.word	0x0000c7a0


	//   ....[65]....
        /*0604*/ 	.word	0x0000c7d0


	//   ....[66]....
        /*0608*/ 	.word	0x0000c800


	//   ....[67]....
        /*060c*/ 	.word	0x0000c8e0


	//   ....[68]....
        /*0610*/ 	.word	0x0000cd90


	//   ....[69]....
        /*0614*/ 	.word	0x0000e470


	//   ....[70]....
        /*0618*/ 	.word	0x0000e4a0


	//   ....[71]....
        /*061c*/ 	.word	0x0000e630


	//   ....[72]....
        /*0620*/ 	.word	0x0000e640


	//   ....[73]....
        /*0624*/ 	.word	0x0000f670


	//   ....[74]....
        /*0628*/ 	.word	0x0000f690


	//   ....[75]....
        /*062c*/ 	.word	0x0000f710


	//   ....[76]....
        /*0630*/ 	.word	0x0000f750


	//   ....[77]....
        /*0634*/ 	.word	0x0000f8b0


	//   ....[78]....
        /*0638*/ 	.word	0x0000fe00


	//   ....[79]....
        /*063c*/ 	.word	0x0000ffe0


	//   ....[80]....
        /*0640*/ 	.word	0x00010450


	//   ....[81]....
        /*0644*/ 	.word	0x00010c10


	//   ....[82]....
        /*0648*/ 	.word	0x00010c50


	//   ....[83]....
        /*064c*/ 	.word	0x00010db0


	//   ....[84]....
        /*0650*/ 	.word	0x00010dd0


	//   ....[85]....
        /*0654*/ 	.word	0x00010ef0


	//   ....[86]....
        /*0658*/ 	.word	0x00010f10


	//   ....[87]....
        /*065c*/ 	.word	0x00011050


	//   ....[88]....
        /*0660*/ 	.word	0x00011070


	//   ....[89]....
        /*0664*/ 	.word	0x000128d0


	//   ....[90]....
        /*0668*/ 	.word	0x000128e0


	//   ....[91]....
        /*066c*/ 	.word	0x000128f0


	//   ....[92]....
        /*0670*/ 	.word	0x00012900


	//   ....[93]....
        /*0674*/ 	.word	0x00012930


	//   ....[94]....
        /*0678*/ 	.word	0x00012950


	//   ....[95]....
        /*067c*/ 	.word	0x00012970


	//   ....[96]....
        /*0680*/ 	.word	0x00012980


	//   ....[97]....
        /*0684*/ 	.word	0x00014080


	//   ....[98]....
        /*0688*/ 	.word	0x000140b0


	//   ....[99]....
        /*068c*/ 	.word	0x000140e0


	//   ....[100]....
        /*0690*/ 	.word	0x00014100


	//   ....[101]....
        /*0694*/ 	.word	0x00014110


	//   ....[102]....
        /*0698*/ 	.word	0x00014120


	//   ....[103]....
        /*069c*/ 	.word	0x00014130


	//   ....[104]....
        /*06a0*/ 	.word	0x00014140


	//   ....[105]....
        /*06a4*/ 	.word	0x00014360


	//   ....[106]....
        /*06a8*/ 	.word	0x00014370


	//   ....[107]....
        /*06ac*/ 	.word	0x000144f0


	//   ....[108]....
        /*06b0*/ 	.word	0x00014520


	//   ....[109]....
        /*06b4*/ 	.word	0x00014670


	//   ....[110]....
        /*06b8*/ 	.word	0x000146a0


	//   ....[111]....
        /*06bc*/ 	.word	0x000147f0


	//   ....[112]....
        /*06c0*/ 	.word	0x00014810


	//   ....[113]....
        /*06c4*/ 	.word	0x00015000


	//   ....[114]....
        /*06c8*/ 	.word	0x00015020


	//   ....[115]....
        /*06cc*/ 	.word	0x00015170


	//   ....[116]....
        /*06d0*/ 	.word	0x000151a0


	//   ....[117]....
        /*06d4*/ 	.word	0x000152d0


	//   ....[118]....
        /*06d8*/ 	.word	0x00015300


	//   ....[119]....
        /*06dc*/ 	.word	0x00015430


	//   ....[120]....
        /*06e0*/ 	.word	0x00015450


	//   ....[121]....
        /*06e4*/ 	.word	0x000155b0


	//   ....[122]....
        /*06e8*/ 	.word	0x00015600


	//   ....[123]....
        /*06ec*/ 	.word	0x00015650


	//   ....[124]....
        /*06f0*/ 	.word	0x000156a0


	//   ....[125]....
        /*06f4*/ 	.word	0x000156f0


	//   ....[126]....
        /*06f8*/ 	.word	0x00015740


	//   ....[127]....
        /*06fc*/ 	.word	0x00015790


	//   ....[128]....
        /*0700*/ 	.word	0x000157e0


	//----- nvinfo : EIATTR_EXIT_INSTR_OFFSETS
	.align		4
.L_222:
        /*0704*/ 	.byte	0x04, 0x1c
        /*0706*/ 	.short	(.L_224 - .L_223)


	//   ....[0]....
.L_223:
        /*0708*/ 	.word	0x00000370


	//   ....[1]....
        /*070c*/ 	.word	0x00014820


	//   ....[2]....
        /*0710*/ 	.word	0x000148f0


	//   ....[3]....
        /*0714*/ 	.word	0x00014950


	//   ....[4]....
        /*0718*/ 	.word	0x00015460


	//   ....[5]....
        /*071c*/ 	.word	0x00015510


	//   ....[6]....
        /*0720*/ 	.word	0x00015570


	//----- nvinfo : EIATTR_CTAIDZ_USED
	.align		4
.L_224:
        /*0724*/ 	.byte	0x01, 0x04
	.zero		2


	//----- nvinfo : EIATTR_MAX_THREADS
	.align		4
        /*0728*/ 	.byte	0x04, 0x05
        /*072a*/ 	.short	(.L_226 - .L_225)
.L_225:
        /*072c*/ 	.word	0x00000080
        /*0730*/ 	.word	0x00000001
        /*0734*/ 	.word	0x00000001


	//----- nvinfo : EIATTR_CRS_STACK_SIZE
	.align		4
.L_226:
        /*0738*/ 	.byte	0x04, 0x1e
        /*073a*/ 	.short	(.L_228 - .L_227)
.L_227:
        /*073c*/ 	.word	0x00000000
.L_228:


//--------------------- .nv.info._ZN7cutlass13device_kernelIN5flash19enable_sm80_to_sm89INS1_16FlashAttnFwdSm80INS1_25CollectiveMainloopFwdSm80ILi4ELi1ELb0EN4cute5tupleIJNS5_1CILi128EEENS7_ILi48EEENS7_ILi96EEEEEELi96ENS_6half_tEfNS_4arch4Sm80ELb0ELb1ELb1ELb1ELb1ELb1ELb1ELb0EEENS1_21CollectiveEpilogueFwdINS6_IJS8_SA_S9_EEENS6_IJNS7_ILi1EEESI_SI_EEESC_SE_Li128ELb1ELb1ELb0ELb0EEENS1_19SingleTileSchedulerILb1ELb0ELb1ELi128EEEEEEEEEvNT_6ParamsE --------------------------
	.section	.nv.info._ZN7cutlass13device_kernelIN5flash19enable_sm80_to_sm89INS1_16FlashAttnFwdSm80INS1_25CollectiveMainloopFwdSm80ILi4ELi1ELb0EN4cute5tupleIJNS5_1CILi128EEENS7_ILi48EEENS7_ILi96EEEEEELi96ENS_6half_tEfNS_4arch4Sm80ELb0ELb1ELb1ELb1ELb1ELb1ELb1ELb0EEENS1_21CollectiveEpilogueFwdINS6_IJS8_SA_S9_EEENS6_IJNS7_ILi1EEESI_SI_EEESC_SE_Li128ELb1ELb1ELb0ELb0EEENS1_19SingleTileSchedulerILb1ELb0ELb1ELi128EEEEEEEEEvNT_6ParamsE,"",@"SHT_CUDA_INFO"
	.sectionflags	@""
	.align	4


	//----- nvinfo : EIATTR_CUDA_API_VERSION
	.align		4
        /*0000*/ 	.byte	0x04, 0x37
        /*0002*/ 	.short	(.L_230 - .L_229)
.L_229:
        /*0004*/ 	.word	0x00000082


	//----- nvinfo : EIATTR_SW2861232_WAR
	.align		4
.L_230:
        /*0008*/ 	.byte	0x01, 0x35
	.zero		2


	//----- nvinfo : EIATTR_PARAM_CBANK
	.align		4
        /*000c*/ 	.byte	0x04, 0x0a
        /*000e*/ 	.short	(.L_232 - .L_231)
	.align		4
.L_231:
        /*0010*/ 	.word	index@(.nv.constant0._ZN7cutlass13device_kernelIN5flash19enable_sm80_to_sm89INS1_16FlashAttnFwdSm80INS1_25CollectiveMainloopFwdSm80ILi4ELi1ELb0EN4cute5tupleIJNS5_1CILi128EEENS7_ILi48EEENS7_ILi96EEEEEELi96ENS_6half_tEfNS_4arch4Sm80ELb0ELb1ELb1ELb1ELb1ELb1ELb1ELb0EEENS1_21CollectiveEpilogueFwdINS6_IJS8_SA_S9_EEENS6_IJNS7_ILi1EEESI_SI_EEESC_SE_Li128ELb1ELb1ELb0ELb0EEENS1_19SingleTileSchedulerILb1ELb0ELb1ELi128EEEEEEEEEvNT_6ParamsE)
        /*0014*/ 	.short	0x0160
        /*0016*/ 	.short	0x0418


	//----- nvinfo : EIATTR_CBANK_PARAM_SIZE
	.align		4
.L_232:
        /*0018*/ 	.byte	0x03, 0x19
        /*001a*/ 	.short	0x0418


	//----- nvinfo : EIATTR_KPARAM_INFO
	.align		4
        /*001c*/ 	.byte	0x04, 0x17
        /*001e*/ 	.short	(.L_234 - .L_233)
.L_233:
        /*0020*/ 	.word	0x00000000
        /*0024*/ 	.short	0x0000
        /*0026*/ 	.short	0x0000
        /*0028*/ 	.byte	0x00, 0xf0, 0x61, 0x10


	//----- nvinfo : EIATTR_MAXREG_COUNT
	.align		4
.L_234:
        /*002c*/ 	.byte	0x03, 0x1b
        /*002e*/ 	.short	0x00ff


	//----- nvinfo : EIATTR_NUM_BARRIERS
	.align		4
        /*0030*/ 	.byte	0x02, 0x4c
        /*0032*/ 	.byte	0x02
	.zero		1


	//----- nvinfo : EIATTR_ANNOTATIONS
	.align		4
        /*0034*/ 	.byte	0x04, 0x55
        /*0036*/ 	.short	(.L_236 - .L_235)


	//   ....[0]....
.L_235:
        /* <DEDUP_REMOVED lines=51> */


	//----- nvinfo : EIATTR_MERCURY_ISA_VERSION
	.align		4
.L_236:
        /*0358*/ 	.byte	0x03, 0x5f
        /*035a*/ 	.short	0x0000


	//----- nvinfo : EIATTR_COOP_GROUP_MASK_REGIDS
	.align		4
        /*035c*/ 	.byte	0x04, 0x29
        /*035e*/ 	.short	(.L_238 - .L_237)


	//   ....[0]....
.L_237:
        /*0360*/ 	.word	0xffffffff


	//   ....[1]....
        /*0364*/ 	.word	0xffffffff


	//   ....[2]....
        /*0368*/ 	.word	0xffffffff


	//   ....[3]....
        /*036c*/ 	.word	0xffffffff


	//   ....[4]....
        /*0370*/ 	.word	0xffffffff


	//   ....[5]....
        /*0374*/ 	.word	0xffffffff


	//   ....[6]....
        /*0378*/ 	.word	0xffffffff


	//   ....[7]....
        /*037c*/ 	.word	0xffffffff


	//   ....[8]....
        /*0380*/ 	.word	0xffffffff


	//   ....[9]....
        /*0384*/ 	.word	0xffffffff


	//   ....[10]....
        /*0388*/ 	.word	0xffffffff


	//   ....[11]....
        /*038c*/ 	.word	0xffffffff


	//   ....[12]....
        /*0390*/ 	.word	0xffffffff


	//   ....[13]....
        /*0394*/ 	.word	0xffffffff


	//   ....[14]....
        /*0398*/ 	.word	0xffffffff


	//   ....[15]....
        /*039c*/ 	.word	0xffffffff


	//   ....[16]....
        /*03a0*/ 	.word	0xffffffff


	//   ....[17]....
        /*03a4*/ 	.word	0xffffffff


	//   ....[18]....
        /*03a8*/ 	.word	0xffffffff


	//   ....[19]....
        /*03ac*/ 	.word	0xffffffff


	//   ....[20]....
        /*03b0*/ 	.word	0xffffffff


	//   ....[21]....
        /*03b4*/ 	.word	0xffffffff


	//   ....[22]....
        /*03b8*/ 	.word	0xffffffff


	//   ....[23]....
        /*03bc*/ 	.word	0xffffffff


	//   ....[24]....
        /*03c0*/ 	.word	0xffffffff


	//   ....[25]....
        /*03c4*/ 	.word	0xffffffff


	//   ....[26]....
        /*03c8*/ 	.word	0xffffffff


	//   ....[27]....
        /*03cc*/ 	.word	0xffffffff


	//   ....[28]....
        /*03d0*/ 	.word	0xffffffff


	//   ....[29]....
        /*03d4*/ 	.word	0xffffffff


	//   ....[30]....
        /*03d8*/ 	.word	0xffffffff


	//   ....[31]....
        /*03dc*/ 	.word	0xffffffff


	//   ....[32]....
        /*03e0*/ 	.word	0xffffffff


	//   ....[33]....
        /*03e4*/ 	.word	0xffffffff


	//   ....[34]....
        /*03e8*/ 	.word	0xffffffff


	//   ....[35]....
        /*03ec*/ 	.word	0xffffffff


	//   ....[36]....
        /*03f0*/ 	.word	0xffffffff


	//   ....[37]....
        /*03f4*/ 	.word	0xffffffff


	//   ....[38]....
        /*03f8*/ 	.word	0xffffffff


	//   ....[39]....
        /*03fc*/ 	.word	0xffffffff


	//   ....[40]....
        /*0400*/ 	.word	0xffffffff


	//   ....[41]....
        /*0404*/ 	.word	0xffffffff


	//   ....[42]....
        /*0408*/ 	.word	0xffffffff


	//   ....[43]....
        /*040c*/ 	.word	0xffffffff


	//   ....[44]....
        /*0410*/ 	.word	0xffffffff


	//   ....[45]....
        /*0414*/ 	.word	0xffffffff


	//   ....[46]....
        /*0418*/ 	.word	0xffffffff


	//   ....[47]....
        /*041c*/ 	.word	0xffffffff


	//   ....[48]....
        /*0420*/ 	.word	0xffffffff


	//   ....[49]....
        /*0424*/ 	.word	0xffffffff


	//   ....[50]....
        /*0428*/ 	.word	0xffffffff


	//   ....[51]....
        /*042c*/ 	.word	0xffffffff


	//   ....[52]....
        /*0430*/ 	.word	0xffffffff


	//   ....[53]....
        /*0434*/ 	.word	0xffffffff


	//   ....[54]....
        /*0438*/ 	.word	0xffffffff


	//   ....[55]....
        /*043c*/ 	.word	0xffffffff


	//   ....[56]....
        /*0440*/ 	.word	0xffffffff


	//   ....[57]....
        /*0444*/ 	.word	0xffffffff


	//   ....[58]....
        /*0448*/ 	.word	0xffffffff


	//   ....[59]....
        /*044c*/ 	.word	0xffffffff


	//   ....[60]....
        /*0450*/ 	.word	0xffffffff


	//   ....[61]....
        /*0454*/ 	.word	0xffffffff


	//   ....[62]....
        /*0458*/ 	.word	0xffffffff


	//   ....[63]....
        /*045c*/ 	.word	0xffffffff


	//   ....[64]....
        /*0460*/ 	.word	0xffffffff


	//   ....[65]....
        /*0464*/ 	.word	0xffffffff


	//   ....[66]....
        /*0468*/ 	.word	0xffffffff


	//   ....[67]....
        /*046c*/ 	.word	0xffffffff


	//   ....[68]....
        /*0470*/ 	.word	0xffffffff


	//   ....[69]....
        /*0474*/ 	.word	0xffffffff


	//   ....[70]....
        /*0478*/ 	.word	0xffffffff


	//   ....[71]....
        /*047c*/ 	.word	0xffffffff


	//   ....[72]....
        /*0480*/ 	.word	0xffffffff


	//   ....[73]....
        /*0484*/ 	.word	0xffffffff


	//   ....[74]....
        /*0488*/ 	.word	0xffffffff


	//   ....[75]....
        /*048c*/ 	.word	0xffffffff


	//   ....[76]....
        /*0490*/ 	.word	0xffffffff


	//   ....[77]....
        /*0494*/ 	.word	0xffffffff


	//   ....[78]....
        /*0498*/ 	.word	0xffffffff


	//   ....[79]....
        /*049c*/ 	.word	0xffffffff


	//   ....[80]....
        /*04a0*/ 	.word	0xffffffff


	//   ....[81]....
        /*04a4*/ 	.word	0xffffffff


	//   ....[82]....
        /*04a8*/ 	.word	0xffffffff


	//   ....[83]....
        /*04ac*/ 	.word	0xffffffff


	//   ....[84]....
        /*04b0*/ 	.word	0xffffffff


	//   ....[85]....
        /*04b4*/ 	.word	0xffffffff


	//   ....[86]....
        /*04b8*/ 	.word	0xffffffff


	//   ....[87]....
        /*04bc*/ 	.word	0xffffffff


	//   ....[88]....
        /*04c0*/ 	.word	0xffffffff


	//   ....[89]....
        /*04c4*/ 	.word	0xffffffff


	//   ....[90]....
        /*04c8*/ 	.word	0xffffffff


	//   ....[91]....
        /*04cc*/ 	.word	0xffffffff


	//   ....[92]....
        /*04d0*/ 	.word	0xffffffff


	//   ....[93]....
        /*04d4*/ 	.word	0xffffffff


	//   ....[94]....
        /*04d8*/ 	.word	0xffffffff


	//   ....[95]....
        /*04dc*/ 	.word	0xffffffff


	//   ....[96]....
        /*04e0*/ 	.word	0xffffffff


	//   ....[97]....
        /*04e4*/ 	.word	0xffffffff


	//   ....[98]....
        /*04e8*/ 	.word	0xffffffff


	//   ....[99]....
        /*04ec*/ 	.word	0xffffffff


	//   ....[100]....
        /*04f0*/ 	.word	0xffffffff


	//   ....[101]....
        /*04f4*/ 	.word	0xffffffff


	//   ....[102]....
        /*04f8*/ 	.word	0xffffffff


	//   ....[103]....
        /*04fc*/ 	.word	0xffffffff


	//   ....[104]....
        /*0500*/ 	.word	0xffffffff


	//   ....[105]....
        /*0504*/ 	.word	0xffffffff


	//   ....[106]....
        /*0508*/ 	.word	0xffffffff


	//   ....[107]....
        /*050c*/ 	.word	0xffffffff


	//   ....[108]....
        /*0510*/ 	.word	0xffffffff


	//   ....[109]....
        /*0514*/ 	.word	0xffffffff


	//   ....[110]....
        /*0518*/ 	.word	0xffffffff


	//   ....[111]....
        /*051c*/ 	.word	0xffffffff


	//   ....[112]....
        /*0520*/ 	.word	0xffffffff


	//   ....[113]....
        /*0524*/ 	.word	0xffffffff


	//   ....[114]....
        /*0528*/ 	.word	0xffffffff


	//   ....[115]....
        /*052c*/ 	.word	0xffffffff


	//   ....[116]....
        /*0530*/ 	.word	0xffffffff


	//   ....[117]....
        /*0534*/ 	.word	0xffffffff


	//   ....[118]....
        /*0538*/ 	.word	0xffffffff


	//   ....[119]....
        /*053c*/ 	.word	0xffffffff


	//   ....[120]....
        /*0540*/ 	.word	0xffffffff


	//   ....[121]....
        /*0544*/ 	.word	0xffffffff


	//   ....[122]....
        /*0548*/ 	.word	0xffffffff


	//   ....[123]....
        /*054c*/ 	.word	0xffffffff


	//   ....[124]....
        /*0550*/ 	.word	0xffffffff


	//   ....[125]....
        /*0554*/ 	.word	0xffffffff


	//   ....[126]....
        /*0558*/ 	.word	0xffffffff


	//   ....[127]....
        /*055c*/ 	.word	0xffffffff


	//   ....[128]....
        /*0560*/ 	.word	0xffffffff


	//   ....[129]....
        /*0564*/ 	.word	0xffffffff


	//   ....[130]....
        /*0568*/ 	.word	0xffffffff


	//   ....[131]....
        /*056c*/ 	.word	0xffffffff


	//   ....[132]....
        /*0570*/ 	.word	0xffffffff


	//   ....[133]....
        /*0574*/ 	.word	0xffffffff


	//   ....[134]....
        /*0578*/ 	.word	0xffffffff


	//   ....[135]....
        /*057c*/ 	.word	0xffffffff


	//   ....[136]....
        /*0580*/ 	.word	0xffffffff


	//   ....[137]....
        /*0584*/ 	.word	0xffffffff


	//   ....[138]....
        /*0588*/ 	.word	0xffffffff


	//   ....[139]....
        /*058c*/ 	.word	0xffffffff


	//   ....[140]....
        /*0590*/ 	.word	0xffffffff


	//   ....[141]....
        /*0594*/ 	.word	0xffffffff


	//   ....[142]....
        /*0598*/ 	.word	0xffffffff


	//   ....[143]....
        /*059c*/ 	.word	0xffffffff


	//   ....[144]....
        /*05a0*/ 	.word	0xffffffff


	//   ....[145]....
        /*05a4*/ 	.word	0xffffffff


	//   ....[146]....
        /*05a8*/ 	.word	0xffffffff


	//   ....[147]....
        /*05ac*/ 	.word	0xffffffff


	//   ....[148]....
        /*05b0*/ 	.word	0xffffffff


	//   ....[149]....
        /*05b4*/ 	.word	0xffffffff


	//   ....[150]....
        /*05b8*/ 	.word	0xffffffff


	//   ....[151]....
        /*05bc*/ 	.word	0xffffffff


	//   ....[152]....
        /*05c0*/ 	.word	0xffffffff


	//----- nvinfo : EIATTR_COOP_GROUP_INSTR_OFFSETS
	.align		4
.L_238:
        /*05c4*/ 	.byte	0x04, 0x28
        /*05c6*/ 	.short	(.L_240 - .L_239)


	//   ....[0]....
.L_239:
        /*05c8*/ 	.word	0x00000090


	//   ....[1]....
        /*05cc*/ 	.word	0x000023b0


	//   ....[2]....
        /*05d0*/ 	.word	0x000023c0


	//   ....[3]....
        /*05d4*/ 	.word	0x00003ef0


	//   ....[4]....
        /*05d8*/ 	.word	0x00003f00


	//   ....[5]....
        /*05dc*/ 	.word	0x00005850


	//   ....[6]....
        /*05e0*/ 	.word	0x00005870


	//   ....[7]....
        /*05e4*/ 	.word	0x00005d70


	//   ....[8]....
        /*05e8*/ 	.word	0x00005e30


	//   ....[9]....
        /*05ec*/ 	.word	0x00006fa0


	//   ....[10]....
        /*05f0*/ 	.word	0x00006fd0


	//   ....[11]....
        /*05f4*/ 	.word	0x00007210


	//   ....[12]....
        /*05f8*/ 	.word	0x00007240


	//   ....[13]....
        /*05fc*/ 	.word	0x00007360


	//   ....[14]....
        /*0600*/ 	.word	0x00007390


	//   ....[15]....
        /*0604*/ 	.word	0x000074c0


	//   ....[16]....
        /*0608*/ 	.word	0x000074d0


	//   ....[17]....
        /*060c*/ 	.word	0x000079e0


	//   ....[18]....
        /*0610*/ 	.word	0x000079f0


	//   ....[19]....
        /*0614*/ 	.word	0x00007af0


	//   ....[20]....
        /*0618*/ 	.word	0x00007b00


	//   ....[21]....
        /*061c*/ 	.word	0x00007fa0


	//   ....[22]....
        /*0620*/ 	.word	0x00007fc0


	//   ....[23]....
        /*0624*/ 	.word	0x00008000


	//   ....[24]....
        /*0628*/ 	.word	0x00008030


	//   ....[25]....
        /*062c*/ 	.word	0x00008450


	//   ....[26]....
        /*0630*/ 	.word	0x00008700


	//   ....[27]....
        /*0634*/ 	.word	0x00008740


	//   ....[28]....
        /*0638*/ 	.word	0x00008780


	//   ....[29]....
        /*063c*/ 	.word	0x0000b5d0


	//   ....[30]....
        /*0640*/ 	.word	0x0000b5f0


	//   ....[31]....
        /*0644*/ 	.word	0x0000b650


	//   ....[32]....
        /*0648*/ 	.word	0x0000b660


	//   ....[33]....
        /*064c*/ 	.word	0x0000b8d0


	//   ....[34]....
        /*0650*/ 	.word	0x0000b950


	//   ....[35]....
        /*0654*/ 	.word	0x0000ba50


	//   ....[36]....
        /*0658*/ 	.word	0x0000bb60


	//   ....[37]....
        /*065c*/ 	.word	0x0000f030


	//   ....[38]....
        /*0660*/ 	.word	0x0000f110


	//   ....[39]....
        /*0664*/ 	.word	0x0000f480


	//   ....[40]....
        /*0668*/ 	.word	0x0000f490


	//   ....[41]....
        /*066c*/ 	.word	0x00010130


	//   ....[42]....
        /*0670*/ 	.word	0x00010160


	//   ....[43]....
        /*0674*/ 	.word	0x00010260


	//   ....[44]....
        /*0678*/ 	.word	0x00010280


	//   ....[45]....
        /*067c*/ 	.word	0x00010630


	//   ....[46]....
        /*0680*/ 	.word	0x000108f0


	//   ....[47]....
        /*0684*/ 	.word	0x00010f70


	//   ....[48]....
        /*0688*/ 	.word	0x00011530


	//   ....[49]....
        /*068c*/ 	.word	0x00011ef0


	//   ....[50]....
        /*0690*/ 	.word	0x00011f30


	//   ....[51]....
        /*0694*/ 	.word	0x00012030


	//   ....[52]....
        /*0698*/ 	.word	0x00012060


	//   ....[53]....
        /*069c*/ 	.word	0x00012160


	//   ....[54]....
        /*06a0*/ 	.word	0x000121b0


	//   ....[55]....
        /*06a4*/ 	.word	0x00012350


	//   ....[56]....
        /*06a8*/ 	.word	0x000123a0


	//   ....[57]....
        /*06ac*/ 	.word	0x00013880


	//   ....[58]....
        /*06b0*/ 	.word	0x00013890


	//   ....[59]....
        /*06b4*/ 	.word	0x00013970


	//   ....[60]....
        /*06b8*/ 	.word	0x00013980


	//   ....[61]....
        /*06bc*/ 	.word	0x00014a10


	//   ....[62]....
        /*06c0*/ 	.word	0x00014a20


	//   ....[63]....
        /*06c4*/ 	.word	0x00014aa0


	//   ....[64]....
        /*06c8*/ 	.word	0x00014ae0


	//   ....[65]....
        /*06cc*/ 	.word	0x00014c80


	//   ....[66]....
        /*06d0*/ 	.word	0x00014e90


	//   ....[67]....
        /*06d4*/ 	.word	0x000153d0


	//   ....[68]....
        /*06d8*/ 	.word	0x00015850


	//   ....[69]....
        /*06dc*/ 	.word	0x00015e60


	//   ....[70]....
        /*06e0*/ 	.word	0x00015f00


	//   ....[71]....
        /*06e4*/ 	.word	0x00016130


	//   ....[72]....
        /*06e8*/ 	.word	0x000161d0


	//   ....[73]....
        /*06ec*/ 	.word	0x000162f0


	//   ....[74]....
        /*06f0*/ 	.word	0x00016310


	//   ....[75]....
        /*06f4*/ 	.word	0x00016450


	//   ....[76]....
        /*06f8*/ 	.word	0x00016470


	//   ....[77]....
        /*06fc*/ 	.word	0x000182e0


	//   ....[78]....
        /*0700*/ 	.word	0x000182f0


	//   ....[79]....
        /*0704*/ 	.word	0x000183d0


	//   ....[80]....
        /*0708*/ 	.word	0x000183e0


	//   ....[81]....
        /*070c*/ 	.word	0x00019470


	//   ....[82]....
        /*0710*/ 	.word	0x00019480


	//   ....[83]....
        /*0714*/ 	.word	0x00019500


	//   ....[84]....
        /*0718*/ 	.word	0x00019540


	//   ....[85]....
        /*071c*/ 	.word	0x00019830


	//   ....[86]....
        /*0720*/ 	.word	0x00019880


	//   ....[87]....
        /*0724*/ 	.word	0x000198b0


	//   ....[88]....
        /*0728*/ 	.word	0x00019900


	//   ....[89]....
        /*072c*/ 	.word	0x00019930


	//   ....[90]....
        /*0730*/ 	.word	0x00019960


	//   ....[91]....
        /*0734*/ 	.word	0x00019a40


	//   ....[92]....
        /*0738*/ 	.word	0x00019ef0


	//   ....[93]....
        /*073c*/ 	.word	0x0001b5a0


	//   ....[94]....
        /*0740*/ 	.word	0x0001b5d0


	//   ....[95]....
        /*0744*/ 	.word	0x0001b760


	//   ....[96]....
        /*0748*/ 	.word	0x0001b770


	//   ....[97]....
        /*074c*/ 	.word	0x0001c7a0


	//   ....[98]....
        /*0750*/ 	.word	0x0001c7c0


	//   ....[99]....
        /*0754*/ 	.word	0x0001c840


	//   ....[100]....
        /*0758*/ 	.word	0x0001c880


	//   ....[101]....
        /*075c*/ 	.word	0x0001ca00


	//   ....[102]....
        /*0760*/ 	.word	0x0001cf50


	//   ....[103]....
        /*0764*/ 	.word	0x0001d130


	//   ....[104]....
        /*0768*/ 	.word	0x0001d5a0


	//   ....[105]....
        /*076c*/ 	.word	0x0001dd60


	//   ....[106]....
        /*0770*/ 	.word	0x0001dda0


	//   ....[107]....
        /*0774*/ 	.word	0x0001df00


	//   ....[108]....
        /*0778*/ 	.word	0x0001df20


	//   ....[109]....
        /*077c*/ 	.word	0x0001e040


	//   ....[110]....
        /*0780*/ 	.word	0x0001e060


	//   ....[111]....
        /*0784*/ 	.word	0x0001e1a0


	//   ....[112]....
        /*0788*/ 	.word	0x0001e1c0


	//   ....[113]....
        /*078c*/ 	.word	0x0001fa00


	//   ....[114]....
        /*0790*/ 	.word	0x0001fa10


	//   ....[115]....
        /*0794*/ 	.word	0x0001fa20


	//   ....[116]....
        /*0798*/ 	.word	0x0001fa30


	//   ....[117]....
        /*079c*/ 	.word	0x0001fa60


	//   ....[118]....
        /*07a0*/ 	.word	0x0001fa80


	//   ....[119]....
        /*07a4*/ 	.word	0x0001faa0


	//   ....[120]....
        /*07a8*/ 	.word	0x0001fab0


	//   ....[121]....
        /*07ac*/ 	.word	0x000211b0


	//   ....[122]....
        /*07b0*/ 	.word	0x000211e0


	//   ....[123]....
        /*07b4*/ 	.word	0x00021210


	//   ....[124]....
        /*07b8*/ 	.word	0x00021230


	//   ....[125]....
        /*07bc*/ 	.word	0x00021240


	//   ....[126]....
        /*07c0*/ 	.word	0x00021250


	//   ....[127]....
        /*07c4*/ 	.word	0x00021260


	//   ....[128]....
        /*07c8*/ 	.word	0x00021270


	//   ....[129]....
        /*07cc*/ 	.word	0x00021490


	//   ....[130]....
        /*07d0*/ 	.word	0x000214a0


	//   ....[131]....
        /*07d4*/ 	.word	0x00021620


	//   ....[132]....
        /*07d8*/ 	.word	0x00021650


	//   ....[133]....
        /*07dc*/ 	.word	0x000217a0


	//   ....[134]....
        /*07e0*/ 	.word	0x000217d0


	//   ....[135]....
        /*07e4*/ 	.word	0x00021920


	//   ....[136]....
        /*07e8*/ 	.word	0x00021940


	//   ....[137]....
        /*07ec*/ 	.word	0x00022130


	//   ....[138]....
        /*07f0*/ 	.word	0x00022150


	//   ....[139]....
        /*07f4*/ 	.word	0x000222a0


	//   ....[140]....
        /*07f8*/ 	.word	0x000222d0


	//   ....[141]....
        /*07fc*/ 	.word	0x00022400


	//   ....[142]....
        /*0800*/ 	.word	0x00022430


	//   ....[143]....
        /*0804*/ 	.word	0x00022560


	//   ....[144]....
        /*0808*/ 	.word	0x00022580


	//   ....[145]....
        /*080c*/ 	.word	0x000226e0


	//   ....[146]....
        /*0810*/ 	.word	0x00022730


	//   ....[147]....
        /*0814*/ 	.word	0x00022780


	//   ....[148]....
        /*0818*/ 	.word	0x000227d0


	//   ....[149]....
        /*081c*/ 	.word	0x00022820


	//   ....[150]....
        /*0820*/ 	.word	0x00022870


	//   ....[151]....
        /*0824*/ 	.word	0x000228c0


	//   ....[152]....
        /*0828*/ 	.word	0x00022910


	//----- nvinfo : EIATTR_EXIT_INSTR_OFFSETS
	.align		4
.L_240:
        /*082c*/ 	.byte	0x04, 0x1c
        /*082e*/ 	.short	(.L_242 - .L_241)


	//   ....[0]....
.L_241:
        /*0830*/ 	.word	0x00000370


	//   ....[1]....
        /*0834*/ 	.word	0x00021950


	//   ....[2]....
        /*0838*/ 	.word	0x00021a20


	//   ....[3]....
        /*083c*/ 	.word	0x00021a80


	//   ....[4]....
        /*0840*/ 	.word	0x00022590


	//   ....[5]....
        /*0844*/ 	.word	0x00022640


	//   ....[6]....
        /*0848*/ 	.word	0x000226a0


	//----- nvinfo : EIATTR_CTAIDZ_USED
	.align		4
.L_242:
        /*084c*/ 	.byte	0x01, 0x04
	.zero		2


	//----- nvinfo : EIATTR_MAX_THREADS
	.align		4
        /*0850*/ 	.byte	0x04, 0x05
        /*0852*/ 	.short	(.L_244 - .L_243)
.L_243:
        /*0854*/ 	.word	0x00000080
        /*0858*/ 	.word	0x00000001
        /*085c*/ 	.word	0x00000001


	//----- nvinfo : EIATTR_CRS_STACK_SIZE
	.align		4
.L_244:
        /*0860*/ 	.byte	0x04, 0x1e
        /*0862*/ 	.short	(.L_246 - .L_245)
.L_245:
        /*0864*/ 	.word	0x00000000
.L_246:


//--------------------- .nv.info._ZN7cutlass13device_kernelIN5flash19enable_sm80_to_sm89INS1_16FlashAttnFwdSm80INS1_25CollectiveMainloopFwdSm80ILi4ELi1ELb0EN4cute5tupleIJNS5_1CILi128EEENS7_ILi64EEENS7_ILi96EEEEEELi96ENS_6half_tEfNS_4arch4Sm80ELb1ELb0ELb1ELb0ELb1ELb0ELb1ELb0EEENS1_21CollectiveEpilogueFwdINS6_IJS8_SA_S9_EEENS6_IJNS7_ILi1EEESI_SI_EEESC_SE_Li128ELb0ELb1ELb0ELb0EEENS1_30DynamicPersistentTileSchedulerILi128ELi128ELb0ELb1ELb0EEEEEEEEEvNT_6ParamsE --------------------------
	.section	.nv.info._ZN7cutlass13device_kernelIN5flash19enable_sm80_to_sm89INS1_16FlashAttnFwdSm80INS1_25CollectiveMainloopFwdSm80ILi4ELi1ELb0EN4cute5tupleIJNS5_1CILi128EEENS7_ILi64EEENS7_ILi96EEEEEELi96ENS_6half_tEfNS_4arch4Sm80ELb1ELb0ELb1ELb0ELb1ELb0ELb1ELb0EEENS1_21CollectiveEpilogueFwdINS6_IJS8_SA_S9_EEENS6_IJNS7_ILi1EEESI_SI_EEESC_SE_Li128ELb0ELb1ELb0ELb0EEENS1_30DynamicPersistentTileSchedulerILi128ELi128ELb0ELb1ELb0EEEEEEEEEvNT_6ParamsE,"",@"SHT_CUDA_INFO"
	.sectionflags	@""
	.align	4


	//----- nvinfo : EIATTR_CUDA_API_VERSION
	.align		4
        /*0000*/ 	.byte	0x04, 0x37
        /*0002*/ 	.short	(.L_248 - .L_247)
.L_247:
        /*0004*/ 	.word	0x00000082


	//----- nvinfo : EIATTR_SW2861232_WAR
	.align		4
.L_248:
        /*0008*/ 	.byte	0x01, 0x35
	.zero		2


	//----- nvinfo : EIATTR_PARAM_CBANK
	.align		4
        /*000c*/ 	.byte	0x04, 0x0a
        /*000e*/ 	.short	(.L_250 - .L_249)
	.align		4
.L_249:
        /*0010*/ 	.word	index@(.nv.constant0._ZN7cutlass13device_kernelIN5flash19enable_sm80_to_sm89INS1_16FlashAttnFwdSm80INS1_25CollectiveMainloopFwdSm80ILi4ELi1ELb0EN4cute5tupleIJNS5_1CILi128EEENS7_ILi64EEENS7_ILi96EEEEEELi96ENS_6half_tEfNS_4arch4Sm80ELb1ELb0ELb1ELb0ELb1ELb0ELb1ELb0EEENS1_21CollectiveEpilogueFwdINS6_IJS8_SA_S9_EEENS6_IJNS7_ILi1EEESI_SI_EEESC_SE_Li128ELb0ELb1ELb0ELb0EEENS1_30DynamicPersistentTileSchedulerILi128ELi128ELb0ELb1ELb0EEEEEEEEEvNT_6ParamsE)
        /*0014*/ 	.short	0x0160
        /*0016*/ 	.short	0x0428


	//----- nvinfo : EIATTR_CBANK_PARAM_SIZE
	.align		4
.L_250:
        /*0018*/ 	.byte	0x03, 0x19
        /*001a*/ 	.short	0x0428


	//----- nvinfo : EIATTR_KPARAM_INFO
	.align		4
        /*001c*/ 	.byte	0x04, 0x17
        /*001e*/ 	.short	(.L_252 - .L_251)
.L_251:
        /*0020*/ 	.word	0x00000000
        /*0024*/ 	.short	0x0000
        /*0026*/ 	.short	0x0000
        /*0028*/ 	.byte	0x00, 0xf0, 0xa1, 0x10


	//----- nvinfo : EIATTR_MAXREG_COUNT
	.align		4
.L_252:
        /*002c*/ 	.byte	0x03, 0x1b
        /*002e*/ 	.short	0x00ff


	//----- nvinfo : EIATTR_NUM_BARRIERS
	.align		4
        /*0030*/ 	.byte	0x02, 0x4c
        /*0032*/ 	.byte	0x06
	.zero		1


	//----- nvinfo : EIATTR_ANNOTATIONS
	.align		4
        /*0034*/ 	.byte	0x04, 0x55
        /*0036*/ 	.short	(.L_254 - .L_253)


	//   ....[0]....
.L_253:
        /* <DEDUP_REMOVED lines=66> */


	//----- nvinfo : EIATTR_MERCURY_ISA_VERSION
	.align		4
.L_254:
        /*0448*/ 	.byte	0x03, 0x5f
        /*044a*/ 	.short	0x0000


	//----- nvinfo : EIATTR_INT_WARP_WIDE_INSTR_OFFSETS
	.align		4
        /*044c*/ 	.byte	0x04, 0x31
        /*044e*/ 	.short	(.L_256 - .L_255)


	//   ....[0]....
.L_255:
        /*0450*/ 	.word	0x0000f870


	//   ....[1]....
        /*0454*/ 	.word	0x0000f8f0


	//----- nvinfo : EIATTR_COOP_GROUP_MASK_REGIDS
	.align		4
.L_256:
        /*0458*/ 	.byte	0x04, 0x29
        /*045a*/ 	.short	(.L_258 - .L_257)


	//   ....[0]....
.L_257:
        /*045c*/ 	.word	0xffffffff


	//   ....[1]....
        /*0460*/ 	.word	0xffffffff


	//   ....[2]....
        /*0464*/ 	.word	0xffffffff


	//   ....[3]....
        /*0468*/ 	.word	0xffffffff


	//   ....[4]....
        /*046c*/ 	.word	0xffffffff


	//   ....[5]....
        /*0470*/ 	.word	0xffffffff


	//   ....[6]....
        /*0474*/ 	.word	0xffffffff


	//   ....[7]....
        /*0478*/ 	.word	0xffffffff


	//   ....[8]....
        /*047c*/ 	.word	0xffffffff


	//   ....[9]....
        /*0480*/ 	.word	0xffffffff


	//   ....[10]....
        /*0484*/ 	.word	0xffffffff


	//   ....[11]....
        /*0488*/ 	.word	0xffffffff


	//   ....[12]....
        /*048c*/ 	.word	0xffffffff


	//   ....[13]....
        /*0490*/ 	.word	0xffffffff


	//   ....[14]....
        /*0494*/ 	.word	0xffffffff


	//   ....[15]....
        /*0498*/ 	.word	0xffffffff


	//   ....[16]....
        /*049c*/ 	.word	0xffffffff


	//   ....[17]....
        /*04a0*/ 	.word	0xffffffff


	//   ....[18]....
        /*04a4*/ 	.word	0xffffffff


	//   ....[19]....
        /*04a8*/ 	.word	0xffffffff


	//   ....[20]....
        /*04ac*/ 	.word	0xffffffff


	//   ....[21]....
        /*04b0*/ 	.word	0xffffffff


	//   ....[22]....
        /*04b4*/ 	.word	0xffffffff


	//   ....[23]....
        /*04b8*/ 	.word	0xffffffff


	//   ....[24]....
        /*04bc*/ 	.word	0xffffffff


	//   ....[25]....
        /*04c0*/ 	.word	0xffffffff


	//   ....[26]....
        /*04c4*/ 	.word	0xffffffff


	//   ....[27]....
        /*04c8*/ 	.word	0xffffffff


	//   ....[28]....
        /*04cc*/ 	.word	0xffffffff


	//   ....[29]....
        /*04d0*/ 	.word	0xffffffff


	//   ....[30]....
        /*04d4*/ 	.word	0xffffffff


	//   ....[31]....
        /*04d8*/ 	.word	0xffffffff


	//   ....[32]....
        /*04dc*/ 	.word	0xffffffff


	//   ....[33]....
        /*04e0*/ 	.word	0xffffffff


	//   ....[34]....
        /*04e4*/ 	.word	0xffffffff


	//   ....[35]....
        /*04e8*/ 	.word	0xffffffff


	//   ....[36]....
        /*04ec*/ 	.word	0xffffffff


	//   ....[37]....
        /*04f0*/ 	.word	0xffffffff


	//   ....[38]....
        /*04f4*/ 	.word	0xffffffff


	//   ....[39]....
        /*04f8*/ 	.word	0xffffffff


	//   ....[40]....
        /*04fc*/ 	.word	0xffffffff


	//   ....[41]....
        /*0500*/ 	.word	0xffffffff


	//   ....[42]....
        /*0504*/ 	.word	0xffffffff


	//   ....[43]....
        /*0508*/ 	.word	0xffffffff


	//   ....[44]....
        /*050c*/ 	.word	0xffffffff


	//   ....[45]....
        /*0510*/ 	.word	0xffffffff


	//   ....[46]....
        /*0514*/ 	.word	0xffffffff


	//   ....[47]....
        /*0518*/ 	.word	0xffffffff


	//   ....[48]....
        /*051c*/ 	.word	0xffffffff


	//   ....[49]....
        /*0520*/ 	.word	0xffffffff


	//   ....[50]....
        /*0524*/ 	.word	0xffffffff


	//   ....[51]....
        /*0528*/ 	.word	0xffffffff


	//   ....[52]....
        /*052c*/ 	.word	0xffffffff


	//   ....[53]....
        /*0530*/ 	.word	0xffffffff


	//   ....[54]....
        /*0534*/ 	.word	0xffffffff


	//   ....[55]....
        /*0538*/ 	.word	0xffffffff


	//   ....[56]....
        /*053c*/ 	.word	0xffffffff


	//   ....[57]....
        /*0540*/ 	.word	0xffffffff


	//   ....[58]....
        /*0544*/ 	.word	0xffffffff


	//   ....[59]....
        /*0548*/ 	.word	0xffffffff


	//   ....[60]....
        /*054c*/ 	.word	0xffffffff


	//   ....[61]....
        /*0550*/ 	.word	0xffffffff


	//   ....[62]....
        /*0554*/ 	.word	0xffffffff


	//   ....[63]....
        /*0558*/ 	.word	0xffffffff


	//   ....[64]....
        /*055c*/ 	.word	0xffffffff


	//   ....[65]....
        /*0560*/ 	.word	0xffffffff


	//   ....[66]....
        /*0564*/ 	.word	0xffffffff


	//   ....[67]....
        /*0568*/ 	.word	0xffffffff


	//   ....[68]....
        /*056c*/ 	.word	0xffffffff


	//   ....[69]....
        /*0570*/ 	.word	0xffffffff


	//   ....[70]....
        /*0574*/ 	.word	0xffffffff


	//   ....[71]....
        /*0578*/ 	.word	0xffffffff


	//   ....[72]....
        /*057c*/ 	.word	0xffffffff


	//   ....[73]....
        /*0580*/ 	.word	0xffffffff


	//   ....[74]....
        /*0584*/ 	.word	0xffffffff


	//   ....[75]....
        /*0588*/ 	.word	0xffffffff


	//   ....[76]....
        /*058c*/ 	.word	0xffffffff


	//   ....[77]....
        /*0590*/ 	.word	0xffffffff


	//   ....[78]....
        /*0594*/ 	.word	0xffffffff


	//   ....[79]....
        /*0598*/ 	.word	0xffffffff


	//   ....[80]....
        /*059c*/ 	.word	0xffffffff


	//   ....[81]....
        /*05a0*/ 	.word	0xffffffff


	//   ....[82]....
        /*05a4*/ 	.word	0xffffffff


	//   ....[83]....
        /*05a8*/ 	.word	0xffffffff


	//   ....[84]....
        /*05ac*/ 	.word	0xffffffff


	//   ....[85]....
        /*05b0*/ 	.word	0xffffffff


	//   ....[86]....
        /*05b4*/ 	.word	0xffffffff


	//   ....[87]....
        /*05b8*/ 	.word	0xffffffff


	//   ....[88]....
        /*05bc*/ 	.word	0xffffffff


	//   ....[89]....
        /*05c0*/ 	.word	0xffffffff


	//   ....[90]....
        /*05c4*/ 	.word	0xffffffff


	//   ....[91]....
        /*05c8*/ 	.word	0xffffffff


	//   ....[92]....
        /*05cc*/ 	.word	0xffffffff


	//   ....[93]....
        /*05d0*/ 	.word	0xffffffff


	//   ....[94]....
        /*05d4*/ 	.word	0xffffffff


	//   ....[95]....
        /*05d8*/ 	.word	0xffffffff


	//   ....[96]....
        /*05dc*/ 	.word	0xffffffff


	//   ....[97]....
        /*05e0*/ 	.word	0xffffffff


	//   ....[98]....
        /*05e4*/ 	.word	0xffffffff


	//   ....[99]....
        /*05e8*/ 	.word	0xffffffff


	//   ....[100]....
        /*05ec*/ 	.word	0xffffffff


	//   ....[101]....
        /*05f0*/ 	.word	0xffffffff


	//   ....[102]....
        /*05f4*/ 	.word	0xffffffff


	//   ....[103]....
        /*05f8*/ 	.word	0xffffffff


	//   ....[104]....
        /*05fc*/ 	.word	0xffffffff


	//   ....[105]....
        /*0600*/ 	.word	0xffffffff


	//   ....[106]....
        /*0604*/ 	.word	0xffffffff


	//   ....[107]....
        /*0608*/ 	.word	0xffffffff


	//   ....[108]....
        /*060c*/ 	.word	0xffffffff


	//   ....[109]....
        /*0610*/ 	.word	0xffffffff


	//   ....[110]....
        /*0614*/ 	.word	0xffffffff


	//   ....[111]....
        /*0618*/ 	.word	0xffffffff


	//   ....[112]....
        /*061c*/ 	.word	0xffffffff


	//   ....[113]....
        /*0620*/ 	.word	0xffffffff


	//   ....[114]....
        /*0624*/ 	.word	0xffffffff


	//   ....[115]....
        /*0628*/ 	.word	0xffffffff


	//   ....[116]....
        /*062c*/ 	.word	0xffffffff


	//   ....[117]....
        /*0630*/ 	.word	0xffffffff


	//   ....[118]....
        /*0634*/ 	.word	0xffffffff


	//   ....[119]....
        /*0638*/ 	.word	0xffffffff


	//   ....[120]....
        /*063c*/ 	.word	0xffffffff


	//   ....[121]....
        /*0640*/ 	.word	0xffffffff


	//   ....[122]....
        /*0644*/ 	.word	0xffffffff


	//   ....[123]....
        /*0648*/ 	.word	0xffffffff


	//   ....[124]....
        /*064c*/ 	.word	0xffffffff


	//   ....[125]....
        /*0650*/ 	.word	0xffffffff


	//   ....[126]....
        /*0654*/ 	.word	0xffffffff


	//   ....[127]....
        /*0658*/ 	.word	0xffffffff


	//   ....[128]....
        /*065c*/ 	.word	0xffffffff


	//   ....[129]....
        /*0660*/ 	.word	0xffffffff


	//   ....[130]....
        /*0664*/ 	.word	0xffffffff


	//   ....[131]....
        /*0668*/ 	.word	0xffffffff


	//   ....[132]....
        /*066c*/ 	.word	0xffffffff


	//   ....[133]....
        /*0670*/ 	.word	0xffffffff


	//   ....[134]....
        /*0674*/ 	.word	0xffffffff


	//   ....[135]....
        /*0678*/ 	.word	0xffffffff


	//   ....[136]....
        /*067c*/ 	.word	0xffffffff


	//   ....[137]....
        /*0680*/ 	.word	0xffffffff


	//   ....[138]....
        /*0684*/ 	.word	0xffffffff


	//   ....[139]....
        /*0688*/ 	.word	0xffffffff


	//   ....[140]....
        /*068c*/ 	.word	0xffffffff


	//   ....[141]....
        /*0690*/ 	.word	0xffffffff


	//   ....[142]....
        /*0694*/ 	.word	0xffffffff


	//   ....[143]....
        /*0698*/ 	.word	0xffffffff


	//   ....[144]....
        /*069c*/ 	.word	0xffffffff


	//   ....[145]....
        /*06a0*/ 	.word	0xffffffff


	//   ....[146]....
        /*06a4*/ 	.word	0xffffffff


	//   ....[147]....
        /*06a8*/ 	.word	0xffffffff


	//   ....[148]....
        /*06ac*/ 	.word	0xffffffff


	//   ....[149]....
        /*06b0*/ 	.word	0xffffffff


	//   ....[150]....
        /*06b4*/ 	.word	0xffffffff


	//   ....[151]....
        /*06b8*/ 	.word	0xffffffff


	//   ....[152]....
        /*06bc*/ 	.word	0xffffffff


	//   ....[153]....
        /*06c0*/ 	.word	0xffffffff


	//   ....[154]....
        /*06c4*/ 	.word	0xffffffff


	//   ....[155]....
        /*06c8*/ 	.word	0xffffffff


	//   ....[156]....
        /*06cc*/ 	.word	0xffffffff


	//   ....[157]....
        /*06d0*/ 	.word	0xffffffff


	//   ....[158]....
        /*06d4*/ 	.word	0xffffffff


	//   ....[159]....
        /*06d8*/ 	.word	0xffffffff


	//   ....[160]....
        /*06dc*/ 	.word	0xffffffff


	//   ....[161]....
        /*06e0*/ 	.word	0xffffffff


	//   ....[162]....
        /*06e4*/ 	.word	0xffffffff


	//   ....[163]....
        /*06e8*/ 	.word	0xffffffff


	//   ....[164]....
        /*06ec*/ 	.word	0xffffffff


	//   ....[165]....
        /*06f0*/ 	.word	0xffffffff


	//   ....[166]....
        /*06f4*/ 	.word	0xffffffff


	//   ....[167]....
        /*06f8*/ 	.word	0xffffffff


	//   ....[168]....
        /*06fc*/ 	.word	0xffffffff


	//   ....[169]....
        /*0700*/ 	.word	0xffffffff


	//   ....[170]....
        /*0704*/ 	.word	0xffffffff


	//   ....[171]....
        /*0708*/ 	.word	0xffffffff


	//   ....[172]....
        /*070c*/ 	.word	0xffffffff


	//   ....[173]....
        /*0710*/ 	.word	0xffffffff


	//   ....[174]....
        /*0714*/ 	.word	0xffffffff


	//   ....[175]....
        /*0718*/ 	.word	0xffffffff


	//   ....[176]....
        /*071c*/ 	.word	0xffffffff


	//----- nvinfo : EIATTR_COOP_GROUP_INSTR_OFFSETS
	.align		4
.L_258:
        /*0720*/ 	.byte	0x04, 0x28
        /*0722*/ 	.short	(.L_260 - .L_259)


	//   ....[0]....
.L_259:
        /*0724*/ 	.word	0x00000050


	//   ....[1]....
        /*0728*/ 	.word	0x00001540


	//   ....[2]....
        /*072c*/ 	.word	0x00001560


	//   ....[3]....
        /*0730*/ 	.word	0x00001790


	//   ....[4]....
        /*0734*/ 	.word	0x000017a0


	//   ....[5]....
        /*0738*/ 	.word	0x00001960


	//   ....[6]....
        /*073c*/ 	.word	0x00001980


	//   ....[7]....
        /*0740*/ 	.word	0x00001b40


	//   ....[8]....
        /*0744*/ 	.word	0x00001b50


	//   ....[9]....
        /*0748*/ 	.word	0x00002120


	//   ....[10]....
        /*074c*/ 	.word	0x00002130


	//   ....[11]....
        /*0750*/ 	.word	0x00002140


	//   ....[12]....
        /*0754*/ 	.word	0x00002150


	//   ....[13]....
        /*0758*/ 	.word	0x00002420


	//   ....[14]....
        /*075c*/ 	.word	0x00002430


	//   ....[15]....
        /*0760*/ 	.word	0x00002440


	//   ....[16]....
        /*0764*/ 	.word	0x00002450


	//   ....[17]....
        /*0768*/ 	.word	0x000038b0


	//   ....[18]....
        /*076c*/ 	.word	0x000038d0


	//   ....[19]....
        /*0770*/ 	.word	0x000039f0


	//   ....[20]....
        /*0774*/ 	.word	0x00003a10


	//   ....[21]....
        /*0778*/ 	.word	0x00003c70


	//   ....[22]....
        /*077c*/ 	.word	0x00003eb0


	//   ....[23]....
        /*0780*/ 	.word	0x00003ec0


	//   ....[24]....
        /*0784*/ 	.word	0x00003ed0


	//   ....[25]....
        /*0788*/ 	.word	0x000048d0


	//   ....[26]....
        /*078c*/ 	.word	0x00004900


	//   ....[27]....
        /*0790*/ 	.word	0x00004920


	//   ....[28]....
        /*0794*/ 	.word	0x00004930


	//   ....[29]....
        /*0798*/ 	.word	0x00004960


	//   ....[30]....
        /*079c*/ 	.word	0x00004980


	//   ....[31]....
        /*07a0*/ 	.word	0x000049a0


	//   ....[32]....
        /*07a4*/ 	.word	0x000049b0


	//   ....[33]....
        /*07a8*/ 	.word	0x00006520


	//   ....[34]....
        /*07ac*/ 	.word	0x00006540


	//   ....[35]....
        /*07b0*/ 	.word	0x00006660


	//   ....[36]....
        /*07b4*/ 	.word	0x00006670


	//   ....[37]....
        /*07b8*/ 	.word	0x00007ad0


	//   ....[38]....
        /*07bc*/ 	.word	0x00007af0


	//   ....[39]....
        /*07c0*/ 	.word	0x00007c10


	//   ....[40]....
        /*07c4*/ 	.word	0x00007c20


	//   ....[41]....
        /*07c8*/ 	.word	0x00007e90


	//   ....[42]....
        /*07cc*/ 	.word	0x000080c0


	//   ....[43]....
        /*07d0*/ 	.word	0x000080d0


	//   ....[44]....
        /*07d4*/ 	.word	0x000080e0


	//   ....[45]....
        /*07d8*/ 	.word	0x00008af0


	//   ....[46]....
        /*07dc*/ 	.word	0x00008b30


	//   ....[47]....
        /*07e0*/ 	.word	0x00008b40


	//   ....[48]....
        /*07e4*/ 	.word	0x00008b50


	//   ....[49]....
        /*07e8*/ 	.word	0x00008b70


	//   ....[50]....
        /*07ec*/ 	.word	0x00008b90


	//   ....[51]....
        /*07f0*/ 	.word	0x00008bb0


	//   ....[52]....
        /*07f4*/ 	.word	0x00008bd0


	//   ....[53]....
        /*07f8*/ 	.word	0x0000b050


	//   ....[54]....
        /*07fc*/ 	.word	0x0000b070


	//   ....[55]....
        /*0800*/ 	.word	0x0000b0d0


	//   ....[56]....
        /*0804*/ 	.word	0x0000b120


	//   ....[57]....
        /*0808*/ 	.word	0x0000c5c0


	//   ....[58]....
        /*080c*/ 	.word	0x0000c5e0


	//   ....[59]....
        /*0810*/ 	.word	0x0000c6a0


	//   ....[60]....
        /*0814*/ 	.word	0x0000c6d0


	//   ....[61]....
        /*0818*/ 	.word	0x0000cc70


	//   ....[62]....
        /*081c*/ 	.word	0x0000cc80


	//   ....[63]....
        /*0820*/ 	.word	0x0000cc90


	//   ....[64]....
        /*0824*/ 	.word	0x0000cca0


	//   ....[65]....
        /*0828*/ 	.word	0x0000cce0


	//   ....[66]....
        /*082c*/ 	.word	0x0000cd00


	//   ....[67]....
        /*0830*/ 	.word	0x0000cd10


	//   ....[68]....
        /*0834*/ 	.word	0x0000cd20


	//   ....[69]....
        /*0838*/ 	.word	0x0000ee70


	//   ....[70]....
        /*083c*/ 	.word	0x0000eee0


	//   ....[71]....
        /*0840*/ 	.word	0x0000eef0


	//   ....[72]....
        /*0844*/ 	.word	0x0000ef00


	//   ....[73]....
        /*0848*/ 	.word	0x0000ef30


	//   ....[74]....
        /*084c*/ 	.word	0x0000ef50


	//   ....[75]....
        /*0850*/ 	.word	0x0000ef60


	//   ....[76]....
        /*0854*/ 	.word	0x0000ef70


	//   ....[77]....
        /*0858*/ 	.word	0x00010090


	//   ....[78]....
        /*085c*/ 	.word	0x000104a0


	//   ....[79]....
        /*0860*/ 	.word	0x000104d0


	//   ....[80]....
        /*0864*/ 	.word	0x000104f0


	//   ....[81]....
        /*0868*/ 	.word	0x00010500


	//   ....[82]....
        /*086c*/ 	.word	0x00010510


	//   ....[83]....
        /*0870*/ 	.word	0x00010520


	//   ....[84]....
        /*0874*/ 	.word	0x00010530


	//   ....[85]....
        /*0878*/ 	.word	0x00010540


	//   ....[86]....
        /*087c*/ 	.word	0x000107c0


	//   ....[87]....
        /*0880*/ 	.word	0x000107e0


	//   ....[88]....
        /*0884*/ 	.word	0x00010920


	//   ....[89]....
        /*0888*/ 	.word	0x00010950


	//   ....[90]....
        /*088c*/ 	.word	0x00010a50


	//   ....[91]....
        /*0890*/ 	.word	0x00010a80


	//   ....[92]....
        /*0894*/ 	.word	0x00010b80


	//   ....[93]....
        /*0898*/ 	.word	0x00010ba0


	//   ....[94]....
        /*089c*/ 	.word	0x00011130


	//   ....[95]....
        /*08a0*/ 	.word	0x00011150


	//   ....[96]....
        /*08a4*/ 	.word	0x00011360


	//   ....[97]....
        /*08a8*/ 	.word	0x00011370


	//   ....[98]....
        /*08ac*/ 	.word	0x00011510


	//   ....[99]....
        /*08b0*/ 	.word	0x00011530


	//   ....[100]....
        /*08b4*/ 	.word	0x000116d0


	//   ....[101]....
        /*08b8*/ 	.word	0x000116e0


	//   ....[102]....
        /*08bc*/ 	.word	0x000118f0


	//   ....[103]....
        /*08c0*/ 	.word	0x000119e0


	//   ....[104]....
        /*08c4*/ 	.word	0x00011a50


	//   ....[105]....
        /*08c8*/ 	.word	0x00011ac0


	//   ....[106]....
        /*08cc*/ 	.word	0x00011b20


	//   ....[107]....
        /*08d0*/ 	.word	0x00011b90


	//   ....[108]....
        /*08d4*/ 	.word	0x00011c00


	//   ....[109]....
        /*08d8*/ 	.word	0x00011c70


	//   ....[110]....
        /*08dc*/ 	.word	0x00011cd0


	//   ....[111]....
        /*08e0*/ 	.word	0x00011d40


	//   ....[112]....
        /*08e4*/ 	.word	0x00011db0


	//   ....[113]....
        /*08e8*/ 	.word	0x00011f40


	//   ....[114]....
        /*08ec*/ 	.word	0x00011fa0


	//   ....[115]....
        /*08f0*/ 	.word	0x00012000


	//   ....[116]....
        /*08f4*/ 	.word	0x00012060


	//   ....[117]....
        /*08f8*/ 	.word	0x000122c0


	//   ....[118]....
        /*08fc*/ 	.word	0x00012520


	//   ....[119]....
        /*0900*/ 	.word	0x00012b40


	//   ....[120]....
        /*0904*/ 	.word	0x00012b90


	//   ....[121]....
        /*0908*/ 	.word	0x00012be0


	//   ....[122]....
        /*090c*/ 	.word	0x00012c30


	//   ....[123]....
        /*0910*/ 	.word	0x00012c80


	//   ....[124]....
        /*0914*/ 	.word	0x00012cd0


	//   ....[125]....
        /*0918*/ 	.word	0x00012d20


	//   ....[126]....
        /*091c*/ 	.word	0x00012d70


	//   ....[127]....
        /*0920*/ 	.word	0x00012dd0


	//   ....[128]....
        /*0924*/ 	.word	0x00012e40


	//   ....[129]....
        /*0928*/ 	.word	0x00012fd0


	//   ....[130]....
        /*092c*/ 	.word	0x00013030


	//   ....[131]....
        /*0930*/ 	.word	0x000130a0


	//   ....[132]....
        /*0934*/ 	.word	0x00013110


	//   ....[133]....
        /*0938*/ 	.word	0x000132a0


	//   ....[134]....
        /*093c*/ 	.word	0x00013300


	//   ....[135]....
        /*0940*/ 	.word	0x00013360


	//   ....[136]....
        /*0944*/ 	.word	0x000133c0


	//   ....[137]....
        /*0948*/ 	.word	0x00013610


	//   ....[138]....
        /*094c*/ 	.word	0x00013860


	//   ....[139]....
        /*0950*/ 	.word	0x00013ea0


	//   ....[140]....
        /*0954*/ 	.word	0x00013ee0


	//   ....[141]....
        /*0958*/ 	.word	0x00013f30


	//   ....[142]....
        /*095c*/ 	.word	0x00013f70


	//   ....[143]....
        /*0960*/ 	.word	0x00013fc0


	//   ....[144]....
        /*0964*/ 	.word	0x00014000


	//   ....[145]....
        /*0968*/ 	.word	0x00014050


	//   ....[146]....
        /*096c*/ 	.word	0x00014090


	//   ....[147]....
        /*0970*/ 	.word	0x00014100


	//   ....[148]....
        /*0974*/ 	.word	0x00014170


	//   ....[149]....
        /*0978*/ 	.word	0x000141e0


	//   ....[150]....
        /*097c*/ 	.word	0x00014320


	//   ....[151]....
        /*0980*/ 	.word	0x00014380


	//   ....[152]....
        /*0984*/ 	.word	0x000143d0


	//   ....[153]....
        /*0988*/ 	.word	0x00014410


	//   ....[154]....
        /*098c*/ 	.word	0x00014460


	//   ....[155]....
        /*0990*/ 	.word	0x000144a0


	//   ....[156]....
        /*0994*/ 	.word	0x000144f0


	//   ....[157]....
        /*0998*/ 	.word	0x00014530


	//   ....[158]....
        /*099c*/ 	.word	0x00014580


	//   ....[159]....
        /*09a0*/ 	.word	0x000145c0


	//   ....[160]....
        /*09a4*/ 	.word	0x00014620


	//   ....[161]....
        /*09a8*/ 	.word	0x00014680


	//   ....[162]....
        /*09ac*/ 	.word	0x000146d0


	//   ....[163]....
        /*09b0*/ 	.word	0x00014730


	//   ....[164]....
        /*09b4*/ 	.word	0x00014780


	//   ....[165]....
        /*09b8*/ 	.word	0x000147e0


	//   ....[166]....
        /*09bc*/ 	.word	0x00014830


	//   ....[167]....
        /*09c0*/ 	.word	0x00014880


	//   ....[168]....
        /*09c4*/ 	.word	0x000148e0


	//   ....[169]....
        /*09c8*/ 	.word	0x00014950


	//   ....[170]....
        /*09cc*/ 	.word	0x000149c0


	//   ....[171]....
        /*09d0*/ 	.word	0x00014a20


	//   ....[172]....
        /*09d4*/ 	.word	0x00014a90


	//   ....[173]....
        /*09d8*/ 	.word	0x00014b00


	//   ....[174]....
        /*09dc*/ 	.word	0x00014b70


	//   ....[175]....
        /*09e0*/ 	.word	0x00014bd0


	//   ....[176]....
        /*09e4*/ 	.word	0x00014c40


	//----- nvinfo : EIATTR_EXIT_INSTR_OFFSETS
	.align		4
.L_260:
        /*09e8*/ 	.byte	0x04, 0x1c
        /*09ea*/ 	.short	(.L_262 - .L_261)


	//   ....[0]....
.L_261:
        /*09ec*/ 	.word	0x000000a0


	//   ....[1]....
        /*09f0*/ 	.word	0x00011990


	//----- nvinfo : EIATTR_MAX_THREADS
	.align		4
.L_262:
        /*09f4*/ 	.byte	0x04, 0x05
        /*09f6*/ 	.short	(.L_264 - .L_263)
.L_263:
        /*09f8*/ 	.word	0x00000080
        /*09fc*/ 	.word	0x00000001
        /*0a00*/ 	.word	0x00000001


	//----- nvinfo : EIATTR_CRS_STACK_SIZE
	.align		4
.L_264:
        /*0a04*/ 	.byte	0x04, 0x1e
        /*0a06*/ 	.short	(.L_266 - .L_265)
.L_265:
        /*0a08*/ 	.word	0x00000000
.L_266:


//--------------------- .nv.info._ZN7cutlass13device_kernelIN5flash19enable_sm80_to_sm89INS1_16FlashAttnFwdSm80INS1_25CollectiveMainloopFwdSm80ILi4ELi1ELb0EN4cute5tupleIJNS5_1CILi128EEENS7_ILi64EEENS7_ILi96EEEEEELi96ENS_6half_tEfNS_4arch4Sm80ELb1ELb0ELb1ELb1ELb1ELb0ELb1ELb0EEENS1_21CollectiveEpilogueFwdINS6_IJS8_SA_S9_EEENS6_IJNS7_ILi1EEESI_SI_EEESC_SE_Li128ELb1ELb1ELb0ELb0EEENS1_19SingleTileSchedulerILb1ELb0ELb1ELi128EEEEEEEEEvNT_6ParamsE --------------------------
	.section	.nv.info._ZN7cutlass13device_kernelIN5flash19enable_sm80_to_sm89INS1_16FlashAttnFwdSm80INS1_25CollectiveMainloopFwdSm80ILi4ELi1ELb0EN4cute5tupleIJNS5_1CILi128EEENS7_ILi64EEENS7_ILi96EEEEEELi96ENS_6half_tEfNS_4arch4Sm80ELb1ELb0ELb1ELb1ELb1ELb0ELb1ELb0EEENS1_21CollectiveEpilogueFwdINS6_IJS8_SA_S9_EEENS6_IJNS7_ILi1EEESI_SI_EEESC_SE_Li128ELb1ELb1ELb0ELb0EEENS1_19SingleTileSchedulerILb1ELb0ELb1ELi128EEEEEEEEEvNT_6ParamsE,"",@"SHT_CUDA_INFO"
	.sectionflags	@""
	.align	4


	//----- nvinfo : EIATTR_CUDA_API_VERSION
	.align		4
        /*0000*/ 	.byte	0x04, 0x37
        /*0002*/ 	.short	(.L_268 - .L_267)
.L_267:
        /*0004*/ 	.word	0x00000082


	//----- nvinfo : EIATTR_SW2861232_WAR
	.align		4
.L_268:
        /*0008*/ 	.byte	0x01, 0x35
	.zero		2


	//----- nvinfo : EIATTR_PARAM_CBANK
	.align		4
        /*000c*/ 	.byte	0x04, 0x0a
        /*000e*/ 	.short	(.L_270 - .L_269)
	.align		4
.L_269:
        /*0010*/ 	.word	index@(.nv.constant0._ZN7cutlass13device_kernelIN5flash19enable_sm80_to_sm89INS1_16FlashAttnFwdSm80INS1_25CollectiveMainloopFwdSm80ILi4ELi1ELb0EN4cute5tupleIJNS5_1CILi128EEENS7_ILi64EEENS7_ILi96EEEEEELi96ENS_6half_tEfNS_4arch4Sm80ELb1ELb0ELb1ELb1ELb1ELb0ELb1ELb0EEENS1_21CollectiveEpilogueFwdINS6_IJS8_SA_S9_EEENS6_IJNS7_ILi1EEESI_SI_EEESC_SE_Li128ELb1ELb1ELb0ELb0EEENS1_19SingleTileSchedulerILb1ELb0ELb1ELi128EEEEEEEEEvNT_6ParamsE)
        /*0014*/ 	.short	0x0160
        /*0016*/ 	.short	0x0418


	//----- nvinfo : EIATTR_CBANK_PARAM_SIZE
	.align		4
.L_270:
        /*0018*/ 	.byte	0x03, 0x19
        /*001a*/ 	.short	0x0418


	//----- nvinfo : EIATTR_KPARAM_INFO
	.align		4
        /*001c*/ 	.byte	0x04, 0x17
        /*001e*/ 	.short	(.L_272 - .L_271)
.L_271:
        /*0020*/ 	.word	0x00000000
        /*0024*/ 	.short	0x0000
        /*0026*/ 	.short	0x0000
        /*0028*/ 	.byte	0x00, 0xf0, 0x61, 0x10


	//----- nvinfo : EIATTR_MAXREG_COUNT
	.align		4
.L_272:
        /*002c*/ 	.byte	0x03, 0x1b
        /*002e*/ 	.short	0x00ff


	//----- nvinfo : EIATTR_NUM_BARRIERS
	.align		4
        /*0030*/ 	.byte	0x02, 0x4c
        /*0032*/ 	.byte	0x02
	.zero		1


	//----- nvinfo : EIATTR_ANNOTATIONS
	.align		4
        /*0034*/ 	.byte	0x04, 0x55
        /*0036*/ 	.short	(.L_274 - .L_273)


	//   ....[0]....
.L_273:
        /* <DEDUP_REMOVED lines=41> */


	//----- nvinfo : EIATTR_MERCURY_ISA_VERSION
	.align		4
.L_274:
        /*02b0*/ 	.byte	0x03, 0x5f
        /*02b2*/ 	.short	0x0000


	//----- nvinfo : EIATTR_COOP_GROUP_MASK_REGIDS
	.align		4
        /*02b4*/ 	.byte	0x04, 0x29
        /*02b6*/ 	.short	(.L_276 - .L_275)


	//   ....[0]....
.L_275:
        /*02b8*/ 	.word	0xffffffff


	//   ....[1]....
        /*02bc*/ 	.word	0xffffffff


	//   ....[2]....
        /*02c0*/ 	.word	0xffffffff


	//   ....[3]....
        /*02c4*/ 	.word	0xffffffff


	//   ....[4]....
        /*02c8*/ 	.word	0xffffffff


	//   ....[5]....
        /*02cc*/ 	.word	0xffffffff


	//   ....[6]....
        /*02d0*/ 	.word	0xffffffff


	//   ....[7]....
        /*02d4*/ 	.word	0xffffffff


	//   ....[8]....
        /*02d8*/ 	.word	0xffffffff


	//   ....[9]....
        /*02dc*/ 	.word	0xffffffff


	//   ....[10]....
        /*02e0*/ 	.word	0xffffffff


	//   ....[11]....
        /*02e4*/ 	.word	0xffffffff


	//   ....[12]....
        /*02e8*/ 	.word	0xffffffff


	//   ....[13]....
        /*02ec*/ 	.word	0xffffffff


	//   ....[14]....
        /*02f0*/ 	.word	0xffffffff


	//   ....[15]....
        /*02f4*/ 	.word	0xffffffff


	//   ....[16]....
        /*02f8*/ 	.word	0xffffffff


	//   ....[17]....
        /*02fc*/ 	.word	0xffffffff


	//   ....[18]....
        /*0300*/ 	.word	0xffffffff


	//   ....[19]....
        /*0304*/ 	.word	0xffffffff


	//   ....[20]....
        /*0308*/ 	.word	0xffffffff


	//   ....[21]....
        /*030c*/ 	.word	0xffffffff


	//   ....[22]....
        /*0310*/ 	.word	0xffffffff


	//   ....[23]....
        /*0314*/ 	.word	0xffffffff


	//   ....[24]....
        /*0318*/ 	.word	0xffffffff


	//   ....[25]....
        /*031c*/ 	.word	0xffffffff


	//   ....[26]....
        /*0320*/ 	.word	0xffffffff


	//   ....[27]....
        /*0324*/ 	.word	0xffffffff


	//   ....[28]....
        /*0328*/ 	.word	0xffffffff


	//   ....[29]....
        /*032c*/ 	.word	0xffffffff


	//   ....[30]....
        /*0330*/ 	.word	0xffffffff


	//   ....[31]....
        /*0334*/ 	.word	0xffffffff


	//   ....[32]....
        /*0338*/ 	.word	0xffffffff


	//   ....[33]....
        /*033c*/ 	.word	0xffffffff


	//   ....[34]....
        /*0340*/ 	.word	0xffffffff


	//   ....[35]....
        /*0344*/ 	.word	0xffffffff


	//   ....[36]....
        /*0348*/ 	.word	0xffffffff


	//   ....[37]....
        /*034c*/ 	.word	0xffffffff


	//   ....[38]....
        /*0350*/ 	.word	0xffffffff


	//   ....[39]....
        /*0354*/ 	.word	0xffffffff


	//   ....[40]....
        /*0358*/ 	.word	0xffffffff


	//   ....[41]....
        /*035c*/ 	.word	0xffffffff


	//   ....[42]....
        /*0360*/ 	.word	0xffffffff


	//   ....[43]....
        /*0364*/ 	.word	0xffffffff


	//   ....[44]....
        /*0368*/ 	.word	0xffffffff


	//   ....[45]....
        /*036c*/ 	.word	0xffffffff


	//   ....[46]....
        /*0370*/ 	.word	0xffffffff


	//   ....[47]....
        /*0374*/ 	.word	0xffffffff


	//   ....[48]....
        /*0378*/ 	.word	0xffffffff


	//   ....[49]....
        /*037c*/ 	.word	0xffffffff


	//   ....[50]....
        /*0380*/ 	.word	0xffffffff


	//   ....[51]....
        /*0384*/ 	.word	0xffffffff


	//   ....[52]....
        /*0388*/ 	.word	0xffffffff


	//   ....[53]....
        /*038c*/ 	.word	0xffffffff


	//   ....[54]....
        /*0390*/ 	.word	0xffffffff


	//   ....[55]....
        /*0394*/ 	.word	0xffffffff


	//   ....[56]....
        /*0398*/ 	.word	0xffffffff


	//   ....[57]....
        /*039c*/ 	.word	0xffffffff


	//   ....[58]....
        /*03a0*/ 	.word	0xffffffff


	//   ....[59]....
        /*03a4*/ 	.word	0xffffffff


	//   ....[60]....
        /*03a8*/ 	.word	0xffffffff


	//   ....[61]....
        /*03ac*/ 	.word	0xffffffff


	//   ....[62]....
        /*03b0*/ 	.word	0xffffffff


	//   ....[63]....
        /*03b4*/ 	.word	0xffffffff


	//   ....[64]....
        /*03b8*/ 	.word	0xffffffff


	//   ....[65]....
        /*03bc*/ 	.word	0xffffffff


	//   ....[66]....
        /*03c0*/ 	.word	0xffffffff


	//   ....[67]....
        /*03c4*/ 	.word	0xffffffff


	//   ....[68]....
        /*03c8*/ 	.word	0xffffffff


	//   ....[69]....
        /*03cc*/ 	.word	0xffffffff


	//   ....[70]....
        /*03d0*/ 	.word	0xffffffff


	//   ....[71]....
        /*03d4*/ 	.word	0xffffffff


	//   ....[72]....
        /*03d8*/ 	.word	0xffffffff


	//   ....[73]....
        /*03dc*/ 	.word	0xffffffff


	//   ....[74]....
        /*03e0*/ 	.word	0xffffffff


	//   ....[75]....
        /*03e4*/ 	.word	0xffffffff


	//   ....[76]....
        /*03e8*/ 	.word	0xffffffff


	//   ....[77]....
        /*03ec*/ 	.word	0xffffffff


	//   ....[78]....
        /*03f0*/ 	.word	0xffffffff


	//   ....[79]....
        /*03f4*/ 	.word	0xffffffff


	//   ....[80]....
        /*03f8*/ 	.word	0xffffffff


	//   ....[81]....
        /*03fc*/ 	.word	0xffffffff


	//   ....[82]....
        /*0400*/ 	.word	0xffffffff


	//   ....[83]....
        /*0404*/ 	.word	0xffffffff


	//   ....[84]....
        /*0408*/ 	.word	0xffffffff


	//   ....[85]....
        /*040c*/ 	.word	0xffffffff


	//   ....[86]....
        /*0410*/ 	.word	0xffffffff


	//   ....[87]....
        /*0414*/ 	.word	0xffffffff


	//   ....[88]....
        /*0418*/ 	.word	0xffffffff


	//   ....[89]....
        /*041c*/ 	.word	0xffffffff


	//   ....[90]....
        /*0420*/ 	.word	0xffffffff


	//   ....[91]....
        /*0424*/ 	.word	0xffffffff


	//   ....[92]....
        /*0428*/ 	.word	0xffffffff


	//   ....[93]....
        /*042c*/ 	.word	0xffffffff


	//   ....[94]....
        /*0430*/ 	.word	0xffffffff


	//   ....[95]....
        /*0434*/ 	.word	0xffffffff


	//   ....[96]....
        /*0438*/ 	.word	0xffffffff


	//   ....[97]....
        /*043c*/ 	.word	0xffffffff


	//   ....[98]....
        /*0440*/ 	.word	0xffffffff


	//   ....[99]....
        /*0444*/ 	.word	0xffffffff


	//   ....[100]....
        /*0448*/ 	.word	0xffffffff


	//----- nvinfo : EIATTR_COOP_GROUP_INSTR_OFFSETS
	.align		4
.L_276:
        /*044c*/ 	.byte	0x04, 0x28
        /*044e*/ 	.short	(.L_278 - .L_277)


	//   ....[0]....
.L_277:
        /*0450*/ 	.word	0x000000a0


	//   ....[1]....
        /*0454*/ 	.word	0x000013a0


	//   ....[2]....
        /*0458*/ 	.word	0x000013d0


	//   ....[3]....
        /*045c*/ 	.word	0x000015b0


	//   ....[4]....
        /*0460*/ 	.word	0x000015e0


	//   ....[5]....
        /*0464*/ 	.word	0x00001700


	//   ....[6]....
        /*0468*/ 	.word	0x00001730


	//   ....[7]....
        /*046c*/ 	.word	0x00001850


	//   ....[8]....
        /*0470*/ 	.word	0x000018b0


	//   ....[9]....
        /*0474*/ 	.word	0x00002000


	//   ....[10]....
        /*0478*/ 	.word	0x00002030


	//   ....[11]....
        /*047c*/ 	.word	0x00002060


	//   ....[12]....
        /*0480*/ 	.word	0x00002090


	//   ....[13]....
        /*0484*/ 	.word	0x000020b0


	//   ....[14]....
        /*0488*/ 	.word	0x000020d0


	//   ....[15]....
        /*048c*/ 	.word	0x000020f0


	//   ....[16]....
        /*0490*/ 	.word	0x00002100


	//   ....[17]....
        /*0494*/ 	.word	0x00003050


	//   ....[18]....
        /*0498*/ 	.word	0x00003060


	//   ....[19]....
        /*049c*/ 	.word	0x00003070


	//   ....[20]....
        /*04a0*/ 	.word	0x00003080


	//   ....[21]....
        /*04a4*/ 	.word	0x00003a70


	//   ....[22]....
        /*04a8*/ 	.word	0x00003aa0


	//   ....[23]....
        /*04ac*/ 	.word	0x00003dd0


	//   ....[24]....
        /*04b0*/ 	.word	0x00004000


	//   ....[25]....
        /*04b4*/ 	.word	0x000043d0


	//   ....[26]....
        /*04b8*/ 	.word	0x00004600


	//   ....[27]....
        /*04bc*/ 	.word	0x00004630


	//   ....[28]....
        /*04c0*/ 	.word	0x00004720


	//   ....[29]....
        /*04c4*/ 	.word	0x00004860


	//   ....[30]....
        /*04c8*/ 	.word	0x00004a50


	//   ....[31]....
        /*04cc*/ 	.word	0x00004ad0


	//   ....[32]....
        /*04d0*/ 	.word	0x00004b60


	//   ....[33]....
        /*04d4*/ 	.word	0x00006710


	//   ....[34]....
        /*04d8*/ 	.word	0x00006720


	//   ....[35]....
        /*04dc*/ 	.word	0x00006730


	//   ....[36]....
        /*04e0*/ 	.word	0x00006740


	//   ....[37]....
        /*04e4*/ 	.word	0x00007a60


	//   ....[38]....
        /*04e8*/ 	.word	0x00007a70


	//   ....[39]....
        /*04ec*/ 	.word	0x00007a80


	//   ....[40]....
        /*04f0*/ 	.word	0x00007a90


	//   ....[41]....
        /*04f4*/ 	.word	0x00007c90


	//   ....[42]....
        /*04f8*/ 	.word	0x00007ca0


	//   ....[43]....
        /*04fc*/ 	.word	0x00007cb0


	//   ....[44]....
        /*0500*/ 	.word	0x00007cd0


	//   ....[45]....
        /*0504*/ 	.word	0x00008120


	//   ....[46]....
        /*0508*/ 	.word	0x00008330


	//   ....[47]....
        /*050c*/ 	.word	0x000085b0


	//   ....[48]....
        /*0510*/ 	.word	0x00008950


	//   ....[49]....
        /*0514*/ 	.word	0x000089c0


	//   ....[50]....
        /*0518*/ 	.word	0x00008a90


	//   ....[51]....
        /*051c*/ 	.word	0x00008ac0


	//   ....[52]....
        /*0520*/ 	.word	0x00008bb0


	//   ....[53]....
        /*0524*/ 	.word	0x0000b080


	//   ....[54]....
        /*0528*/ 	.word	0x0000b090


	//   ....[55]....
        /*052c*/ 	.word	0x0000b0a0


	//   ....[56]....
        /*0530*/ 	.word	0x0000b0b0


	//   ....[57]....
        /*0534*/ 	.word	0x0000b440


	//   ....[58]....
        /*0538*/ 	.word	0x0000b460


	//   ....[59]....
        /*053c*/ 	.word	0x0000b480


	//   ....[60]....
        /*0540*/ 	.word	0x0000b4a0


	//   ....[61]....
        /*0544*/ 	.word	0x0000c7d0


	//   ....[62]....
        /*0548*/ 	.word	0x0000c870


	//   ....[63]....
        /*054c*/ 	.word	0x0000c970


	//   ....[64]....
        /*0550*/ 	.word	0x0000c9b0


	//   ....[65]....
        /*0554*/ 	.word	0x0000c9e0


	//   ....[66]....
        /*0558*/ 	.word	0x0000cac0


	//   ....[67]....
        /*055c*/ 	.word	0x0000cae0


	//   ....[68]....
        /*0560*/ 	.word	0x0000cf40


	//   ....[69]....
        /*0564*/ 	.word	0x0000ecc0


	//   ....[70]....
        /*0568*/ 	.word	0x0000ecd0


	//   ....[71]....
        /*056c*/ 	.word	0x0000ece0


	//   ....[72]....
        /*0570*/ 	.word	0x0000ecf0


	//   ....[73]....
        /*0574*/ 	.word	0x0000ed20


	//   ....[74]....
        /*0578*/ 	.word	0x0000ed40


	//   ....[75]....
        /*057c*/ 	.word	0x0000ed60


	//   ....[76]....
        /*0580*/ 	.word	0x0000ed70


	//   ....[77]....
        /*0584*/ 	.word	0x00010550


	//   ....[78]....
        /*0588*/ 	.word	0x000105a0


	//   ....[79]....
        /*058c*/ 	.word	0x000105e0


	//   ....[80]....
        /*0590*/ 	.word	0x00010620


	//   ....[81]....
        /*0594*/ 	.word	0x00010630


	//   ....[82]....
        /*0598*/ 	.word	0x00010640


	//   ....[83]....
        /*059c*/ 	.word	0x00010650


	//   ....[84]....
        /*05a0*/ 	.word	0x00010660


	//   ....[85]....
        /*05a4*/ 	.word	0x00010880


	//   ....[86]....
        /*05a8*/ 	.word	0x00010890


	//   ....[87]....
        /*05ac*/ 	.word	0x00010a10


	//   ....[88]....
        /*05b0*/ 	.word	0x00010a40


	//   ....[89]....
        /*05b4*/ 	.word	0x00010b90


	//   ....[90]....
        /*05b8*/ 	.word	0x00010bc0


	//   ....[91]....
        /*05bc*/ 	.word	0x00010d10


	//   ....[92]....
        /*05c0*/ 	.word	0x00010d30


	//   ....[93]....
        /*05c4*/ 	.word	0x00011640


	//   ....[94]....
        /*05c8*/ 	.word	0x00011660


	//   ....[95]....
        /*05cc*/ 	.word	0x000117b0


	//   ....[96]....
        /*05d0*/ 	.word	0x000117e0


	//   ....[97]....
        /*05d4*/ 	.word	0x00011910


	//   ....[98]....
        /*05d8*/ 	.word	0x00011940


	//   ....[99]....
        /*05dc*/ 	.word	0x00011a70


	//   ....[100]....
        /*05e0*/ 	.word	0x00011a90


	//----- nvinfo : EIATTR_EXIT_INSTR_OFFSETS
	.align		4
.L_278:
        /*05e4*/ 	.byte	0x04, 0x1c
        /*05e6*/ 	.short	(.L_280 - .L_279)


	//   ....[0]....
.L_279:
        /*05e8*/ 	.word	0x00000450


	//   ....[1]....
        /*05ec*/ 	.word	0x00010d40


	//   ....[2]....
        /*05f0*/ 	.word	0x00010e10


	//   ....[3]....
        /*05f4*/ 	.word	0x00010e70


	//   ....[4]....
        /*05f8*/ 	.word	0x00011aa0


	//   ....[5]....
        /*05fc*/ 	.word	0x00011b50


	//   ....[6]....
        /*0600*/ 	.word	0x00011bb0


	//----- nvinfo : EIATTR_CTAIDZ_USED
	.align		4
.L_280:
        /*0604*/ 	.byte	0x01, 0x04
	.zero		2


	//----- nvinfo : EIATTR_MAX_THREADS
	.align		4
        /*0608*/ 	.byte	0x04, 0x05
        /*060a*/ 	.short	(.L_282 - .L_281)
.L_281:
        /*060c*/ 	.word	0x00000080
        /*0610*/ 	.word	0x00000001
        /*0614*/ 	.word	0x00000001


	//----- nvinfo : EIATTR_CRS_STACK_SIZE
	.align		4
.L_282:
        /*0618*/ 	.byte	0x04, 0x1e
        /*061a*/ 	.short	(.L_284 - .L_283)
.L_283:
        /*061c*/ 	.word	0x00000000
.L_284:


//--------------------- .nv.info._ZN7cutlass13device_kernelIN5flash19enable_sm80_to_sm89INS1_16FlashAttnFwdSm80INS1_25CollectiveMainloopFwdSm80ILi4ELi1ELb0EN4cute5tupleIJNS5_1CILi128EEENS7_ILi64EEENS7_ILi96EEEEEELi96ENS_6half_tEfNS_4arch4Sm80ELb1ELb0ELb1ELb1ELb1ELb1ELb1ELb0EEENS1_21CollectiveEpilogueFwdINS6_IJS8_SA_S9_EEENS6_IJNS7_ILi1EEESI_SI_EEESC_SE_Li128ELb1ELb1ELb0ELb0EEENS1_19SingleTileSchedulerILb1ELb0ELb1ELi128EEEEEEEEEvNT_6ParamsE --------------------------
	.section	.nv.info._ZN7cutlass13device_kernelIN5flash19enable_sm80_to_sm89INS1_16FlashAttnFwdSm80INS1_25CollectiveMainloopFwdSm80ILi4ELi1ELb0EN4cute5tupleIJNS5_1CILi128EEENS7_ILi64EEENS7_ILi96EEEEEELi96ENS_6half_tEfNS_4arch4Sm80ELb1ELb0ELb1ELb1ELb1ELb1ELb1ELb0EEENS1_21CollectiveEpilogueFwdINS6_IJS8_SA_S9_EEENS6_IJNS7_ILi1EEESI_SI_EEESC_SE_Li128ELb1ELb1ELb0ELb0EEENS1_19SingleTileSchedulerILb1ELb0ELb1ELi128EEEEEEEEEvNT_6ParamsE,"",@"SHT_CUDA_INFO"
	.sectionflags	@""
	.align	4


	//----- nvinfo : EIATTR_CUDA_API_VERSION
	.align		4
        /*0000*/ 	.byte	0x04, 0x37
        /*0002*/ 	.short	(.L_286 - .L_285)
.L_285:
        /*0004*/ 	.word	0x00000082


	//----- nvinfo : EIATTR_SW2861232_WAR
	.align		4
.L_286:
        /*0008*/ 	.byte	0x01, 0x35
	.zero		2


	//----- nvinfo : EIATTR_PARAM_CBANK
	.align		4
        /*000c*/ 	.byte	0x04, 0x0a
        /*000e*/ 	.short	(.L_288 - .L_287)
	.align		4
.L_287:
        /*0010*/ 	.word	index@(.nv.constant0._ZN7cutlass13device_kernelIN5flash19enable_sm80_to_sm89INS1_16FlashAttnFwdSm80INS1_25CollectiveMainloopFwdSm80ILi4ELi1ELb0EN4cute5tupleIJNS5_1CILi128EEENS7_ILi64EEENS7_ILi96EEEEEELi96ENS_6half_tEfNS_4arch4Sm80ELb1ELb0ELb1ELb1ELb1ELb1ELb1ELb0EEENS1_21CollectiveEpilogueFwdINS6_IJS8_SA_S9_EEENS6_IJNS7_ILi1EEESI_SI_EEESC_SE_Li128ELb1ELb1ELb0ELb0EEENS1_19SingleTileSchedulerILb1ELb0ELb1ELi128EEEEEEEEEvNT_6ParamsE)
        /*0014*/ 	.short	0x0160
        /*0016*/ 	.short	0x0418


	//----- nvinfo : EIATTR_CBANK_PARAM_SIZE
	.align		4
.L_288:
        /*0018*/ 	.byte	0x03, 0x19
        /*001a*/ 	.short	0x0418


	//----- nvinfo : EIATTR_KPARAM_INFO
	.align		4
        /*001c*/ 	.byte	0x04, 0x17
        /*001e*/ 	.short	(.L_290 - .L_289)
.L_289:
        /*0020*/ 	.word	0x00000000
        /*0024*/ 	.short	0x0000
        /*0026*/ 	.short	0x0000
        /*0028*/ 	.byte	0x00, 0xf0, 0x61, 0x10


	//----- nvinfo : EIATTR_MAXREG_COUNT
	.align		4
.L_290:
        /*002c*/ 	.byte	0x03, 0x1b
        /*002e*/ 	.short	0x00ff


	//----- nvinfo : EIATTR_NUM_BARRIERS
	.align		4
        /*0030*/ 	.byte	0x02, 0x4c
        /*0032*/ 	.byte	0x02
	.zero		1


	//----- nvinfo : EIATTR_ANNOTATIONS
	.align		4
        /*0034*/ 	.byte	0x04, 0x55
        /*0036*/ 	.short	(.L_292 - .L_291)


	//   ....[0]....
.L_291:
        /* <DEDUP_REMOVED lines=48> */


	//----- nvinfo : EIATTR_MERCURY_ISA_VERSION
	.align		4
.L_292:
        /*0320*/ 	.byte	0x03, 0x5f
        /*0322*/ 	.short	0x0000


	//----- nvinfo : EIATTR_COOP_GROUP_MASK_REGIDS
	.align		4
        /*0324*/ 	.byte	0x04, 0x29
        /*0326*/ 	.short	(.L_294 - .L_293)


	//   ....[0]....
.L_293:
        /*0328*/ 	.word	0xffffffff


	//   ....[1]....
        /*032c*/ 	.word	0xffffffff


	//   ....[2]....
        /*0330*/ 	.word	0xffffffff


	//   ....[3]....
        /*0334*/ 	.word	0xffffffff


	//   ....[4]....
        /*0338*/ 	.word	0xffffffff


	//   ....[5]....
        /*033c*/ 	.word	0xffffffff


	//   ....[6]....
        /*0340*/ 	.word	0xffffffff


	//   ....[7]....
        /*0344*/ 	.word	0xffffffff


	//   ....[8]....
        /*0348*/ 	.word	0xffffffff


	//   ....[9]....
        /*034c*/ 	.word	0xffffffff


	//   ....[10]....
        /*0350*/ 	.word	0xffffffff


	//   ....[11]....
        /*0354*/ 	.word	0xffffffff


	//   ....[12]....
        /*0358*/ 	.word	0xffffffff


	//   ....[13]....
        /*035c*/ 	.word	0xffffffff


	//   ....[14]....
        /*0360*/ 	.word	0xffffffff


	//   ....[15]....
        /*0364*/ 	.word	0xffffffff


	//   ....[16]....
        /*0368*/ 	.word	0xffffffff


	//   ....[17]....
        /*036c*/ 	.word	0xffffffff


	//   ....[18]....
        /*0370*/ 	.word	0xffffffff


	//   ....[19]....
        /*0374*/ 	.word	0xffffffff


	//   ....[20]....
        /*0378*/ 	.word	0xffffffff


	//   ....[21]....
        /*037c*/ 	.word	0xffffffff


	//   ....[22]....
        /*0380*/ 	.word	0xffffffff


	//   ....[23]....
        /*0384*/ 	.word	0xffffffff


	//   ....[24]....
        /*0388*/ 	.word	0xffffffff


	//   ....[25]....
        /*038c*/ 	.word	0xffffffff


	//   ....[26]....
        /*0390*/ 	.word	0xffffffff


	//   ....[27]....
        /*0394*/ 	.word	0xffffffff


	//   ....[28]....
        /*0398*/ 	.word	0xffffffff


	//   ....[29]....
        /*039c*/ 	.word	0xffffffff


	//   ....[30]....
        /*03a0*/ 	.word	0xffffffff


	//   ....[31]....
        /*03a4*/ 	.word	0xffffffff


	//   ....[32]....
        /*03a8*/ 	.word	0xffffffff


	//   ....[33]....
        /*03ac*/ 	.word	0xffffffff


	//   ....[34]....
        /*03b0*/ 	.word	0xffffffff


	//   ....[35]....
        /*03b4*/ 	.word	0xffffffff


	//   ....[36]....
        /*03b8*/ 	.word	0xffffffff


	//   ....[37]....
        /*03bc*/ 	.word	0xffffffff


	//   ....[38]....
        /*03c0*/ 	.word	0xffffffff


	//   ....[39]....
        /*03c4*/ 	.word	0xffffffff


	//   ....[40]....
        /*03c8*/ 	.word	0xffffffff


	//   ....[41]....
        /*03cc*/ 	.word	0xffffffff


	//   ....[42]....
        /*03d0*/ 	.word	0xffffffff


	//   ....[43]....
        /*03d4*/ 	.word	0xffffffff


	//   ....[44]....
        /*03d8*/ 	.word	0xffffffff


	//   ....[45]....
        /*03dc*/ 	.word	0xffffffff


	//   ....[46]....
        /*03e0*/ 	.word	0xffffffff


	//   ....[47]....
        /*03e4*/ 	.word	0xffffffff


	//   ....[48]....
        /*03e8*/ 	.word	0xffffffff


	//   ....[49]....
        /*03ec*/ 	.word	0xffffffff


	//   ....[50]....
        /*03f0*/ 	.word	0xffffffff


	//   ....[51]....
        /*03f4*/ 	.word	0xffffffff


	//   ....[52]....
        /*03f8*/ 	.word	0xffffffff


	//   ....[53]....
        /*03fc*/ 	.word	0xffffffff


	//   ....[54]....
        /*0400*/ 	.word	0xffffffff


	//   ....[55]....
        /*0404*/ 	.word	0xffffffff


	//   ....[56]....
        /*0408*/ 	.word	0xffffffff


	//   ....[57]....
        /*040c*/ 	.word	0xffffffff


	//   ....[58]....
        /*0410*/ 	.word	0xffffffff


	//   ....[59]....
        /*0414*/ 	.word	0xffffffff


	//   ....[60]....
        /*0418*/ 	.word	0xffffffff


	//   ....[61]....
        /*041c*/ 	.word	0xffffffff


	//   ....[62]....
        /*0420*/ 	.word	0xffffffff


	//   ....[63]....
        /*0424*/ 	.word	0xffffffff


	//   ....[64]....
        /*0428*/ 	.word	0xffffffff


	//   ....[65]....
        /*042c*/ 	.word	0xffffffff


	//   ....[66]....
        /*0430*/ 	.word	0xffffffff


	//   ....[67]....
        /*0434*/ 	.word	0xffffffff


	//   ....[68]....
        /*0438*/ 	.word	0xffffffff


	//   ....[69]....
        /*043c*/ 	.word	0xffffffff


	//   ....[70]....
        /*0440*/ 	.word	0xffffffff


	//   ....[71]....
        /*0444*/ 	.word	0xffffffff


	//   ....[72]....
        /*0448*/ 	.word	0xffffffff


	//   ....[73]....
        /*044c*/ 	.word	0xffffffff


	//   ....[74]....
        /*0450*/ 	.word	0xffffffff


	//   ....[75]....
        /*0454*/ 	.word	0xffffffff


	//   ....[76]....
        /*0458*/ 	.word	0xffffffff


	//   ....[77]....
        /*045c*/ 	.word	0xffffffff


	//   ....[78]....
        /*0460*/ 	.word	0xffffffff


	//   ....[79]....
        /*0464*/ 	.word	0xffffffff


	//   ....[80]....
        /*0468*/ 	.word	0xffffffff


	//   ....[81]....
        /*046c*/ 	.word	0xffffffff


	//   ....[82]....
        /*0470*/ 	.word	0xffffffff


	//   ....[83]....
        /*0474*/ 	.word	0xffffffff


	//   ....[84]....
        /*0478*/ 	.word	0xffffffff


	//   ....[85]....
        /*047c*/ 	.word	0xffffffff


	//   ....[86]....
        /*0480*/ 	.word	0xffffffff


	//   ....[87]....
        /*0484*/ 	.word	0xffffffff


	//   ....[88]....
        /*0488*/ 	.word	0xffffffff


	//   ....[89]....
        /*048c*/ 	.word	0xffffffff


	//   ....[90]....
        /*0490*/ 	.word	0xffffffff


	//   ....[91]....
        /*0494*/ 	.word	0xffffffff


	//   ....[92]....
        /*0498*/ 	.word	0xffffffff


	//   ....[93]....
        /*049c*/ 	.word	0xffffffff


	//   ....[94]....
        /*04a0*/ 	.word	0xffffffff


	//   ....[95]....
        /*04a4*/ 	.word	0xffffffff


	//   ....[96]....
        /*04a8*/ 	.word	0xffffffff


	//   ....[97]....
        /*04ac*/ 	.word	0xffffffff


	//   ....[98]....
        /*04b0*/ 	.word	0xffffffff


	//   ....[99]....
        /*04b4*/ 	.word	0xffffffff


	//   ....[100]....
        /*04b8*/ 	.word	0xffffffff


	//   ....[101]....
        /*04bc*/ 	.word	0xffffffff


	//   ....[102]....
        /*04c0*/ 	.word	0xffffffff


	//   ....[103]....
        /*04c4*/ 	.word	0xffffffff


	//   ....[104]....
        /*04c8*/ 	.word	0xffffffff


	//   ....[105]....
        /*04cc*/ 	.word	0xffffffff


	//   ....[106]....
        /*04d0*/ 	.word	0xffffffff


	//   ....[107]....
        /*04d4*/ 	.word	0xffffffff


	//   ....[108]....
        /*04d8*/ 	.word	0xffffffff


	//   ....[109]....
        /*04dc*/ 	.word	0xffffffff


	//   ....[110]....
        /*04e0*/ 	.word	0xffffffff


	//   ....[111]....
        /*04e4*/ 	.word	0xffffffff


	//   ....[112]....
        /*04e8*/ 	.word	0xffffffff


	//   ....[113]....
        /*04ec*/ 	.word	0xffffffff


	//   ....[114]....
        /*04f0*/ 	.word	0xffffffff


	//   ....[115]....
        /*04f4*/ 	.word	0xffffffff


	//   ....[116]....
        /*04f8*/ 	.word	0xffffffff


	//   ....[117]....
        /*04fc*/ 	.word	0xffffffff


	//   ....[118]....
        /*0500*/ 	.word	0xffffffff


	//   ....[119]....
        /*0504*/ 	.word	0xffffffff


	//   ....[120]....
        /*0508*/ 	.word	0xffffffff


	//   ....[121]....
        /*050c*/ 	.word	0xffffffff


	//   ....[122]....
        /*0510*/ 	.word	0xffffffff


	//   ....[123]....
        /*0514*/ 	.word	0xffffffff


	//   ....[124]....
        /*0518*/ 	.word	0xffffffff


	//----- nvinfo : EIATTR_COOP_GROUP_INSTR_OFFSETS
	.align		4
.L_294:
        /*051c*/ 	.byte	0x04, 0x28
        /*051e*/ 	.short	(.L_296 - .L_295)


	//   ....[0]....
.L_295:
        /*0520*/ 	.word	0x000000a0


	//   ....[1]....
        /*0524*/ 	.word	0x00002520


	//   ....[2]....
        /*0528*/ 	.word	0x00002530


	//   ....[3]....
        /*052c*/ 	.word	0x00004060


	//   ....[4]....
        /*0530*/ 	.word	0x00004070


	//   ....[5]....
        /*0534*/ 	.word	0x000059f0


	//   ....[6]....
        /*0538*/ 	.word	0x00005a10


	//   ....[7]....
        /*053c*/ 	.word	0x00005f10


	//   ....[8]....
        /*0540*/ 	.word	0x00005f70


	//   ....[9]....
        /*0544*/ 	.word	0x00006e20


	//   ....[10]....
        /*0548*/ 	.word	0x00006e50


	//   ....[11]....
        /*054c*/ 	.word	0x00007030


	//   ....[12]....
        /*0550*/ 	.word	0x00007060


	//   ....[13]....
        /*0554*/ 	.word	0x00007180


	//   ....[14]....
        /*0558*/ 	.word	0x000071b0


	//   ....[15]....
        /*055c*/ 	.word	0x000072f0


	//   ....[16]....
        /*0560*/ 	.word	0x00007340


	//   ....[17]....
        /*0564*/ 	.word	0x000077d0


	//   ....[18]....
        /*0568*/ 	.word	0x00007800


	//   ....[19]....
        /*056c*/ 	.word	0x00007820


	//   ....[20]....
        /*0570*/ 	.word	0x00007830


	//   ....[21]....
        /*0574*/ 	.word	0x00007d80


	//   ....[22]....
        /*0578*/ 	.word	0x00007da0


	//   ....[23]....
        /*057c*/ 	.word	0x00007db0


	//   ....[24]....
        /*0580*/ 	.word	0x00007dc0


	//   ....[25]....
        /*0584*/ 	.word	0x00008330


	//   ....[26]....
        /*0588*/ 	.word	0x000083c0


	//   ....[27]....
        /*058c*/ 	.word	0x00008490


	//   ....[28]....
        /*0590*/ 	.word	0x000084d0


	//   ....[29]....
        /*0594*/ 	.word	0x0000b320


	//   ....[30]....
        /*0598*/ 	.word	0x0000b340


	//   ....[31]....
        /*059c*/ 	.word	0x0000b350


	//   ....[32]....
        /*05a0*/ 	.word	0x0000b360


	//   ....[33]....
        /*05a4*/ 	.word	0x0000b5e0


	//   ....[34]....
        /*05a8*/ 	.word	0x0000b830


	//   ....[35]....
        /*05ac*/ 	.word	0x0000b8a0


	//   ....[36]....
        /*05b0*/ 	.word	0x0000b8e0


	//   ....[37]....
        /*05b4*/ 	.word	0x0000ecd0


	//   ....[38]....
        /*05b8*/ 	.word	0x0000ed00


	//   ....[39]....
        /*05bc*/ 	.word	0x0000ed20


	//   ....[40]....
        /*05c0*/ 	.word	0x0000ed40


	//   ....[41]....
        /*05c4*/ 	.word	0x0000fdd0


	//   ....[42]....
        /*05c8*/ 	.word	0x0000fde0


	//   ....[43]....
        /*05cc*/ 	.word	0x0000fe10


	//   ....[44]....
        /*05d0*/ 	.word	0x0000fe20


	//   ....[45]....
        /*05d4*/ 	.word	0x00010820


	//   ....[46]....
        /*05d8*/ 	.word	0x00010840


	//   ....[47]....
        /*05dc*/ 	.word	0x00010b00


	//   ....[48]....
        /*05e0*/ 	.word	0x00010c10


	//   ....[49]....
        /*05e4*/ 	.word	0x00011180


	//   ....[50]....
        /*05e8*/ 	.word	0x000113b0


	//   ....[51]....
        /*05ec*/ 	.word	0x000113e0


	//   ....[52]....
        /*05f0*/ 	.word	0x000114d0


	//   ....[53]....
        /*05f4*/ 	.word	0x00011610


	//   ....[54]....
        /*05f8*/ 	.word	0x00011800


	//   ....[55]....
        /*05fc*/ 	.word	0x00011880


	//   ....[56]....
        /*0600*/ 	.word	0x00011910


	//   ....[57]....
        /*0604*/ 	.word	0x00013440


	//   ....[58]....
        /*0608*/ 	.word	0x00013450


	//   ....[59]....
        /*060c*/ 	.word	0x00013460


	//   ....[60]....
        /*0610*/ 	.word	0x00013470


	//   ....[61]....
        /*0614*/ 	.word	0x00014810


	//   ....[62]....
        /*0618*/ 	.word	0x00014820


	//   ....[63]....
        /*061c*/ 	.word	0x00014830


	//   ....[64]....
        /*0620*/ 	.word	0x00014840


	//   ....[65]....
        /*0624*/ 	.word	0x00014a40


	//   ....[66]....
        /*0628*/ 	.word	0x00014a50


	//   ....[67]....
        /*062c*/ 	.word	0x00014a60


	//   ....[68]....
        /*0630*/ 	.word	0x00014a80


	//   ....[69]....
        /*0634*/ 	.word	0x00014fa0


	//   ....[70]....
        /*0638*/ 	.word	0x000150e0


	//   ....[71]....
        /*063c*/ 	.word	0x00015330


	//   ....[72]....
        /*0640*/ 	.word	0x00015710


	//   ....[73]....
        /*0644*/ 	.word	0x00015780


	//   ....[74]....
        /*0648*/ 	.word	0x00015860


	//   ....[75]....
        /*064c*/ 	.word	0x00015890


	//   ....[76]....
        /*0650*/ 	.word	0x00015970


	//   ....[77]....
        /*0654*/ 	.word	0x00017eb0


	//   ....[78]....
        /*0658*/ 	.word	0x00017ed0


	//   ....[79]....
        /*065c*/ 	.word	0x00017ee0


	//   ....[80]....
        /*0660*/ 	.word	0x00017ef0


	//   ....[81]....
        /*0664*/ 	.word	0x00018450


	//   ....[82]....
        /*0668*/ 	.word	0x00018480


	//   ....[83]....
        /*066c*/ 	.word	0x000184a0


	//   ....[84]....
        /*0670*/ 	.word	0x000184b0


	//   ....[85]....
        /*0674*/ 	.word	0x00019600


	//   ....[86]....
        /*0678*/ 	.word	0x000196a0


	//   ....[87]....
        /*067c*/ 	.word	0x000197a0


	//   ....[88]....
        /*0680*/ 	.word	0x000197e0


	//   ....[89]....
        /*0684*/ 	.word	0x00019810


	//   ....[90]....
        /*0688*/ 	.word	0x000198f0


	//   ....[91]....
        /*068c*/ 	.word	0x00019910


	//   ....[92]....
        /*0690*/ 	.word	0x00019d70


	//   ....[93]....
        /*0694*/ 	.word	0x0001bb20


	//   ....[94]....
        /*0698*/ 	.word	0x0001bb30


	//   ....[95]....
        /*069c*/ 	.word	0x0001bb40


	//   ....[96]....
        /*06a0*/ 	.word	0x0001bb50


	//   ....[97]....
        /*06a4*/ 	.word	0x0001bb80


	//   ....[98]....
        /*06a8*/ 	.word	0x0001bba0


	//   ....[99]....
        /*06ac*/ 	.word	0x0001bbc0


	//   ....[100]....
        /*06b0*/ 	.word	0x0001bbd0


	//   ....[101]....
        /*06b4*/ 	.word	0x0001d3b0


	//   ....[102]....
        /*06b8*/ 	.word	0x0001d400


	//   ....[103]....
        /*06bc*/ 	.word	0x0001d440


	//   ....[104]....
        /*06c0*/ 	.word	0x0001d480


	//   ....[105]....
        /*06c4*/ 	.word	0x0001d490


	//   ....[106]....
        /*06c8*/ 	.word	0x0001d4a0


	//   ....[107]....
        /*06cc*/ 	.word	0x0001d4b0


	//   ....[108]....
        /*06d0*/ 	.word	0x0001d4c0


	//   ....[109]....
        /*06d4*/ 	.word	0x0001d6e0


	//   ....[110]....
        /*06d8*/ 	.word	0x0001d6f0


	//   ....[111]....
        /*06dc*/ 	.word	0x0001d870


	//   ....[112]....
        /*06e0*/ 	.word	0x0001d8a0


	//   ....[113]....
        /*06e4*/ 	.word	0x0001d9f0


	//   ....[114]....
        /*06e8*/ 	.word	0x0001da20


	//   ....[115]....
        /*06ec*/ 	.word	0x0001db70


	//   ....[116]....
        /*06f0*/ 	.word	0x0001db90


	//   ....[117]....
        /*06f4*/ 	.word	0x0001e4a0


	//   ....[118]....
        /*06f8*/ 	.word	0x0001e4c0


	//   ....[119]....
        /*06fc*/ 	.word	0x0001e610


	//   ....[120]....
        /*0700*/ 	.word	0x0001e640


	//   ....[121]....
        /*0704*/ 	.word	0x0001e770


	//   ....[122]....
        /*0708*/ 	.word	0x0001e7a0


	//   ....[123]....
        /*070c*/ 	.word	0x0001e8d0


	//   ....[124]....
        /*0710*/ 	.word	0x0001e8f0


	//----- nvinfo : EIATTR_EXIT_INSTR_OFFSETS
	.align		4
.L_296:
        /*0714*/ 	.byte	0x04, 0x1c
        /*0716*/ 	.short	(.L_298 - .L_297)


	//   ....[0]....
.L_297:
        /*0718*/ 	.word	0x00000450


	//   ....[1]....
        /*071c*/ 	.word	0x0001dba0


	//   ....[2]....
        /*0720*/ 	.word	0x0001dc70


	//   ....[3]....
        /*0724*/ 	.word	0x0001dcd0


	//   ....[4]....
        /*0728*/ 	.word	0x0001e900


	//   ....[5]....
        /*072c*/ 	.word	0x0001e9b0


	//   ....[6]....
        /*0730*/ 	.word	0x0001ea10


	//----- nvinfo : EIATTR_CTAIDZ_USED
	.align		4
.L_298:
        /*0734*/ 	.byte	0x01, 0x04
	.zero		2


	//----- nvinfo : EIATTR_MAX_THREADS
	.align		4
        /*0738*/ 	.byte	0x04, 0x05
        /*073a*/ 	.short	(.L_300 - .L_299)
.L_299:
        /*073c*/ 	.word	0x00000080
        /*0740*/ 	.word	0x00000001
        /*0744*/ 	.word	0x00000001


	//----- nvinfo : EIATTR_CRS_STACK_SIZE
	.align		4
.L_300:
        /*0748*/ 	.byte	0x04, 0x1e
        /*074a*/ 	.short	(.L_302 - .L_301)
.L_301:
        /*074c*/ 	.word	0x00000000
.L_302:


//--------------------- .nv.info._ZN7cutlass13device_kernelIN5flash19enable_sm80_to_sm89INS1_16FlashAttnFwdSm80INS1_25CollectiveMainloopFwdSm80ILi4ELi1ELb0EN4cute5tupleIJNS5_1CILi128EEENS7_ILi64EEENS7_ILi96EEEEEELi96ENS_6half_tEfNS_4arch4Sm80ELb0ELb0ELb0ELb0ELb1ELb0ELb1ELb0EEENS1_21CollectiveEpilogueFwdINS6_IJS8_SA_S9_EEENS6_IJNS7_ILi1EEESI_SI_EEESC_SE_Li128ELb0ELb1ELb0ELb0EEENS1_19SingleTileSchedulerILb0ELb0ELb1ELi128EEEEEEEEEvNT_6ParamsE --------------------------
	.section	.nv.info._ZN7cutlass13device_kernelIN5flash19enable_sm80_to_sm89INS1_16FlashAttnFwdSm80INS1_25CollectiveMainloopFwdSm80ILi4ELi1ELb0EN4cute5tupleIJNS5_1CILi128EEENS7_ILi64EEENS7_ILi96EEEEEELi96ENS_6half_tEfNS_4arch4Sm80ELb0ELb0ELb0ELb0ELb1ELb0ELb1ELb0EEENS1_21CollectiveEpilogueFwdINS6_IJS8_SA_S9_EEENS6_IJNS7_ILi1EEESI_SI_EEESC_SE_Li128ELb0ELb1ELb0ELb0EEENS1_19SingleTileSchedulerILb0ELb0ELb1ELi128EEEEEEEEEvNT_6ParamsE,"",@"SHT_CUDA_INFO"
	.sectionflags	@""
	.align	4


	//----- nvinfo : EIATTR_CUDA_API_VERSION
	.align		4
        /*0000*/ 	.byte	0x04, 0x37
        /*0002*/ 	.short	(.L_304 - .L_303)
.L_303:
        /*0004*/ 	.word	0x00000082


	//----- nvinfo : EIATTR_SW2861232_WAR
	.align		4
.L_304:
        /*0008*/ 	.byte	0x01, 0x35
	.zero		2


	//----- nvinfo : EIATTR_PARAM_CBANK
	.align		4
        /*000c*/ 	.byte	0x04, 0x0a
        /*000e*/ 	.short	(.L_306 - .L_305)
	.align		4
.L_305:
        /*0010*/ 	.word	index@(.nv.constant0._ZN7cutlass13device_kernelIN5flash19enable_sm80_to_sm89INS1_16FlashAttnFwdSm80INS1_25CollectiveMainloopFwdSm80ILi4ELi1ELb0EN4cute5tupleIJNS5_1CILi128EEENS7_ILi64EEENS7_ILi96EEEEEELi96ENS_6half_tEfNS_4arch4Sm80ELb0ELb0ELb0ELb0ELb1ELb0ELb1ELb0EEENS1_21CollectiveEpilogueFwdINS6_IJS8_SA_S9_EEENS6_IJNS7_ILi1EEESI_SI_EEESC_SE_Li128ELb0ELb1ELb0ELb0EEENS1_19SingleTileSchedulerILb0ELb0ELb1ELi128EEEEEEEEEvNT_6ParamsE)
        /*0014*/ 	.short	0x0160
        /*0016*/ 	.short	0x0418


	//----- nvinfo : EIATTR_CBANK_PARAM_SIZE
	.align		4
.L_306:
        /*0018*/ 	.byte	0x03, 0x19
        /*001a*/ 	.short	0x0418


	//----- nvinfo : EIATTR_KPARAM_INFO
	.align		4
        /*001c*/ 	.byte	0x04, 0x17
        /*001e*/ 	.short	(.L_308 - .L_307)
.L_307:
        /*0020*/ 	.word	0x00000000
        /*0024*/ 	.short	0x0000
        /*0026*/ 	.short	0x0000
        /*0028*/ 	.byte	0x00, 0xf0, 0x61, 0x10


	//----- nvinfo : EIATTR_MAXREG_COUNT
	.align		4
.L_308:
        /*002c*/ 	.byte	0x03, 0x1b
        /*002e*/ 	.short	0x00ff


	//----- nvinfo : EIATTR_NUM_BARRIERS
	.align		4
        /*0030*/ 	.byte	0x02, 0x4c
        /*0032*/ 	.byte	0x02
	.zero		1


	//----- nvinfo : EIATTR_ANNOTATIONS
	.align		4
        /*0034*/ 	.byte	0x04, 0x55
        /*0036*/ 	.short	(.L_310 - .L_309)


	//   ....[0]....
.L_309:
        /*0038*/ 	.word	0x00000001
        /*003c*/ 	.byte	0x20, 0x42, 0x00, 0x00, 0x01, 0x00, 0x00, 0x00, 0x30, 0x42, 0x00, 0x00, 0x01, 0x00, 0x00, 0x00
        /*004c*/ 	.byte	0xb0, 0x74, 0x00, 0x00, 0x01, 0x00, 0x00, 0x00, 0xd0, 0x74, 0x00, 0x00, 0x01, 0x00, 0x00, 0x00
        /*005c*/ 	.byte	0xc0, 0x79, 0x00, 0x00, 0x01, 0x00, 0x00, 0x00, 0xe0, 0x79, 0x00, 0x00, 0x01, 0x00, 0x00, 0x00
        /*006c*/ 	.byte	0x60, 0x7a, 0x00, 0x00, 0x01, 0x00, 0x00, 0x00, 0xc0, 0x7a, 0x00, 0x00


	//----- nvinfo : EIATTR_MERCURY_ISA_VERSION
	.align		4
.L_310:
        /*0078*/ 	.byte	0x03, 0x5f
        /*007a*/ 	.short	0x0000


	//----- nvinfo : EIATTR_COOP_GROUP_MASK_REGIDS
	.align		4
        /*007c*/ 	.byte	0x04, 0x29
        /*007e*/ 	.short	(.L_312 - .L_311)


	//   ....[0]....
.L_311:
        /*0080*/ 	.word	0xffffffff


	//   ....[1]....
        /*0084*/ 	.word	0xffffffff


	//   ....[2]....
        /*0088*/ 	.word	0xffffffff


	//   ....[3]....
        /*008c*/ 	.word	0xffffffff


	//   ....[4]....
        /*0090*/ 	.word	0xffffffff


	//   ....[5]....
        /*0094*/ 	.word	0xffffffff


	//   ....[6]....
        /*0098*/ 	.word	0xffffffff


	//   ....[7]....
        /*009c*/ 	.word	0xffffffff


	//   ....[8]....
        /*00a0*/ 	.word	0xffffffff


	//   ....[9]....
        /*00a4*/ 	.word	0xffffffff


	//   ....[10]....
        /*00a8*/ 	.word	0xffffffff


	//   ....[11]....
        /*00ac*/ 	.word	0xffffffff


	//   ....[12]....
        /*00b0*/ 	.word	0xffffffff


	//   ....[13]....
        /*00b4*/ 	.word	0xffffffff


	//   ....[14]....
        /*00b8*/ 	.word	0xffffffff


	//   ....[15]....
        /*00bc*/ 	.word	0xffffffff


	//   ....[16]....
        /*00c0*/ 	.word	0xffffffff


	//   ....[17]....
        /*00c4*/ 	.word	0xffffffff


	//   ....[18]....
        /*00c8*/ 	.word	0xffffffff


	//   ....[19]....
        /*00cc*/ 	.word	0xffffffff


	//   ....[20]....
        /*00d0*/ 	.word	0xffffffff


	//   ....[21]....
        /*00d4*/ 	.word	0xffffffff


	//   ....[22]....
        /*00d8*/ 	.word	0xffffffff


	//   ....[23]....
        /*00dc*/ 	.word	0xffffffff


	//   ....[24]....
        /*00e0*/ 	.word	0xffffffff


	//   ....[25]....
        /*00e4*/ 	.word	0xffffffff


	//   ....[26]....
        /*00e8*/ 	.word	0xffffffff


	//   ....[27]....
        /*00ec*/ 	.word	0xffffffff


	//   ....[28]....
        /*00f0*/ 	.word	0xffffffff


	//   ....[29]....
        /*00f4*/ 	.word	0xffffffff


	//   ....[30]....
        /*00f8*/ 	.word	0xffffffff


	//   ....[31]....
        /*00fc*/ 	.word	0xffffffff


	//   ....[32]....
        /*0100*/ 	.word	0xffffffff


	//   ....[33]....
        /*0104*/ 	.word	0xffffffff


	//   ....[34]....
        /*0108*/ 	.word	0xffffffff


	//   ....[35]....
        /*010c*/ 	.word	0xffffffff


	//   ....[36]....
        /*0110*/ 	.word	0xffffffff


	//   ....[37]....
        /*0114*/ 	.word	0xffffffff


	//   ....[38]....
        /*0118*/ 	.word	0xffffffff


	//   ....[39]....
        /*011c*/ 	.word	0xffffffff


	//   ....[40]....
        /*0120*/ 	.word	0xffffffff


	//   ....[41]....
        /*0124*/ 	.word	0xffffffff


	//   ....[42]....
        /*0128*/ 	.word	0xffffffff


	//   ....[43]....
        /*012c*/ 	.word	0xffffffff


	//   ....[44]....
        /*0130*/ 	.word	0xffffffff


	//   ....[45]....
        /*0134*/ 	.word	0xffffffff


	//   ....[46]....
        /*0138*/ 	.word	0xffffffff


	//   ....[47]....
        /*013c*/ 	.word	0xffffffff


	//   ....[48]....
        /*0140*/ 	.word	0xffffffff


	//   ....[49]....
        /*0144*/ 	.word	0xffffffff


	//   ....[50]....
        /*0148*/ 	.word	0xffffffff


	//   ....[51]....
        /*014c*/ 	.word	0xffffffff


	//   ....[52]....
        /*0150*/ 	.word	0xffffffff


	//   ....[53]....
        /*0154*/ 	.word	0xffffffff


	//   ....[54]....
        /*0158*/ 	.word	0xffffffff


	//   ....[55]....
        /*015c*/ 	.word	0xffffffff


	//   ....[56]....
        /*0160*/ 	.word	0xffffffff


	//   ....[57]....
        /*0164*/ 	.word	0xffffffff


	//   ....[58]....
        /*0168*/ 	.word	0xffffffff


	//   ....[59]....
        /*016c*/ 	.word	0xffffffff


	//   ....[60]....
        /*0170*/ 	.word	0xffffffff


	//   ....[61]....
        /*0174*/ 	.word	0xffffffff


	//   ....[62]....
        /*0178*/ 	.word	0xffffffff


	//   ....[63]....
        /*017c*/ 	.word	0xffffffff


	//   ....[64]....
        /*0180*/ 	.word	0xffffffff


	//   ....[65]....
        /*0184*/ 	.word	0xffffffff


	//   ....[66]....
        /*0188*/ 	.word	0xffffffff


	//   ....[67]....
        /*018c*/ 	.word	0xffffffff


	//----- nvinfo : EIATTR_COOP_GROUP_INSTR_OFFSETS
	.align		4
.L_312:
        /*0190*/ 	.byte	0x04, 0x28
        /*0192*/ 	.short	(.L_314 - .L_313)


	//   ....[0]....
.L_313:
        /*0194*/ 	.word	0x00000680


	//   ....[1]....
        /*0198*/ 	.word	0x000006b0


	//   ....[2]....
        /*019c*/ 	.word	0x000006e0


	//   ....[3]....
        /*01a0*/ 	.word	0x00000700


	//   ....[4]....
        /*01a4*/ 	.word	0x00000730


	//   ....[5]....
        /*01a8*/ 	.word	0x00000770


	//   ....[6]....
        /*01ac*/ 	.word	0x00000930


	//   ....[7]....
        /*01b0*/ 	.word	0x00000a50


	//   ....[8]....
        /*01b4*/ 	.word	0x000010b0


	//   ....[9]....
        /*01b8*/ 	.word	0x000010e0


	//   ....[10]....
        /*01bc*/ 	.word	0x00001110


	//   ....[11]....
        /*01c0*/ 	.word	0x00001130


	//   ....[12]....
        /*01c4*/ 	.word	0x00001660


	//   ....[13]....
        /*01c8*/ 	.word	0x00001690


	//   ....[14]....
        /*01cc*/ 	.word	0x000016c0


	//   ....[15]....
        /*01d0*/ 	.word	0x000016e0


	//   ....[16]....
        /*01d4*/ 	.word	0x000023d0


	//   ....[17]....
        /*01d8*/ 	.word	0x000023f0


	//   ....[18]....
        /*01dc*/ 	.word	0x00002410


	//   ....[19]....
        /*01e0*/ 	.word	0x00002430


	//   ....[20]....
        /*01e4*/ 	.word	0x00002cc0


	//   ....[21]....
        /*01e8*/ 	.word	0x00002df0


	//   ....[22]....
        /*01ec*/ 	.word	0x00002e20


	//   ....[23]....
        /*01f0*/ 	.word	0x00002f20


	//   ....[24]....
        /*01f4*/ 	.word	0x00002f50


	//   ....[25]....
        /*01f8*/ 	.word	0x00003050


	//   ....[26]....
        /*01fc*/ 	.word	0x00003090


	//   ....[27]....
        /*0200*/ 	.word	0x000031b0


	//   ....[28]....
        /*0204*/ 	.word	0x000049f0


	//   ....[29]....
        /*0208*/ 	.word	0x00004a00


	//   ....[30]....
        /*020c*/ 	.word	0x00004a10


	//   ....[31]....
        /*0210*/ 	.word	0x00004a20


	//   ....[32]....
        /*0214*/ 	.word	0x00004c70


	//   ....[33]....
        /*0218*/ 	.word	0x00004c80


	//   ....[34]....
        /*021c*/ 	.word	0x00004c90


	//   ....[35]....
        /*0220*/ 	.word	0x00004cb0


	//   ....[36]....
        /*0224*/ 	.word	0x000058f0


	//   ....[37]....
        /*0228*/ 	.word	0x00005a20


	//   ....[38]....
        /*022c*/ 	.word	0x00005af0


	//   ....[39]....
        /*0230*/ 	.word	0x00005b40


	//   ....[40]....
        /*0234*/ 	.word	0x00005ba0


	//   ....[41]....
        /*0238*/ 	.word	0x00005c30


	//   ....[42]....
        /*023c*/ 	.word	0x00005c90


	//   ....[43]....
        /*0240*/ 	.word	0x00005cf0


	//   ....[44]....
        /*0244*/ 	.word	0x00007a70


	//   ....[45]....
        /*0248*/ 	.word	0x00007bc0


	//   ....[46]....
        /*024c*/ 	.word	0x00007d00


	//   ....[47]....
        /*0250*/ 	.word	0x00007d10


	//   ....[48]....
        /*0254*/ 	.word	0x00007d30


	//   ....[49]....
        /*0258*/ 	.word	0x00007d40


	//   ....[50]....
        /*025c*/ 	.word	0x00007d60


	//   ....[51]....
        /*0260*/ 	.word	0x00007d90


	//   ....[52]....
        /*0264*/ 	.word	0x00009190


	//   ....[53]....
        /*0268*/ 	.word	0x000091a0


	//   ....[54]....
        /*026c*/ 	.word	0x000091c0


	//   ....[55]....
        /*0270*/ 	.word	0x000091d0


	//   ....[56]....
        /*0274*/ 	.word	0x000091e0


	//   ....[57]....
        /*0278*/ 	.word	0x000091f0


	//   ....[58]....
        /*027c*/ 	.word	0x00009200


	//   ....[59]....
        /*0280*/ 	.word	0x00009210


	//   ....[60]....
        /*0284*/ 	.word	0x00009380


	//   ....[61]....
        /*0288*/ 	.word	0x00009390


	//   ....[62]....
        /*028c*/ 	.word	0x000094f0


	//   ....[63]....
        /*0290*/ 	.word	0x00009520


	//   ....[64]....
        /*0294*/ 	.word	0x00009650


	//   ....[65]....
        /*0298*/ 	.word	0x00009680


	//   ....[66]....
        /*029c*/ 	.word	0x000097b0


	//   ....[67]....
        /*02a0*/ 	.word	0x000097d0


	//----- nvinfo : EIATTR_EXIT_INSTR_OFFSETS
	.align		4
.L_314:
        /*02a4*/ 	.byte	0x04, 0x1c
        /*02a6*/ 	.short	(.L_316 - .L_315)


	//   ....[0]....
.L_315:
        /*02a8*/ 	.word	0x00000040


	//   ....[1]....
        /*02ac*/ 	.word	0x000097e0


	//   ....[2]....
        /*02b0*/ 	.word	0x00009890


	//   ....[3]....
        /*02b4*/ 	.word	0x000098f0


	//----- nvinfo : EIATTR_CTAIDZ_USED
	.align		4
.L_316:
        /*02b8*/ 	.byte	0x01, 0x04
	.zero		2


	//----- nvinfo : EIATTR_MAX_THREADS
	.align		4
        /*02bc*/ 	.byte	0x04, 0x05
        /*02be*/ 	.short	(.L_318 - .L_317)
.L_317:
        /*02c0*/ 	.word	0x00000080
        /*02c4*/ 	.word	0x00000001
        /*02c8*/ 	.word	0x00000001


	//----- nvinfo : EIATTR_CRS_STACK_SIZE
	.align		4
.L_318:
        /*02cc*/ 	.byte	0x04, 0x1e
        /*02ce*/ 	.short	(.L_320 - .L_319)
.L_319:
        /*02d0*/ 	.word	0x00000000
.L_320:


//--------------------- .nv.info._ZN7cutlass13device_kernelIN5flash19enable_sm80_to_sm89INS1_16FlashAttnFwdSm80INS1_25CollectiveMainloopFwdSm80ILi4ELi1ELb0EN4cute5tupleIJNS5_1CILi128EEENS7_ILi64EEENS7_ILi96EEEEEELi96ENS_6half_tEfNS_4arch4Sm80ELb0ELb0ELb0ELb1ELb1ELb0ELb1ELb0EEENS1_21CollectiveEpilogueFwdINS6_IJS8_SA_S9_EEENS6_IJNS7_ILi1EEESI_SI_EEESC_SE_Li128ELb1ELb1ELb0ELb0EEENS1_19SingleTileSchedulerILb1ELb0ELb1ELi128EEEEEEEEEvNT_6ParamsE --------------------------
	.section	.nv.info._ZN7cutlass13device_kernelIN5flash19enable_sm80_to_sm89INS1_16FlashAttnFwdSm80INS1_25CollectiveMainloopFwdSm80ILi4ELi1ELb0EN4cute5tupleIJNS5_1CILi128EEENS7_ILi64EEENS7_ILi96EEEEEELi96ENS_6half_tEfNS_4arch4Sm80ELb0ELb0ELb0ELb1ELb1ELb0ELb1ELb0EEENS1_21CollectiveEpilogueFwdINS6_IJS8_SA_S9_EEENS6_IJNS7_ILi1EEESI_SI_EEESC_SE_Li128ELb1ELb1ELb0ELb0EEENS1_19SingleTileSchedulerILb1ELb0ELb1ELi128EEEEEEEEEvNT_6ParamsE,"",@"SHT_CUDA_INFO"
	.sectionflags	@""
	.align	4


	//----- nvinfo : EIATTR_CUDA_API_VERSION
	.align		4
        /*0000*/ 	.byte	0x04, 0x37
        /*0002*/ 	.short	(.L_322 - .L_321)
.L_321:
        /*0004*/ 	.word	0x00000082


	//----- nvinfo : EIATTR_SW2861232_WAR
	.align		4
.L_322:
        /*0008*/ 	.byte	0x01, 0x35
	.zero		2


	//----- nvinfo : EIATTR_PARAM_CBANK
	.align		4
        /*000c*/ 	.byte	0x04, 0x0a
        /*000e*/ 	.short	(.L_324 - .L_323)
	.align		4
.L_323:
        /*0010*/ 	.word	index@(.nv.constant0._ZN7cutlass13device_kernelIN5flash19enable_sm80_to_sm89INS1_16FlashAttnFwdSm80INS1_25CollectiveMainloopFwdSm80ILi4ELi1ELb0EN4cute5tupleIJNS5_1CILi128EEENS7_ILi64EEENS7_ILi96EEEEEELi96ENS_6half_tEfNS_4arch4Sm80ELb0ELb0ELb0ELb1ELb1ELb0ELb1ELb0EEENS1_21CollectiveEpilogueFwdINS6_IJS8_SA_S9_EEENS6_IJNS7_ILi1EEESI_SI_EEESC_SE_Li128ELb1ELb1ELb0ELb0EEENS1_19SingleTileSchedulerILb1ELb0ELb1ELi128EEEEEEEEEvNT_6ParamsE)
        /*0014*/ 	.short	0x0160
        /*0016*/ 	.short	0x0418


	//----- nvinfo : EIATTR_CBANK_PARAM_SIZE
	.align		4
.L_324:
        /*0018*/ 	.byte	0x03, 0x19
        /*001a*/ 	.short	0x0418


	//----- nvinfo : EIATTR_KPARAM_INFO
	.align		4
        /*001c*/ 	.byte	0x04, 0x17
        /*001e*/ 	.short	(.L_326 - .L_325)
.L_325:
        /*0020*/ 	.word	0x00000000
        /*0024*/ 	.short	0x0000
        /*0026*/ 	.short	0x0000
        /*0028*/ 	.byte	0x00, 0xf0, 0x61, 0x10


	//----- nvinfo : EIATTR_MAXREG_COUNT
	.align		4
.L_326:
        /*002c*/ 	.byte	0x03, 0x1b
        /*002e*/ 	.short	0x00ff


	//----- nvinfo : EIATTR_NUM_BARRIERS
	.align		4
        /*0030*/ 	.byte	0x02, 0x4c
        /*0032*/ 	.byte	0x02
	.zero		1


	//----- nvinfo : EIATTR_ANNOTATIONS
	.align		4
        /*0034*/ 	.byte	0x04, 0x55
        /*0036*/ 	.short	(.L_328 - .L_327)


	//   ....[0]....
.L_327:
        /*0038*/ 	.word	0x00000001
        /*003c*/ 	.byte	0xe0, 0x01, 0x00, 0x00, 0x01, 0x00, 0x00, 0x00, 0x20, 0x03, 0x00, 0x00, 0x01, 0x00, 0x00, 0x00
        /*004c*/ 	.byte	0x30, 0x03, 0x00, 0x00, 0x01, 0x00, 0x00, 0x00, 0x50, 0x0c, 0x00, 0x00, 0x01, 0x00, 0x00, 0x00
        /*005c*/ 	.byte	0xe0, 0x14, 0x00, 0x00, 0x01, 0x00, 0x00, 0x00, 0x60, 0x15, 0x00, 0x00, 0x01, 0x00, 0x00, 0x00
        /*006c*/ 	.byte	0x80, 0x4e, 0x00, 0x00, 0x01, 0x00, 0x00, 0x00, 0x80, 0x4f, 0x00, 0x00, 0x01, 0x00, 0x00, 0x00
        /*007c*/ 	.byte	0xb0, 0x4f, 0x00, 0x00, 0x01, 0x00, 0x00, 0x00, 0xe0, 0x89, 0x00, 0x00, 0x01, 0x00, 0x00, 0x00
        /*008c*/ 	.byte	0x40, 0xa1, 0x00, 0x00


	//----- nvinfo : EIATTR_MERCURY_ISA_VERSION
	.align		4
.L_328:
        /*0090*/ 	.byte	0x03, 0x5f
        /*0092*/ 	.short	0x0000


	//----- nvinfo : EIATTR_COOP_GROUP_MASK_REGIDS
	.align		4
        /*0094*/ 	.byte	0x04, 0x29
        /*0096*/ 	.short	(.L_330 - .L_329)


	//   ....[0]....
.L_329:
        /*0098*/ 	.word	0xffffffff


	//   ....[1]....
        /*009c*/ 	.word	0xffffffff


	//   ....[2]....
        /*00a0*/ 	.word	0xffffffff


	//   ....[3]....
        /*00a4*/ 	.word	0xffffffff


	//   ....[4]....
        /*00a8*/ 	.word	0xffffffff


	//   ....[5]....
        /*00ac*/ 	.word	0xffffffff


	//   ....[6]....
        /*00b0*/ 	.word	0xffffffff


	//   ....[7]....
        /*00b4*/ 	.word	0xffffffff


	//   ....[8]....
        /*00b8*/ 	.word	0xffffffff


	//   ....[9]....
        /*00bc*/ 	.word	0xffffffff


	//   ....[10]....
        /*00c0*/ 	.word	0xffffffff


	//   ....[11]....
        /*00c4*/ 	.word	0xffffffff


	//   ....[12]....
        /*00c8*/ 	.word	0xffffffff


	//   ....[13]....
        /*00cc*/ 	.word	0xffffffff


	//   ....[14]....
        /*00d0*/ 	.word	0xffffffff


	//   ....[15]....
        /*00d4*/ 	.word	0xffffffff


	//   ....[16]....
        /*00d8*/ 	.word	0xffffffff


	//   ....[17]....
        /*00dc*/ 	.word	0xffffffff


	//   ....[18]....
        /*00e0*/ 	.word	0xffffffff


	//   ....[19]....
        /*00e4*/ 	.word	0xffffffff


	//   ....[20]....
        /*00e8*/ 	.word	0xffffffff


	//   ....[21]....
        /*00ec*/ 	.word	0xffffffff


	//   ....[22]....
        /*00f0*/ 	.word	0xffffffff


	//   ....[23]....
        /*00f4*/ 	.word	0xffffffff


	//   ....[24]....
        /*00f8*/ 	.word	0xffffffff


	//   ....[25]....
        /*00fc*/ 	.word	0xffffffff


	//   ....[26]....
        /*0100*/ 	.word	0xffffffff


	//   ....[27]....
        /*0104*/ 	.word	0xffffffff


	//   ....[28]....
        /*0108*/ 	.word	0xffffffff


	//   ....[29]....
        /*010c*/ 	.word	0xffffffff


	//   ....[30]....
        /*0110*/ 	.word	0xffffffff


	//   ....[31]....
        /*0114*/ 	.word	0xffffffff


	//   ....[32]....
        /*0118*/ 	.word	0xffffffff


	//   ....[33]....
        /*011c*/ 	.word	0xffffffff


	//   ....[34]....
        /*0120*/ 	.word	0xffffffff


	//   ....[35]....
        /*0124*/ 	.word	0xffffffff


	//   ....[36]....
        /*0128*/ 	.word	0xffffffff


	//   ....[37]....
        /*012c*/ 	.word	0xffffffff


	//   ....[38]....
        /*0130*/ 	.word	0xffffffff


	//   ....[39]....
        /*0134*/ 	.word	0xffffffff


	//   ....[40]....
        /*0138*/ 	.word	0xffffffff


	//   ....[41]....
        /*013c*/ 	.word	0xffffffff


	//   ....[42]....
        /*0140*/ 	.word	0xffffffff


	//   ....[43]....
        /*0144*/ 	.word	0xffffffff


	//   ....[44]....
        /*0148*/ 	.word	0xffffffff


	//   ....[45]....
        /*014c*/ 	.word	0xffffffff


	//   ....[46]....
        /*0150*/ 	.word	0xffffffff


	//   ....[47]....
        /*0154*/ 	.word	0xffffffff


	//   ....[48]....
        /*0158*/ 	.word	0xffffffff


	//   ....[49]....
        /*015c*/ 	.word	0xffffffff


	//   ....[50]....
        /*0160*/ 	.word	0xffffffff


	//   ....[51]....
        /*0164*/ 	.word	0xffffffff


	//   ....[52]....
        /*0168*/ 	.word	0xffffffff


	//   ....[53]....
        /*016c*/ 	.word	0xffffffff


	//   ....[54]....
        /*0170*/ 	.word	0xffffffff


	//   ....[55]....
        /*0174*/ 	.word	0xffffffff


	//   ....[56]....
        /*0178*/ 	.word	0xffffffff


	//   ....[57]....
        /*017c*/ 	.word	0xffffffff


	//   ....[58]....
        /*0180*/ 	.word	0xffffffff


	//   ....[59]....
        /*0184*/ 	.word	0xffffffff


	//   ....[60]....
        /*0188*/ 	.word	0xffffffff


	//   ....[61]....
        /*018c*/ 	.word	0xffffffff


	//   ....[62]....
        /*0190*/ 	.word	0xffffffff


	//   ....[63]....
        /*0194*/ 	.word	0xffffffff


	//   ....[64]....
        /*0198*/ 	.word	0xffffffff


	//   ....[65]....
        /*019c*/ 	.word	0xffffffff


	//   ....[66]....
        /*01a0*/ 	.word	0xffffffff


	//   ....[67]....
        /*01a4*/ 	.word	0xffffffff


	//   ....[68]....
        /*01a8*/ 	.word	0xffffffff


	//   ....[69]....
        /*01ac*/ 	.word	0xffffffff


	//   ....[70]....
        /*01b0*/ 	.word	0xffffffff


	//   ....[71]....
        /*01b4*/ 	.word	0xffffffff


	//   ....[72]....
        /*01b8*/ 	.word	0xffffffff


	//   ....[73]....
        /*01bc*/ 	.word	0xffffffff


	//   ....[74]....
        /*01c0*/ 	.word	0xffffffff


	//   ....[75]....
        /*01c4*/ 	.word	0xffffffff


	//   ....[76]....
        /*01c8*/ 	.word	0xffffffff


	//----- nvinfo : EIATTR_COOP_GROUP_INSTR_OFFSETS
	.align		4
.L_330:
        /*01cc*/ 	.byte	0x04, 0x28
        /*01ce*/ 	.short	(.L_332 - .L_331)


	//   ....[0]....
.L_331:
        /*01d0*/ 	.word	0x00000090


	//   ....[1]....
        /*01d4*/ 	.word	0x00000f40


	//   ....[2]....
        /*01d8*/ 	.word	0x00000f70


	//   ....[3]....
        /*01dc*/ 	.word	0x00001110


	//   ....[4]....
        /*01e0*/ 	.word	0x00001140


	//   ....[5]....
        /*01e4*/ 	.word	0x00001260


	//   ....[6]....
        /*01e8*/ 	.word	0x00001290


	//   ....[7]....
        /*01ec*/ 	.word	0x000013b0


	//   ....[8]....
        /*01f0*/ 	.word	0x00001400


	//   ....[9]....
        /*01f4*/ 	.word	0x000018e0


	//   ....[10]....
        /*01f8*/ 	.word	0x00001910


	//   ....[11]....
        /*01fc*/ 	.word	0x00001a10


	//   ....[12]....
        /*0200*/ 	.word	0x00001a90


	//   ....[13]....
        /*0204*/ 	.word	0x00001ac0


	//   ....[14]....
        /*0208*/ 	.word	0x00001ae0


	//   ....[15]....
        /*020c*/ 	.word	0x00001b10


	//   ....[16]....
        /*0210*/ 	.word	0x00001b40


	//   ....[17]....
        /*0214*/ 	.word	0x00002a70


	//   ....[18]....
        /*0218*/ 	.word	0x00002a80


	//   ....[19]....
        /*021c*/ 	.word	0x00002b20


	//   ....[20]....
        /*0220*/ 	.word	0x00002b40


	//   ....[21]....
        /*0224*/ 	.word	0x00003390


	//   ....[22]....
        /*0228*/ 	.word	0x00003470


	//   ....[23]....
        /*022c*/ 	.word	0x000034d0


	//   ....[24]....
        /*0230*/ 	.word	0x000035a0


	//   ....[25]....
        /*0234*/ 	.word	0x000035d0


	//   ....[26]....
        /*0238*/ 	.word	0x00003700


	//   ....[27]....
        /*023c*/ 	.word	0x00003720


	//   ....[28]....
        /*0240*/ 	.word	0x00003850


	//   ....[29]....
        /*0244*/ 	.word	0x00005180


	//   ....[30]....
        /*0248*/ 	.word	0x00005190


	//   ....[31]....
        /*024c*/ 	.word	0x000051a0


	//   ....[32]....
        /*0250*/ 	.word	0x000051b0


	//   ....[33]....
        /*0254*/ 	.word	0x00005590


	//   ....[34]....
        /*0258*/ 	.word	0x000055b0


	//   ....[35]....
        /*025c*/ 	.word	0x000055d0


	//   ....[36]....
        /*0260*/ 	.word	0x000055f0


	//   ....[37]....
        /*0264*/ 	.word	0x000060d0


	//   ....[38]....
        /*0268*/ 	.word	0x00006130


	//   ....[39]....
        /*026c*/ 	.word	0x00006230


	//   ....[40]....
        /*0270*/ 	.word	0x00006280


	//   ....[41]....
        /*0274*/ 	.word	0x000062b0


	//   ....[42]....
        /*0278*/ 	.word	0x000063c0


	//   ....[43]....
        /*027c*/ 	.word	0x00006480


	//   ....[44]....
        /*0280*/ 	.word	0x000067b0


	//   ....[45]....
        /*0284*/ 	.word	0x00008080


	//   ....[46]....
        /*0288*/ 	.word	0x000080b0


	//   ....[47]....
        /*028c*/ 	.word	0x000080e0


	//   ....[48]....
        /*0290*/ 	.word	0x00008100


	//   ....[49]....
        /*0294*/ 	.word	0x00008130


	//   ....[50]....
        /*0298*/ 	.word	0x00008150


	//   ....[51]....
        /*029c*/ 	.word	0x00008170


	//   ....[52]....
        /*02a0*/ 	.word	0x00008180


	//   ....[53]....
        /*02a4*/ 	.word	0x00009860


	//   ....[54]....
        /*02a8*/ 	.word	0x00009890


	//   ....[55]....
        /*02ac*/ 	.word	0x000098c0


	//   ....[56]....
        /*02b0*/ 	.word	0x000098e0


	//   ....[57]....
        /*02b4*/ 	.word	0x000098f0


	//   ....[58]....
        /*02b8*/ 	.word	0x00009900


	//   ....[59]....
        /*02bc*/ 	.word	0x00009910


	//   ....[60]....
        /*02c0*/ 	.word	0x00009920


	//   ....[61]....
        /*02c4*/ 	.word	0x00009b40


	//   ....[62]....
        /*02c8*/ 	.word	0x00009b50


	//   ....[63]....
        /*02cc*/ 	.word	0x00009cd0


	//   ....[64]....
        /*02d0*/ 	.word	0x00009d00


	//   ....[65]....
        /*02d4*/ 	.word	0x00009e50


	//   ....[66]....
        /*02d8*/ 	.word	0x00009e80


	//   ....[67]....
        /*02dc*/ 	.word	0x00009fd0


	//   ....[68]....
        /*02e0*/ 	.word	0x00009ff0


	//   ....[69]....
        /*02e4*/ 	.word	0x0000a7e0


	//   ....[70]....
        /*02e8*/ 	.word	0x0000a800


	//   ....[71]....
        /*02ec*/ 	.word	0x0000a950


	//   ....[72]....
        /*02f0*/ 	.word	0x0000a980


	//   ....[73]....
        /*02f4*/ 	.word	0x0000aab0


	//   ....[74]....
        /*02f8*/ 	.word	0x0000aae0


	//   ....[75]....
        /*02fc*/ 	.word	0x0000ac10


	//   ....[76]....
        /*0300*/ 	.word	0x0000ac30


	//----- nvinfo : EIATTR_EXIT_INSTR_OFFSETS
	.align		4
.L_332:
        /*0304*/ 	.byte	0x04, 0x1c
        /*0306*/ 	.short	(.L_334 - .L_333)


	//   ....[0]....
.L_333:
        /*0308*/ 	.word	0x00000350


	//   ....[1]....
        /*030c*/ 	.word	0x0000a000


	//   ....[2]....
        /*0310*/ 	.word	0x0000a0d0


	//   ....[3]....
        /*0314*/ 	.word	0x0000a130


	//   ....[4]....
        /*0318*/ 	.word	0x0000ac40


	//   ....[5]....
        /*031c*/ 	.word	0x0000acf0


	//   ....[6]....
        /*0320*/ 	.word	0x0000ad50


	//----- nvinfo : EIATTR_CTAIDZ_USED
	.align		4
.L_334:
        /*0324*/ 	.byte	0x01, 0x04
	.zero		2


	//----- nvinfo : EIATTR_MAX_THREADS
	.align		4
        /*0328*/ 	.byte	0x04, 0x05
        /*032a*/ 	.short	(.L_336 - .L_335)
.L_335:
        /*032c*/ 	.word	0x00000080
        /*0330*/ 	.word	0x00000001
        /*0334*/ 	.word	0x00000001


	//----- nvinfo : EIATTR_CRS_STACK_SIZE
	.align		4
.L_336:
        /*0338*/ 	.byte	0x04, 0x1e
        /*033a*/ 	.short	(.L_338 - .L_337)
.L_337:
        /*033c*/ 	.word	0x00000000
.L_338:


//--------------------- .nv.info._ZN7cutlass13device_kernelIN5flash19enable_sm80_to_sm89INS1_16FlashAttnFwdSm80INS1_25CollectiveMainloopFwdSm80ILi4ELi1ELb0EN4cute5tupleIJNS5_1CILi128EEENS7_ILi64EEENS7_ILi96EEEEEELi96ENS_6half_tEfNS_4arch4Sm80ELb0ELb0ELb0ELb1ELb1ELb1ELb1ELb0EEENS1_21CollectiveEpilogueFwdINS6_IJS8_SA_S9_EEENS6_IJNS7_ILi1EEESI_SI_EEESC_SE_Li128ELb1ELb1ELb0ELb0EEENS1_19SingleTileSchedulerILb1ELb0ELb1ELi128EEEEEEEEEvNT_6ParamsE --------------------------
	.section	.nv.info._ZN7cutlass13device_kernelIN5flash19enable_sm80_to_sm89INS1_16FlashAttnFwdSm80INS1_25CollectiveMainloopFwdSm80ILi4ELi1ELb0EN4cute5tupleIJNS5_1CILi128EEENS7_ILi64EEENS7_ILi96EEEEEELi96ENS_6half_tEfNS_4arch4Sm80ELb0ELb0ELb0ELb1ELb1ELb1ELb1ELb0EEENS1_21CollectiveEpilogueFwdINS6_IJS8_SA_S9_EEENS6_IJNS7_ILi1EEESI_SI_EEESC_SE_Li128ELb1ELb1ELb0ELb0EEENS1_19SingleTileSchedulerILb1ELb0ELb1ELi128EEEEEEEEEvNT_6ParamsE,"",@"SHT_CUDA_INFO"
	.sectionflags	@""
	.align	4


	//----- nvinfo : EIATTR_CUDA_API_VERSION
	.align		4
        /*0000*/ 	.byte	0x04, 0x37
        /*0002*/ 	.short	(.L_340 - .L_339)
.L_339:
        /*0004*/ 	.word	0x00000082


	//----- nvinfo : EIATTR_SW2861232_WAR
	.align		4
.L_340:
        /*0008*/ 	.byte	0x01, 0x35
	.zero		2


	//----- nvinfo : EIATTR_PARAM_CBANK
	.align		4
        /*000c*/ 	.byte	0x04, 0x0a
        /*000e*/ 	.short	(.L_342 - .L_341)
	.align		4
.L_341:
        /*0010*/ 	.word	index@(.nv.constant0._ZN7cutlass13device_kernelIN5flash19enable_sm80_to_sm89INS1_16FlashAttnFwdSm80INS1_25CollectiveMainloopFwdSm80ILi4ELi1ELb0EN4cute5tupleIJNS5_1CILi128EEENS7_ILi64EEENS7_ILi96EEEEEELi96ENS_6half_tEfNS_4arch4Sm80ELb0ELb0ELb0ELb1ELb1ELb1ELb1ELb0EEENS1_21CollectiveEpilogueFwdINS6_IJS8_SA_S9_EEENS6_IJNS7_ILi1EEESI_SI_EEESC_SE_Li128ELb1ELb1ELb0ELb0EEENS1_19SingleTileSchedulerILb1ELb0ELb1ELi128EEEEEEEEEvNT_6ParamsE)
        /*0014*/ 	.short	0x0160
        /*0016*/ 	.short	0x0418


	//----- nvinfo : EIATTR_CBANK_PARAM_SIZE
	.align		4
.L_342:
        /*0018*/ 	.byte	0x03, 0x19
        /*001a*/ 	.short	0x0418


	//----- nvinfo : EIATTR_KPARAM_INFO
	.align		4
        /*001c*/ 	.byte	0x04, 0x17
        /*001e*/ 	.short	(.L_344 - .L_343)
.L_343:
        /*0020*/ 	.word	0x00000000
        /*0024*/ 	.short	0x0000
        /*0026*/ 	.short	0x0000
        /*0028*/ 	.byte	0x00, 0xf0, 0x61, 0x10


	//----- nvinfo : EIATTR_MAXREG_COUNT
	.align		4
.L_344:
        /*002c*/ 	.byte	0x03, 0x1b
        /*002e*/ 	.short	0x00ff


	//----- nvinfo : EIATTR_NUM_BARRIERS
	.align		4
        /*0030*/ 	.byte	0x02, 0x4c
        /*0032*/ 	.byte	0x02
	.zero		1


	//----- nvinfo : EIATTR_ANNOTATIONS
	.align		4
        /*0034*/ 	.byte	0x04, 0x55
        /*0036*/ 	.short	(.L_346 - .L_345)


	//   ....[0]....
.L_345:
        /*0038*/ 	.word	0x00000001
        /*003c*/ 	.byte	0x20, 0x05, 0x00, 0x00, 0x01, 0x00, 0x00, 0x00, 0x10, 0x07, 0x00, 0x00, 0x01, 0x00, 0x00, 0x00
        /*004c*/ 	.byte	0x70, 0x6b, 0x00, 0x00, 0x01, 0x00, 0x00, 0x00, 0x50, 0x6c, 0x00, 0x00, 0x01, 0x00, 0x00, 0x00
        /*005c*/ 	.byte	0xb0, 0x6d, 0x00, 0x00, 0x01, 0x00, 0x00, 0x00, 0xa0, 0x04, 0x01, 0x00, 0x01, 0x00, 0x00, 0x00
        /*006c*/ 	.byte	0xa0, 0x05, 0x01, 0x00, 0x01, 0x00, 0x00, 0x00, 0xd0, 0x05, 0x01, 0x00, 0x01, 0x00, 0x00, 0x00
        /*007c*/ 	.byte	0xe0, 0x05, 0x01, 0x00


	//----- nvinfo : EIATTR_MERCURY_ISA_VERSION
	.align		4
.L_346:
        /*0080*/ 	.byte	0x03, 0x5f
        /*0082*/ 	.short	0x0000


	//----- nvinfo : EIATTR_COOP_GROUP_MASK_REGIDS
	.align		4
        /*0084*/ 	.byte	0x04, 0x29
        /*0086*/ 	.short	(.L_348 - .L_347)


	//   ....[0]....
.L_347:
        /*0088*/ 	.word	0xffffffff


	//   ....[1]....
        /*008c*/ 	.word	0xffffffff


	//   ....[2]....
        /*0090*/ 	.word	0xffffffff


	//   ....[3]....
        /*0094*/ 	.word	0xffffffff


	//   ....[4]....
        /*0098*/ 	.word	0xffffffff


	//   ....[5]....
        /*009c*/ 	.word	0xffffffff


	//   ....[6]....
        /*00a0*/ 	.word	0xffffffff


	//   ....[7]....
        /*00a4*/ 	.word	0xffffffff


	//   ....[8]....
        /*00a8*/ 	.word	0xffffffff


	//   ....[9]....
        /*00ac*/ 	.word	0xffffffff


	//   ....[10]....
        /*00b0*/ 	.word	0xffffffff


	//   ....[11]....
        /*00b4*/ 	.word	0xffffffff


	//   ....[12]....
        /*00b8*/ 	.word	0xffffffff


	//   ....[13]....
        /*00bc*/ 	.word	0xffffffff


	//   ....[14]....
        /*00c0*/ 	.word	0xffffffff


	//   ....[15]....
        /*00c4*/ 	.word	0xffffffff


	//   ....[16]....
        /*00c8*/ 	.word	0xffffffff


	//   ....[17]....
        /*00cc*/ 	.word	0xffffffff


	//   ....[18]....
        /*00d0*/ 	.word	0xffffffff


	//   ....[19]....
        /*00d4*/ 	.word	0xffffffff


	//   ....[20]....
        /*00d8*/ 	.word	0xffffffff


	//   ....[21]....
        /*00dc*/ 	.word	0xffffffff


	//   ....[22]....
        /*00e0*/ 	.word	0xffffffff


	//   ....[23]....
        /*00e4*/ 	.word	0xffffffff


	//   ....[24]....
        /*00e8*/ 	.word	0xffffffff


	//   ....[25]....
        /*00ec*/ 	.word	0xffffffff


	//   ....[26]....
        /*00f0*/ 	.word	0xffffffff


	//   ....[27]....
        /*00f4*/ 	.word	0xffffffff


	//   ....[28]....
        /*00f8*/ 	.word	0xffffffff


	//   ....[29]....
        /*00fc*/ 	.word	0xffffffff


	//   ....[30]....
        /*0100*/ 	.word	0xffffffff


	//   ....[31]....
        /*0104*/ 	.word	0xffffffff


	//   ....[32]....
        /*0108*/ 	.word	0xffffffff


	//   ....[33]....
        /*010c*/ 	.word	0xffffffff


	//   ....[34]....
        /*0110*/ 	.word	0xffffffff


	//   ....[35]....
        /*0114*/ 	.word	0xffffffff


	//   ....[36]....
        /*0118*/ 	.word	0xffffffff


	//   ....[37]....
        /*011c*/ 	.word	0xffffffff


	//   ....[38]....
        /*0120*/ 	.word	0xffffffff


	//   ....[39]....
        /*0124*/ 	.word	0xffffffff


	//   ....[40]....
        /*0128*/ 	.word	0xffffffff


	//   ....[41]....
        /*012c*/ 	.word	0xffffffff


	//   ....[42]....
        /*0130*/ 	.word	0xffffffff


	//   ....[43]....
        /*0134*/ 	.word	0xffffffff


	//   ....[44]....
        /*0138*/ 	.word	0xffffffff


	//   ....[45]....
        /*013c*/ 	.word	0xffffffff


	//   ....[46]....
        /*0140*/ 	.word	0xffffffff


	//   ....[47]....
        /*0144*/ 	.word	0xffffffff


	//   ....[48]....
        /*0148*/ 	.word	0xffffffff


	//   ....[49]....
        /*014c*/ 	.word	0xffffffff


	//   ....[50]....
        /*0150*/ 	.word	0xffffffff


	//   ....[51]....
        /*0154*/ 	.word	0xffffffff


	//   ....[52]....
        /*0158*/ 	.word	0xffffffff


	//   ....[53]....
        /*015c*/ 	.word	0xffffffff


	//   ....[54]....
        /*0160*/ 	.word	0xffffffff


	//   ....[55]....
        /*0164*/ 	.word	0xffffffff


	//   ....[56]....
        /*0168*/ 	.word	0xffffffff


	//   ....[57]....
        /*016c*/ 	.word	0xffffffff


	//   ....[58]....
        /*0170*/ 	.word	0xffffffff


	//   ....[59]....
        /*0174*/ 	.word	0xffffffff


	//   ....[60]....
        /*0178*/ 	.word	0xffffffff


	//   ....[61]....
        /*017c*/ 	.word	0xffffffff


	//   ....[62]....
        /*0180*/ 	.word	0xffffffff


	//   ....[63]....
        /*0184*/ 	.word	0xffffffff


	//   ....[64]....
        /*0188*/ 	.word	0xffffffff


	//   ....[65]....
        /*018c*/ 	.word	0xffffffff


	//   ....[66]....
        /*0190*/ 	.word	0xffffffff


	//   ....[67]....
        /*0194*/ 	.word	0xffffffff


	//   ....[68]....
        /*0198*/ 	.word	0xffffffff


	//   ....[69]....
        /*019c*/ 	.word	0xffffffff


	//   ....[70]....
        /*01a0*/ 	.word	0xffffffff


	//   ....[71]....
        /*01a4*/ 	.word	0xffffffff


	//   ....[72]....
        /*01a8*/ 	.word	0xffffffff


	//   ....[73]....
        /*01ac*/ 	.word	0xffffffff


	//   ....[74]....
        /*01b0*/ 	.word	0xffffffff


	//   ....[75]....
        /*01b4*/ 	.word	0xffffffff


	//   ....[76]....
        /*01b8*/ 	.word	0xffffffff


	//   ....[77]....
        /*01bc*/ 	.word	0xffffffff


	//   ....[78]....
        /*01c0*/ 	.word	0xffffffff


	//   ....[79]....
        /*01c4*/ 	.word	0xffffffff


	//   ....[80]....
        /*01c8*/ 	.word	0xffffffff


	//   ....[81]....
        /*01cc*/ 	.word	0xffffffff


	//   ....[82]....
        /*01d0*/ 	.word	0xffffffff


	//   ....[83]....
        /*01d4*/ 	.word	0xffffffff


	//   ....[84]....
        /*01d8*/ 	.word	0xffffffff


	//----- nvinfo : EIATTR_COOP_GROUP_INSTR_OFFSETS
	.align		4
.L_348:
        /*01dc*/ 	.byte	0x04, 0x28
        /*01de*/ 	.short	(.L_350 - .L_349)


	//   ....[0]....
.L_349:
        /*01e0*/ 	.word	0x00000090


	//   ....[1]....
        /*01e4*/ 	.word	0x00001f70


	//   ....[2]....
        /*01e8*/ 	.word	0x00001f80


	//   ....[3]....
        /*01ec*/ 	.word	0x00003ab0


	//   ....[4]....
        /*01f0*/ 	.word	0x00003ac0


	//   ....[5]....
        /*01f4*/ 	.word	0x00005440


	//   ....[6]....
        /*01f8*/ 	.word	0x00005460


	//   ....[7]....
        /*01fc*/ 	.word	0x00005960


	//   ....[8]....
        /*0200*/ 	.word	0x000059c0


	//   ....[9]....
        /*0204*/ 	.word	0x000066a0


	//   ....[10]....
        /*0208*/ 	.word	0x000066d0


	//   ....[11]....
        /*020c*/ 	.word	0x000068e0


	//   ....[12]....
        /*0210*/ 	.word	0x00006910


	//   ....[13]....
        /*0214*/ 	.word	0x00006a30


	//   ....[14]....
        /*0218*/ 	.word	0x00006a60


	//   ....[15]....
        /*021c*/ 	.word	0x00006bb0


	//   ....[16]....
        /*0220*/ 	.word	0x00006be0


	//   ....[17]....
        /*0224*/ 	.word	0x00007060


	//   ....[18]....
        /*0228*/ 	.word	0x00007090


	//   ....[19]....
        /*022c*/ 	.word	0x000070d0


	//   ....[20]....
        /*0230*/ 	.word	0x000070f0


	//   ....[21]....
        /*0234*/ 	.word	0x0000d380


	//   ....[22]....
        /*0238*/ 	.word	0x0000d390


	//   ....[23]....
        /*023c*/ 	.word	0x0000d3a0


	//   ....[24]....
        /*0240*/ 	.word	0x0000d3b0


	//   ....[25]....
        /*0244*/ 	.word	0x0000e140


	//   ....[26]....
        /*0248*/ 	.word	0x0000e160


	//   ....[27]....
        /*024c*/ 	.word	0x0000e1f0


	//   ....[28]....
        /*0250*/ 	.word	0x0000e210


	//   ....[29]....
        /*0254*/ 	.word	0x0000ea50


	//   ....[30]....
        /*0258*/ 	.word	0x0000eb30


	//   ....[31]....
        /*025c*/ 	.word	0x0000ebd0


	//   ....[32]....
        /*0260*/ 	.word	0x0000ec60


	//   ....[33]....
        /*0264*/ 	.word	0x0000ec90


	//   ....[34]....
        /*0268*/ 	.word	0x0000ed80


	//   ....[35]....
        /*026c*/ 	.word	0x0000edb0


	//   ....[36]....
        /*0270*/ 	.word	0x0000eee0


	//   ....[37]....
        /*0274*/ 	.word	0x000107b0


	//   ....[38]....
        /*0278*/ 	.word	0x000107c0


	//   ....[39]....
        /*027c*/ 	.word	0x000107d0


	//   ....[40]....
        /*0280*/ 	.word	0x000107e0


	//   ....[41]....
        /*0284*/ 	.word	0x00010bc0


	//   ....[42]....
        /*0288*/ 	.word	0x00010be0


	//   ....[43]....
        /*028c*/ 	.word	0x00010c00


	//   ....[44]....
        /*0290*/ 	.word	0x00010c20


	//   ....[45]....
        /*0294*/ 	.word	0x00011700


	//   ....[46]....
        /*0298*/ 	.word	0x00011760


	//   ....[47]....
        /*029c*/ 	.word	0x00011860


	//   ....[48]....
        /*02a0*/ 	.word	0x000118b0


	//   ....[49]....
        /*02a4*/ 	.word	0x000118e0


	//   ....[50]....
        /*02a8*/ 	.word	0x000119f0


	//   ....[51]....
        /*02ac*/ 	.word	0x00011ab0


	//   ....[52]....
        /*02b0*/ 	.word	0x00011de0


	//   ....[53]....
        /*02b4*/ 	.word	0x000136b0


	//   ....[54]....
        /*02b8*/ 	.word	0x000136e0


	//   ....[55]....
        /*02bc*/ 	.word	0x00013710


	//   ....[56]....
        /*02c0*/ 	.word	0x00013730


	//   ....[57]....
        /*02c4*/ 	.word	0x00013760


	//   ....[58]....
        /*02c8*/ 	.word	0x00013780


	//   ....[59]....
        /*02cc*/ 	.word	0x000137a0


	//   ....[60]....
        /*02d0*/ 	.word	0x000137b0


	//   ....[61]....
        /*02d4*/ 	.word	0x00014e80


	//   ....[62]....
        /*02d8*/ 	.word	0x00014eb0


	//   ....[63]....
        /*02dc*/ 	.word	0x00014ee0


	//   ....[64]....
        /*02e0*/ 	.word	0x00014f00


	//   ....[65]....
        /*02e4*/ 	.word	0x00014f10


	//   ....[66]....
        /*02e8*/ 	.word	0x00014f20


	//   ....[67]....
        /*02ec*/ 	.word	0x00014f30


	//   ....[68]....
        /*02f0*/ 	.word	0x00014f40


	//   ....[69]....
        /*02f4*/ 	.word	0x00015160


	//   ....[70]....
        /*02f8*/ 	.word	0x00015170


	//   ....[71]....
        /*02fc*/ 	.word	0x000152f0


	//   ....[72]....
        /*0300*/ 	.word	0x00015320


	//   ....[73]....
        /*0304*/ 	.word	0x00015470


	//   ....[74]....
        /*0308*/ 	.word	0x000154a0


	//   ....[75]....
        /*030c*/ 	.word	0x000155f0


	//   ....[76]....
        /*0310*/ 	.word	0x00015610


	//   ....[77]....
        /*0314*/ 	.word	0x00015df0


	//   ....[78]....
        /*0318*/ 	.word	0x00015e10


	//   ....[79]....
        /*031c*/ 	.word	0x00015f60


	//   ....[80]....
        /*0320*/ 	.word	0x00015f90


	//   ....[81]....
        /*0324*/ 	.word	0x000160c0


	//   ....[82]....
        /*0328*/ 	.word	0x000160f0


	//   ....[83]....
        /*032c*/ 	.word	0x00016220


	//   ....[84]....
        /*0330*/ 	.word	0x00016240


	//----- nvinfo : EIATTR_EXIT_INSTR_OFFSETS
	.align		4
.L_350:
        /*0334*/ 	.byte	0x04, 0x1c
        /*0336*/ 	.short	(.L_352 - .L_351)


	//   ....[0]....
.L_351:
        /*0338*/ 	.word	0x00000320


	//   ....[1]....
        /*033c*/ 	.word	0x00015620


	//   ....[2]....
        /*0340*/ 	.word	0x000156f0


	//   ....[3]....
        /*0344*/ 	.word	0x00015750


	//   ....[4]....
        /*0348*/ 	.word	0x00016250


	//   ....[5]....
        /*034c*/ 	.word	0x00016300


	//   ....[6]....
        /*0350*/ 	.word	0x00016360


	//----- nvinfo : EIATTR_CTAIDZ_USED
	.align		4
.L_352:
        /*0354*/ 	.byte	0x01, 0x04
	.zero		2


	//----- nvinfo : EIATTR_MAX_THREADS
	.align		4
        /*0358*/ 	.byte	0x04, 0x05
        /*035a*/ 	.short	(.L_354 - .L_353)
.L_353:
        /*035c*/ 	.word	0x00000080
        /*0360*/ 	.word	0x00000001
        /*0364*/ 	.word	0x00000001


	//----- nvinfo : EIATTR_CRS_STACK_SIZE
	.align		4
.L_354:
        /*0368*/ 	.byte	0x04, 0x1e
        /*036a*/ 	.short	(.L_356 - .L_355)
.L_355:
        /*036c*/ 	.word	0x00000000
.L_356:


//--------------------- .nv.info._ZN7cutlass13device_kernelIN5flash19enable_sm80_to_sm89INS1_16FlashAttnFwdSm80INS1_25CollectiveMainloopFwdSm80ILi4ELi1ELb0EN4cute5tupleIJNS5_1CILi128EEENS7_ILi48EEENS7_ILi96EEEEEELi96ENS_6half_tEfNS_4arch4Sm80ELb0ELb1ELb0ELb0ELb1ELb0ELb1ELb0EEENS1_21CollectiveEpilogueFwdINS6_IJS8_SA_S9_EEENS6_IJNS7_ILi1EEESI_SI_EEESC_SE_Li128ELb0ELb1ELb0ELb0EEENS1_19SingleTileSchedulerILb0ELb0ELb1ELi128EEEEEEEEEvNT_6ParamsE --------------------------
	.section	.nv.info._ZN7cutlass13device_kernelIN5flash19enable_sm80_to_sm89INS1_16FlashAttnFwdSm80INS1_25CollectiveMainloopFwdSm80ILi4ELi1ELb0EN4cute5tupleIJNS5_1CILi128EEENS7_ILi48EEENS7_ILi96EEEEEELi96ENS_6half_tEfNS_4arch4Sm80ELb0ELb1ELb0ELb0ELb1ELb0ELb1ELb0EEENS1_21CollectiveEpilogueFwdINS6_IJS8_SA_S9_EEENS6_IJNS7_ILi1EEESI_SI_EEESC_SE_Li128ELb0ELb1ELb0ELb0EEENS1_19SingleTileSchedulerILb0ELb0ELb1ELi128EEEEEEEEEvNT_6ParamsE,"",@"SHT_CUDA_INFO"
	.sectionflags	@""
	.align	4


	//----- nvinfo : EIATTR_CUDA_API_VERSION
	.align		4
        /*0000*/ 	.byte	0x04, 0x37
        /*0002*/ 	.short	(.L_358 - .L_357)
.L_357:
        /*0004*/ 	.word	0x00000082


	//----- nvinfo : EIATTR_SW2861232_WAR
	.align		4
.L_358:
        /*0008*/ 	.byte	0x01, 0x35
	.zero		2


	//----- nvinfo : EIATTR_PARAM_CBANK
	.align		4
        /*000c*/ 	.byte	0x04, 0x0a
        /*000e*/ 	.short	(.L_360 - .L_359)
	.align		4
.L_359:
        /*0010*/ 	.word	index@(.nv.constant0._ZN7cutlass13device_kernelIN5flash19enable_sm80_to_sm89INS1_16FlashAttnFwdSm80INS1_25CollectiveMainloopFwdSm80ILi4ELi1ELb0EN4cute5tupleIJNS5_1CILi128EEENS7_ILi48EEENS7_ILi96EEEEEELi96ENS_6half_tEfNS_4arch4Sm80ELb0ELb1ELb0ELb0ELb1ELb0ELb1ELb0EEENS1_21CollectiveEpilogueFwdINS6_IJS8_SA_S9_EEENS6_IJNS7_ILi1EEESI_SI_EEESC_SE_Li128ELb0ELb1ELb0ELb0EEENS1_19SingleTileSchedulerILb0ELb0ELb1ELi128EEEEEEEEEvNT_6ParamsE)
        /*0014*/ 	.short	0x0160
        /*0016*/ 	.short	0x0418


	//----- nvinfo : EIATTR_CBANK_PARAM_SIZE
	.align		4
.L_360:
        /*0018*/ 	.byte	0x03, 0x19
        /*001a*/ 	.short	0x0418


	//----- nvinfo : EIATTR_KPARAM_INFO
	.align		4
        /*001c*/ 	.byte	0x04, 0x17
        /*001e*/ 	.short	(.L_362 - .L_361)
.L_361:
        /*0020*/ 	.word	0x00000000
        /*0024*/ 	.short	0x0000
        /*0026*/ 	.short	0x0000
        /*0028*/ 	.byte	0x00, 0xf0, 0x61, 0x10


	//----- nvinfo : EIATTR_MAXREG_COUNT
	.align		4
.L_362:
        /*002c*/ 	.byte	0x03, 0x1b
        /*002e*/ 	.short	0x00ff


	//----- nvinfo : EIATTR_NUM_BARRIERS
	.align		4
        /*0030*/ 	.byte	0x02, 0x4c
        /*0032*/ 	.byte	0x02
	.zero		1


	//----- nvinfo : EIATTR_ANNOTATIONS
	.align		4
        /*0034*/ 	.byte	0x04, 0x55
        /*0036*/ 	.short	(.L_364 - .L_363)


	//   ....[0]....
.L_363:
        /* <DEDUP_REMOVED lines=35> */


	//----- nvinfo : EIATTR_MERCURY_ISA_VERSION
	.align		4
.L_364:
        /*0250*/ 	.byte	0x03, 0x5f
        /*0252*/ 	.short	0x0000


	//----- nvinfo : EIATTR_COOP_GROUP_MASK_REGIDS
	.align		4
        /*0254*/ 	.byte	0x04, 0x29
        /*0256*/ 	.short	(.L_366 - .L_365)


	//   ....[0]....
.L_365:
        /*0258*/ 	.word	0xffffffff


	//   ....[1]....
        /*025c*/ 	.word	0xffffffff


	//   ....[2]....
        /*0260*/ 	.word	0xffffffff


	//   ....[3]....
        /*0264*/ 	.word	0xffffffff


	//   ....[4]....
        /*0268*/ 	.word	0xffffffff


	//   ....[5]....
        /*026c*/ 	.word	0xffffffff


	//   ....[6]....
        /*0270*/ 	.word	0xffffffff


	//   ....[7]....
        /*0274*/ 	.word	0xffffffff


	//   ....[8]....
        /*0278*/ 	.word	0xffffffff


	//   ....[9]....
        /*027c*/ 	.word	0xffffffff


	//   ....[10]....
        /*0280*/ 	.word	0xffffffff


	//   ....[11]....
        /*0284*/ 	.word	0xffffffff


	//   ....[12]....
        /*0288*/ 	.word	0xffffffff


	//   ....[13]....
        /*028c*/ 	.word	0xffffffff


	//   ....[14]....
        /*0290*/ 	.word	0xffffffff


	//   ....[15]....
        /*0294*/ 	.word	0xffffffff


	//   ....[16]....
        /*0298*/ 	.word	0xffffffff


	//   ....[17]....
        /*029c*/ 	.word	0xffffffff


	//   ....[18]....
        /*02a0*/ 	.word	0xffffffff


	//   ....[19]....
        /*02a4*/ 	.word	0xffffffff


	//   ....[20]....
        /*02a8*/ 	.word	0xffffffff


	//   ....[21]....
        /*02ac*/ 	.word	0xffffffff


	//   ....[22]....
        /*02b0*/ 	.word	0xffffffff


	//   ....[23]....
        /*02b4*/ 	.word	0xffffffff


	//   ....[24]....
        /*02b8*/ 	.word	0xffffffff


	//   ....[25]....
        /*02bc*/ 	.word	0xffffffff


	//   ....[26]....
        /*02c0*/ 	.word	0xffffffff


	//   ....[27]....
        /*02c4*/ 	.word	0xffffffff


	//   ....[28]....
        /*02c8*/ 	.word	0xffffffff


	//   ....[29]....
        /*02cc*/ 	.word	0xffffffff


	//   ....[30]....
        /*02d0*/ 	.word	0xffffffff


	//   ....[31]....
        /*02d4*/ 	.word	0xffffffff


	//   ....[32]....
        /*02d8*/ 	.word	0xffffffff


	//   ....[33]....
        /*02dc*/ 	.word	0xffffffff


	//   ....[34]....
        /*02e0*/ 	.word	0xffffffff


	//   ....[35]....
        /*02e4*/ 	.word	0xffffffff


	//   ....[36]....
        /*02e8*/ 	.word	0xffffffff


	//   ....[37]....
        /*02ec*/ 	.word	0xffffffff


	//   ....[38]....
        /*02f0*/ 	.word	0xffffffff


	//   ....[39]....
        /*02f4*/ 	.word	0xffffffff


	//   ....[40]....
        /*02f8*/ 	.word	0xffffffff


	//   ....[41]....
        /*02fc*/ 	.word	0xffffffff


	//   ....[42]....
        /*0300*/ 	.word	0xffffffff


	//   ....[43]....
        /*0304*/ 	.word	0xffffffff


	//   ....[44]....
        /*0308*/ 	.word	0xffffffff


	//   ....[45]....
        /*030c*/ 	.word	0xffffffff


	//   ....[46]....
        /*0310*/ 	.word	0xffffffff


	//   ....[47]....
        /*0314*/ 	.word	0xffffffff


	//   ....[48]....
        /*0318*/ 	.word	0xffffffff


	//   ....[49]....
        /*031c*/ 	.word	0xffffffff


	//   ....[50]....
        /*0320*/ 	.word	0xffffffff


	//   ....[51]....
        /*0324*/ 	.word	0xffffffff


	//   ....[52]....
        /*0328*/ 	.word	0xffffffff


	//   ....[53]....
        /*032c*/ 	.word	0xffffffff


	//   ....[54]....
        /*0330*/ 	.word	0xffffffff


	//   ....[55]....
        /*0334*/ 	.word	0xffffffff


	//   ....[56]....
        /*0338*/ 	.word	0xffffffff


	//   ....[57]....
        /*033c*/ 	.word	0xffffffff


	//   ....[58]....
        /*0340*/ 	.word	0xffffffff


	//   ....[59]....
        /*0344*/ 	.word	0xffffffff


	//   ....[60]....
        /*0348*/ 	.word	0xffffffff


	//   ....[61]....
        /*034c*/ 	.word	0xffffffff


	//   ....[62]....
        /*0350*/ 	.word	0xffffffff


	//   ....[63]....
        /*0354*/ 	.word	0xffffffff


	//   ....[64]....
        /*0358*/ 	.word	0xffffffff


	//   ....[65]....
        /*035c*/ 	.word	0xffffffff


	//   ....[66]....
        /*0360*/ 	.word	0xffffffff


	//   ....[67]....
        /*0364*/ 	.word	0xffffffff


	//   ....[68]....
        /*0368*/ 	.word	0xffffffff


	//   ....[69]....
        /*036c*/ 	.word	0xffffffff


	//   ....[70]....
        /*0370*/ 	.word	0xffffffff


	//   ....[71]....
        /*0374*/ 	.word	0xffffffff


	//   ....[72]....
        /*0378*/ 	.word	0xffffffff


	//   ....[73]....
        /*037c*/ 	.word	0xffffffff


	//   ....[74]....
        /*0380*/ 	.word	0xffffffff


	//   ....[75]....
        /*0384*/ 	.word	0xffffffff


	//   ....[76]....
        /*0388*/ 	.word	0xffffffff


	//   ....[77]....
        /*038c*/ 	.word	0xffffffff


	//   ....[78]....
        /*0390*/ 	.word	0xffffffff


	//   ....[79]....
        /*0394*/ 	.word	0xffffffff


	//   ....[80]....
        /*0398*/ 	.word	0xffffffff


	//   ....[81]....
        /*039c*/ 	.word	0xffffffff


	//   ....[82]....
        /*03a0*/ 	.word	0xffffffff


	//   ....[83]....
        /*03a4*/ 	.word	0xffffffff


	//   ....[84]....
        /*03a8*/ 	.word	0xffffffff


	//   ....[85]....
        /*03ac*/ 	.word	0xffffffff


	//   ....[86]....
        /*03b0*/ 	.word	0xffffffff


	//   ....[87]....
        /*03b4*/ 	.word	0xffffffff


	//   ....[88]....
        /*03b8*/ 	.word	0xffffffff


	//   ....[89]....
        /*03bc*/ 	.word	0xffffffff


	//   ....[90]....
        /*03c0*/ 	.word	0xffffffff


	//   ....[91]....
        /*03c4*/ 	.word	0xffffffff


	//   ....[92]....
        /*03c8*/ 	.word	0xffffffff


	//   ....[93]....
        /*03cc*/ 	.word	0xffffffff


	//   ....[94]....
        /*03d0*/ 	.word	0xffffffff


	//   ....[95]....
        /*03d4*/ 	.word	0xffffffff


	//   ....[96]....
        /*03d8*/ 	.word	0xffffffff


	//   ....[97]....
        /*03dc*/ 	.word	0xffffffff


	//   ....[98]....
        /*03e0*/ 	.word	0xffffffff


	//   ....[99]....
        /*03e4*/ 	.word	0xffffffff


	//   ....[100]....
        /*03e8*/ 	.word	0xffffffff


	//   ....[101]....
        /*03ec*/ 	.word	0xffffffff


	//   ....[102]....
        /*03f0*/ 	.word	0xffffffff


	//   ....[103]....
        /*03f4*/ 	.word	0xffffffff


	//   ....[104]....
        /*03f8*/ 	.word	0xffffffff


	//   ....[105]....
        /*03fc*/ 	.word	0xffffffff


	//   ....[106]....
        /*0400*/ 	.word	0xffffffff


	//   ....[107]....
        /*0404*/ 	.word	0xffffffff


	//   ....[108]....
        /*0408*/ 	.word	0xffffffff


	//   ....[109]....
        /*040c*/ 	.word	0xffffffff


	//   ....[110]....
        /*0410*/ 	.word	0xffffffff


	//   ....[111]....
        /*0414*/ 	.word	0xffffffff


	//   ....[112]....
        /*0418*/ 	.word	0xffffffff


	//   ....[113]....
        /*041c*/ 	.word	0xffffffff


	//   ....[114]....
        /*0420*/ 	.word	0xffffffff


	//   ....[115]....
        /*0424*/ 	.word	0xffffffff


	//   ....[116]....
        /*0428*/ 	.word	0xffffffff


	//   ....[117]....
        /*042c*/ 	.word	0xffffffff


	//   ....[118]....
        /*0430*/ 	.word	0xffffffff


	//   ....[119]....
        /*0434*/ 	.word	0xffffffff


	//   ....[120]....
        /*0438*/ 	.word	0xffffffff


	//   ....[121]....
        /*043c*/ 	.word	0xffffffff


	//   ....[122]....
        /*0440*/ 	.word	0xffffffff


	//   ....[123]....
        /*0444*/ 	.word	0xffffffff


	//   ....[124]....
        /*0448*/ 	.word	0xffffffff


	//   ....[125]....
        /*044c*/ 	.word	0xffffffff


	//   ....[126]....
        /*0450*/ 	.word	0xffffffff


	//   ....[127]....
        /*0454*/ 	.word	0xffffffff


	//----- nvinfo : EIATTR_COOP_GROUP_INSTR_OFFSETS
	.align		4
.L_366:
        /*0458*/ 	.byte	0x04, 0x28
        /*045a*/ 	.short	(.L_368 - .L_367)


	//   ....[0]....
.L_367:
        /*045c*/ 	.word	0x00000de0


	//   ....[1]....
        /*0460*/ 	.word	0x00000e10


	//   ....[2]....
        /*0464*/ 	.word	0x00000e40


	//   ....[3]....
        /*0468*/ 	.word	0x00000e70


	//   ....[4]....
        /*046c*/ 	.word	0x00000ee0


	//   ....[5]....
        /*0470*/ 	.word	0x00000f10


	//   ....[6]....
        /*0474*/ 	.word	0x00001040


	//   ....[7]....
        /*0478*/ 	.word	0x00001050


	//   ....[8]....
        /*047c*/ 	.word	0x000014a0


	//   ....[9]....
        /*0480*/ 	.word	0x000014c0


	//   ....[10]....
        /*0484*/ 	.word	0x000014e0


	//   ....[11]....
        /*0488*/ 	.word	0x00001500


	//   ....[12]....
        /*048c*/ 	.word	0x00001880


	//   ....[13]....
        /*0490*/ 	.word	0x000018f0


	//   ....[14]....
        /*0494*/ 	.word	0x00001c40


	//   ....[15]....
        /*0498*/ 	.word	0x00001c50


	//   ....[16]....
        /*049c*/ 	.word	0x000028c0


	//   ....[17]....
        /*04a0*/ 	.word	0x000028d0


	//   ....[18]....
        /*04a4*/ 	.word	0x00002950


	//   ....[19]....
        /*04a8*/ 	.word	0x00002970


	//   ....[20]....
        /*04ac*/ 	.word	0x00002c30


	//   ....[21]....
        /*04b0*/ 	.word	0x00002e70


	//   ....[22]....
        /*04b4*/ 	.word	0x00003030


	//   ....[23]....
        /*04b8*/ 	.word	0x000037d0


	//   ....[24]....
        /*04bc*/ 	.word	0x00004150


	//   ....[25]....
        /*04c0*/ 	.word	0x00004220


	//   ....[26]....
        /*04c4*/ 	.word	0x00004260


	//   ....[27]....
        /*04c8*/ 	.word	0x000042b0


	//   ....[28]....
        /*04cc*/ 	.word	0x000042d0


	//   ....[29]....
        /*04d0*/ 	.word	0x00004360


	//   ....[30]....
        /*04d4*/ 	.word	0x00004460


	//   ....[31]....
        /*04d8*/ 	.word	0x000044c0


	//   ....[32]....
        /*04dc*/ 	.word	0x00005980


	//   ....[33]....
        /*04e0*/ 	.word	0x00005990


	//   ....[34]....
        /*04e4*/ 	.word	0x00005a70


	//   ....[35]....
        /*04e8*/ 	.word	0x00005a80


	//   ....[36]....
        /*04ec*/ 	.word	0x00006480


	//   ....[37]....
        /*04f0*/ 	.word	0x00006490


	//   ....[38]....
        /*04f4*/ 	.word	0x00006510


	//   ....[39]....
        /*04f8*/ 	.word	0x00006550


	//   ....[40]....
        /*04fc*/ 	.word	0x00006720


	//   ....[41]....
        /*0500*/ 	.word	0x000068f0


	//   ....[42]....
        /*0504*/ 	.word	0x00006ac0


	//   ....[43]....
        /*0508*/ 	.word	0x000070f0


	//   ....[44]....
        /*050c*/ 	.word	0x00007ad0


	//   ....[45]....
        /*0510*/ 	.word	0x00007b80


	//   ....[46]....
        /*0514*/ 	.word	0x00007bf0


	//   ....[47]....
        /*0518*/ 	.word	0x00007c90


	//   ....[48]....
        /*051c*/ 	.word	0x00007cb0


	//   ....[49]....
        /*0520*/ 	.word	0x00007d10


	//   ....[50]....
        /*0524*/ 	.word	0x00007e50


	//   ....[51]....
        /*0528*/ 	.word	0x00007e70


	//   ....[52]....
        /*052c*/ 	.word	0x00009c80


	//   ....[53]....
        /*0530*/ 	.word	0x00009c90


	//   ....[54]....
        /*0534*/ 	.word	0x00009d70


	//   ....[55]....
        /*0538*/ 	.word	0x00009d80


	//   ....[56]....
        /*053c*/ 	.word	0x0000a780


	//   ....[57]....
        /*0540*/ 	.word	0x0000a790


	//   ....[58]....
        /*0544*/ 	.word	0x0000a810


	//   ....[59]....
        /*0548*/ 	.word	0x0000a850


	//   ....[60]....
        /*054c*/ 	.word	0x0000ab00


	//   ....[61]....
        /*0550*/ 	.word	0x0000ab50


	//   ....[62]....
        /*0554*/ 	.word	0x0000abe0


	//   ....[63]....
        /*0558*/ 	.word	0x0000ac20


	//   ....[64]....
        /*055c*/ 	.word	0x0000ac50


	//   ....[65]....
        /*0560*/ 	.word	0x0000aca0


	//   ....[66]....
        /*0564*/ 	.word	0x0000ada0


	//   ....[67]....
        /*0568*/ 	.word	0x0000b180


	//   ....[68]....
        /*056c*/ 	.word	0x0000c810


	//   ....[69]....
        /*0570*/ 	.word	0x0000c830


	//   ....[70]....
        /*0574*/ 	.word	0x0000ca00


	//   ....[71]....
        /*0578*/ 	.word	0x0000ca10


	//   ....[72]....
        /*057c*/ 	.word	0x0000d3c0


	//   ....[73]....
        /*0580*/ 	.word	0x0000d3d0


	//   ....[74]....
        /*0584*/ 	.word	0x0000d450


	//   ....[75]....
        /*0588*/ 	.word	0x0000d490


	//   ....[76]....
        /*058c*/ 	.word	0x0000d600


	//   ....[77]....
        /*0590*/ 	.word	0x0000d820


	//   ....[78]....
        /*0594*/ 	.word	0x0000dd10


	//   ....[79]....
        /*0598*/ 	.word	0x0000e1b0


	//   ....[80]....
        /*059c*/ 	.word	0x0000eae0


	//   ....[81]....
        /*05a0*/ 	.word	0x0000ebc0


	//   ....[82]....
        /*05a4*/ 	.word	0x0000ebe0


	//   ....[83]....
        /*05a8*/ 	.word	0x0000ec80


	//   ....[84]....
        /*05ac*/ 	.word	0x0000eca0


	//   ....[85]....
        /*05b0*/ 	.word	0x0000ed00


	//   ....[86]....
        /*05b4*/ 	.word	0x0000ee40


	//   ....[87]....
        /*05b8*/ 	.word	0x0000ee60


	//   ....[88]....
        /*05bc*/ 	.word	0x00010670


	//   ....[89]....
        /*05c0*/ 	.word	0x00010680


	//   ....[90]....
        /*05c4*/ 	.word	0x00010690


	//   ....[91]....
        /*05c8*/ 	.word	0x000106a0


	//   ....[92]....
        /*05cc*/ 	.word	0x000106d0


	//   ....[93]....
        /*05d0*/ 	.word	0x000106f0


	//   ....[94]....
        /*05d4*/ 	.word	0x00010710


	//   ....[95]....
        /*05d8*/ 	.word	0x00010720


	//   ....[96]....
        /*05dc*/ 	.word	0x00011e80


	//   ....[97]....
        /*05e0*/ 	.word	0x00011e90


	//   ....[98]....
        /*05e4*/ 	.word	0x00011eb0


	//   ....[99]....
        /*05e8*/ 	.word	0x00011ec0


	//   ....[100]....
        /*05ec*/ 	.word	0x00011ed0


	//   ....[101]....
        /*05f0*/ 	.word	0x00011ee0


	//   ....[102]....
        /*05f4*/ 	.word	0x00011ef0


	//   ....[103]....
        /*05f8*/ 	.word	0x00011f00


	//   ....[104]....
        /*05fc*/ 	.word	0x00011f30


	//   ....[105]....
        /*0600*/ 	.word	0x00011f50


	//   ....[106]....
        /*0604*/ 	.word	0x00012170


	//   ....[107]....
        /*0608*/ 	.word	0x000121a0


	//   ....[108]....
        /*060c*/ 	.word	0x000122f0


	//   ....[109]....
        /*0610*/ 	.word	0x00012320


	//   ....[110]....
        /*0614*/ 	.word	0x00012470


	//   ....[111]....
        /*0618*/ 	.word	0x00012490


	//   ....[112]....
        /*061c*/ 	.word	0x00012b30


	//   ....[113]....
        /*0620*/ 	.word	0x00012b50


	//   ....[114]....
        /*0624*/ 	.word	0x00012ca0


	//   ....[115]....
        /*0628*/ 	.word	0x00012cd0


	//   ....[116]....
        /*062c*/ 	.word	0x00012e00


	//   ....[117]....
        /*0630*/ 	.word	0x00012e30


	//   ....[118]....
        /*0634*/ 	.word	0x00012f60


	//   ....[119]....
        /*0638*/ 	.word	0x00012f80


	//   ....[120]....
        /*063c*/ 	.word	0x000130d0


	//   ....[121]....
        /*0640*/ 	.word	0x00013110


	//   ....[122]....
        /*0644*/ 	.word	0x00013150


	//   ....[123]....
        /*0648*/ 	.word	0x00013190


	//   ....[124]....
        /*064c*/ 	.word	0x000131e0


	//   ....[125]....
        /*0650*/ 	.word	0x00013220


	//   ....[126]....
        /*0654*/ 	.word	0x00013260


	//   ....[127]....
        /*0658*/ 	.word	0x000132a0


	//----- nvinfo : EIATTR_EXIT_INSTR_OFFSETS
	.align		4
.L_368:
        /*065c*/ 	.byte	0x04, 0x1c
        /*065e*/ 	.short	(.L_370 - .L_369)


	//   ....[0]....
.L_369:
        /*0660*/ 	.word	0x00000040


	//   ....[1]....
        /*0664*/ 	.word	0x000124a0


	//   ....[2]....
        /*0668*/ 	.word	0x00012570


	//   ....[3]....
        /*066c*/ 	.word	0x000125d0


	//   ....[4]....
        /*0670*/ 	.word	0x00012f90


	//   ....[5]....
        /*0674*/ 	.word	0x00013040


	//   ....[6]....
        /*0678*/ 	.word	0x000130a0


	//----- nvinfo : EIATTR_CTAIDZ_USED
	.align		4
.L_370:
        /*067c*/ 	.byte	0x01, 0x04
	.zero		2


	//----- nvinfo : EIATTR_MAX_THREADS
	.align		4
        /*0680*/ 	.byte	0x04, 0x05
        /*0682*/ 	.short	(.L_372 - .L_371)
.L_371:
        /*0684*/ 	.word	0x00000080
        /*0688*/ 	.word	0x00000001
        /*068c*/ 	.word	0x00000001


	//----- nvinfo : EIATTR_CRS_STACK_SIZE
	.align		4
.L_372:
        /*0690*/ 	.byte	0x04, 0x1e
        /*0692*/ 	.short	(.L_374 - .L_373)
.L_373:
        /*0694*/ 	.word	0x00000000
.L_374:


//--------------------- .nv.info._ZN7cutlass13device_kernelIN5flash19enable_sm80_to_sm89INS1_16FlashAttnFwdSm80INS1_25CollectiveMainloopFwdSm80ILi4ELi1ELb0EN4cute5tupleIJNS5_1CILi128EEENS7_ILi48EEENS7_ILi96EEEEEELi96ENS_6half_tEfNS_4arch4Sm80ELb0ELb1ELb0ELb1ELb1ELb0ELb1ELb0EEENS1_21CollectiveEpilogueFwdINS6_IJS8_SA_S9_EEENS6_IJNS7_ILi1EEESI_SI_EEESC_SE_Li128ELb1ELb1ELb0ELb0EEENS1_19SingleTileSchedulerILb1ELb0ELb1ELi128EEEEEEEEEvNT_6ParamsE --------------------------
	.section	.nv.info._ZN7cutlass13device_kernelIN5flash19enable_sm80_to_sm89INS1_16FlashAttnFwdSm80INS1_25CollectiveMainloopFwdSm80ILi4ELi1ELb0EN4cute5tupleIJNS5_1CILi128EEENS7_ILi48EEENS7_ILi96EEEEEELi96ENS_6half_tEfNS_4arch4Sm80ELb0ELb1ELb0ELb1ELb1ELb0ELb1ELb0EEENS1_21CollectiveEpilogueFwdINS6_IJS8_SA_S9_EEENS6_IJNS7_ILi1EEESI_SI_EEESC_SE_Li128ELb1ELb1ELb0ELb0EEENS1_19SingleTileSchedulerILb1ELb0ELb1ELi128EEEEEEEEEvNT_6ParamsE,"",@"SHT_CUDA_INFO"
	.sectionflags	@""
	.align	4


	//----- nvinfo : EIATTR_CUDA_API_VERSION
	.align		4
        /*0000*/ 	.byte	0x04, 0x37
        /*0002*/ 	.short	(.L_376 - .L_375)
.L_375:
        /*0004*/ 	.word	0x00000082


	//----- nvinfo : EIATTR_SW2861232_WAR
	.align		4
.L_376:
        /*0008*/ 	.byte	0x01, 0x35
	.zero		2


	//----- nvinfo : EIATTR_PARAM_CBANK
	.align		4
        /*000c*/ 	.byte	0x04, 0x0a
        /*000e*/ 	.short	(.L_378 - .L_377)
	.align		4
.L_377:
        /*0010*/ 	.word	index@(.nv.constant0._ZN7cutlass13device_kernelIN5flash19enable_sm80_to_sm89INS1_16FlashAttnFwdSm80INS1_25CollectiveMainloopFwdSm80ILi4ELi1ELb0EN4cute5tupleIJNS5_1CILi128EEENS7_ILi48EEENS7_ILi96EEEEEELi96ENS_6half_tEfNS_4arch4Sm80ELb0ELb1ELb0ELb1ELb1ELb0ELb1ELb0EEENS1_21CollectiveEpilogueFwdINS6_IJS8_SA_S9_EEENS6_IJNS7_ILi1EEESI_SI_EEESC_SE_Li128ELb1ELb1ELb0ELb0EEENS1_19SingleTileSchedulerILb1ELb0ELb1ELi128EEEEEEEEEvNT_6ParamsE)
        /*0014*/ 	.short	0x0160
        /*0016*/ 	.short	0x0418


	//----- nvinfo : EIATTR_CBANK_PARAM_SIZE
	.align		4
.L_378:
        /*0018*/ 	.byte	0x03, 0x19
        /*001a*/ 	.short	0x0418


	//----- nvinfo : EIATTR_KPARAM_INFO
	.align		4
        /*001c*/ 	.byte	0x04, 0x17
        /*001e*/ 	.short	(.L_380 - .L_379)
.L_379:
        /*0020*/ 	.word	0x00000000
        /*0024*/ 	.short	0x0000
        /*0026*/ 	.short	0x0000
        /*0028*/ 	.byte	0x00, 0xf0, 0x61, 0x10


	//----- nvinfo : EIATTR_MAXREG_COUNT
	.align		4
.L_380:
        /*002c*/ 	.byte	0x03, 0x1b
        /*002e*/ 	.short	0x00ff


	//----- nvinfo : EIATTR_NUM_BARRIERS
	.align		4
        /*0030*/ 	.byte	0x02, 0x4c
        /*0032*/ 	.byte	0x02
	.zero		1


	//----- nvinfo : EIATTR_ANNOTATIONS
	.align		4
        /*0034*/ 	.byte	0x04, 0x55
        /*0036*/ 	.short	(.L_382 - .L_381)


	//   ....[0]....
.L_381:
        /* <DEDUP_REMOVED lines=44> */


	//----- nvinfo : EIATTR_MERCURY_ISA_VERSION
	.align		4
.L_382:
        /*02e0*/ 	.byte	0x03, 0x5f
        /*02e2*/ 	.short	0x0000


	//----- nvinfo : EIATTR_COOP_GROUP_MASK_REGIDS
	.align		4
        /*02e4*/ 	.byte	0x04, 0x29
        /*02e6*/ 	.short	(.L_384 - .L_383)


	//   ....[0]....
.L_383:
        /*02e8*/ 	.word	0xffffffff


	//   ....[1]....
        /*02ec*/ 	.word	0xffffffff


	//   ....[2]....
        /*02f0*/ 	.word	0xffffffff


	//   ....[3]....
        /*02f4*/ 	.word	0xffffffff


	//   ....[4]....
        /*02f8*/ 	.word	0xffffffff


	//   ....[5]....
        /*02fc*/ 	.word	0xffffffff


	//   ....[6]....
        /*0300*/ 	.word	0xffffffff


	//   ....[7]....
        /*0304*/ 	.word	0xffffffff


	//   ....[8]....
        /*0308*/ 	.word	0xffffffff


	//   ....[9]....
        /*030c*/ 	.word	0xffffffff


	//   ....[10]....
        /*0310*/ 	.word	0xffffffff


	//   ....[11]....
        /*0314*/ 	.word	0xffffffff


	//   ....[12]....
        /*0318*/ 	.word	0xffffffff


	//   ....[13]....
        /*031c*/ 	.word	0xffffffff


	//   ....[14]....
        /*0320*/ 	.word	0xffffffff


	//   ....[15]....
        /*0324*/ 	.word	0xffffffff


	//   ....[16]....
        /*0328*/ 	.word	0xffffffff


	//   ....[17]....
        /*032c*/ 	.word	0xffffffff


	//   ....[18]....
        /*0330*/ 	.word	0xffffffff


	//   ....[19]....
        /*0334*/ 	.word	0xffffffff


	//   ....[20]....
        /*0338*/ 	.word	0xffffffff


	//   ....[21]....
        /*033c*/ 	.word	0xffffffff


	//   ....[22]....
        /*0340*/ 	.word	0xffffffff


	//   ....[23]....
        /*0344*/ 	.word	0xffffffff


	//   ....[24]....
        /*0348*/ 	.word	0xffffffff


	//   ....[25]....
        /*034c*/ 	.word	0xffffffff


	//   ....[26]....
        /*0350*/ 	.word	0xffffffff


	//   ....[27]....
        /*0354*/ 	.word	0xffffffff


	//   ....[28]....
        /*0358*/ 	.word	0xffffffff


	//   ....[29]....
        /*035c*/ 	.word	0xffffffff


	//   ....[30]....
        /*0360*/ 	.word	0xffffffff


	//   ....[31]....
        /*0364*/ 	.word	0xffffffff


	//   ....[32]....
        /*0368*/ 	.word	0xffffffff


	//   ....[33]....
        /*036c*/ 	.word	0xffffffff


	//   ....[34]....
        /*0370*/ 	.word	0xffffffff


	//   ....[35]....
        /*0374*/ 	.word	0xffffffff


	//   ....[36]....
        /*0378*/ 	.word	0xffffffff


	//   ....[37]....
        /*037c*/ 	.word	0xffffffff


	//   ....[38]....
        /*0380*/ 	.word	0xffffffff


	//   ....[39]....
        /*0384*/ 	.word	0xffffffff


	//   ....[40]....
        /*0388*/ 	.word	0xffffffff


	//   ....[41]....
        /*038c*/ 	.word	0xffffffff


	//   ....[42]....
        /*0390*/ 	.word	0xffffffff


	//   ....[43]....
        /*0394*/ 	.word	0xffffffff


	//   ....[44]....
        /*0398*/ 	.word	0xffffffff


	//   ....[45]....
        /*039c*/ 	.word	0xffffffff


	//   ....[46]....
        /*03a0*/ 	.word	0xffffffff


	//   ....[47]....
        /*03a4*/ 	.word	0xffffffff


	//   ....[48]....
        /*03a8*/ 	.word	0xffffffff


	//   ....[49]....
        /*03ac*/ 	.word	0xffffffff


	//   ....[50]....
        /*03b0*/ 	.word	0xffffffff


	//   ....[51]....
        /*03b4*/ 	.word	0xffffffff


	//   ....[52]....
        /*03b8*/ 	.word	0xffffffff


	//   ....[53]....
        /*03bc*/ 	.word	0xffffffff


	//   ....[54]....
        /*03c0*/ 	.word	0xffffffff


	//   ....[55]....
        /*03c4*/ 	.word	0xffffffff


	//   ....[56]....
        /*03c8*/ 	.word	0xffffffff


	//   ....[57]....
        /*03cc*/ 	.word	0xffffffff


	//   ....[58]....
        /*03d0*/ 	.word	0xffffffff


	//   ....[59]....
        /*03d4*/ 	.word	0xffffffff


	//   ....[60]....
        /*03d8*/ 	.word	0xffffffff


	//   ....[61]....
        /*03dc*/ 	.word	0xffffffff


	//   ....[62]....
        /*03e0*/ 	.word	0xffffffff


	//   ....[63]....
        /*03e4*/ 	.word	0xffffffff


	//   ....[64]....
        /*03e8*/ 	.word	0xffffffff


	//   ....[65]....
        /*03ec*/ 	.word	0xffffffff


	//   ....[66]....
        /*03f0*/ 	.word	0xffffffff


	//   ....[67]....
        /*03f4*/ 	.word	0xffffffff


	//   ....[68]....
        /*03f8*/ 	.word	0xffffffff


	//   ....[69]....
        /*03fc*/ 	.word	0xffffffff


	//   ....[70]....
        /*0400*/ 	.word	0xffffffff


	//   ....[71]....
        /*0404*/ 	.word	0xffffffff


	//   ....[72]....
        /*0408*/ 	.word	0xffffffff


	//   ....[73]....
        /*040c*/ 	.word	0xffffffff


	//   ....[74]....
        /*0410*/ 	.word	0xffffffff


	//   ....[75]....
        /*0414*/ 	.word	0xffffffff


	//   ....[76]....
        /*0418*/ 	.word	0xffffffff


	//   ....[77]....
        /*041c*/ 	.word	0xffffffff


	//   ....[78]....
        /*0420*/ 	.word	0xffffffff


	//   ....[79]....
        /*0424*/ 	.word	0xffffffff


	//   ....[80]....
        /*0428*/ 	.word	0xffffffff


	//   ....[81]....
        /*042c*/ 	.word	0xffffffff


	//   ....[82]....
        /*0430*/ 	.word	0xffffffff


	//   ....[83]....
        /*0434*/ 	.word	0xffffffff


	//   ....[84]....
        /*0438*/ 	.word	0xffffffff


	//   ....[85]....
        /*043c*/ 	.word	0xffffffff


	//   ....[86]....
        /*0440*/ 	.word	0xffffffff


	//   ....[87]....
        /*0444*/ 	.word	0xffffffff


	//   ....[88]....
        /*0448*/ 	.word	0xffffffff


	//   ....[89]....
        /*044c*/ 	.word	0xffffffff


	//   ....[90]....
        /*0450*/ 	.word	0xffffffff


	//   ....[91]....
        /*0454*/ 	.word	0xffffffff


	//   ....[92]....
        /*0458*/ 	.word	0xffffffff


	//   ....[93]....
        /*045c*/ 	.word	0xffffffff


	//   ....[94]....
        /*0460*/ 	.word	0xffffffff


	//   ....[95]....
        /*0464*/ 	.word	0xffffffff


	//   ....[96]....
        /*0468*/ 	.word	0xffffffff


	//   ....[97]....
        /*046c*/ 	.word	0xffffffff


	//   ....[98]....
        /*0470*/ 	.word	0xffffffff


	//   ....[99]....
        /*0474*/ 	.word	0xffffffff


	//   ....[100]....
        /*0478*/ 	.word	0xffffffff


	//   ....[101]....
        /*047c*/ 	.word	0xffffffff


	//   ....[102]....
        /*0480*/ 	.word	0xffffffff


	//   ....[103]....
        /*0484*/ 	.word	0xffffffff


	//   ....[104]....
        /*0488*/ 	.word	0xffffffff


	//   ....[105]....
        /*048c*/ 	.word	0xffffffff


	//   ....[106]....
        /*0490*/ 	.word	0xffffffff


	//   ....[107]....
        /*0494*/ 	.word	0xffffffff


	//   ....[108]....
        /*0498*/ 	.word	0xffffffff


	//   ....[109]....
        /*049c*/ 	.word	0xffffffff


	//   ....[110]....
        /*04a0*/ 	.word	0xffffffff


	//   ....[111]....
        /*04a4*/ 	.word	0xffffffff


	//   ....[112]....
        /*04a8*/ 	.word	0xffffffff


	//   ....[113]....
        /*04ac*/ 	.word	0xffffffff


	//   ....[114]....
        /*04b0*/ 	.word	0xffffffff


	//   ....[115]....
        /*04b4*/ 	.word	0xffffffff


	//   ....[116]....
        /*04b8*/ 	.word	0xffffffff


	//   ....[117]....
        /*04bc*/ 	.word	0xffffffff


	//   ....[118]....
        /*04c0*/ 	.word	0xffffffff


	//   ....[119]....
        /*04c4*/ 	.word	0xffffffff


	//   ....[120]....
        /*04c8*/ 	.word	0xffffffff


	//   ....[121]....
        /*04cc*/ 	.word	0xffffffff


	//   ....[122]....
        /*04d0*/ 	.word	0xffffffff


	//   ....[123]....
        /*04d4*/ 	.word	0xffffffff


	//   ....[124]....
        /*04d8*/ 	.word	0xffffffff


	//   ....[125]....
        /*04dc*/ 	.word	0xffffffff


	//   ....[126]....
        /*04e0*/ 	.word	0xffffffff


	//   ....[127]....
        /*04e4*/ 	.word	0xffffffff


	//   ....[128]....
        /*04e8*/ 	.word	0xffffffff


	//----- nvinfo : EIATTR_COOP_GROUP_INSTR_OFFSETS
	.align		4
.L_384:
        /*04ec*/ 	.byte	0x04, 0x28
        /*04ee*/ 	.short	(.L_386 - .L_385)


	//   ....[0]....
.L_385:
        /*04f0*/ 	.word	0x00000090


	//   ....[1]....
        /*04f4*/ 	.word	0x00001310


	//   ....[2]....
        /*04f8*/ 	.word	0x00001350


	//   ....[3]....
        /*04fc*/ 	.word	0x000014f0


	//   ....[4]....
        /*0500*/ 	.word	0x00001520


	//   ....[5]....
        /*0504*/ 	.word	0x00001640


	//   ....[6]....
        /*0508*/ 	.word	0x00001670


	//   ....[7]....
        /*050c*/ 	.word	0x00001780


	//   ....[8]....
        /*0510*/ 	.word	0x000017c0


	//   ....[9]....
        /*0514*/ 	.word	0x00001c30


	//   ....[10]....
        /*0518*/ 	.word	0x00001c50


	//   ....[11]....
        /*051c*/ 	.word	0x00001c70


	//   ....[12]....
        /*0520*/ 	.word	0x00001c80


	//   ....[13]....
        /*0524*/ 	.word	0x00001ee0


	//   ....[14]....
        /*0528*/ 	.word	0x00002030


	//   ....[15]....
        /*052c*/ 	.word	0x00002340


	//   ....[16]....
        /*0530*/ 	.word	0x00002350


	//   ....[17]....
        /*0534*/ 	.word	0x00003010


	//   ....[18]....
        /*0538*/ 	.word	0x00003040


	//   ....[19]....
        /*053c*/ 	.word	0x00003140


	//   ....[20]....
        /*0540*/ 	.word	0x00003160


	//   ....[21]....
        /*0544*/ 	.word	0x00003410


	//   ....[22]....
        /*0548*/ 	.word	0x00003620


	//   ....[23]....
        /*054c*/ 	.word	0x000037c0


	//   ....[24]....
        /*0550*/ 	.word	0x00003f40


	//   ....[25]....
        /*0554*/ 	.word	0x00004780


	//   ....[26]....
        /*0558*/ 	.word	0x000047c0


	//   ....[27]....
        /*055c*/ 	.word	0x000048c0


	//   ....[28]....
        /*0560*/ 	.word	0x000048f0


	//   ....[29]....
        /*0564*/ 	.word	0x000049f0


	//   ....[30]....
        /*0568*/ 	.word	0x00004a50


	//   ....[31]....
        /*056c*/ 	.word	0x00004bf0


	//   ....[32]....
        /*0570*/ 	.word	0x00004c40


	//   ....[33]....
        /*0574*/ 	.word	0x00006230


	//   ....[34]....
        /*0578*/ 	.word	0x00006240


	//   ....[35]....
        /*057c*/ 	.word	0x00006320


	//   ....[36]....
        /*0580*/ 	.word	0x00006330


	//   ....[37]....
        /*0584*/ 	.word	0x00006d70


	//   ....[38]....
        /*0588*/ 	.word	0x00006da0


	//   ....[39]....
        /*058c*/ 	.word	0x00006e60


	//   ....[40]....
        /*0590*/ 	.word	0x00006ea0


	//   ....[41]....
        /*0594*/ 	.word	0x00007050


	//   ....[42]....
        /*0598*/ 	.word	0x00007210


	//   ....[43]....
        /*059c*/ 	.word	0x000073d0


	//   ....[44]....
        /*05a0*/ 	.word	0x000079f0


	//   ....[45]....
        /*05a4*/ 	.word	0x00008300


	//   ....[46]....
        /*05a8*/ 	.word	0x00008340


	//   ....[47]....
        /*05ac*/ 	.word	0x000084a0


	//   ....[48]....
        /*05b0*/ 	.word	0x000084c0


	//   ....[49]....
        /*05b4*/ 	.word	0x000085e0


	//   ....[50]....
        /*05b8*/ 	.word	0x00008600


	//   ....[51]....
        /*05bc*/ 	.word	0x00008740


	//   ....[52]....
        /*05c0*/ 	.word	0x00008760


	//   ....[53]....
        /*05c4*/ 	.word	0x0000a610


	//   ....[54]....
        /*05c8*/ 	.word	0x0000a620


	//   ....[55]....
        /*05cc*/ 	.word	0x0000a700


	//   ....[56]....
        /*05d0*/ 	.word	0x0000a710


	//   ....[57]....
        /*05d4*/ 	.word	0x0000b190


	//   ....[58]....
        /*05d8*/ 	.word	0x0000b1b0


	//   ....[59]....
        /*05dc*/ 	.word	0x0000b230


	//   ....[60]....
        /*05e0*/ 	.word	0x0000b270


	//   ....[61]....
        /*05e4*/ 	.word	0x0000b580


	//   ....[62]....
        /*05e8*/ 	.word	0x0000b5d0


	//   ....[63]....
        /*05ec*/ 	.word	0x0000b600


	//   ....[64]....
        /*05f0*/ 	.word	0x0000b630


	//   ....[65]....
        /*05f4*/ 	.word	0x0000b670


	//   ....[66]....
        /*05f8*/ 	.word	0x0000b6a0


	//   ....[67]....
        /*05fc*/ 	.word	0x0000b800


	//   ....[68]....
        /*0600*/ 	.word	0x0000bbb0


	//   ....[69]....
        /*0604*/ 	.word	0x0000d2b0


	//   ....[70]....
        /*0608*/ 	.word	0x0000d2e0


	//   ....[71]....
        /*060c*/ 	.word	0x0000d470


	//   ....[72]....
        /*0610*/ 	.word	0x0000d480


	//   ....[73]....
        /*0614*/ 	.word	0x0000deb0


	//   ....[74]....
        /*0618*/ 	.word	0x0000ded0


	//   ....[75]....
        /*061c*/ 	.word	0x0000df50


	//   ....[76]....
        /*0620*/ 	.word	0x0000df90


	//   ....[77]....
        /*0624*/ 	.word	0x0000e0e0


	//   ....[78]....
        /*0628*/ 	.word	0x0000e2e0


	//   ....[79]....
        /*062c*/ 	.word	0x0000e7b0


	//   ....[80]....
        /*0630*/ 	.word	0x0000ec30


	//   ....[81]....
        /*0634*/ 	.word	0x0000f460


	//   ....[82]....
        /*0638*/ 	.word	0x0000f4a0


	//   ....[83]....
        /*063c*/ 	.word	0x0000f600


	//   ....[84]....
        /*0640*/ 	.word	0x0000f620


	//   ....[85]....
        /*0644*/ 	.word	0x0000f740


	//   ....[86]....
        /*0648*/ 	.word	0x0000f760


	//   ....[87]....
        /*064c*/ 	.word	0x0000f8a0


	//   ....[88]....
        /*0650*/ 	.word	0x0000f8c0


	//   ....[89]....
        /*0654*/ 	.word	0x000110b0


	//   ....[90]....
        /*0658*/ 	.word	0x000110c0


	//   ....[91]....
        /*065c*/ 	.word	0x000110d0


	//   ....[92]....
        /*0660*/ 	.word	0x000110e0


	//   ....[93]....
        /*0664*/ 	.word	0x00011110


	//   ....[94]....
        /*0668*/ 	.word	0x00011130


	//   ....[95]....
        /*066c*/ 	.word	0x00011150


	//   ....[96]....
        /*0670*/ 	.word	0x00011160


	//   ....[97]....
        /*0674*/ 	.word	0x00012860


	//   ....[98]....
        /*0678*/ 	.word	0x00012890


	//   ....[99]....
        /*067c*/ 	.word	0x000128c0


	//   ....[100]....
        /*0680*/ 	.word	0x000128e0


	//   ....[101]....
        /*0684*/ 	.word	0x000128f0


	//   ....[102]....
        /*0688*/ 	.word	0x00012900


	//   ....[103]....
        /*068c*/ 	.word	0x00012910


	//   ....[104]....
        /*0690*/ 	.word	0x00012920


	//   ....[105]....
        /*0694*/ 	.word	0x00012b40


	//   ....[106]....
        /*0698*/ 	.word	0x00012b50


	//   ....[107]....
        /*069c*/ 	.word	0x00012cd0


	//   ....[108]....
        /*06a0*/ 	.word	0x00012d00


	//   ....[109]....
        /*06a4*/ 	.word	0x00012e50


	//   ....[110]....
        /*06a8*/ 	.word	0x00012e80


	//   ....[111]....
        /*06ac*/ 	.word	0x00012fd0


	//   ....[112]....
        /*06b0*/ 	.word	0x00012ff0


	//   ....[113]....
        /*06b4*/ 	.word	0x000137e0


	//   ....[114]....
        /*06b8*/ 	.word	0x00013800


	//   ....[115]....
        /*06bc*/ 	.word	0x00013950


	//   ....[116]....
        /*06c0*/ 	.word	0x00013980


	//   ....[117]....
        /*06c4*/ 	.word	0x00013ab0


	//   ....[118]....
        /*06c8*/ 	.word	0x00013ae0


	//   ....[119]....
        /*06cc*/ 	.word	0x00013c10


	//   ....[120]....
        /*06d0*/ 	.word	0x00013c30


	//   ....[121]....
        /*06d4*/ 	.word	0x00013d90


	//   ....[122]....
        /*06d8*/ 	.word	0x00013de0


	//   ....[123]....
        /*06dc*/ 	.word	0x00013e30


	//   ....[124]....
        /*06e0*/ 	.word	0x00013e80


	//   ....[125]....
        /*06e4*/ 	.word	0x00013ee0


	//   ....[126]....
        /*06e8*/ 	.word	0x00013f30


	//   ....[127]....
        /*06ec*/ 	.word	0x00013f80


	//   ....[128]....
        /*06f0*/ 	.word	0x00013fd0


	//----- nvinfo : EIATTR_EXIT_INSTR_OFFSETS
	.align		4
.L_386:
        /*06f4*/ 	.byte	0x04, 0x1c
        /*06f6*/ 	.short	(.L_388 - .L_387)


	//   ....[0]....
.L_387:
        /*06f8*/ 	.word	0x00000370


	//   ....[1]....
        /*06fc*/ 	.word	0x00013000


	//   ....[2]....
        /*0700*/ 	.word	0x000130d0


	//   ....[3]....
        /*0704*/ 	.word	0x00013130


	//   ....[4]....
        /*0708*/ 	.word	0x00013c40


	//   ....[5]....
        /*070c*/ 	.word	0x00013cf0


	//   ....[6]....
        /*0710*/ 	.word	0x00013d50


	//----- nvinfo : EIATTR_CTAIDZ_USED
	.align		4
.L_388:
        /*0714*/ 	.byte	0x01, 0x04
	.zero		2


	//----- nvinfo : EIATTR_MAX_THREADS
	.align		4
        /*0718*/ 	.byte	0x04, 0x05
        /*071a*/ 	.short	(.L_390 - .L_389)
.L_389:
        /*071c*/ 	.word	0x00000080
        /*0720*/ 	.word	0x00000001
        /*0724*/ 	.word	0x00000001


	//----- nvinfo : EIATTR_CRS_STACK_SIZE
	.align		4
.L_390:
        /*0728*/ 	.byte	0x04, 0x1e
        /*072a*/ 	.short	(.L_392 - .L_391)
.L_391:
        /*072c*/ 	.word	0x00000000
.L_392:


//--------------------- .nv.info._ZN7cutlass13device_kernelIN5flash19enable_sm80_to_sm89INS1_16FlashAttnFwdSm80INS1_25CollectiveMainloopFwdSm80ILi4ELi1ELb0EN4cute5tupleIJNS5_1CILi128EEENS7_ILi48EEENS7_ILi96EEEEEELi96ENS_6half_tEfNS_4arch4Sm80ELb0ELb1ELb0ELb1ELb1ELb1ELb1ELb0EEENS1_21CollectiveEpilogueFwdINS6_IJS8_SA_S9_EEENS6_IJNS7_ILi1EEESI_SI_EEESC_SE_Li128ELb1ELb1ELb0ELb0EEENS1_19SingleTileSchedulerILb1ELb0ELb1ELi128EEEEEEEEEvNT_6ParamsE --------------------------
	.section	.nv.info._ZN7cutlass13device_kernelIN5flash19enable_sm80_to_sm89INS1_16FlashAttnFwdSm80INS1_25CollectiveMainloopFwdSm80ILi4ELi1ELb0EN4cute5tupleIJNS5_1CILi128EEENS7_ILi48EEENS7_ILi96EEEEEELi96ENS_6half_tEfNS_4arch4Sm80ELb0ELb1ELb0ELb1ELb1ELb1ELb1ELb0EEENS1_21CollectiveEpilogueFwdINS6_IJS8_SA_S9_EEENS6_IJNS7_ILi1EEESI_SI_EEESC_SE_Li128ELb1ELb1ELb0ELb0EEENS1_19SingleTileSchedulerILb1ELb0ELb1ELi128EEEEEEEEEvNT_6ParamsE,"",@"SHT_CUDA_INFO"
	.sectionflags	@""
	.align	4


	//----- nvinfo : EIATTR_CUDA_API_VERSION
	.align		4
        /*0000*/ 	.byte	0x04, 0x37
        /*0002*/ 	.short	(.L_394 - .L_393)
.L_393:
        /*0004*/ 	.word	0x00000082


	//----- nvinfo : EIATTR_SW2861232_WAR
	.align		4
.L_394:
        /*0008*/ 	.byte	0x01, 0x35
	.zero		2


	//----- nvinfo : EIATTR_PARAM_CBANK
	.align		4
        /*000c*/ 	.byte	0x04, 0x0a
        /*000e*/ 	.short	(.L_396 - .L_395)
	.align		4
.L_395:
        /*0010*/ 	.word	index@(.nv.constant0._ZN7cutlass13device_kernelIN5flash19enable_sm80_to_sm89INS1_16FlashAttnFwdSm80INS1_25CollectiveMainloopFwdSm80ILi4ELi1ELb0EN4cute5tupleIJNS5_1CILi128EEENS7_ILi48EEENS7_ILi96EEEEEELi96ENS_6half_tEfNS_4arch4Sm80ELb0ELb1ELb0ELb1ELb1ELb1ELb1ELb0EEENS1_21CollectiveEpilogueFwdINS6_IJS8_SA_S9_EEENS6_IJNS7_ILi1EEESI_SI_EEESC_SE_Li128ELb1ELb1ELb0ELb0EEENS1_19SingleTileSchedulerILb1ELb0ELb1ELi128EEEEEEEEEvNT_6ParamsE)
        /*0014*/ 	.short	0x0160
        /*0016*/ 	.short	0x0418


	//----- nvinfo : EIATTR_CBANK_PARAM_SIZE
	.align		4
.L_396:
        /*0018*/ 	.byte	0x03, 0x19
        /*001a*/ 	.short	0x0418


	//----- nvinfo : EIATTR_KPARAM_INFO
	.align		4
        /*001c*/ 	.byte	0x04, 0x17
        /*001e*/ 	.short	(.L_398 - .L_397)
.L_397:
        /*0020*/ 	.word	0x00000000
        /*0024*/ 	.short	0x0000
        /*0026*/ 	.short	0x0000
        /*0028*/ 	.byte	0x00, 0xf0, 0x61, 0x10


	//----- nvinfo : EIATTR_MAXREG_COUNT
	.align		4
.L_398:
        /*002c*/ 	.byte	0x03, 0x1b
        /*002e*/ 	.short	0x00ff


	//----- nvinfo : EIATTR_NUM_BARRIERS
	.align		4
        /*0030*/ 	.byte	0x02, 0x4c
        /*0032*/ 	.byte	0x02
	.zero		1


	//----- nvinfo : EIATTR_ANNOTATIONS
	.align		4
        /*0034*/ 	.byte	0x04, 0x55
        /*0036*/ 	.short	(.L_400 - .L_399)


	//   ....[0]....
.L_399:
        /* <DEDUP_REMOVED lines=52> */


	//----- nvinfo : EIATTR_MERCURY_ISA_VERSION
	.align		4
.L_400:
        /*0360*/ 	.byte	0x03, 0x5f
        /*0362*/ 	.short	0x0000


	//----- nvinfo : EIATTR_COOP_GROUP_MASK_REGIDS
	.align		4
        /*0364*/ 	.byte	0x04, 0x29
        /*0366*/ 	.short	(.L_402 - .L_401)


	//   ....[0]....
.L_401:
        /*0368*/ 	.word	0xffffffff


	//   ....[1]....
        /*036c*/ 	.word	0xffffffff


	//   ....[2]....
        /*0370*/ 	.word	0xffffffff


	//   ....[3]....
        /*0374*/ 	.word	0xffffffff


	//   ....[4]....
        /*0378*/ 	.word	0xffffffff


	//   ....[5]....
        /*037c*/ 	.word	0xffffffff


	//   ....[6]....
        /*0380*/ 	.word	0xffffffff


	//   ....[7]....
        /*0384*/ 	.word	0xffffffff


	//   ....[8]....
        /*0388*/ 	.word	0xffffffff


	//   ....[9]....
        /*038c*/ 	.word	0xffffffff


	//   ....[10]....
        /*0390*/ 	.word	0xffffffff


	//   ....[11]....
        /*0394*/ 	.word	0xffffffff


	//   ....[12]....
        /*0398*/ 	.word	0xffffffff


	//   ....[13]....
        /*039c*/ 	.word	0xffffffff


	//   ....[14]....
        /*03a0*/ 	.word	0xffffffff


	//   ....[15]....
        /*03a4*/ 	.word	0xffffffff


	//   ....[16]....
        /*03a8*/ 	.word	0xffffffff


	//   ....[17]....
        /*03ac*/ 	.word	0xffffffff


	//   ....[18]....
        /*03b0*/ 	.word	0xffffffff


	//   ....[19]....
        /*03b4*/ 	.word	0xffffffff


	//   ....[20]....
        /*03b8*/ 	.word	0xffffffff


	//   ....[21]....
        /*03bc*/ 	.word	0xffffffff


	//   ....[22]....
        /*03c0*/ 	.word	0xffffffff


	//   ....[23]....
        /*03c4*/ 	.word	0xffffffff


	//   ....[24]....
        /*03c8*/ 	.word	0xffffffff


	//   ....[25]....
        /*03cc*/ 	.word	0xffffffff


	//   ....[26]....
        /*03d0*/ 	.word	0xffffffff


	//   ....[27]....
        /*03d4*/ 	.word	0xffffffff


	//   ....[28]....
        /*03d8*/ 	.word	0xffffffff


	//   ....[29]....
        /*03dc*/ 	.word	0xffffffff


	//   ....[30]....
        /*03e0*/ 	.word	0xffffffff


	//   ....[31]....
        /*03e4*/ 	.word	0xffffffff


	//   ....[32]....
        /*03e8*/ 	.word	0xffffffff


	//   ....[33]....
        /*03ec*/ 	.word	0xffffffff


	//   ....[34]....
        /*03f0*/ 	.word	0xffffffff


	//   ....[35]....
        /*03f4*/ 	.word	0xffffffff


	//   ....[36]....
        /*03f8*/ 	.word	0xffffffff


	//   ....[37]....
        /*03fc*/ 	.word	0xffffffff


	//   ....[38]....
        /*0400*/ 	.word	0xffffffff


	//   ....[39]....
        /*0404*/ 	.word	0xffffffff


	//   ....[40]....
        /*0408*/ 	.word	0xffffffff


	//   ....[41]....
        /*040c*/ 	.word	0xffffffff


	//   ....[42]....
        /*0410*/ 	.word	0xffffffff


	//   ....[43]....
        /*0414*/ 	.word	0xffffffff


	//   ....[44]....
        /*0418*/ 	.word	0xffffffff


	//   ....[45]....
        /*041c*/ 	.word	0xffffffff


	//   ....[46]....
        /*0420*/ 	.word	0xffffffff


	//   ....[47]....
        /*0424*/ 	.word	0xffffffff


	//   ....[48]....
        /*0428*/ 	.word	0xffffffff


	//   ....[49]....
        /*042c*/ 	.word	0xffffffff


	//   ....[50]....
        /*0430*/ 	.word	0xffffffff


	//   ....[51]....
        /*0434*/ 	.word	0xffffffff


	//   ....[52]....
        /*0438*/ 	.word	0xffffffff


	//   ....[53]....
        /*043c*/ 	.word	0xffffffff


	//   ....[54]....
        /*0440*/ 	.word	0xffffffff


	//   ....[55]....
        /*0444*/ 	.word	0xffffffff


	//   ....[56]....
        /*0448*/ 	.word	0xffffffff


	//   ....[57]....
        /*044c*/ 	.word	0xffffffff


	//   ....[58]....
        /*0450*/ 	.word	0xffffffff


	//   ....[59]....
        /*0454*/ 	.word	0xffffffff


	//   ....[60]....
        /*0458*/ 	.word	0xffffffff


	//   ....[61]....
        /*045c*/ 	.word	0xffffffff


	//   ....[62]....
        /*0460*/ 	.word	0xffffffff


	//   ....[63]....
        /*0464*/ 	.word	0xffffffff


	//   ....[64]....
        /*0468*/ 	.word	0xffffffff


	//   ....[65]....
        /*046c*/ 	.word	0xffffffff


	//   ....[66]....
        /*0470*/ 	.word	0xffffffff


	//   ....[67]....
        /*0474*/ 	.word	0xffffffff


	//   ....[68]....
        /*0478*/ 	.word	0xffffffff


	//   ....[69]....
        /*047c*/ 	.word	0xffffffff


	//   ....[70]....
        /*0480*/ 	.word	0xffffffff


	//   ....[71]....
        /*0484*/ 	.word	0xffffffff


	//   ....[72]....
        /*0488*/ 	.word	0xffffffff


	//   ....[73]....
        /*048c*/ 	.word	0xffffffff


	//   ....[74]....
        /*0490*/ 	.word	0xffffffff


	//   ....[75]....
        /*0494*/ 	.word	0xffffffff


	//   ....[76]....
        /*0498*/ 	.word	0xffffffff


	//   ....[77]....
        /*049c*/ 	.word	0xffffffff


	//   ....[78]....
        /*04a0*/ 	.word	0xffffffff


	//   ....[79]....
        /*04a4*/ 	.word	0xffffffff


	//   ....[80]....
        /*04a8*/ 	.word	0xffffffff


	//   ....[81]....
        /*04ac*/ 	.word	0xffffffff


	//   ....[82]....
        /*04b0*/ 	.word	0xffffffff


	//   ....[83]....
        /*04b4*/ 	.word	0xffffffff


	//   ....[84]....
        /*04b8*/ 	.word	0xffffffff


	//   ....[85]....
        /*04bc*/ 	.word	0xffffffff


	//   ....[86]....
        /*04c0*/ 	.word	0xffffffff


	//   ....[87]....
        /*04c4*/ 	.word	0xffffffff


	//   ....[88]....
        /*04c8*/ 	.word	0xffffffff


	//   ....[89]....
        /*04cc*/ 	.word	0xffffffff


	//   ....[90]....
        /*04d0*/ 	.word	0xffffffff


	//   ....[91]....
        /*04d4*/ 	.word	0xffffffff


	//   ....[92]....
        /*04d8*/ 	.word	0xffffffff


	//   ....[93]....
        /*04dc*/ 	.word	0xffffffff


	//   ....[94]....
        /*04e0*/ 	.word	0xffffffff


	//   ....[95]....
        /*04e4*/ 	.word	0xffffffff


	//   ....[96]....
        /*04e8*/ 	.word	0xffffffff


	//   ....[97]....
        /*04ec*/ 	.word	0xffffffff


	//   ....[98]....
        /*04f0*/ 	.word	0xffffffff


	//   ....[99]....
        /*04f4*/ 	.word	0xffffffff


	//   ....[100]....
        /*04f8*/ 	.word	0xffffffff


	//   ....[101]....
        /*04fc*/ 	.word	0xffffffff


	//   ....[102]....
        /*0500*/ 	.word	0xffffffff


	//   ....[103]....
        /*0504*/ 	.word	0xffffffff


	//   ....[104]....
        /*0508*/ 	.word	0xffffffff


	//   ....[105]....
        /*050c*/ 	.word	0xffffffff


	//   ....[106]....
        /*0510*/ 	.word	0xffffffff


	//   ....[107]....
        /*0514*/ 	.word	0xffffffff


	//   ....[108]....
        /*0518*/ 	.word	0xffffffff


	//   ....[109]....
        /*051c*/ 	.word	0xffffffff


	//   ....[110]....
        /*0520*/ 	.word	0xffffffff


	//   ....[111]....
        /*0524*/ 	.word	0xffffffff


	//   ....[112]....
        /*0528*/ 	.word	0xffffffff


	//   ....[113]....
        /*052c*/ 	.word	0xffffffff


	//   ....[114]....
        /*0530*/ 	.word	0xffffffff


	//   ....[115]....
        /*0534*/ 	.word	0xffffffff


	//   ....[116]....
        /*0538*/ 	.word	0xffffffff


	//   ....[117]....
        /*053c*/ 	.word	0xffffffff


	//   ....[118]....
        /*0540*/ 	.word	0xffffffff


	//   ....[119]....
        /*0544*/ 	.word	0xffffffff


	//   ....[120]....
        /*0548*/ 	.word	0xffffffff


	//   ....[121]....
        /*054c*/ 	.word	0xffffffff


	//   ....[122]....
        /*0550*/ 	.word	0xffffffff


	//   ....[123]....
        /*0554*/ 	.word	0xffffffff


	//   ....[124]....
        /*0558*/ 	.word	0xffffffff


	//   ....[125]....
        /*055c*/ 	.word	0xffffffff


	//   ....[126]....
        /*0560*/ 	.word	0xffffffff


	//   ....[127]....
        /*0564*/ 	.word	0xffffffff


	//   ....[128]....
        /*0568*/ 	.word	0xffffffff


	//   ....[129]....
        /*056c*/ 	.word	0xffffffff


	//   ....[130]....
        /*0570*/ 	.word	0xffffffff


	//   ....[131]....
        /*0574*/ 	.word	0xffffffff


	//   ....[132]....
        /*0578*/ 	.word	0xffffffff


	//   ....[133]....
        /*057c*/ 	.word	0xffffffff


	//   ....[134]....
        /*0580*/ 	.word	0xffffffff


	//   ....[135]....
        /*0584*/ 	.word	0xffffffff


	//   ....[136]....
        /*0588*/ 	.word	0xffffffff


	//   ....[137]....
        /*058c*/ 	.word	0xffffffff


	//   ....[138]....
        /*0590*/ 	.word	0xffffffff


	//   ....[139]....
        /*0594*/ 	.word	0xffffffff


	//   ....[140]....
        /*0598*/ 	.word	0xffffffff


	//   ....[141]....
        /*059c*/ 	.word	0xffffffff


	//   ....[142]....
        /*05a0*/ 	.word	0xffffffff


	//   ....[143]....
        /*05a4*/ 	.word	0xffffffff


	//   ....[144]....
        /*05a8*/ 	.word	0xffffffff


	//   ....[145]....
        /*05ac*/ 	.word	0xffffffff


	//   ....[146]....
        /*05b0*/ 	.word	0xffffffff


	//   ....[147]....
        /*05b4*/ 	.word	0xffffffff


	//   ....[148]....
        /*05b8*/ 	.word	0xffffffff


	//   ....[149]....
        /*05bc*/ 	.word	0xffffffff


	//   ....[150]....
        /*05c0*/ 	.word	0xffffffff


	//   ....[151]....
        /*05c4*/ 	.word	0xffffffff


	//   ....[152]....
        /*05c8*/ 	.word	0xffffffff


	//----- nvinfo : EIATTR_COOP_GROUP_INSTR_OFFSETS
	.align		4
.L_402:
        /*05cc*/ 	.byte	0x04, 0x28
        /*05ce*/ 	.short	(.L_404 - .L_403)


	//   ....[0]....
.L_403:
        /*05d0*/ 	.word	0x00000090


	//   ....[1]....
        /*05d4*/ 	.word	0x000023c0


	//   ....[2]....
        /*05d8*/ 	.word	0x000023d0


	//   ....[3]....
        /*05dc*/ 	.word	0x00003f00


	//   ....[4]....
        /*05e0*/ 	.word	0x00003f10


	//   ....[5]....
        /*05e4*/ 	.word	0x00005860


	//   ....[6]....
        /*05e8*/ 	.word	0x00005880


	//   ....[7]....
        /*05ec*/ 	.word	0x00005d80


	//   ....[8]....
        /*05f0*/ 	.word	0x00005e40


	//   ....[9]....
        /*05f4*/ 	.word	0x00006fc0


	//   ....[10]....
        /*05f8*/ 	.word	0x00006ff0


	//   ....[11]....
        /*05fc*/ 	.word	0x00007230


	//   ....[12]....
        /*0600*/ 	.word	0x00007260


	//   ....[13]....
        /*0604*/ 	.word	0x00007380


	//   ....[14]....
        /*0608*/ 	.word	0x000073b0


	//   ....[15]....
        /*060c*/ 	.word	0x000074e0


	//   ....[16]....
        /*0610*/ 	.word	0x000074f0


	//   ....[17]....
        /*0614*/ 	.word	0x00007a00


	//   ....[18]....
        /*0618*/ 	.word	0x00007a10


	//   ....[19]....
        /*061c*/ 	.word	0x00007b10


	//   ....[20]....
        /*0620*/ 	.word	0x00007b20


	//   ....[21]....
        /*0624*/ 	.word	0x00007fc0


	//   ....[22]....
        /*0628*/ 	.word	0x00007fe0


	//   ....[23]....
        /*062c*/ 	.word	0x00008020


	//   ....[24]....
        /*0630*/ 	.word	0x00008050


	//   ....[25]....
        /*0634*/ 	.word	0x00008470


	//   ....[26]....
        /*0638*/ 	.word	0x00008720


	//   ....[27]....
        /*063c*/ 	.word	0x00008760


	//   ....[28]....
        /*0640*/ 	.word	0x000087a0


	//   ....[29]....
        /*0644*/ 	.word	0x0000b5e0


	//   ....[30]....
        /*0648*/ 	.word	0x0000b600


	//   ....[31]....
        /*064c*/ 	.word	0x0000b660


	//   ....[32]....
        /*0650*/ 	.word	0x0000b670


	//   ....[33]....
        /*0654*/ 	.word	0x0000b8e0


	//   ....[34]....
        /*0658*/ 	.word	0x0000b960


	//   ....[35]....
        /*065c*/ 	.word	0x0000ba60


	//   ....[36]....
        /*0660*/ 	.word	0x0000bb70


	//   ....[37]....
        /*0664*/ 	.word	0x0000f040


	//   ....[38]....
        /*0668*/ 	.word	0x0000f100


	//   ....[39]....
        /*066c*/ 	.word	0x0000f470


	//   ....[40]....
        /*0670*/ 	.word	0x0000f480


	//   ....[41]....
        /*0674*/ 	.word	0x00010150


	//   ....[42]....
        /*0678*/ 	.word	0x00010170


	//   ....[43]....
        /*067c*/ 	.word	0x00010270


	//   ....[44]....
        /*0680*/ 	.word	0x00010290


	//   ....[45]....
        /*0684*/ 	.word	0x00010510


	//   ....[46]....
        /*0688*/ 	.word	0x00010770


	//   ....[47]....
        /*068c*/ 	.word	0x00010910


	//   ....[48]....
        /*0690*/ 	.word	0x00011090


	//   ....[49]....
        /*0694*/ 	.word	0x000118d0


	//   ....[50]....
        /*0698*/ 	.word	0x00011910


	//   ....[51]....
        /*069c*/ 	.word	0x00011a10


	//   ....[52]....
        /*06a0*/ 	.word	0x00011a40


	//   ....[53]....
        /*06a4*/ 	.word	0x00011b40


	//   ....[54]....
        /*06a8*/ 	.word	0x00011ba0


	//   ....[55]....
        /*06ac*/ 	.word	0x00011d40


	//   ....[56]....
        /*06b0*/ 	.word	0x00011d90


	//   ....[57]....
        /*06b4*/ 	.word	0x000132d0


	//   ....[58]....
        /*06b8*/ 	.word	0x000132e0


	//   ....[59]....
        /*06bc*/ 	.word	0x000133c0


	//   ....[60]....
        /*06c0*/ 	.word	0x000133d0


	//   ....[61]....
        /*06c4*/ 	.word	0x00013e10


	//   ....[62]....
        /*06c8*/ 	.word	0x00013e40


	//   ....[63]....
        /*06cc*/ 	.word	0x00013f00


	//   ....[64]....
        /*06d0*/ 	.word	0x00013f40


	//   ....[65]....
        /*06d4*/ 	.word	0x000140f0


	//   ....[66]....
        /*06d8*/ 	.word	0x000142d0


	//   ....[67]....
        /*06dc*/ 	.word	0x00014490


	//   ....[68]....
        /*06e0*/ 	.word	0x00014ab0


	//   ....[69]....
        /*06e4*/ 	.word	0x000153c0


	//   ....[70]....
        /*06e8*/ 	.word	0x00015400


	//   ....[71]....
        /*06ec*/ 	.word	0x00015560


	//   ....[72]....
        /*06f0*/ 	.word	0x00015580


	//   ....[73]....
        /*06f4*/ 	.word	0x000156a0


	//   ....[74]....
        /*06f8*/ 	.word	0x000156c0


	//   ....[75]....
        /*06fc*/ 	.word	0x00015800


	//   ....[76]....
        /*0700*/ 	.word	0x00015820


	//   ....[77]....
        /*0704*/ 	.word	0x000176c0


	//   ....[78]....
        /*0708*/ 	.word	0x000176d0


	//   ....[79]....
        /*070c*/ 	.word	0x000177b0


	//   ....[80]....
        /*0710*/ 	.word	0x000177c0


	//   ....[81]....
        /*0714*/ 	.word	0x00018240


	//   ....[82]....
        /*0718*/ 	.word	0x00018260


	//   ....[83]....
        /*071c*/ 	.word	0x000182e0


	//   ....[84]....
        /*0720*/ 	.word	0x00018320


	//   ....[85]....
        /*0724*/ 	.word	0x00018630


	//   ....[86]....
        /*0728*/ 	.word	0x00018680


	//   ....[87]....
        /*072c*/ 	.word	0x000186b0


	//   ....[88]....
        /*0730*/ 	.word	0x000186e0


	//   ....[89]....
        /*0734*/ 	.word	0x00018720


	//   ....[90]....
        /*0738*/ 	.word	0x00018750


	//   ....[91]....
        /*073c*/ 	.word	0x000188b0


	//   ....[92]....
        /*0740*/ 	.word	0x00018c60


	//   ....[93]....
        /*0744*/ 	.word	0x0001a360


	//   ....[94]....
        /*0748*/ 	.word	0x0001a390


	//   ....[95]....
        /*074c*/ 	.word	0x0001a520


	//   ....[96]....
        /*0750*/ 	.word	0x0001a530


	//   ....[97]....
        /*0754*/ 	.word	0x0001af60


	//   ....[98]....
        /*0758*/ 	.word	0x0001af80


	//   ....[99]....
        /*075c*/ 	.word	0x0001b000


	//   ....[100]....
        /*0760*/ 	.word	0x0001b040


	//   ....[101]....
        /*0764*/ 	.word	0x0001b1b0


	//   ....[102]....
        /*0768*/ 	.word	0x0001b3b0


	//   ....[103]....
        /*076c*/ 	.word	0x0001b880


	//   ....[104]....
        /*0770*/ 	.word	0x0001bd00


	//   ....[105]....
        /*0774*/ 	.word	0x0001c530


	//   ....[106]....
        /*0778*/ 	.word	0x0001c570


	//   ....[107]....
        /*077c*/ 	.word	0x0001c6d0


	//   ....[108]....
        /*0780*/ 	.word	0x0001c6f0


	//   ....[109]....
        /*0784*/ 	.word	0x0001c810


	//   ....[110]....
        /*0788*/ 	.word	0x0001c830


	//   ....[111]....
        /*078c*/ 	.word	0x0001c970


	//   ....[112]....
        /*0790*/ 	.word	0x0001c990


	//   ....[113]....
        /*0794*/ 	.word	0x0001e180


	//   ....[114]....
        /*0798*/ 	.word	0x0001e190


	//   ....[115]....
        /*079c*/ 	.word	0x0001e1a0


	//   ....[116]....
        /*07a0*/ 	.word	0x0001e1b0


	//   ....[117]....
        /*07a4*/ 	.word	0x0001e1e0


	//   ....[118]....
        /*07a8*/ 	.word	0x0001e200


	//   ....[119]....
        /*07ac*/ 	.word	0x0001e220


	//   ....[120]....
        /*07b0*/ 	.word	0x0001e230


	//   ....[121]....
        /*07b4*/ 	.word	0x0001f930


	//   ....[122]....
        /*07b8*/ 	.word	0x0001f960


	//   ....[123]....
        /*07bc*/ 	.word	0x0001f990


	//   ....[124]....
        /*07c0*/ 	.word	0x0001f9b0


	//   ....[125]....
        /*07c4*/ 	.word	0x0001f9c0


	//   ....[126]....
        /*07c8*/ 	.word	0x0001f9d0


	//   ....[127]....
        /*07cc*/ 	.word	0x0001f9e0


	//   ....[128]....
        /*07d0*/ 	.word	0x0001f9f0


	//   ....[129]....
        /*07d4*/ 	.word	0x0001fc10


	//   ....[130]....
        /*07d8*/ 	.word	0x0001fc20


	//   ....[131]....
        /*07dc*/ 	.word	0x0001fda0


	//   ....[132]....
        /*07e0*/ 	.word	0x0001fdd0


	//   ....[133]....
        /*07e4*/ 	.word	0x0001ff20


	//   ....[134]....
        /*07e8*/ 	.word	0x0001ff50


	//   ....[135]....
        /*07ec*/ 	.word	0x000200a0


	//   ....[136]....
        /*07f0*/ 	.word	0x000200c0


	//   ....[137]....
        /*07f4*/ 	.word	0x000208b0


	//   ....[138]....
        /*07f8*/ 	.word	0x000208d0


	//   ....[139]....
        /*07fc*/ 	.word	0x00020a20


	//   ....[140]....
        /*0800*/ 	.word	0x00020a50


	//   ....[141]....
        /*0804*/ 	.word	0x00020b80


	//   ....[142]....
        /*0808*/ 	.word	0x00020bb0


	//   ....[143]....
        /*080c*/ 	.word	0x00020ce0


	//   ....[144]....
        /*0810*/ 	.word	0x00020d00


	//   ....[145]....
        /*0814*/ 	.word	0x00020e60


	//   ....[146]....
        /*0818*/ 	.word	0x00020eb0


	//   ....[147]....
        /*081c*/ 	.word	0x00020f00


	//   ....[148]....
        /*0820*/ 	.word	0x00020f50


	//   ....[149]....
        /*0824*/ 	.word	0x00020fb0


	//   ....[150]....
        /*0828*/ 	.word	0x00021000


	//   ....[151]....
        /*082c*/ 	.word	0x00021050


	//   ....[152]....
        /*0830*/ 	.word	0x000210a0


	//----- nvinfo : EIATTR_EXIT_INSTR_OFFSETS
	.align		4
.L_404:
        /*0834*/ 	.byte	0x04, 0x1c
        /*0836*/ 	.short	(.L_406 - .L_405)


	//   ....[0]....
.L_405:
        /*0838*/ 	.word	0x00000370


	//   ....[1]....
        /*083c*/ 	.word	0x000200d0


	//   ....[2]....
        /*0840*/ 	.word	0x000201a0


	//   ....[3]....
        /*0844*/ 	.word	0x00020200


	//   ....[4]....
        /*0848*/ 	.word	0x00020d10


	//   ....[5]....
        /*084c*/ 	.word	0x00020dc0


	//   ....[6]....
        /*0850*/ 	.word	0x00020e20


	//----- nvinfo : EIATTR_CTAIDZ_USED
	.align		4
.L_406:
        /*0854*/ 	.byte	0x01, 0x04
	.zero		2


	//----- nvinfo : EIATTR_MAX_THREADS
	.align		4
        /*0858*/ 	.byte	0x04, 0x05
        /*085a*/ 	.short	(.L_408 - .L_407)
.L_407:
        /*085c*/ 	.word	0x00000080
        /*0860*/ 	.word	0x00000001
        /*0864*/ 	.word	0x00000001


	//----- nvinfo : EIATTR_CRS_STACK_SIZE
	.align		4
.L_408:
        /*0868*/ 	.byte	0x04, 0x1e
        /*086a*/ 	.short	(.L_410 - .L_409)
.L_409:
        /*086c*/ 	.word	0x00000000
.L_410:


//--------------------- .nv.info._ZN7cutlass13device_kernelIN5flash19enable_sm80_to_sm89INS1_16FlashAttnFwdSm80INS1_25CollectiveMainloopFwdSm80ILi4ELi1ELb0EN4cute5tupleIJNS5_1CILi128EEENS7_ILi64EEENS7_ILi96EEEEEELi96ENS_6half_tEfNS_4arch4Sm80ELb1ELb0ELb0ELb0ELb1ELb0ELb1ELb0EEENS1_21CollectiveEpilogueFwdINS6_IJS8_SA_S9_EEENS6_IJNS7_ILi1EEESI_SI_EEESC_SE_Li128ELb0ELb1ELb0ELb0EEENS1_30DynamicPersistentTileSchedulerILi128ELi128ELb0ELb1ELb0EEEEEEEEEvNT_6ParamsE --------------------------
	.section	.nv.info._ZN7cutlass13device_kernelIN5flash19enable_sm80_to_sm89INS1_16FlashAttnFwdSm80INS1_25CollectiveMainloopFwdSm80ILi4ELi1ELb0EN4cute5tupleIJNS5_1CILi128EEENS7_ILi64EEENS7_ILi96EEEEEELi96ENS_6half_tEfNS_4arch4Sm80ELb1ELb0ELb0ELb0ELb1ELb0ELb1ELb0EEENS1_21CollectiveEpilogueFwdINS6_IJS8_SA_S9_EEENS6_IJNS7_ILi1EEESI_SI_EEESC_SE_Li128ELb0ELb1ELb0ELb0EEENS1_30DynamicPersistentTileSchedulerILi128ELi128ELb0ELb1ELb0EEEEEEEEEvNT_6ParamsE,"",@"SHT_CUDA_INFO"
	.sectionflags	@""
	.align	4


	//----- nvinfo : EIATTR_CUDA_API_VERSION
	.align		4
        /*0000*/ 	.byte	0x04, 0x37
        /*0002*/ 	.short	(.L_412 - .L_411)
.L_411:
        /*0004*/ 	.word	0x00000082


	//----- nvinfo : EIATTR_SW2861232_WAR
	.align		4
.L_412:
        /*0008*/ 	.byte	0x01, 0x35
	.zero		2


	//----- nvinfo : EIATTR_PARAM_CBANK
	.align		4
        /*000c*/ 	.byte	0x04, 0x0a
        /*000e*/ 	.short	(.L_414 - .L_413)
	.align		4
.L_413:
        /*0010*/ 	.word	index@(.nv.constant0._ZN7cutlass13device_kernelIN5flash19enable_sm80_to_sm89INS1_16FlashAttnFwdSm80INS1_25CollectiveMainloopFwdSm80ILi4ELi1ELb0EN4cute5tupleIJNS5_1CILi128EEENS7_ILi64EEENS7_ILi96EEEEEELi96ENS_6half_tEfNS_4arch4Sm80ELb1ELb0ELb0ELb0ELb1ELb0ELb1ELb0EEENS1_21CollectiveEpilogueFwdINS6_IJS8_SA_S9_EEENS6_IJNS7_ILi1EEESI_SI_EEESC_SE_Li128ELb0ELb1ELb0ELb0EEENS1_30DynamicPersistentTileSchedulerILi128ELi128ELb0ELb1ELb0EEEEEEEEEvNT_6ParamsE)
        /*0014*/ 	.short	0x0160
        /*0016*/ 	.short	0x0428


	//----- nvinfo : EIATTR_CBANK_PARAM_SIZE
	.align		4
.L_414:
        /*0018*/ 	.byte	0x03, 0x19
        /*001a*/ 	.short	0x0428


	//----- nvinfo : EIATTR_KPARAM_INFO
	.align		4
        /*001c*/ 	.byte	0x04, 0x17
        /*001e*/ 	.short	(.L_416 - .L_415)
.L_415:
        /*0020*/ 	.word	0x00000000
        /*0024*/ 	.short	0x0000
        /*0026*/ 	.short	0x0000
        /*0028*/ 	.byte	0x00, 0xf0, 0xa1, 0x10


	//----- nvinfo : EIATTR_MAXREG_COUNT
	.align		4
.L_416:
        /*002c*/ 	.byte	0x03, 0x1b
        /*002e*/ 	.short	0x00ff


	//----- nvinfo : EIATTR_NUM_BARRIERS
	.align		4
        /*0030*/ 	.byte	0x02, 0x4c
        /*0032*/ 	.byte	0x06
	.zero		1


	//----- nvinfo : EIATTR_ANNOTATIONS
	.align		4
        /*0034*/ 	.byte	0x04, 0x55
        /*0036*/ 	.short	(.L_418 - .L_417)


	//   ....[0]....
.L_417:
        /* <DEDUP_REMOVED lines=56> */


	//----- nvinfo : EIATTR_MERCURY_ISA_VERSION
	.align		4
.L_418:
        /*03a8*/ 	.byte	0x03, 0x5f
        /*03aa*/ 	.short	0x0000


	//----- nvinfo : EIATTR_INT_WARP_WIDE_INSTR_OFFSETS
	.align		4
        /*03ac*/ 	.byte	0x04, 0x31
        /*03ae*/ 	.short	(.L_420 - .L_419)


	//   ....[0]....
.L_419:
        /*03b0*/ 	.word	0x0000dbe0


	//   ....[1]....
        /*03b4*/ 	.word	0x0000dc60


	//----- nvinfo : EIATTR_COOP_GROUP_MASK_REGIDS
	.align		4
.L_420:
        /*03b8*/ 	.byte	0x04, 0x29
        /*03ba*/ 	.short	(.L_422 - .L_421)


	//   ....[0]....
.L_421:
        /*03bc*/ 	.word	0xffffffff


	//   ....[1]....
        /*03c0*/ 	.word	0xffffffff


	//   ....[2]....
        /*03c4*/ 	.word	0xffffffff


	//   ....[3]....
        /*03c8*/ 	.word	0xffffffff


	//   ....[4]....
        /*03cc*/ 	.word	0xffffffff


	//   ....[5]....
        /*03d0*/ 	.word	0xffffffff


	//   ....[6]....
        /*03d4*/ 	.word	0xffffffff


	//   ....[7]....
        /*03d8*/ 	.word	0xffffffff


	//   ....[8]....
        /*03dc*/ 	.word	0xffffffff


	//   ....[9]....
        /*03e0*/ 	.word	0xffffffff


	//   ....[10]....
        /*03e4*/ 	.word	0xffffffff


	//   ....[11]....
        /*03e8*/ 	.word	0xffffffff


	//   ....[12]....
        /*03ec*/ 	.word	0xffffffff


	//   ....[13]....
        /*03f0*/ 	.word	0xffffffff


	//   ....[14]....
        /*03f4*/ 	.word	0xffffffff


	//   ....[15]....
        /*03f8*/ 	.word	0xffffffff


	//   ....[16]....
        /*03fc*/ 	.word	0xffffffff


	//   ....[17]....
        /*0400*/ 	.word	0xffffffff


	//   ....[18]....
        /*0404*/ 	.word	0xffffffff


	//   ....[19]....
        /*0408*/ 	.word	0xffffffff


	//   ....[20]....
        /*040c*/ 	.word	0xffffffff


	//   ....[21]....
        /*0410*/ 	.word	0xffffffff


	//   ....[22]....
        /*0414*/ 	.word	0xffffffff


	//   ....[23]....
        /*0418*/ 	.word	0xffffffff


	//   ....[24]....
        /*041c*/ 	.word	0xffffffff


	//   ....[25]....
        /*0420*/ 	.word	0xffffffff


	//   ....[26]....
        /*0424*/ 	.word	0xffffffff


	//   ....[27]....
        /*0428*/ 	.word	0xffffffff


	//   ....[28]....
        /*042c*/ 	.word	0xffffffff


	//   ....[29]....
        /*0430*/ 	.word	0xffffffff


	//   ....[30]....
        /*0434*/ 	.word	0xffffffff


	//   ....[31]....
        /*0438*/ 	.word	0xffffffff


	//   ....[32]....
        /*043c*/ 	.word	0xffffffff


	//   ....[33]....
        /*0440*/ 	.word	0xffffffff


	//   ....[34]....
        /*0444*/ 	.word	0xffffffff


	//   ....[35]....
        /*0448*/ 	.word	0xffffffff


	//   ....[36]....
        /*044c*/ 	.word	0xffffffff


	//   ....[37]....
        /*0450*/ 	.word	0xffffffff


	//   ....[38]....
        /*0454*/ 	.word	0xffffffff


	//   ....[39]....
        /*0458*/ 	.word	0xffffffff


	//   ....[40]....
        /*045c*/ 	.word	0xffffffff


	//   ....[41]....
        /*0460*/ 	.word	0xffffffff


	//   ....[42]....
        /*0464*/ 	.word	0xffffffff


	//   ....[43]....
        /*0468*/ 	.word	0xffffffff


	//   ....[44]....
        /*046c*/ 	.word	0xffffffff


	//   ....[45]....
        /*0470*/ 	.word	0xffffffff


	//   ....[46]....
        /*0474*/ 	.word	0xffffffff


	//   ....[47]....
        /*0478*/ 	.word	0xffffffff


	//   ....[48]....
        /*047c*/ 	.word	0xffffffff


	//   ....[49]....
        /*0480*/ 	.word	0xffffffff


	//   ....[50]....
        /*0484*/ 	.word	0xffffffff


	//   ....[51]....
        /*0488*/ 	.word	0xffffffff


	//   ....[52]....
        /*048c*/ 	.word	0xffffffff


	//   ....[53]....
        /*0490*/ 	.word	0xffffffff


	//   ....[54]....
        /*0494*/ 	.word	0xffffffff


	//   ....[55]....
        /*0498*/ 	.word	0xffffffff


	//   ....[56]....
        /*049c*/ 	.word	0xffffffff


	//   ....[57]....
        /*04a0*/ 	.word	0xffffffff


	//   ....[58]....
        /*04a4*/ 	.word	0xffffffff


	//   ....[59]....
        /*04a8*/ 	.word	0xffffffff


	//   ....[60]....
        /*04ac*/ 	.word	0xffffffff


	//   ....[61]....
        /*04b0*/ 	.word	0xffffffff


	//   ....[62]....
        /*04b4*/ 	.word	0xffffffff


	//   ....[63]....
        /*04b8*/ 	.word	0xffffffff


	//   ....[64]....
        /*04bc*/ 	.word	0xffffffff


	//   ....[65]....
        /*04c0*/ 	.word	0xffffffff


	//   ....[66]....
        /*04c4*/ 	.word	0xffffffff


	//   ....[67]....
        /*04c8*/ 	.word	0xffffffff


	//   ....[68]....
        /*04cc*/ 	.word	0xffffffff


	//   ....[69]....
        /*04d0*/ 	.word	0xffffffff


	//   ....[70]....
        /*04d4*/ 	.word	0xffffffff


	//   ....[71]....
        /*04d8*/ 	.word	0xffffffff


	//   ....[72]....
        /*04dc*/ 	.word	0xffffffff


	//   ....[73]....
        /*04e0*/ 	.word	0xffffffff


	//   ....[74]....
        /*04e4*/ 	.word	0xffffffff


	//   ....[75]....
        /*04e8*/ 	.word	0xffffffff


	//   ....[76]....
        /*04ec*/ 	.word	0xffffffff


	//   ....[77]....
        /*04f0*/ 	.word	0xffffffff


	//   ....[78]....
        /*04f4*/ 	.word	0xffffffff


	//   ....[79]....
        /*04f8*/ 	.word	0xffffffff


	//   ....[80]....
        /*04fc*/ 	.word	0xffffffff


	//   ....[81]....
        /*0500*/ 	.word	0xffffffff


	//   ....[82]....
        /*0504*/ 	.word	0xffffffff


	//   ....[83]....
        /*0508*/ 	.word	0xffffffff


	//   ....[84]....
        /*050c*/ 	.word	0xffffffff


	//   ....[85]....
        /*0510*/ 	.word	0xffffffff


	//   ....[86]....
        /*0514*/ 	.word	0xffffffff


	//   ....[87]....
        /*0518*/ 	.word	0xffffffff


	//   ....[88]....
        /*051c*/ 	.word	0xffffffff


	//   ....[89]....
        /*0520*/ 	.word	0xffffffff


	//   ....[90]....
        /*0524*/ 	.word	0xffffffff


	//   ....[91]....
        /*0528*/ 	.word	0xffffffff


	//   ....[92]....
        /*052c*/ 	.word	0xffffffff


	//   ....[93]....
        /*0530*/ 	.word	0xffffffff


	//   ....[94]....
        /*0534*/ 	.word	0xffffffff


	//   ....[95]....
        /*0538*/ 	.word	0xffffffff


	//   ....[96]....
        /*053c*/ 	.word	0xffffffff


	//   ....[97]....
        /*0540*/ 	.word	0xffffffff


	//   ....[98]....
        /*0544*/ 	.word	0xffffffff


	//   ....[99]....
        /*0548*/ 	.word	0xffffffff


	//   ....[100]....
        /*054c*/ 	.word	0xffffffff


	//   ....[101]....
        /*0550*/ 	.word	0xffffffff


	//   ....[102]....
        /*0554*/ 	.word	0xffffffff


	//   ....[103]....
        /*0558*/ 	.word	0xffffffff


	//   ....[104]....
        /*055c*/ 	.word	0xffffffff


	//   ....[105]....
        /*0560*/ 	.word	0xffffffff


	//   ....[106]....
        /*0564*/ 	.word	0xffffffff


	//   ....[107]....
        /*0568*/ 	.word	0xffffffff


	//   ....[108]....
        /*056c*/ 	.word	0xffffffff


	//   ....[109]....
        /*0570*/ 	.word	0xffffffff


	//   ....[110]....
        /*0574*/ 	.word	0xffffffff


	//   ....[111]....
        /*0578*/ 	.word	0xffffffff


	//   ....[112]....
        /*057c*/ 	.word	0xffffffff


	//   ....[113]....
        /*0580*/ 	.word	0xffffffff


	//   ....[114]....
        /*0584*/ 	.word	0xffffffff


	//   ....[115]....
        /*0588*/ 	.word	0xffffffff


	//   ....[116]....
        /*058c*/ 	.word	0xffffffff


	//   ....[117]....
        /*0590*/ 	.word	0xffffffff


	//   ....[118]....
        /*0594*/ 	.word	0xffffffff


	//   ....[119]....
        /*0598*/ 	.word	0xffffffff


	//   ....[120]....
        /*059c*/ 	.word	0xffffffff


	//   ....[121]....
        /*05a0*/ 	.word	0xffffffff


	//   ....[122]....
        /*05a4*/ 	.word	0xffffffff


	//   ....[123]....
        /*05a8*/ 	.word	0xffffffff


	//   ....[124]....
        /*05ac*/ 	.word	0xffffffff


	//   ....[125]....
        /*05b0*/ 	.word	0xffffffff


	//   ....[126]....
        /*05b4*/ 	.word	0xffffffff


	//   ....[127]....
        /*05b8*/ 	.word	0xffffffff


	//   ....[128]....
        /*05bc*/ 	.word	0xffffffff


	//   ....[129]....
        /*05c0*/ 	.word	0xffffffff


	//   ....[130]....
        /*05c4*/ 	.word	0xffffffff


	//   ....[131]....
        /*05c8*/ 	.word	0xffffffff


	//   ....[132]....
        /*05cc*/ 	.word	0xffffffff


	//   ....[133]....
        /*05d0*/ 	.word	0xffffffff


	//   ....[134]....
        /*05d4*/ 	.word	0xffffffff


	//   ....[135]....
        /*05d8*/ 	.word	0xffffffff


	//   ....[136]....
        /*05dc*/ 	.word	0xffffffff


	//   ....[137]....
        /*05e0*/ 	.word	0xffffffff


	//   ....[138]....
        /*05e4*/ 	.word	0xffffffff


	//   ....[139]....
        /*05e8*/ 	.word	0xffffffff


	//   ....[140]....
        /*05ec*/ 	.word	0xffffffff


	//   ....[141]....
        /*05f0*/ 	.word	0xffffffff


	//   ....[142]....
        /*05f4*/ 	.word	0xffffffff


	//   ....[143]....
        /*05f8*/ 	.word	0xffffffff


	//   ....[144]....
        /*05fc*/ 	.word	0xffffffff


	//   ....[145]....
        /*0600*/ 	.word	0xffffffff


	//   ....[146]....
        /*0604*/ 	.word	0xffffffff


	//   ....[147]....
        /*0608*/ 	.word	0xffffffff


	//   ....[148]....
        /*060c*/ 	.word	0xffffffff


	//   ....[149]....
        /*0610*/ 	.word	0xffffffff


	//   ....[150]....
        /*0614*/ 	.word	0xffffffff


	//   ....[151]....
        /*0618*/ 	.word	0xffffffff


	//   ....[152]....
        /*061c*/ 	.word	0xffffffff


	//   ....[153]....
        /*0620*/ 	.word	0xffffffff


	//   ....[154]....
        /*0624*/ 	.word	0xffffffff


	//   ....[155]....
        /*0628*/ 	.word	0xffffffff


	//   ....[156]....
        /*062c*/ 	.word	0xffffffff


	//   ....[157]....
        /*0630*/ 	.word	0xffffffff


	//   ....[158]....
        /*0634*/ 	.word	0xffffffff


	//   ....[159]....
        /*0638*/ 	.word	0xffffffff


	//   ....[160]....
        /*063c*/ 	.word	0xffffffff


	//   ....[161]....
        /*0640*/ 	.word	0xffffffff


	//   ....[162]....
        /*0644*/ 	.word	0xffffffff


	//   ....[163]....
        /*0648*/ 	.word	0xffffffff


	//   ....[164]....
        /*064c*/ 	.word	0xffffffff


	//   ....[165]....
        /*0650*/ 	.word	0xffffffff


	//   ....[166]....
        /*0654*/ 	.word	0xffffffff


	//   ....[167]....
        /*0658*/ 	.word	0xffffffff


	//   ....[168]....
        /*065c*/ 	.word	0xffffffff


	//   ....[169]....
        /*0660*/ 	.word	0xffffffff


	//   ....[170]....
        /*0664*/ 	.word	0xffffffff


	//   ....[171]....
        /*0668*/ 	.word	0xffffffff


	//   ....[172]....
        /*066c*/ 	.word	0xffffffff


	//   ....[173]....
        /*0670*/ 	.word	0xffffffff


	//   ....[174]....
        /*0674*/ 	.word	0xffffffff


	//   ....[175]....
        /*0678*/ 	.word	0xffffffff


	//   ....[176]....
        /*067c*/ 	.word	0xffffffff


	//----- nvinfo : EIATTR_COOP_GROUP_INSTR_OFFSETS
	.align		4
.L_422:
        /*0680*/ 	.byte	0x04, 0x28
        /*0682*/ 	.short	(.L_424 - .L_423)


	//   ....[0]....
.L_423:
        /*0684*/ 	.word	0x00000050


	//   ....[1]....
        /*0688*/ 	.word	0x00001530


	//   ....[2]....
        /*068c*/ 	.word	0x00001550


	//   ....[3]....
        /*0690*/ 	.word	0x00001760


	//   ....[4]....
        /*0694*/ 	.word	0x00001770


	//   ....[5]....
        /*0698*/ 	.word	0x00001910


	//   ....[6]....
        /*069c*/ 	.word	0x00001930


	//   ....[7]....
        /*06a0*/ 	.word	0x00001ad0


	//   ....[8]....
        /*06a4*/ 	.word	0x00001ae0


	//   ....[9]....
        /*06a8*/ 	.word	0x00002090


	//   ....[10]....
        /*06ac*/ 	.word	0x000020a0


	//   ....[11]....
        /*06b0*/ 	.word	0x000020b0


	//   ....[12]....
        /*06b4*/ 	.word	0x000020c0


	//   ....[13]....
        /*06b8*/ 	.word	0x000024d0


	//   ....[14]....
        /*06bc*/ 	.word	0x000024e0


	//   ....[15]....
        /*06c0*/ 	.word	0x000024f0


	//   ....[16]....
        /*06c4*/ 	.word	0x00002500


	//   ....[17]....
        /*06c8*/ 	.word	0x00003030


	//   ....[18]....
        /*06cc*/ 	.word	0x00003050


	//   ....[19]....
        /*06d0*/ 	.word	0x00003160


	//   ....[20]....
        /*06d4*/ 	.word	0x00003180


	//   ....[21]....
        /*06d8*/ 	.word	0x000033e0


	//   ....[22]....
        /*06dc*/ 	.word	0x00003620


	//   ....[23]....
        /*06e0*/ 	.word	0x00003630


	//   ....[24]....
        /*06e4*/ 	.word	0x00003640


	//   ....[25]....
        /*06e8*/ 	.word	0x00004040


	//   ....[26]....
        /*06ec*/ 	.word	0x00004070


	//   ....[27]....
        /*06f0*/ 	.word	0x00004090


	//   ....[28]....
        /*06f4*/ 	.word	0x000040a0


	//   ....[29]....
        /*06f8*/ 	.word	0x000040d0


	//   ....[30]....
        /*06fc*/ 	.word	0x000040f0


	//   ....[31]....
        /*0700*/ 	.word	0x00004110


	//   ....[32]....
        /*0704*/ 	.word	0x00004120


	//   ....[33]....
        /*0708*/ 	.word	0x00005cf0


	//   ....[34]....
        /*070c*/ 	.word	0x00005d10


	//   ....[35]....
        /*0710*/ 	.word	0x00005e20


	//   ....[36]....
        /*0714*/ 	.word	0x00005e30


	//   ....[37]....
        /*0718*/ 	.word	0x00006a80


	//   ....[38]....
        /*071c*/ 	.word	0x00006aa0


	//   ....[39]....
        /*0720*/ 	.word	0x00006bb0


	//   ....[40]....
        /*0724*/ 	.word	0x00006bc0


	//   ....[41]....
        /*0728*/ 	.word	0x00006e30


	//   ....[42]....
        /*072c*/ 	.word	0x00007070


	//   ....[43]....
        /*0730*/ 	.word	0x00007080


	//   ....[44]....
        /*0734*/ 	.word	0x00007090


	//   ....[45]....
        /*0738*/ 	.word	0x00007a90


	//   ....[46]....
        /*073c*/ 	.word	0x00007ad0


	//   ....[47]....
        /*0740*/ 	.word	0x00007ae0


	//   ....[48]....
        /*0744*/ 	.word	0x00007af0


	//   ....[49]....
        /*0748*/ 	.word	0x00007b10


	//   ....[50]....
        /*074c*/ 	.word	0x00007b30


	//   ....[51]....
        /*0750*/ 	.word	0x00007b50


	//   ....[52]....
        /*0754*/ 	.word	0x00007b70


	//   ....[53]....
        /*0758*/ 	.word	0x00009fd0


	//   ....[54]....
        /*075c*/ 	.word	0x00009ff0


	//   ....[55]....
        /*0760*/ 	.word	0x0000a050


	//   ....[56]....
        /*0764*/ 	.word	0x0000a090


	//   ....[57]....
        /*0768*/ 	.word	0x0000acd0


	//   ....[58]....
        /*076c*/ 	.word	0x0000acf0


	//   ....[59]....
        /*0770*/ 	.word	0x0000adb0


	//   ....[60]....
        /*0774*/ 	.word	0x0000ade0


	//   ....[61]....
        /*0778*/ 	.word	0x0000b320


	//   ....[62]....
        /*077c*/ 	.word	0x0000b330


	//   ....[63]....
        /*0780*/ 	.word	0x0000b340


	//   ....[64]....
        /*0784*/ 	.word	0x0000b350


	//   ....[65]....
        /*0788*/ 	.word	0x0000b390


	//   ....[66]....
        /*078c*/ 	.word	0x0000b3b0


	//   ....[67]....
        /*0790*/ 	.word	0x0000b3c0


	//   ....[68]....
        /*0794*/ 	.word	0x0000b3d0


	//   ....[69]....
        /*0798*/ 	.word	0x0000d1e0


	//   ....[70]....
        /*079c*/ 	.word	0x0000d250


	//   ....[71]....
        /*07a0*/ 	.word	0x0000d260


	//   ....[72]....
        /*07a4*/ 	.word	0x0000d270


	//   ....[73]....
        /*07a8*/ 	.word	0x0000d2a0


	//   ....[74]....
        /*07ac*/ 	.word	0x0000d2c0


	//   ....[75]....
        /*07b0*/ 	.word	0x0000d2d0


	//   ....[76]....
        /*07b4*/ 	.word	0x0000d2e0


	//   ....[77]....
        /*07b8*/ 	.word	0x0000e400


	//   ....[78]....
        /*07bc*/ 	.word	0x0000e800


	//   ....[79]....
        /*07c0*/ 	.word	0x0000e830


	//   ....[80]....
        /*07c4*/ 	.word	0x0000e840


	//   ....[81]....
        /*07c8*/ 	.word	0x0000e850


	//   ....[82]....
        /*07cc*/ 	.word	0x0000e860


	//   ....[83]....
        /*07d0*/ 	.word	0x0000e870


	//   ....[84]....
        /*07d4*/ 	.word	0x0000e880


	//   ....[85]....
        /*07d8*/ 	.word	0x0000e890


	//   ....[86]....
        /*07dc*/ 	.word	0x0000eb10


	//   ....[87]....
        /*07e0*/ 	.word	0x0000eb30


	//   ....[88]....
        /*07e4*/ 	.word	0x0000ec70


	//   ....[89]....
        /*07e8*/ 	.word	0x0000eca0


	//   ....[90]....
        /*07ec*/ 	.word	0x0000eda0


	//   ....[91]....
        /*07f0*/ 	.word	0x0000edd0


	//   ....[92]....
        /*07f4*/ 	.word	0x0000eed0


	//   ....[93]....
        /*07f8*/ 	.word	0x0000eef0


	//   ....[94]....
        /*07fc*/ 	.word	0x0000f480


	//   ....[95]....
        /*0800*/ 	.word	0x0000f4a0


	//   ....[96]....
        /*0804*/ 	.word	0x0000f690


	//   ....[97]....
        /*0808*/ 	.word	0x0000f6a0


	//   ....[98]....
        /*080c*/ 	.word	0x0000f820


	//   ....[99]....
        /*0810*/ 	.word	0x0000f840


	//   ....[100]....
        /*0814*/ 	.word	0x0000f9c0


	//   ....[101]....
        /*0818*/ 	.word	0x0000f9d0


	//   ....[102]....
        /*081c*/ 	.word	0x0000fbc0


	//   ....[103]....
        /*0820*/ 	.word	0x0000fcb0


	//   ....[104]....
        /*0824*/ 	.word	0x0000fd20


	//   ....[105]....
        /*0828*/ 	.word	0x0000fd90


	//   ....[106]....
        /*082c*/ 	.word	0x0000fdf0


	//   ....[107]....
        /*0830*/ 	.word	0x0000fe60


	//   ....[108]....
        /*0834*/ 	.word	0x0000fed0


	//   ....[109]....
        /*0838*/ 	.word	0x0000ff40


	//   ....[110]....
        /*083c*/ 	.word	0x0000ffa0


	//   ....[111]....
        /*0840*/ 	.word	0x00010010


	//   ....[112]....
        /*0844*/ 	.word	0x00010080


	//   ....[113]....
        /*0848*/ 	.word	0x00010200


	//   ....[114]....
        /*084c*/ 	.word	0x00010260


	//   ....[115]....
        /*0850*/ 	.word	0x000102d0


	//   ....[116]....
        /*0854*/ 	.word	0x00010340


	//   ....[117]....
        /*0858*/ 	.word	0x000105b0


	//   ....[118]....
        /*085c*/ 	.word	0x00010820


	//   ....[119]....
        /*0860*/ 	.word	0x00010e40


	//   ....[120]....
        /*0864*/ 	.word	0x00010e90


	//   ....[121]....
        /*0868*/ 	.word	0x00010ee0


	//   ....[122]....
        /*086c*/ 	.word	0x00010f30


	//   ....[123]....
        /*0870*/ 	.word	0x00010f80


	//   ....[124]....
        /*0874*/ 	.word	0x00010fd0


	//   ....[125]....
        /*0878*/ 	.word	0x00011020


	//   ....[126]....
        /*087c*/ 	.word	0x00011070


	//   ....[127]....
        /*0880*/ 	.word	0x000110e0


	//   ....[128]....
        /*0884*/ 	.word	0x00011150


	//   ....[129]....
        /*0888*/ 	.word	0x000112d0


	//   ....[130]....
        /*088c*/ 	.word	0x00011330


	//   ....[131]....
        /*0890*/ 	.word	0x000113a0


	//   ....[132]....
        /*0894*/ 	.word	0x00011410


	//   ....[133]....
        /*0898*/ 	.word	0x00011590


	//   ....[134]....
        /*089c*/ 	.word	0x000115f0


	//   ....[135]....
        /*08a0*/ 	.word	0x00011650


	//   ....[136]....
        /*08a4*/ 	.word	0x000116b0


	//   ....[137]....
        /*08a8*/ 	.word	0x00011900


	//   ....[138]....
        /*08ac*/ 	.word	0x00011b50


	//   ....[139]....
        /*08b0*/ 	.word	0x00012190


	//   ....[140]....
        /*08b4*/ 	.word	0x000121d0


	//   ....[141]....
        /*08b8*/ 	.word	0x00012220


	//   ....[142]....
        /*08bc*/ 	.word	0x00012260


	//   ....[143]....
        /*08c0*/ 	.word	0x000122b0


	//   ....[144]....
        /*08c4*/ 	.word	0x000122f0


	//   ....[145]....
        /*08c8*/ 	.word	0x00012340


	//   ....[146]....
        /*08cc*/ 	.word	0x00012380


	//   ....[147]....
        /*08d0*/ 	.word	0x000123e0


	//   ....[148]....
        /*08d4*/ 	.word	0x00012450


	//   ....[149]....
        /*08d8*/ 	.word	0x000124c0


	//   ....[150]....
        /*08dc*/ 	.word	0x00012600


	//   ....[151]....
        /*08e0*/ 	.word	0x00012660


	//   ....[152]....
        /*08e4*/ 	.word	0x000126b0


	//   ....[153]....
        /*08e8*/ 	.word	0x000126f0


	//   ....[154]....
        /*08ec*/ 	.word	0x00012740


	//   ....[155]....
        /*08f0*/ 	.word	0x00012780


	//   ....[156]....
        /*08f4*/ 	.word	0x000127d0


	//   ....[157]....
        /*08f8*/ 	.word	0x00012810


	//   ....[158]....
        /*08fc*/ 	.word	0x00012860


	//   ....[159]....
        /*0900*/ 	.word	0x000128a0


	//   ....[160]....
        /*0904*/ 	.word	0x00012900


	//   ....[161]....
        /*0908*/ 	.word	0x00012960


	//   ....[162]....
        /*090c*/ 	.word	0x000129b0


	//   ....[163]....
        /*0910*/ 	.word	0x00012a10


	//   ....[164]....
        /*0914*/ 	.word	0x00012a60


	//   ....[165]....
        /*0918*/ 	.word	0x00012ac0


	//   ....[166]....
        /*091c*/ 	.word	0x00012b10


	//   ....[167]....
        /*0920*/ 	.word	0x00012b70


	//   ....[168]....
        /*0924*/ 	.word	0x00012bd0


	//   ....[169]....
        /*0928*/ 	.word	0x00012c40


	//   ....[170]....
        /*092c*/ 	.word	0x00012cb0


	//   ....[171]....
        /*0930*/ 	.word	0x00012d10


	//   ....[172]....
        /*0934*/ 	.word	0x00012d80


	//   ....[173]....
        /*0938*/ 	.word	0x00012df0


	//   ....[174]....
        /*093c*/ 	.word	0x00012e60


	//   ....[175]....
        /*0940*/ 	.word	0x00012ec0


	//   ....[176]....
        /*0944*/ 	.word	0x00012f30


	//----- nvinfo : EIATTR_EXIT_INSTR_OFFSETS
	.align		4
.L_424:
        /*0948*/ 	.byte	0x04, 0x1c
        /*094a*/ 	.short	(.L_426 - .L_425)


	//   ....[0]....
.L_425:
        /*094c*/ 	.word	0x000000a0


	//   ....[1]....
        /*0950*/ 	.word	0x0000fc60


	//----- nvinfo : EIATTR_MAX_THREADS
	.align		4
.L_426:
        /*0954*/ 	.byte	0x04, 0x05
        /*0956*/ 	.short	(.L_428 - .L_427)
.L_427:
        /*0958*/ 	.word	0x00000080
        /*095c*/ 	.word	0x00000001
        /*0960*/ 	.word	0x00000001


	//----- nvinfo : EIATTR_CRS_STACK_SIZE
	.align		4
.L_428:
        /*0964*/ 	.byte	0x04, 0x1e
        /*0966*/ 	.short	(.L_430 - .L_429)
.L_429:
        /*0968*/ 	.word	0x00000000
.L_430:


//--------------------- .nv.info._ZN7cutlass13device_kernelIN5flash19enable_sm80_to_sm89INS1_16FlashAttnFwdSm80INS1_25CollectiveMainloopFwdSm80ILi4ELi1ELb0EN4cute5tupleIJNS5_1CILi128EEENS7_ILi64EEENS7_ILi96EEEEEELi96ENS_6half_tEfNS_4arch4Sm80ELb1ELb0ELb0ELb1ELb1ELb0ELb1ELb0EEENS1_21CollectiveEpilogueFwdINS6_IJS8_SA_S9_EEENS6_IJNS7_ILi1EEESI_SI_EEESC_SE_Li128ELb1ELb1ELb0ELb0EEENS1_19SingleTileSchedulerILb1ELb0ELb1ELi128EEEEEEEEEvNT_6ParamsE --------------------------
	.section	.nv.info._ZN7cutlass13device_kernelIN5flash19enable_sm80_to_sm89INS1_16FlashAttnFwdSm80INS1_25CollectiveMainloopFwdSm80ILi4ELi1ELb0EN4cute5tupleIJNS5_1CILi128EEENS7_ILi64EEENS7_ILi96EEEEEELi96ENS_6half_tEfNS_4arch4Sm80ELb1ELb0ELb0ELb1ELb1ELb0ELb1ELb0EEENS1_21CollectiveEpilogueFwdINS6_IJS8_SA_S9_EEENS6_IJNS7_ILi1EEESI_SI_EEESC_SE_Li128ELb1ELb1ELb0ELb0EEENS1_19SingleTileSchedulerILb1ELb0ELb1ELi128EEEEEEEEEvNT_6ParamsE,"",@"SHT_CUDA_INFO"
	.sectionflags	@""
	.align	4


	//----- nvinfo : EIATTR_CUDA_API_VERSION
	.align		4
        /*0000*/ 	.byte	0x04, 0x37
        /*0002*/ 	.short	(.L_432 - .L_431)
.L_431:
        /*0004*/ 	.word	0x00000082


	//----- nvinfo : EIATTR_SW2861232_WAR
	.align		4
.L_432:
        /*0008*/ 	.byte	0x01, 0x35
	.zero		2


	//----- nvinfo : EIATTR_PARAM_CBANK
	.align		4
        /*000c*/ 	.byte	0x04, 0x0a
        /*000e*/ 	.short	(.L_434 - .L_433)
	.align		4
.L_433:
        /*0010*/ 	.word	index@(.nv.constant0._ZN7cutlass13device_kernelIN5flash19enable_sm80_to_sm89INS1_16FlashAttnFwdSm80INS1_25CollectiveMainloopFwdSm80ILi4ELi1ELb0EN4cute5tupleIJNS5_1CILi128EEENS7_ILi64EEENS7_ILi96EEEEEELi96ENS_6half_tEfNS_4arch4Sm80ELb1ELb0ELb0ELb1ELb1ELb0ELb1ELb0EEENS1_21CollectiveEpilogueFwdINS6_IJS8_SA_S9_EEENS6_IJNS7_ILi1EEESI_SI_EEESC_SE_Li128ELb1ELb1ELb0ELb0EEENS1_19SingleTileSchedulerILb1ELb0ELb1ELi128EEEEEEEEEvNT_6ParamsE)
        /*0014*/ 	.short	0x0160
        /*0016*/ 	.short	0x0418


	//----- nvinfo : EIATTR_CBANK_PARAM_SIZE
	.align		4
.L_434:
        /*0018*/ 	.byte	0x03, 0x19
        /*001a*/ 	.short	0x0418


	//----- nvinfo : EIATTR_KPARAM_INFO
	.align		4
        /*001c*/ 	.byte	0x04, 0x17
        /*001e*/ 	.short	(.L_436 - .L_435)
.L_435:
        /*0020*/ 	.word	0x00000000
        /*0024*/ 	.short	0x0000
        /*0026*/ 	.short	0x0000
        /*0028*/ 	.byte	0x00, 0xf0, 0x61, 0x10


	//----- nvinfo : EIATTR_MAXREG_COUNT
	.align		4
.L_436:
        /*002c*/ 	.byte	0x03, 0x1b
        /*002e*/ 	.short	0x00ff


	//----- nvinfo : EIATTR_NUM_BARRIERS
	.align		4
        /*0030*/ 	.byte	0x02, 0x4c
        /*0032*/ 	.byte	0x02
	.zero		1


	//----- nvinfo : EIATTR_ANNOTATIONS
	.align		4
        /*0034*/ 	.byte	0x04, 0x55
        /*0036*/ 	.short	(.L_438 - .L_437)


	//   ....[0]....
.L_437:
        /* <DEDUP_REMOVED lines=32> */


	//----- nvinfo : EIATTR_MERCURY_ISA_VERSION
	.align		4
.L_438:
        /*0220*/ 	.byte	0x03, 0x5f
        /*0222*/ 	.short	0x0000


	//----- nvinfo : EIATTR_COOP_GROUP_MASK_REGIDS
	.align		4
        /*0224*/ 	.byte	0x04, 0x29
        /*0226*/ 	.short	(.L_440 - .L_439)


	//   ....[0]....
.L_439:
        /*0228*/ 	.word	0xffffffff


	//   ....[1]....
        /*022c*/ 	.word	0xffffffff


	//   ....[2]....
        /*0230*/ 	.word	0xffffffff


	//   ....[3]....
        /*0234*/ 	.word	0xffffffff


	//   ....[4]....
        /*0238*/ 	.word	0xffffffff


	//   ....[5]....
        /*023c*/ 	.word	0xffffffff


	//   ....[6]....
        /*0240*/ 	.word	0xffffffff


	//   ....[7]....
        /*0244*/ 	.word	0xffffffff


	//   ....[8]....
        /*0248*/ 	.word	0xffffffff


	//   ....[9]....
        /*024c*/ 	.word	0xffffffff


	//   ....[10]....
        /*0250*/ 	.word	0xffffffff


	//   ....[11]....
        /*0254*/ 	.word	0xffffffff


	//   ....[12]....
        /*0258*/ 	.word	0xffffffff


	//   ....[13]....
        /*025c*/ 	.word	0xffffffff


	//   ....[14]....
        /*0260*/ 	.word	0xffffffff


	//   ....[15]....
        /*0264*/ 	.word	0xffffffff


	//   ....[16]....
        /*0268*/ 	.word	0xffffffff


	//   ....[17]....
        /*026c*/ 	.word	0xffffffff


	//   ....[18]....
        /*0270*/ 	.word	0xffffffff


	//   ....[19]....
        /*0274*/ 	.word	0xffffffff


	//   ....[20]....
        /*0278*/ 	.word	0xffffffff


	//   ....[21]....
        /*027c*/ 	.word	0xffffffff


	//   ....[22]....
        /*0280*/ 	.word	0xffffffff


	//   ....[23]....
        /*0284*/ 	.word	0xffffffff


	//   ....[24]....
        /*0288*/ 	.word	0xffffffff


	//   ....[25]....
        /*028c*/ 	.word	0xffffffff


	//   ....[26]....
        /*0290*/ 	.word	0xffffffff


	//   ....[27]....
        /*0294*/ 	.word	0xffffffff


	//   ....[28]....
        /*0298*/ 	.word	0xffffffff


	//   ....[29]....
        /*029c*/ 	.word	0xffffffff


	//   ....[30]....
        /*02a0*/ 	.word	0xffffffff


	//   ....[31]....
        /*02a4*/ 	.word	0xffffffff


	//   ....[32]....
        /*02a8*/ 	.word	0xffffffff


	//   ....[33]....
        /*02ac*/ 	.word	0xffffffff


	//   ....[34]....
        /*02b0*/ 	.word	0xffffffff


	//   ....[35]....
        /*02b4*/ 	.word	0xffffffff


	//   ....[36]....
        /*02b8*/ 	.word	0xffffffff


	//   ....[37]....
        /*02bc*/ 	.word	0xffffffff


	//   ....[38]....
        /*02c0*/ 	.word	0xffffffff


	//   ....[39]....
        /*02c4*/ 	.word	0xffffffff


	//   ....[40]....
        /*02c8*/ 	.word	0xffffffff


	//   ....[41]....
        /*02cc*/ 	.word	0xffffffff


	//   ....[42]....
        /*02d0*/ 	.word	0xffffffff


	//   ....[43]....
        /*02d4*/ 	.word	0xffffffff


	//   ....[44]....
        /*02d8*/ 	.word	0xffffffff


	//   ....[45]....
        /*02dc*/ 	.word	0xffffffff


	//   ....[46]....
        /*02e0*/ 	.word	0xffffffff


	//   ....[47]....
        /*02e4*/ 	.word	0xffffffff


	//   ....[48]....
        /*02e8*/ 	.word	0xffffffff


	//   ....[49]....
        /*02ec*/ 	.word	0xffffffff


	//   ....[50]....
        /*02f0*/ 	.word	0xffffffff


	//   ....[51]....
        /*02f4*/ 	.word	0xffffffff


	//   ....[52]....
        /*02f8*/ 	.word	0xffffffff


	//   ....[53]....
        /*02fc*/ 	.word	0xffffffff


	//   ....[54]....
        /*0300*/ 	.word	0xffffffff


	//   ....[55]....
        /*0304*/ 	.word	0xffffffff


	//   ....[56]....
        /*0308*/ 	.word	0xffffffff


	//   ....[57]....
        /*030c*/ 	.word	0xffffffff


	//   ....[58]....
        /*0310*/ 	.word	0xffffffff


	//   ....[59]....
        /*0314*/ 	.word	0xffffffff


	//   ....[60]....
        /*0318*/ 	.word	0xffffffff


	//   ....[61]....
        /*031c*/ 	.word	0xffffffff


	//   ....[62]....
        /*0320*/ 	.word	0xffffffff


	//   ....[63]....
        /*0324*/ 	.word	0xffffffff


	//   ....[64]....
        /*0328*/ 	.word	0xffffffff


	//   ....[65]....
        /*032c*/ 	.word	0xffffffff


	//   ....[66]....
        /*0330*/ 	.word	0xffffffff


	//   ....[67]....
        /*0334*/ 	.word	0xffffffff


	//   ....[68]....
        /*0338*/ 	.word	0xffffffff


	//   ....[69]....
        /*033c*/ 	.word	0xffffffff


	//   ....[70]....
        /*0340*/ 	.word	0xffffffff


	//   ....[71]....
        /*0344*/ 	.word	0xffffffff


	//   ....[72]....
        /*0348*/ 	.word	0xffffffff


	//   ....[73]....
        /*034c*/ 	.word	0xffffffff


	//   ....[74]....
        /*0350*/ 	.word	0xffffffff


	//   ....[75]....
        /*0354*/ 	.word	0xffffffff


	//   ....[76]....
        /*0358*/ 	.word	0xffffffff


	//   ....[77]....
        /*035c*/ 	.word	0xffffffff


	//   ....[78]....
        /*0360*/ 	.word	0xffffffff


	//   ....[79]....
        /*0364*/ 	.word	0xffffffff


	//   ....[80]....
        /*0368*/ 	.word	0xffffffff


	//   ....[81]....
        /*036c*/ 	.word	0xffffffff


	//   ....[82]....
        /*0370*/ 	.word	0xffffffff


	//   ....[83]....
        /*0374*/ 	.word	0xffffffff


	//   ....[84]....
        /*0378*/ 	.word	0xffffffff


	//   ....[85]....
        /*037c*/ 	.word	0xffffffff


	//   ....[86]....
        /*0380*/ 	.word	0xffffffff


	//   ....[87]....
        /*0384*/ 	.word	0xffffffff


	//   ....[88]....
        /*0388*/ 	.word	0xffffffff


	//   ....[89]....
        /*038c*/ 	.word	0xffffffff


	//   ....[90]....
        /*0390*/ 	.word	0xffffffff


	//   ....[91]....
        /*0394*/ 	.word	0xffffffff


	//   ....[92]....
        /*0398*/ 	.word	0xffffffff


	//   ....[93]....
        /*039c*/ 	.word	0xffffffff


	//   ....[94]....
        /*03a0*/ 	.word	0xffffffff


	//   ....[95]....
        /*03a4*/ 	.word	0xffffffff


	//   ....[96]....
        /*03a8*/ 	.word	0xffffffff


	//   ....[97]....
        /*03ac*/ 	.word	0xffffffff


	//   ....[98]....
        /*03b0*/ 	.word	0xffffffff


	//   ....[99]....
        /*03b4*/ 	.word	0xffffffff


	//   ....[100]....
        /*03b8*/ 	.word	0xffffffff


	//----- nvinfo : EIATTR_COOP_GROUP_INSTR_OFFSETS
	.align		4
.L_440:
        /*03bc*/ 	.byte	0x04, 0x28
        /*03be*/ 	.short	(.L_442 - .L_441)


	//   ....[0]....
.L_441:
        /*03c0*/ 	.word	0x000000a0


	//   ....[1]....
        /*03c4*/ 	.word	0x000013a0


	//   ....[2]....
        /*03c8*/ 	.word	0x000013d0


	//   ....[3]....
        /*03cc*/ 	.word	0x000015b0


	//   ....[4]....
        /*03d0*/ 	.word	0x000015e0


	//   ....[5]....
        /*03d4*/ 	.word	0x00001700


	//   ....[6]....
        /*03d8*/ 	.word	0x00001730


	//   ....[7]....
        /*03dc*/ 	.word	0x00001850


	//   ....[8]....
        /*03e0*/ 	.word	0x000018b0


	//   ....[9]....
        /*03e4*/ 	.word	0x00002000


	//   ....[10]....
        /*03e8*/ 	.word	0x00002030


	//   ....[11]....
        /*03ec*/ 	.word	0x00002060


	//   ....[12]....
        /*03f0*/ 	.word	0x00002090


	//   ....[13]....
        /*03f4*/ 	.word	0x000020b0


	//   ....[14]....
        /*03f8*/ 	.word	0x000020d0


	//   ....[15]....
        /*03fc*/ 	.word	0x000020f0


	//   ....[16]....
        /*0400*/ 	.word	0x00002100


	//   ....[17]....
        /*0404*/ 	.word	0x00003050


	//   ....[18]....
        /*0408*/ 	.word	0x00003060


	//   ....[19]....
        /*040c*/ 	.word	0x00003070


	//   ....[20]....
        /*0410*/ 	.word	0x00003080


	//   ....[21]....
        /*0414*/ 	.word	0x00003460


	//   ....[22]....
        /*0418*/ 	.word	0x00003470


	//   ....[23]....
        /*041c*/ 	.word	0x000034c0


	//   ....[24]....
        /*0420*/ 	.word	0x000034f0


	//   ....[25]....
        /*0424*/ 	.word	0x00003d00


	//   ....[26]....
        /*0428*/ 	.word	0x00003f00


	//   ....[27]....
        /*042c*/ 	.word	0x00003f40


	//   ....[28]....
        /*0430*/ 	.word	0x00004120


	//   ....[29]....
        /*0434*/ 	.word	0x00004190


	//   ....[30]....
        /*0438*/ 	.word	0x00004260


	//   ....[31]....
        /*043c*/ 	.word	0x00004290


	//   ....[32]....
        /*0440*/ 	.word	0x00004370


	//   ....[33]....
        /*0444*/ 	.word	0x00005ed0


	//   ....[34]....
        /*0448*/ 	.word	0x00005ee0


	//   ....[35]....
        /*044c*/ 	.word	0x00005ef0


	//   ....[36]....
        /*0450*/ 	.word	0x00005f00


	//   ....[37]....
        /*0454*/ 	.word	0x00006a20


	//   ....[38]....
        /*0458*/ 	.word	0x00006a30


	//   ....[39]....
        /*045c*/ 	.word	0x00006a40


	//   ....[40]....
        /*0460*/ 	.word	0x00006a50


	//   ....[41]....
        /*0464*/ 	.word	0x00006c50


	//   ....[42]....
        /*0468*/ 	.word	0x00006c60


	//   ....[43]....
        /*046c*/ 	.word	0x00006c70


	//   ....[44]....
        /*0470*/ 	.word	0x00006c90


	//   ....[45]....
        /*0474*/ 	.word	0x00007270


	//   ....[46]....
        /*0478*/ 	.word	0x000073c0


	//   ....[47]....
        /*047c*/ 	.word	0x000077c0


	//   ....[48]....
        /*0480*/ 	.word	0x00007940


	//   ....[49]....
        /*0484*/ 	.word	0x00007a30


	//   ....[50]....
        /*0488*/ 	.word	0x00007a70


	//   ....[51]....
        /*048c*/ 	.word	0x00007ae0


	//   ....[52]....
        /*0490*/ 	.word	0x00007b10


	//   ....[53]....
        /*0494*/ 	.word	0x00009fc0


	//   ....[54]....
        /*0498*/ 	.word	0x00009fd0


	//   ....[55]....
        /*049c*/ 	.word	0x00009fe0


	//   ....[56]....
        /*04a0*/ 	.word	0x00009ff0


	//   ....[57]....
        /*04a4*/ 	.word	0x0000a310


	//   ....[58]....
        /*04a8*/ 	.word	0x0000a330


	//   ....[59]....
        /*04ac*/ 	.word	0x0000a350


	//   ....[60]....
        /*04b0*/ 	.word	0x0000a360


	//   ....[61]....
        /*04b4*/ 	.word	0x0000aed0


	//   ....[62]....
        /*04b8*/ 	.word	0x0000b000


	//   ....[63]....
        /*04bc*/ 	.word	0x0000b070


	//   ....[64]....
        /*04c0*/ 	.word	0x0000b0d0


	//   ....[65]....
        /*04c4*/ 	.word	0x0000b0e0


	//   ....[66]....
        /*04c8*/ 	.word	0x0000b100


	//   ....[67]....
        /*04cc*/ 	.word	0x0000b2c0


	//   ....[68]....
        /*04d0*/ 	.word	0x0000b5f0


	//   ....[69]....
        /*04d4*/ 	.word	0x0000cf70


	//   ....[70]....
        /*04d8*/ 	.word	0x0000cf80


	//   ....[71]....
        /*04dc*/ 	.word	0x0000cf90


	//   ....[72]....
        /*04e0*/ 	.word	0x0000cfb0


	//   ....[73]....
        /*04e4*/ 	.word	0x0000cfd0


	//   ....[74]....
        /*04e8*/ 	.word	0x0000cff0


	//   ....[75]....
        /*04ec*/ 	.word	0x0000d010


	//   ....[76]....
        /*04f0*/ 	.word	0x0000d040


	//   ....[77]....
        /*04f4*/ 	.word	0x0000e800


	//   ....[78]....
        /*04f8*/ 	.word	0x0000e860


	//   ....[79]....
        /*04fc*/ 	.word	0x0000e890


	//   ....[80]....
        /*0500*/ 	.word	0x0000e8d0


	//   ....[81]....
        /*0504*/ 	.word	0x0000e8f0


	//   ....[82]....
        /*0508*/ 	.word	0x0000e900


	//   ....[83]....
        /*050c*/ 	.word	0x0000e910


	//   ....[84]....
        /*0510*/ 	.word	0x0000e920


	//   ....[85]....
        /*0514*/ 	.word	0x0000eb30


	//   ....[86]....
        /*0518*/ 	.word	0x0000eb40


	//   ....[87]....
        /*051c*/ 	.word	0x0000ecc0


	//   ....[88]....
        /*0520*/ 	.word	0x0000ecf0


	//   ....[89]....
        /*0524*/ 	.word	0x0000ee40


	//   ....[90]....
        /*0528*/ 	.word	0x0000ee70


	//   ....[91]....
        /*052c*/ 	.word	0x0000efc0


	//   ....[92]....
        /*0530*/ 	.word	0x0000efe0


	//   ....[93]....
        /*0534*/ 	.word	0x0000f8f0


	//   ....[94]....
        /*0538*/ 	.word	0x0000f910


	//   ....[95]....
        /*053c*/ 	.word	0x0000fa60


	//   ....[96]....
        /*0540*/ 	.word	0x0000fa90


	//   ....[97]....
        /*0544*/ 	.word	0x0000fbc0


	//   ....[98]....
        /*0548*/ 	.word	0x0000fbf0


	//   ....[99]....
        /*054c*/ 	.word	0x0000fd20


	//   ....[100]....
        /*0550*/ 	.word	0x0000fd40


	//----- nvinfo : EIATTR_EXIT_INSTR_OFFSETS
	.align		4
.L_442:
        /*0554*/ 	.byte	0x04, 0x1c
        /*0556*/ 	.short	(.L_444 - .L_443)


	//   ....[0]....
.L_443:
        /*0558*/ 	.word	0x00000450


	//   ....[1]....
        /*055c*/ 	.word	0x0000eff0


	//   ....[2]....
        /*0560*/ 	.word	0x0000f0c0


	//   ....[3]....
        /*0564*/ 	.word	0x0000f120


	//   ....[4]....
        /*0568*/ 	.word	0x0000fd50


	//   ....[5]....
        /*056c*/ 	.word	0x0000fe00


	//   ....[6]....
        /*0570*/ 	.word	0x0000fe60


	//----- nvinfo : EIATTR_CTAIDZ_USED
	.align		4
.L_444:
        /*0574*/ 	.byte	0x01, 0x04
	.zero		2


	//----- nvinfo : EIATTR_MAX_THREADS
	.align		4
        /*0578*/ 	.byte	0x04, 0x05
        /*057a*/ 	.short	(.L_446 - .L_445)
.L_445:
        /*057c*/ 	.word	0x00000080
        /*0580*/ 	.word	0x00000001
        /*0584*/ 	.word	0x00000001


	//----- nvinfo : EIATTR_CRS_STACK_SIZE
	.align		4
.L_446:
        /*0588*/ 	.byte	0x04, 0x1e
        /*058a*/ 	.short	(.L_448 - .L_447)
.L_447:
        /*058c*/ 	.word	0x00000000
.L_448:


//--------------------- .nv.info._ZN7cutlass13device_kernelIN5flash19enable_sm80_to_sm89INS1_16FlashAttnFwdSm80INS1_25CollectiveMainloopFwdSm80ILi4ELi1ELb0EN4cute5tupleIJNS5_1CILi128EEENS7_ILi64EEENS7_ILi96EEEEEELi96ENS_6half_tEfNS_4arch4Sm80ELb1ELb0ELb0ELb1ELb1ELb1ELb1ELb0EEENS1_21CollectiveEpilogueFwdINS6_IJS8_SA_S9_EEENS6_IJNS7_ILi1EEESI_SI_EEESC_SE_Li128ELb1ELb1ELb0ELb0EEENS1_19SingleTileSchedulerILb1ELb0ELb1ELi128EEEEEEEEEvNT_6ParamsE --------------------------
	.section	.nv.info._ZN7cutlass13device_kernelIN5flash19enable_sm80_to_sm89INS1_16FlashAttnFwdSm80INS1_25CollectiveMainloopFwdSm80ILi4ELi1ELb0EN4cute5tupleIJNS5_1CILi128EEENS7_ILi64EEENS7_ILi96EEEEEELi96ENS_6half_tEfNS_4arch4Sm80ELb1ELb0ELb0ELb1ELb1ELb1ELb1ELb0EEENS1_21CollectiveEpilogueFwdINS6_IJS8_SA_S9_EEENS6_IJNS7_ILi1EEESI_SI_EEESC_SE_Li128ELb1ELb1ELb0ELb0EEENS1_19SingleTileSchedulerILb1ELb0ELb1ELi128EEEEEEEEEvNT_6ParamsE,"",@"SHT_CUDA_INFO"
	.sectionflags	@""
	.align	4


	//----- nvinfo : EIATTR_CUDA_API_VERSION
	.align		4
        /*0000*/ 	.byte	0x04, 0x37
        /*0002*/ 	.short	(.L_450 - .L_449)
.L_449:
        /*0004*/ 	.word	0x00000082


	//----- nvinfo : EIATTR_SW2861232_WAR
	.align		4
.L_450:
        /*0008*/ 	.byte	0x01, 0x35
	.zero		2


	//----- nvinfo : EIATTR_PARAM_CBANK
	.align		4
        /*000c*/ 	.byte	0x04, 0x0a
        /*000e*/ 	.short	(.L_452 - .L_451)
	.align		4
.L_451:
        /*0010*/ 	.word	index@(.nv.constant0._ZN7cutlass13device_kernelIN5flash19enable_sm80_to_sm89INS1_16FlashAttnFwdSm80INS1_25CollectiveMainloopFwdSm80ILi4ELi1ELb0EN4cute5tupleIJNS5_1CILi128EEENS7_ILi64EEENS7_ILi96EEEEEELi96ENS_6half_tEfNS_4arch4Sm80ELb1ELb0ELb0ELb1ELb1ELb1ELb1ELb0EEENS1_21CollectiveEpilogueFwdINS6_IJS8_SA_S9_EEENS6_IJNS7_ILi1EEESI_SI_EEESC_SE_Li128ELb1ELb1ELb0ELb0EEENS1_19SingleTileSchedulerILb1ELb0ELb1ELi128EEEEEEEEEvNT_6ParamsE)
        /*0014*/ 	.short	0x0160
        /*0016*/ 	.short	0x0418


	//----- nvinfo : EIATTR_CBANK_PARAM_SIZE
	.align		4
.L_452:
        /*0018*/ 	.byte	0x03, 0x19
        /*001a*/ 	.short	0x0418


	//----- nvinfo : EIATTR_KPARAM_INFO
	.align		4
        /*001c*/ 	.byte	0x04, 0x17
        /*001e*/ 	.short	(.L_454 - .L_453)
.L_453:
        /*0020*/ 	.word	0x00000000
        /*0024*/ 	.short	0x0000
        /*0026*/ 	.short	0x0000
        /*0028*/ 	.byte	0x00, 0xf0, 0x61, 0x10


	//----- nvinfo : EIATTR_MAXREG_COUNT
	.align		4
.L_454:
        /*002c*/ 	.byte	0x03, 0x1b
        /*002e*/ 	.short	0x00ff


	//----- nvinfo : EIATTR_NUM_BARRIERS
	.align		4
        /*0030*/ 	.byte	0x02, 0x4c
        /*0032*/ 	.byte	0x02
	.zero		1


	//----- nvinfo : EIATTR_ANNOTATIONS
	.align		4
        /*0034*/ 	.byte	0x04, 0x55
        /*0036*/ 	.short	(.L_456 - .L_455)


	//   ....[0]....
.L_455:
        /* <DEDUP_REMOVED lines=38> */


	//----- nvinfo : EIATTR_MERCURY_ISA_VERSION
	.align		4
.L_456:
        /*0288*/ 	.byte	0x03, 0x5f
        /*028a*/ 	.short	0x0000


	//----- nvinfo : EIATTR_COOP_GROUP_MASK_REGIDS
	.align		4
        /*028c*/ 	.byte	0x04, 0x29
        /*028e*/ 	.short	(.L_458 - .L_457)


	//   ....[0]....
.L_457:
        /*0290*/ 	.word	0xffffffff


	//   ....[1]....
        /*0294*/ 	.word	0xffffffff


	//   ....[2]....
        /*0298*/ 	.word	0xffffffff


	//   ....[3]....
        /*029c*/ 	.word	0xffffffff


	//   ....[4]....
        /*02a0*/ 	.word	0xffffffff


	//   ....[5]....
        /*02a4*/ 	.word	0xffffffff


	//   ....[6]....
        /*02a8*/ 	.word	0xffffffff


	//   ....[7]....
        /*02ac*/ 	.word	0xffffffff


	//   ....[8]....
        /*02b0*/ 	.word	0xffffffff


	//   ....[9]....
        /*02b4*/ 	.word	0xffffffff


	//   ....[10]....
        /*02b8*/ 	.word	0xffffffff


	//   ....[11]....
        /*02bc*/ 	.word	0xffffffff


	//   ....[12]....
        /*02c0*/ 	.word	0xffffffff


	//   ....[13]....
        /*02c4*/ 	.word	0xffffffff


	//   ....[14]....
        /*02c8*/ 	.word	0xffffffff


	//   ....[15]....
        /*02cc*/ 	.word	0xffffffff


	//   ....[16]....
        /*02d0*/ 	.word	0xffffffff


	//   ....[17]....
        /*02d4*/ 	.word	0xffffffff


	//   ....[18]....
        /*02d8*/ 	.word	0xffffffff


	//   ....[19]....
        /*02dc*/ 	.word	0xffffffff


	//   ....[20]....
        /*02e0*/ 	.word	0xffffffff


	//   ....[21]....
        /*02e4*/ 	.word	0xffffffff


	//   ....[22]....
        /*02e8*/ 	.word	0xffffffff


	//   ....[23]....
        /*02ec*/ 	.word	0xffffffff


	//   ....[24]....
        /*02f0*/ 	.word	0xffffffff


	//   ....[25]....
        /*02f4*/ 	.word	0xffffffff


	//   ....[26]....
        /*02f8*/ 	.word	0xffffffff


	//   ....[27]....
        /*02fc*/ 	.word	0xffffffff


	//   ....[28]....
        /*0300*/ 	.word	0xffffffff


	//   ....[29]....
        /*0304*/ 	.word	0xffffffff


	//   ....[30]....
        /*0308*/ 	.word	0xffffffff


	//   ....[31]....
        /*030c*/ 	.word	0xffffffff


	//   ....[32]....
        /*0310*/ 	.word	0xffffffff


	//   ....[33]....
        /*0314*/ 	.word	0xffffffff


	//   ....[34]....
        /*0318*/ 	.word	0xffffffff


	//   ....[35]....
        /*031c*/ 	.word	0xffffffff


	//   ....[36]....
        /*0320*/ 	.word	0xffffffff


	//   ....[37]....
        /*0324*/ 	.word	0xffffffff


	//   ....[38]....
        /*0328*/ 	.word	0xffffffff


	//   ....[39]....
        /*032c*/ 	.word	0xffffffff


	//   ....[40]....
        /*0330*/ 	.word	0xffffffff


	//   ....[41]....
        /*0334*/ 	.word	0xffffffff


	//   ....[42]....
        /*0338*/ 	.word	0xffffffff


	//   ....[43]....
        /*033c*/ 	.word	0xffffffff


	//   ....[44]....
        /*0340*/ 	.word	0xffffffff


	//   ....[45]....
        /*0344*/ 	.word	0xffffffff


	//   ....[46]....
        /*0348*/ 	.word	0xffffffff


	//   ....[47]....
        /*034c*/ 	.word	0xffffffff


	//   ....[48]....
        /*0350*/ 	.word	0xffffffff


	//   ....[49]....
        /*0354*/ 	.word	0xffffffff


	//   ....[50]....
        /*0358*/ 	.word	0xffffffff


	//   ....[51]....
        /*035c*/ 	.word	0xffffffff


	//   ....[52]....
        /*0360*/ 	.word	0xffffffff


	//   ....[53]....
        /*0364*/ 	.word	0xffffffff


	//   ....[54]....
        /*0368*/ 	.word	0xffffffff


	//   ....[55]....
        /*036c*/ 	.word	0xffffffff


	//   ....[56]....
        /*0370*/ 	.word	0xffffffff


	//   ....[57]....
        /*0374*/ 	.word	0xffffffff


	//   ....[58]....
        /*0378*/ 	.word	0xffffffff


	//   ....[59]....
        /*037c*/ 	.word	0xffffffff


	//   ....[60]....
        /*0380*/ 	.word	0xffffffff


	//   ....[61]....
        /*0384*/ 	.word	0xffffffff


	//   ....[62]....
        /*0388*/ 	.word	0xffffffff


	//   ....[63]....
        /*038c*/ 	.word	0xffffffff


	//   ....[64]....
        /*0390*/ 	.word	0xffffffff


	//   ....[65]....
        /*0394*/ 	.word	0xffffffff


	//   ....[66]....
        /*0398*/ 	.word	0xffffffff


	//   ....[67]....
        /*039c*/ 	.word	0xffffffff


	//   ....[68]....
        /*03a0*/ 	.word	0xffffffff


	//   ....[69]....
        /*03a4*/ 	.word	0xffffffff


	//   ....[70]....
        /*03a8*/ 	.word	0xffffffff


	//   ....[71]....
        /*03ac*/ 	.word	0xffffffff


	//   ....[72]....
        /*03b0*/ 	.word	0xffffffff


	//   ....[73]....
        /*03b4*/ 	.word	0xffffffff


	//   ....[74]....
        /*03b8*/ 	.word	0xffffffff


	//   ....[75]....
        /*03bc*/ 	.word	0xffffffff


	//   ....[76]....
        /*03c0*/ 	.word	0xffffffff


	//   ....[77]....
        /*03c4*/ 	.word	0xffffffff


	//   ....[78]....
        /*03c8*/ 	.word	0xffffffff


	//   ....[79]....
        /*03cc*/ 	.word	0xffffffff


	//   ....[80]....
        /*03d0*/ 	.word	0xffffffff


	//   ....[81]....
        /*03d4*/ 	.word	0xffffffff


	//   ....[82]....
        /*03d8*/ 	.word	0xffffffff


	//   ....[83]....
        /*03dc*/ 	.word	0xffffffff


	//   ....[84]....
        /*03e0*/ 	.word	0xffffffff


	//   ....[85]....
        /*03e4*/ 	.word	0xffffffff


	//   ....[86]....
        /*03e8*/ 	.word	0xffffffff


	//   ....[87]....
        /*03ec*/ 	.word	0xffffffff


	//   ....[88]....
        /*03f0*/ 	.word	0xffffffff


	//   ....[89]....
        /*03f4*/ 	.word	0xffffffff


	//   ....[90]....
        /*03f8*/ 	.word	0xffffffff


	//   ....[91]....
        /*03fc*/ 	.word	0xffffffff


	//   ....[92]....
        /*0400*/ 	.word	0xffffffff


	//   ....[93]....
        /*0404*/ 	.word	0xffffffff


	//   ....[94]....
        /*0408*/ 	.word	0xffffffff


	//   ....[95]....
        /*040c*/ 	.word	0xffffffff


	//   ....[96]....
        /*0410*/ 	.word	0xffffffff


	//   ....[97]....
        /*0414*/ 	.word	0xffffffff


	//   ....[98]....
        /*0418*/ 	.word	0xffffffff


	//   ....[99]....
        /*041c*/ 	.word	0xffffffff


	//   ....[100]....
        /*0420*/ 	.word	0xffffffff


	//   ....[101]....
        /*0424*/ 	.word	0xffffffff


	//   ....[102]....
        /*0428*/ 	.word	0xffffffff


	//   ....[103]....
        /*042c*/ 	.word	0xffffffff


	//   ....[104]....
        /*0430*/ 	.word	0xffffffff


	//   ....[105]....
        /*0434*/ 	.word	0xffffffff


	//   ....[106]....
        /*0438*/ 	.word	0xffffffff


	//   ....[107]....
        /*043c*/ 	.word	0xffffffff


	//   ....[108]....
        /*0440*/ 	.word	0xffffffff


	//   ....[109]....
        /*0444*/ 	.word	0xffffffff


	//   ....[110]....
        /*0448*/ 	.word	0xffffffff


	//   ....[111]....
        /*044c*/ 	.word	0xffffffff


	//   ....[112]....
        /*0450*/ 	.word	0xffffffff


	//   ....[113]....
        /*0454*/ 	.word	0xffffffff


	//   ....[114]....
        /*0458*/ 	.word	0xffffffff


	//   ....[115]....
        /*045c*/ 	.word	0xffffffff


	//   ....[116]....
        /*0460*/ 	.word	0xffffffff


	//   ....[117]....
        /*0464*/ 	.word	0xffffffff


	//   ....[118]....
        /*0468*/ 	.word	0xffffffff


	//   ....[119]....
        /*046c*/ 	.word	0xffffffff


	//   ....[120]....
        /*0470*/ 	.word	0xffffffff


	//   ....[121]....
        /*0474*/ 	.word	0xffffffff


	//   ....[122]....
        /*0478*/ 	.word	0xffffffff


	//   ....[123]....
        /*047c*/ 	.word	0xffffffff


	//   ....[124]....
        /*0480*/ 	.word	0xffffffff


	//----- nvinfo : EIATTR_COOP_GROUP_INSTR_OFFSETS
	.align		4
.L_458:
        /*0484*/ 	.byte	0x04, 0x28
        /*0486*/ 	.short	(.L_460 - .L_459)


	//   ....[0]....
.L_459:
        /*0488*/ 	.word	0x000000a0


	//   ....[1]....
        /*048c*/ 	.word	0x00002520


	//   ....[2]....
        /*0490*/ 	.word	0x00002530


	//   ....[3]....
        /*0494*/ 	.word	0x00004060


	//   ....[4]....
        /*0498*/ 	.word	0x00004070


	//   ....[5]....
        /*049c*/ 	.word	0x000059f0


	//   ....[6]....
        /*04a0*/ 	.word	0x00005a10


	//   ....[7]....
        /*04a4*/ 	.word	0x00005f10


	//   ....[8]....
        /*04a8*/ 	.word	0x00005f70


	//   ....[9]....
        /*04ac*/ 	.word	0x00006e20


	//   ....[10]....
        /*04b0*/ 	.word	0x00006e50


	//   ....[11]....
        /*04b4*/ 	.word	0x00007030


	//   ....[12]....
        /*04b8*/ 	.word	0x00007060


	//   ....[13]....
        /*04bc*/ 	.word	0x00007180


	//   ....[14]....
        /*04c0*/ 	.word	0x000071b0


	//   ....[15]....
        /*04c4*/ 	.word	0x000072f0


	//   ....[16]....
        /*04c8*/ 	.word	0x00007340


	//   ....[17]....
        /*04cc*/ 	.word	0x000077d0


	//   ....[18]....
        /*04d0*/ 	.word	0x00007800


	//   ....[19]....
        /*04d4*/ 	.word	0x00007820


	//   ....[20]....
        /*04d8*/ 	.word	0x00007830


	//   ....[21]....
        /*04dc*/ 	.word	0x00007d80


	//   ....[22]....
        /*04e0*/ 	.word	0x00007da0


	//   ....[23]....
        /*04e4*/ 	.word	0x00007db0


	//   ....[24]....
        /*04e8*/ 	.word	0x00007dc0


	//   ....[25]....
        /*04ec*/ 	.word	0x00008330


	//   ....[26]....
        /*04f0*/ 	.word	0x000083c0


	//   ....[27]....
        /*04f4*/ 	.word	0x00008490


	//   ....[28]....
        /*04f8*/ 	.word	0x000084d0


	//   ....[29]....
        /*04fc*/ 	.word	0x0000b320


	//   ....[30]....
        /*0500*/ 	.word	0x0000b340


	//   ....[31]....
        /*0504*/ 	.word	0x0000b350


	//   ....[32]....
        /*0508*/ 	.word	0x0000b360


	//   ....[33]....
        /*050c*/ 	.word	0x0000b5e0


	//   ....[34]....
        /*0510*/ 	.word	0x0000b830


	//   ....[35]....
        /*0514*/ 	.word	0x0000b8a0


	//   ....[36]....
        /*0518*/ 	.word	0x0000b8e0


	//   ....[37]....
        /*051c*/ 	.word	0x0000ecd0


	//   ....[38]....
        /*0520*/ 	.word	0x0000ed00


	//   ....[39]....
        /*0524*/ 	.word	0x0000ed20


	//   ....[40]....
        /*0528*/ 	.word	0x0000ed40


	//   ....[41]....
        /*052c*/ 	.word	0x0000fdc0


	//   ....[42]....
        /*0530*/ 	.word	0x0000fdd0


	//   ....[43]....
        /*0534*/ 	.word	0x0000fe00


	//   ....[44]....
        /*0538*/ 	.word	0x0000fe10


	//   ....[45]....
        /*053c*/ 	.word	0x00010210


	//   ....[46]....
        /*0540*/ 	.word	0x00010230


	//   ....[47]....
        /*0544*/ 	.word	0x000102b0


	//   ....[48]....
        /*0548*/ 	.word	0x000102f0


	//   ....[49]....
        /*054c*/ 	.word	0x00010a80


	//   ....[50]....
        /*0550*/ 	.word	0x00010c80


	//   ....[51]....
        /*0554*/ 	.word	0x00010ce0


	//   ....[52]....
        /*0558*/ 	.word	0x00010ea0


	//   ....[53]....
        /*055c*/ 	.word	0x00010f20


	//   ....[54]....
        /*0560*/ 	.word	0x00010ff0


	//   ....[55]....
        /*0564*/ 	.word	0x00011010


	//   ....[56]....
        /*0568*/ 	.word	0x00011100


	//   ....[57]....
        /*056c*/ 	.word	0x00012c40


	//   ....[58]....
        /*0570*/ 	.word	0x00012c50


	//   ....[59]....
        /*0574*/ 	.word	0x00012c60


	//   ....[60]....
        /*0578*/ 	.word	0x00012c70


	//   ....[61]....
        /*057c*/ 	.word	0x000137e0


	//   ....[62]....
        /*0580*/ 	.word	0x00013800


	//   ....[63]....
        /*0584*/ 	.word	0x00013820


	//   ....[64]....
        /*0588*/ 	.word	0x00013840


	//   ....[65]....
        /*058c*/ 	.word	0x00013a40


	//   ....[66]....
        /*0590*/ 	.word	0x00013a50


	//   ....[67]....
        /*0594*/ 	.word	0x00013a60


	//   ....[68]....
        /*0598*/ 	.word	0x00013a80


	//   ....[69]....
        /*059c*/ 	.word	0x00014060


	//   ....[70]....
        /*05a0*/ 	.word	0x00014160


	//   ....[71]....
        /*05a4*/ 	.word	0x000145a0


	//   ....[72]....
        /*05a8*/ 	.word	0x00014720


	//   ....[73]....
        /*05ac*/ 	.word	0x00014820


	//   ....[74]....
        /*05b0*/ 	.word	0x00014870


	//   ....[75]....
        /*05b4*/ 	.word	0x000148e0


	//   ....[76]....
        /*05b8*/ 	.word	0x00014910


	//   ....[77]....
        /*05bc*/ 	.word	0x00016e10


	//   ....[78]....
        /*05c0*/ 	.word	0x00016e30


	//   ....[79]....
        /*05c4*/ 	.word	0x00016e40


	//   ....[80]....
        /*05c8*/ 	.word	0x00016e50


	//   ....[81]....
        /*05cc*/ 	.word	0x000171f0


	//   ....[82]....
        /*05d0*/ 	.word	0x00017220


	//   ....[83]....
        /*05d4*/ 	.word	0x00017230


	//   ....[84]....
        /*05d8*/ 	.word	0x00017250


	//   ....[85]....
        /*05dc*/ 	.word	0x00017d60


	//   ....[86]....
        /*05e0*/ 	.word	0x00017e90


	//   ....[87]....
        /*05e4*/ 	.word	0x00017f00


	//   ....[88]....
        /*05e8*/ 	.word	0x00017f60


	//   ....[89]....
        /*05ec*/ 	.word	0x00017f70


	//   ....[90]....
        /*05f0*/ 	.word	0x00017f90


	//   ....[91]....
        /*05f4*/ 	.word	0x00018150


	//   ....[92]....
        /*05f8*/ 	.word	0x00018480


	//   ....[93]....
        /*05fc*/ 	.word	0x00019e00


	//   ....[94]....
        /*0600*/ 	.word	0x00019e10


	//   ....[95]....
        /*0604*/ 	.word	0x00019e20


	//   ....[96]....
        /*0608*/ 	.word	0x00019e40


	//   ....[97]....
        /*060c*/ 	.word	0x00019e60


	//   ....[98]....
        /*0610*/ 	.word	0x00019e80


	//   ....[99]....
        /*0614*/ 	.word	0x00019ea0


	//   ....[100]....
        /*0618*/ 	.word	0x00019ed0


	//   ....[101]....
        /*061c*/ 	.word	0x0001b690


	//   ....[102]....
        /*0620*/ 	.word	0x0001b6e0


	//   ....[103]....
        /*0624*/ 	.word	0x0001b720


	//   ....[104]....
        /*0628*/ 	.word	0x0001b760


	//   ....[105]....
        /*062c*/ 	.word	0x0001b770


	//   ....[106]....
        /*0630*/ 	.word	0x0001b780


	//   ....[107]....
        /*0634*/ 	.word	0x0001b790


	//   ....[108]....
        /*0638*/ 	.word	0x0001b7a0


	//   ....[109]....
        /*063c*/ 	.word	0x0001b9c0


	//   ....[110]....
        /*0640*/ 	.word	0x0001b9d0


	//   ....[111]....
        /*0644*/ 	.word	0x0001bb50


	//   ....[112]....
        /*0648*/ 	.word	0x0001bb80


	//   ....[113]....
        /*064c*/ 	.word	0x0001bcd0


	//   ....[114]....
        /*0650*/ 	.word	0x0001bd00


	//   ....[115]....
        /*0654*/ 	.word	0x0001be50


	//   ....[116]....
        /*0658*/ 	.word	0x0001be70


	//   ....[117]....
        /*065c*/ 	.word	0x0001c780


	//   ....[118]....
        /*0660*/ 	.word	0x0001c7a0


	//   ....[119]....
        /*0664*/ 	.word	0x0001c8f0


	//   ....[120]....
        /*0668*/ 	.word	0x0001c920


	//   ....[121]....
        /*066c*/ 	.word	0x0001ca50


	//   ....[122]....
        /*0670*/ 	.word	0x0001ca80


	//   ....[123]....
        /*0674*/ 	.word	0x0001cbb0


	//   ....[124]....
        /*0678*/ 	.word	0x0001cbd0


	//----- nvinfo : EIATTR_EXIT_INSTR_OFFSETS
	.align		4
.L_460:
        /*067c*/ 	.byte	0x04, 0x1c
        /*067e*/ 	.short	(.L_462 - .L_461)


	//   ....[0]....
.L_461:
        /*0680*/ 	.word	0x00000450


	//   ....[1]....
        /*0684*/ 	.word	0x0001be80


	//   ....[2]....
        /*0688*/ 	.word	0x0001bf50


	//   ....[3]....
        /*068c*/ 	.word	0x0001bfb0


	//   ....[4]....
        /*0690*/ 	.word	0x0001cbe0


	//   ....[5]....
        /*0694*/ 	.word	0x0001cc90


	//   ....[6]....
        /*0698*/ 	.word	0x0001ccf0


	//----- nvinfo : EIATTR_CTAIDZ_USED
	.align		4
.L_462:
        /*069c*/ 	.byte	0x01, 0x04
	.zero		2


	//----- nvinfo : EIATTR_MAX_THREADS
	.align		4
        /*06a0*/ 	.byte	0x04, 0x05
        /*06a2*/ 	.short	(.L_464 - .L_463)
.L_463:
        /*06a4*/ 	.word	0x00000080
        /*06a8*/ 	.word	0x00000001
        /*06ac*/ 	.word	0x00000001


	//----- nvinfo : EIATTR_CRS_STACK_SIZE
	.align		4
.L_464:
        /*06b0*/ 	.byte	0x04, 0x1e
        /*06b2*/ 	.short	(.L_466 - .L_465)
.L_465:
        /*06b4*/ 	.word	0x00000000
.L_466:


//--------------------- .nv.callgraph             --------------------------
	.section	.nv.callgraph,"",@"SHT_CUDA_CALLGRAPH"
	.align	4
	.sectionentsize	8
	.align		4
        /*0000*/ 	.word	0x00000000
	.align		4
        /*0004*/ 	.word	0xffffffff
	.align		4
        /*0008*/ 	.word	0x00000000
	.align		4
        /*000c*/ 	.word	0xfffffffe
	.align		4
        /*0010*/ 	.word	0x00000000
	.align		4
        /*0014*/ 	.word	0xfffffffd
	.align		4
        /*0018*/ 	.word	0x00000000
	.align		4
        /*001c*/ 	.word	0xfffffffc


//--------------------- .nv.rel.action            --------------------------
	.section	.nv.rel.action,"",@"SHT_CUDA_RELOCINFO"
	.align	8
	.sectionentsize	8
        /*0000*/ 	.byte	0x73, 0x00, 0x00, 0x00, 0x00, 0x00, 0x00, 0x00, 0x00, 0x00, 0x00, 0x11, 0x25, 0x00, 0x05, 0x36


//--------------------- .nv.constant4             --------------------------
	.section	.nv.constant4,"a",@progbits
	.align	8
	.align		8
.nv.constant4:
        /*0000*/ 	.dword	_ZN82_INTERNAL_bb8e5333_46_flash_fwd_hdim96_fp16_paged_softcapall_sm80_cu_c0233546_35564cuda3std3__45__cpo5beginE
	.align		8
        /*0008*/ 	.dword	_ZN82_INTERNAL_bb8e5333_46_flash_fwd_hdim96_fp16_paged_softcapall_sm80_cu_c0233546_35564cuda3std3__45__cpo3endE
	.align		8
        /*0010*/ 	.dword	_ZN82_INTERNAL_bb8e5333_46_flash_fwd_hdim96_fp16_paged_softcapall_sm80_cu_c0233546_35564cuda3std3__45__cpo6cbeginE
	.align		8
        /*0018*/ 	.dword	_ZN82_INTERNAL_bb8e5333_46_flash_fwd_hdim96_fp16_paged_softcapall_sm80_cu_c0233546_35564cuda3std3__45__cpo4cendE
	.align		8
        /*0020*/ 	.dword	_ZN82_INTERNAL_bb8e5333_46_flash_fwd_hdim96_fp16_paged_softcapall_sm80_cu_c0233546_35564cuda3std3__484_GLOBAL__N__bb8e5333_46_flash_fwd_hdim96_fp16_paged_softcapall_sm80_cu_c0233546_35566ignoreE
	.align		8
        /*0028*/ 	.dword	_ZN82_INTERNAL_bb8e5333_46_flash_fwd_hdim96_fp16_paged_softcapall_sm80_cu_c0233546_35564cuda3std3__419piecewise_constructE
	.align		8
        /*0030*/ 	.dword	_ZN82_INTERNAL_bb8e5333_46_flash_fwd_hdim96_fp16_paged_softcapall_sm80_cu_c0233546_35564cuda3std3__48in_placeE
	.align		8
        /*0038*/ 	.dword	_ZN82_INTERNAL_bb8e5333_46_flash_fwd_hdim96_fp16_paged_softcapall_sm80_cu_c0233546_35564cuda3std6ranges3__45__cpo4swapE
	.align		8
        /*0040*/ 	.dword	_ZN82_INTERNAL_bb8e5333_46_flash_fwd_hdim96_fp16_paged_softcapall_sm80_cu_c0233546_35564cuda3std6ranges3__45__cpo9iter_moveE
	.align		8
        /*0048*/ 	.dword	_ZN82_INTERNAL_bb8e5333_46_flash_fwd_hdim96_fp16_paged_softcapall_sm80_cu_c0233546_35564cute7productE
	.align		8
        /*0050*/ 	.dword	_ZN82_INTERNAL_bb8e5333_46_flash_fwd_hdim96_fp16_paged_softcapall_sm80_cu_c0233546_35564cute1_E


//--------------------- .nv.constant0._ZN7cutlass13device_kernelIN5flash19enable_sm80_to_sm89INS1_16FlashAttnFwdSm80INS1_25CollectiveMainloopFwdSm80ILi4ELi1ELb0EN4cute5tupleIJNS5_1CILi128EEENS7_ILi64EEENS7_ILi96EEEEEELi96ENS_6half_tEfNS_4arch4Sm80ELb0ELb0ELb1ELb0ELb1ELb0ELb1ELb0EEENS1_21CollectiveEpilogueFwdINS6_IJS8_SA_S9_EEENS6_IJNS7_ILi1EEESI_SI_EEESC_SE_Li128ELb0ELb1ELb0ELb0EEENS1_19SingleTileSchedulerILb0ELb0ELb1ELi128EEEEEEEEEvNT_6ParamsE --------------------------
	.section	.nv.constant0._ZN7cutlass13device_kernelIN5flash19enable_sm80_to_sm89INS1_16FlashAttnFwdSm80INS1_25CollectiveMainloopFwdSm80ILi4ELi1ELb0EN4cute5tupleIJNS5_1CILi128EEENS7_ILi64EEENS7_ILi96EEEEEELi96ENS_6half_tEfNS_4arch4Sm80ELb0ELb0ELb1ELb0ELb1ELb0ELb1ELb0EEENS1_21CollectiveEpilogueFwdINS6_IJS8_SA_S9_EEENS6_IJNS7_ILi1EEESI_SI_EEESC_SE_Li128ELb0ELb1ELb0ELb0EEENS1_19SingleTileSchedulerILb0ELb0ELb1ELi128EEEEEEEEEvNT_6ParamsE,"a",@progbits
	.sectionflags	@""
	.align	4
.nv.constant0._ZN7cutlass13device_kernelIN5flash19enable_sm80_to_sm89INS1_16FlashAttnFwdSm80INS1_25CollectiveMainloopFwdSm80ILi4ELi1ELb0EN4cute5tupleIJNS5_1CILi128EEENS7_ILi64EEENS7_ILi96EEEEEELi96ENS_6half_tEfNS_4arch4Sm80ELb0ELb0ELb1ELb0ELb1ELb0ELb1ELb0EEENS1_21CollectiveEpilogueFwdINS6_IJS8_SA_S9_EEENS6_IJNS7_ILi1EEESI_SI_EEESC_SE_Li128ELb0ELb1ELb0ELb0EEENS1_19SingleTileSchedulerILb0ELb0ELb1ELi128EEEEEEEEEvNT_6ParamsE:
	.zero		1400


//--------------------- .nv.constant0._ZN7cutlass13device_kernelIN5flash19enable_sm80_to_sm89INS1_16FlashAttnFwdSm80INS1_25CollectiveMainloopFwdSm80ILi4ELi1ELb0EN4cute5tupleIJNS5_1CILi128EEENS7_ILi64EEENS7_ILi96EEEEEELi96ENS_6half_tEfNS_4arch4Sm80ELb0ELb0ELb1ELb1ELb1ELb0ELb1ELb0EEENS1_21CollectiveEpilogueFwdINS6_IJS8_SA_S9_EEENS6_IJNS7_ILi1EEESI_SI_EEESC_SE_Li128ELb1ELb1ELb0ELb0EEENS1_19SingleTileSchedulerILb1ELb0ELb1ELi128EEEEEEEEEvNT_6ParamsE --------------------------
	.section	.nv.constant0._ZN7cutlass13device_kernelIN5flash19enable_sm80_to_sm89INS1_16FlashAttnFwdSm80INS1_25CollectiveMainloopFwdSm80ILi4ELi1ELb0EN4cute5tupleIJNS5_1CILi128EEENS7_ILi64EEENS7_ILi96EEEEEELi96ENS_6half_tEfNS_4arch4Sm80ELb0ELb0ELb1ELb1ELb1ELb0ELb1ELb0EEENS1_21CollectiveEpilogueFwdINS6_IJS8_SA_S9_EEENS6_IJNS7_ILi1EEESI_SI_EEESC_SE_Li128ELb1ELb1ELb0ELb0EEENS1_19SingleTileSchedulerILb1ELb0ELb1ELi128EEEEEEEEEvNT_6ParamsE,"a",@progbits
	.sectionflags	@""
	.align	4
.nv.constant0._ZN7cutlass13device_kernelIN5flash19enable_sm80_to_sm89INS1_16FlashAttnFwdSm80INS1_25CollectiveMainloopFwdSm80ILi4ELi1ELb0EN4cute5tupleIJNS5_1CILi128EEENS7_ILi64EEENS7_ILi96EEEEEELi96ENS_6half_tEfNS_4arch4Sm80ELb0ELb0ELb1ELb1ELb1ELb0ELb1ELb0EEENS1_21CollectiveEpilogueFwdINS6_IJS8_SA_S9_EEENS6_IJNS7_ILi1EEESI_SI_EEESC_SE_Li128ELb1ELb1ELb0ELb0EEENS1_19SingleTileSchedulerILb1ELb0ELb1ELi128EEEEEEEEEvNT_6ParamsE:
	.zero		1400


//--------------------- .nv.constant0._ZN7cutlass13device_kernelIN5flash19enable_sm80_to_sm89INS1_16FlashAttnFwdSm80INS1_25CollectiveMainloopFwdSm80ILi4ELi1ELb0EN4cute5tupleIJNS5_1CILi128EEENS7_ILi64EEENS7_ILi96EEEEEELi96ENS_6half_tEfNS_4arch4Sm80ELb0ELb0ELb1ELb1ELb1ELb1ELb1ELb0EEENS1_21CollectiveEpilogueFwdINS6_IJS8_SA_S9_EEENS6_IJNS7_ILi1EEESI_SI_EEESC_SE_Li128ELb1ELb1ELb0ELb0EEENS1_19SingleTileSchedulerILb1ELb0ELb1ELi128EEEEEEEEEvNT_6ParamsE --------------------------
	.section	.nv.constant0._ZN7cutlass13device_kernelIN5flash19enable_sm80_to_sm89INS1_16FlashAttnFwdSm80INS1_25CollectiveMainloopFwdSm80ILi4ELi1ELb0EN4cute5tupleIJNS5_1CILi128EEENS7_ILi64EEENS7_ILi96EEEEEELi96ENS_6half_tEfNS_4arch4Sm80ELb0ELb0ELb1ELb1ELb1ELb1ELb1ELb0EEENS1_21CollectiveEpilogueFwdINS6_IJS8_SA_S9_EEENS6_IJNS7_ILi1EEESI_SI_EEESC_SE_Li128ELb1ELb1ELb0ELb0EEENS1_19SingleTileSchedulerILb1ELb0ELb1ELi128EEEEEEEEEvNT_6ParamsE,"a",@progbits
	.sectionflags	@""
	.align	4
.nv.constant0._ZN7cutlass13device_kernelIN5flash19enable_sm80_to_sm89INS1_16FlashAttnFwdSm80INS1_25CollectiveMainloopFwdSm80ILi4ELi1ELb0EN4cute5tupleIJNS5_1CILi128EEENS7_ILi64EEENS7_ILi96EEEEEELi96ENS_6half_tEfNS_4arch4Sm80ELb0ELb0ELb1ELb1ELb1ELb1ELb1ELb0EEENS1_21CollectiveEpilogueFwdINS6_IJS8_SA_S9_EEENS6_IJNS7_ILi1EEESI_SI_EEESC_SE_Li128ELb1ELb1ELb0ELb0EEENS1_19SingleTileSchedulerILb1ELb0ELb1ELi128EEEEEEEEEvNT_6ParamsE:
	.zero		1400


//--------------------- .nv.constant0._ZN7cutlass13device_kernelIN5flash19enable_sm80_to_sm89INS1_16FlashAttnFwdSm80INS1_25CollectiveMainloopFwdSm80ILi4ELi1ELb0EN4cute5tupleIJNS5_1CILi128EEENS7_ILi48EEENS7_ILi96EEEEEELi96ENS_6half_tEfNS_4arch4Sm80ELb0ELb1ELb1ELb0ELb1ELb0ELb1ELb0EEENS1_21CollectiveEpilogueFwdINS6_IJS8_SA_S9_EEENS6_IJNS7_ILi1EEESI_SI_EEESC_SE_Li128ELb0ELb1ELb0ELb0EEENS1_19SingleTileSchedulerILb0ELb0ELb1ELi128EEEEEEEEEvNT_6ParamsE --------------------------
	.section	.nv.constant0._ZN7cutlass13device_kernelIN5flash19enable_sm80_to_sm89INS1_16FlashAttnFwdSm80INS1_25CollectiveMainloopFwdSm80ILi4ELi1ELb0EN4cute5tupleIJNS5_1CILi128EEENS7_ILi48EEENS7_ILi96EEEEEELi96ENS_6half_tEfNS_4arch4Sm80ELb0ELb1ELb1ELb0ELb1ELb0ELb1ELb0EEENS1_21CollectiveEpilogueFwdINS6_IJS8_SA_S9_EEENS6_IJNS7_ILi1EEESI_SI_EEESC_SE_Li128ELb0ELb1ELb0ELb0EEENS1_19SingleTileSchedulerILb0ELb0ELb1ELi128EEEEEEEEEvNT_6ParamsE,"a",@progbits
	.sectionflags	@""
	.align	4
.nv.constant0._ZN7cutlass13device_kernelIN5flash19enable_sm80_to_sm89INS1_16FlashAttnFwdSm80INS1_25CollectiveMainloopFwdSm80ILi4ELi1ELb0EN4cute5tupleIJNS5_1CILi128EEENS7_ILi48EEENS7_ILi96EEEEEELi96ENS_6half_tEfNS_4arch4Sm80ELb0ELb1ELb1ELb0ELb1ELb0ELb1ELb0EEENS1_21CollectiveEpilogueFwdINS6_IJS8_SA_S9_EEENS6_IJNS7_ILi1EEESI_SI_EEESC_SE_Li128ELb0ELb1ELb0ELb0EEENS1_19SingleTileSchedulerILb0ELb0ELb1ELi128EEEEEEEEEvNT_6ParamsE:
	.zero		1400


//--------------------- .nv.constant0._ZN7cutlass13device_kernelIN5flash19enable_sm80_to_sm89INS1_16FlashAttnFwdSm80INS1_25CollectiveMainloopFwdSm80ILi4ELi1ELb0EN4cute5tupleIJNS5_1CILi128EEENS7_ILi48EEENS7_ILi96EEEEEELi96ENS_6half_tEfNS_4arch4Sm80ELb0ELb1ELb1ELb1ELb1ELb0ELb1ELb0EEENS1_21CollectiveEpilogueFwdINS6_IJS8_SA_S9_EEENS6_IJNS7_ILi1EEESI_SI_EEESC_SE_Li128ELb1ELb1ELb0ELb0EEENS1_19SingleTileSchedulerILb1ELb0ELb1ELi128EEEEEEEEEvNT_6ParamsE --------------------------
	.section	.nv.constant0._ZN7cutlass13device_kernelIN5flash19enable_sm80_to_sm89INS1_16FlashAttnFwdSm80INS1_25CollectiveMainloopFwdSm80ILi4ELi1ELb0EN4cute5tupleIJNS5_1CILi128EEENS7_ILi48EEENS7_ILi96EEEEEELi96ENS_6half_tEfNS_4arch4Sm80ELb0ELb1ELb1ELb1ELb1ELb0ELb1ELb0EEENS1_21CollectiveEpilogueFwdINS6_IJS8_SA_S9_EEENS6_IJNS7_ILi1EEESI_SI_EEESC_SE_Li128ELb1ELb1ELb0ELb0EEENS1_19SingleTileSchedulerILb1ELb0ELb1ELi128EEEEEEEEEvNT_6ParamsE,"a",@progbits
	.sectionflags	@""
	.align	4
.nv.constant0._ZN7cutlass13device_kernelIN5flash19enable_sm80_to_sm89INS1_16FlashAttnFwdSm80INS1_25CollectiveMainloopFwdSm80ILi4ELi1ELb0EN4cute5tupleIJNS5_1CILi128EEENS7_ILi48EEENS7_ILi96EEEEEELi96ENS_6half_tEfNS_4arch4Sm80ELb0ELb1ELb1ELb1ELb1ELb0ELb1ELb0EEENS1_21CollectiveEpilogueFwdINS6_IJS8_SA_S9_EEENS6_IJNS7_ILi1EEESI_SI_EEESC_SE_Li128ELb1ELb1ELb0ELb0EEENS1_19SingleTileSchedulerILb1ELb0ELb1ELi128EEEEEEEEEvNT_6ParamsE:
	.zero		1400


//--------------------- .nv.constant0._ZN7cutlass13device_kernelIN5flash19enable_sm80_to_sm89INS1_16FlashAttnFwdSm80INS1_25CollectiveMainloopFwdSm80ILi4ELi1ELb0EN4cute5tupleIJNS5_1CILi128EEENS7_ILi48EEENS7_ILi96EEEEEELi96ENS_6half_tEfNS_4arch4Sm80ELb0ELb1ELb1ELb1ELb1ELb1ELb1ELb0EEENS1_21CollectiveEpilogueFwdINS6_IJS8_SA_S9_EEENS6_IJNS7_ILi1EEESI_SI_EEESC_SE_Li128ELb1ELb1ELb0ELb0EEENS1_19SingleTileSchedulerILb1ELb0ELb1ELi128EEEEEEEEEvNT_6ParamsE --------------------------
	.section	.nv.constant0._ZN7cutlass13device_kernelIN5flash19enable_sm80_to_sm89INS1_16FlashAttnFwdSm80INS1_25CollectiveMainloopFwdSm80ILi4ELi1ELb0EN4cute5tupleIJNS5_1CILi128EEENS7_ILi48EEENS7_ILi96EEEEEELi96ENS_6half_tEfNS_4arch4Sm80ELb0ELb1ELb1ELb1ELb1ELb1ELb1ELb0EEENS1_21CollectiveEpilogueFwdINS6_IJS8_SA_S9_EEENS6_IJNS7_ILi1EEESI_SI_EEESC_SE_Li128ELb1ELb1ELb0ELb0EEENS1_19SingleTileSchedulerILb1ELb0ELb1ELi128EEEEEEEEEvNT_6ParamsE,"a",@progbits
	.sectionflags	@""
	.align	4
.nv.constant0._ZN7cutlass13device_kernelIN5flash19enable_sm80_to_sm89INS1_16FlashAttnFwdSm80INS1_25CollectiveMainloopFwdSm80ILi4ELi1ELb0EN4cute5tupleIJNS5_1CILi128EEENS7_ILi48EEENS7_ILi96EEEEEELi96ENS_6half_tEfNS_4arch4Sm80ELb0ELb1ELb1ELb1ELb1ELb1ELb1ELb0EEENS1_21CollectiveEpilogueFwdINS6_IJS8_SA_S9_EEENS6_IJNS7_ILi1EEESI_SI_EEESC_SE_Li128ELb1ELb1ELb0ELb0EEENS1_19SingleTileSchedulerILb1ELb0ELb1ELi128EEEEEEEEEvNT_6ParamsE:
	.zero		1400


//--------------------- .nv.constant0._ZN7cutlass13device_kernelIN5flash19enable_sm80_to_sm89INS1_16FlashAttnFwdSm80INS1_25CollectiveMainloopFwdSm80ILi4ELi1ELb0EN4cute5tupleIJNS5_1CILi128EEENS7_ILi64EEENS7_ILi96EEEEEELi96ENS_6half_tEfNS_4arch4Sm80ELb1ELb0ELb1ELb0ELb1ELb0ELb1ELb0EEENS1_21CollectiveEpilogueFwdINS6_IJS8_SA_S9_EEENS6_IJNS7_ILi1EEESI_SI_EEESC_SE_Li128ELb0ELb1ELb0ELb0EEENS1_30DynamicPersistentTileSchedulerILi128ELi128ELb0ELb1ELb0EEEEEEEEEvNT_6ParamsE --------------------------
	.section	.nv.constant0._ZN7cutlass13device_kernelIN5flash19enable_sm80_to_sm89INS1_16FlashAttnFwdSm80INS1_25CollectiveMainloopFwdSm80ILi4ELi1ELb0EN4cute5tupleIJNS5_1CILi128EEENS7_ILi64EEENS7_ILi96EEEEEELi96ENS_6half_tEfNS_4arch4Sm80ELb1ELb0ELb1ELb0ELb1ELb0ELb1ELb0EEENS1_21CollectiveEpilogueFwdINS6_IJS8_SA_S9_EEENS6_IJNS7_ILi1EEESI_SI_EEESC_SE_Li128ELb0ELb1ELb0ELb0EEENS1_30DynamicPersistentTileSchedulerILi128ELi128ELb0ELb1ELb0EEEEEEEEEvNT_6ParamsE,"a",@progbits
	.sectionflags	@""
	.align	4
.nv.constant0._ZN7cutlass13device_kernelIN5flash19enable_sm80_to_sm89INS1_16FlashAttnFwdSm80INS1_25CollectiveMainloopFwdSm80ILi4ELi1ELb0EN4cute5tupleIJNS5_1CILi128EEENS7_ILi64EEENS7_ILi96EEEEEELi96ENS_6half_tEfNS_4arch4Sm80ELb1ELb0ELb1ELb0ELb1ELb0ELb1ELb0EEENS1_21CollectiveEpilogueFwdINS6_IJS8_SA_S9_EEENS6_IJNS7_ILi1EEESI_SI_EEESC_SE_Li128ELb0ELb1ELb0ELb0EEENS1_30DynamicPersistentTileSchedulerILi128ELi128ELb0ELb1ELb0EEEEEEEEEvNT_6ParamsE:
	.zero		1416


//--------------------- .nv.constant0._ZN7cutlass13device_kernelIN5flash19enable_sm80_to_sm89INS1_16FlashAttnFwdSm80INS1_25CollectiveMainloopFwdSm80ILi4ELi1ELb0EN4cute5tupleIJNS5_1CILi128EEENS7_ILi64EEENS7_ILi96EEEEEELi96ENS_6half_tEfNS_4arch4Sm80ELb1ELb0ELb1ELb1ELb1ELb0ELb1ELb0EEENS1_21CollectiveEpilogueFwdINS6_IJS8_SA_S9_EEENS6_IJNS7_ILi1EEESI_SI_EEESC_SE_Li128ELb1ELb1ELb0ELb0EEENS1_19SingleTileSchedulerILb1ELb0ELb1ELi128EEEEEEEEEvNT_6ParamsE --------------------------
	.section	.nv.constant0._ZN7cutlass13device_kernelIN5flash19enable_sm80_to_sm89INS1_16FlashAttnFwdSm80INS1_25CollectiveMainloopFwdSm80ILi4ELi1ELb0EN4cute5tupleIJNS5_1CILi128EEENS7_ILi64EEENS7_ILi96EEEEEELi96ENS_6half_tEfNS_4arch4Sm80ELb1ELb0ELb1ELb1ELb1ELb0ELb1ELb0EEENS1_21CollectiveEpilogueFwdINS6_IJS8_SA_S9_EEENS6_IJNS7_ILi1EEESI_SI_EEESC_SE_Li128ELb1ELb1ELb0ELb0EEENS1_19SingleTileSchedulerILb1ELb0ELb1ELi128EEEEEEEEEvNT_6ParamsE,"a",@progbits
	.sectionflags	@""
	.align	4
.nv.constant0._ZN7cutlass13device_kernelIN5flash19enable_sm80_to_sm89INS1_16FlashAttnFwdSm80INS1_25CollectiveMainloopFwdSm80ILi4ELi1ELb0EN4cute5tupleIJNS5_1CILi128EEENS7_ILi64EEENS7_ILi96EEEEEELi96ENS_6half_tEfNS_4arch4Sm80ELb1ELb0ELb1ELb1ELb1ELb0ELb1ELb0EEENS1_21CollectiveEpilogueFwdINS6_IJS8_SA_S9_EEENS6_IJNS7_ILi1EEESI_SI_EEESC_SE_Li128ELb1ELb1ELb0ELb0EEENS1_19SingleTileSchedulerILb1ELb0ELb1ELi128EEEEEEEEEvNT_6ParamsE:
	.zero		1400


//--------------------- .nv.constant0._ZN7cutlass13device_kernelIN5flash19enable_sm80_to_sm89INS1_16FlashAttnFwdSm80INS1_25CollectiveMainloopFwdSm80ILi4ELi1ELb0EN4cute5tupleIJNS5_1CILi128EEENS7_ILi64EEENS7_ILi96EEEEEELi96ENS_6half_tEfNS_4arch4Sm80ELb1ELb0ELb1ELb1ELb1ELb1ELb1ELb0EEENS1_21CollectiveEpilogueFwdINS6_IJS8_SA_S9_EEENS6_IJNS7_ILi1EEESI_SI_EEESC_SE_Li128ELb1ELb1ELb0ELb0EEENS1_19SingleTileSchedulerILb1ELb0ELb1ELi128EEEEEEEEEvNT_6ParamsE --------------------------
	.section	.nv.constant0._ZN7cutlass13device_kernelIN5flash19enable_sm80_to_sm89INS1_16FlashAttnFwdSm80INS1_25CollectiveMainloopFwdSm80ILi4ELi1ELb0EN4cute5tupleIJNS5_1CILi128EEENS7_ILi64EEENS7_ILi96EEEEEELi96ENS_6half_tEfNS_4arch4Sm80ELb1ELb0ELb1ELb1ELb1ELb1ELb1ELb0EEENS1_21CollectiveEpilogueFwdINS6_IJS8_SA_S9_EEENS6_IJNS7_ILi1EEESI_SI_EEESC_SE_Li128ELb1ELb1ELb0ELb0EEENS1_19SingleTileSchedulerILb1ELb0ELb1ELi128EEEEEEEEEvNT_6ParamsE,"a",@progbits
	.sectionflags	@""
	.align	4
.nv.constant0._ZN7cutlass13device_kernelIN5flash19enable_sm80_to_sm89INS1_16FlashAttnFwdSm80INS1_25CollectiveMainloopFwdSm80ILi4ELi1ELb0EN4cute5tupleIJNS5_1CILi128EEENS7_ILi64EEENS7_ILi96EEEEEELi96ENS_6half_tEfNS_4arch4Sm80ELb1ELb0ELb1ELb1ELb1ELb1ELb1ELb0EEENS1_21CollectiveEpilogueFwdINS6_IJS8_SA_S9_EEENS6_IJNS7_ILi1EEESI_SI_EEESC_SE_Li128ELb1ELb1ELb0ELb0EEENS1_19SingleTileSchedulerILb1ELb0ELb1ELi128EEEEEEEEEvNT_6ParamsE:
	.zero		1400


//--------------------- .nv.constant0._ZN7cutlass13device_kernelIN5flash19enable_sm80_to_sm89INS1_16FlashAttnFwdSm80INS1_25CollectiveMainloopFwdSm80ILi4ELi1ELb0EN4cute5tupleIJNS5_1CILi128EEENS7_ILi64EEENS7_ILi96EEEEEELi96ENS_6half_tEfNS_4arch4Sm80ELb0ELb0ELb0ELb0ELb1ELb0ELb1ELb0EEENS1_21CollectiveEpilogueFwdINS6_IJS8_SA_S9_EEENS6_IJNS7_ILi1EEESI_SI_EEESC_SE_Li128ELb0ELb1ELb0ELb0EEENS1_19SingleTileSchedulerILb0ELb0ELb1ELi128EEEEEEEEEvNT_6ParamsE --------------------------
	.section	.nv.constant0._ZN7cutlass13device_kernelIN5flash19enable_sm80_to_sm89INS1_16FlashAttnFwdSm80INS1_25CollectiveMainloopFwdSm80ILi4ELi1ELb0EN4cute5tupleIJNS5_1CILi128EEENS7_ILi64EEENS7_ILi96EEEEEELi96ENS_6half_tEfNS_4arch4Sm80ELb0ELb0ELb0ELb0ELb1ELb0ELb1ELb0EEENS1_21CollectiveEpilogueFwdINS6_IJS8_SA_S9_EEENS6_IJNS7_ILi1EEESI_SI_EEESC_SE_Li128ELb0ELb1ELb0ELb0EEENS1_19SingleTileSchedulerILb0ELb0ELb1ELi128EEEEEEEEEvNT_6ParamsE,"a",@progbits
	.sectionflags	@""
	.align	4
.nv.constant0._ZN7cutlass13device_kernelIN5flash19enable_sm80_to_sm89INS1_16FlashAttnFwdSm80INS1_25CollectiveMainloopFwdSm80ILi4ELi1ELb0EN4cute5tupleIJNS5_1CILi128EEENS7_ILi64EEENS7_ILi96EEEEEELi96ENS_6half_tEfNS_4arch4Sm80ELb0ELb0ELb0ELb0ELb1ELb0ELb1ELb0EEENS1_21CollectiveEpilogueFwdINS6_IJS8_SA_S9_EEENS6_IJNS7_ILi1EEESI_SI_EEESC_SE_Li128ELb0ELb1ELb0ELb0EEENS1_19SingleTileSchedulerILb0ELb0ELb1ELi128EEEEEEEEEvNT_6ParamsE:
	.zero		1400


//--------------------- .nv.constant0._ZN7cutlass13device_kernelIN5flash19enable_sm80_to_sm89INS1_16FlashAttnFwdSm80INS1_25CollectiveMainloopFwdSm80ILi4ELi1ELb0EN4cute5tupleIJNS5_1CILi128EEENS7_ILi64EEENS7_ILi96EEEEEELi96ENS_6half_tEfNS_4arch4Sm80ELb0ELb0ELb0ELb1ELb1ELb0ELb1ELb0EEENS1_21CollectiveEpilogueFwdINS6_IJS8_SA_S9_EEENS6_IJNS7_ILi1EEESI_SI_EEESC_SE_Li128ELb1ELb1ELb0ELb0EEENS1_19SingleTileSchedulerILb1ELb0ELb1ELi128EEEEEEEEEvNT_6ParamsE --------------------------
	.section	.nv.constant0._ZN7cutlass13device_kernelIN5flash19enable_sm80_to_sm89INS1_16FlashAttnFwdSm80INS1_25CollectiveMainloopFwdSm80ILi4ELi1ELb0EN4cute5tupleIJNS5_1CILi128EEENS7_ILi64EEENS7_ILi96EEEEEELi96ENS_6half_tEfNS_4arch4Sm80ELb0ELb0ELb0ELb1ELb1ELb0ELb1ELb0EEENS1_21CollectiveEpilogueFwdINS6_IJS8_SA_S9_EEENS6_IJNS7_ILi1EEESI_SI_EEESC_SE_Li128ELb1ELb1ELb0ELb0EEENS1_19SingleTileSchedulerILb1ELb0ELb1ELi128EEEEEEEEEvNT_6ParamsE,"a",@progbits
	.sectionflags	@""
	.align	4
.nv.constant0._ZN7cutlass13device_kernelIN5flash19enable_sm80_to_sm89INS1_16FlashAttnFwdSm80INS1_25CollectiveMainloopFwdSm80ILi4ELi1ELb0EN4cute5tupleIJNS5_1CILi128EEENS7_ILi64EEENS7_ILi96EEEEEELi96ENS_6half_tEfNS_4arch4Sm80ELb0ELb0ELb0ELb1ELb1ELb0ELb1ELb0EEENS1_21CollectiveEpilogueFwdINS6_IJS8_SA_S9_EEENS6_IJNS7_ILi1EEESI_SI_EEESC_SE_Li128ELb1ELb1ELb0ELb0EEENS1_19SingleTileSchedulerILb1ELb0ELb1ELi128EEEEEEEEEvNT_6ParamsE:
	.zero		1400


//--------------------- .nv.constant0._ZN7cutlass13device_kernelIN5flash19enable_sm80_to_sm89INS1_16FlashAttnFwdSm80INS1_25CollectiveMainloopFwdSm80ILi4ELi1ELb0EN4cute5tupleIJNS5_1CILi128EEENS7_ILi64EEENS7_ILi96EEEEEELi96ENS_6half_tEfNS_4arch4Sm80ELb0ELb0ELb0ELb1ELb1ELb1ELb1ELb0EEENS1_21CollectiveEpilogueFwdINS6_IJS8_SA_S9_EEENS6_IJNS7_ILi1EEESI_SI_EEESC_SE_Li128ELb1ELb1ELb0ELb0EEENS1_19SingleTileSchedulerILb1ELb0ELb1ELi128EEEEEEEEEvNT_6ParamsE --------------------------
	.section	.nv.constant0._ZN7cutlass13device_kernelIN5flash19enable_sm80_to_sm89INS1_16FlashAttnFwdSm80INS1_25CollectiveMainloopFwdSm80ILi4ELi1ELb0EN4cute5tupleIJNS5_1CILi128EEENS7_ILi64EEENS7_ILi96EEEEEELi96ENS_6half_tEfNS_4arch4Sm80ELb0ELb0ELb0ELb1ELb1ELb1ELb1ELb0EEENS1_21CollectiveEpilogueFwdINS6_IJS8_SA_S9_EEENS6_IJNS7_ILi1EEESI_SI_EEESC_SE_Li128ELb1ELb1ELb0ELb0EEENS1_19SingleTileSchedulerILb1ELb0ELb1ELi128EEEEEEEEEvNT_6ParamsE,"a",@progbits
	.sectionflags	@""
	.align	4
.nv.constant0._ZN7cutlass13device_kernelIN5flash19enable_sm80_to_sm89INS1_16FlashAttnFwdSm80INS1_25CollectiveMainloopFwdSm80ILi4ELi1ELb0EN4cute5tupleIJNS5_1CILi128EEENS7_ILi64EEENS7_ILi96EEEEEELi96ENS_6half_tEfNS_4arch4Sm80ELb0ELb0ELb0ELb1ELb1ELb1ELb1ELb0EEENS1_21CollectiveEpilogueFwdINS6_IJS8_SA_S9_EEENS6_IJNS7_ILi1EEESI_SI_EEESC_SE_Li128ELb1ELb1ELb0ELb0EEENS1_19SingleTileSchedulerILb1ELb0ELb1ELi128EEEEEEEEEvNT_6ParamsE:
	.zero		1400


//--------------------- .nv.constant0._ZN7cutlass13device_kernelIN5flash19enable_sm80_to_sm89INS1_16FlashAttnFwdSm80INS1_25CollectiveMainloopFwdSm80ILi4ELi1ELb0EN4cute5tupleIJNS5_1CILi128EEENS7_ILi48EEENS7_ILi96EEEEEELi96ENS_6half_tEfNS_4arch4Sm80ELb0ELb1ELb0ELb0ELb1ELb0ELb1ELb0EEENS1_21CollectiveEpilogueFwdINS6_IJS8_SA_S9_EEENS6_IJNS7_ILi1EEESI_SI_EEESC_SE_Li128ELb0ELb1ELb0ELb0EEENS1_19SingleTileSchedulerILb0ELb0ELb1ELi128EEEEEEEEEvNT_6ParamsE --------------------------
	.section	.nv.constant0._ZN7cutlass13device_kernelIN5flash19enable_sm80_to_sm89INS1_16FlashAttnFwdSm80INS1_25CollectiveMainloopFwdSm80ILi4ELi1ELb0EN4cute5tupleIJNS5_1CILi128EEENS7_ILi48EEENS7_ILi96EEEEEELi96ENS_6half_tEfNS_4arch4Sm80ELb0ELb1ELb0ELb0ELb1ELb0ELb1ELb0EEENS1_21CollectiveEpilogueFwdINS6_IJS8_SA_S9_EEENS6_IJNS7_ILi1EEESI_SI_EEESC_SE_Li128ELb0ELb1ELb0ELb0EEENS1_19SingleTileSchedulerILb0ELb0ELb1ELi128EEEEEEEEEvNT_6ParamsE,"a",@progbits
	.sectionflags	@""
	.align	4
.nv.constant0._ZN7cutlass13device_kernelIN5flash19enable_sm80_to_sm89INS1_16FlashAttnFwdSm80INS1_25CollectiveMainloopFwdSm80ILi4ELi1ELb0EN4cute5tupleIJNS5_1CILi128EEENS7_ILi48EEENS7_ILi96EEEEEELi96ENS_6half_tEfNS_4arch4Sm80ELb0ELb1ELb0ELb0ELb1ELb0ELb1ELb0EEENS1_21CollectiveEpilogueFwdINS6_IJS8_SA_S9_EEENS6_IJNS7_ILi1EEESI_SI_EEESC_SE_Li128ELb0ELb1ELb0ELb0EEENS1_19SingleTileSchedulerILb0ELb0ELb1ELi128EEEEEEEEEvNT_6ParamsE:
	.zero		1400


//--------------------- .nv.constant0._ZN7cutlass13device_kernelIN5flash19enable_sm80_to_sm89INS1_16FlashAttnFwdSm80INS1_25CollectiveMainloopFwdSm80ILi4ELi1ELb0EN4cute5tupleIJNS5_1CILi128EEENS7_ILi48EEENS7_ILi96EEEEEELi96ENS_6half_tEfNS_4arch4Sm80ELb0ELb1ELb0ELb1ELb1ELb0ELb1ELb0EEENS1_21CollectiveEpilogueFwdINS6_IJS8_SA_S9_EEENS6_IJNS7_ILi1EEESI_SI_EEESC_SE_Li128ELb1ELb1ELb0ELb0EEENS1_19SingleTileSchedulerILb1ELb0ELb1ELi128EEEEEEEEEvNT_6ParamsE --------------------------
	.section	.nv.constant0._ZN7cutlass13device_kernelIN5flash19enable_sm80_to_sm89INS1_16FlashAttnFwdSm80INS1_25CollectiveMainloopFwdSm80ILi4ELi1ELb0EN4cute5tupleIJNS5_1CILi128EEENS7_ILi48EEENS7_ILi96EEEEEELi96ENS_6half_tEfNS_4arch4Sm80ELb0ELb1ELb0ELb1ELb1ELb0ELb1ELb0EEENS1_21CollectiveEpilogueFwdINS6_IJS8_SA_S9_EEENS6_IJNS7_ILi1EEESI_SI_EEESC_SE_Li128ELb1ELb1ELb0ELb0EEENS1_19SingleTileSchedulerILb1ELb0ELb1ELi128EEEEEEEEEvNT_6ParamsE,"a",@progbits
	.sectionflags	@""
	.align	4
.nv.constant0._ZN7cutlass13device_kernelIN5flash19enable_sm80_to_sm89INS1_16FlashAttnFwdSm80INS1_25CollectiveMainloopFwdSm80ILi4ELi1ELb0EN4cute5tupleIJNS5_1CILi128EEENS7_ILi48EEENS7_ILi96EEEEEELi96ENS_6half_tEfNS_4arch4Sm80ELb0ELb1ELb0ELb1ELb1ELb0ELb1ELb0EEENS1_21CollectiveEpilogueFwdINS6_IJS8_SA_S9_EEENS6_IJNS7_ILi1EEESI_SI_EEESC_SE_Li128ELb1ELb1ELb0ELb0EEENS1_19SingleTileSchedulerILb1ELb0ELb1ELi128EEEEEEEEEvNT_6ParamsE:
	.zero		1400


//--------------------- .nv.constant0._ZN7cutlass13device_kernelIN5flash19enable_sm80_to_sm89INS1_16FlashAttnFwdSm80INS1_25CollectiveMainloopFwdSm80ILi4ELi1ELb0EN4cute5tupleIJNS5_1CILi128EEENS7_ILi48EEENS7_ILi96EEEEEELi96ENS_6half_tEfNS_4arch4Sm80ELb0ELb1ELb0ELb1ELb1ELb1ELb1ELb0EEENS1_21CollectiveEpilogueFwdINS6_IJS8_SA_S9_EEENS6_IJNS7_ILi1EEESI_SI_EEESC_SE_Li128ELb1ELb1ELb0ELb0EEENS1_19SingleTileSchedulerILb1ELb0ELb1ELi128EEEEEEEEEvNT_6ParamsE --------------------------
	.section	.nv.constant0._ZN7cutlass13device_kernelIN5flash19enable_sm80_to_sm89INS1_16FlashAttnFwdSm80INS1_25CollectiveMainloopFwdSm80ILi4ELi1ELb0EN4cute5tupleIJNS5_1CILi128EEENS7_ILi48EEENS7_ILi96EEEEEELi96ENS_6half_tEfNS_4arch4Sm80ELb0ELb1ELb0ELb1ELb1ELb1ELb1ELb0EEENS1_21CollectiveEpilogueFwdINS6_IJS8_SA_S9_EEENS6_IJNS7_ILi1EEESI_SI_EEESC_SE_Li128ELb1ELb1ELb0ELb0EEENS1_19SingleTileSchedulerILb1ELb0ELb1ELi128EEEEEEEEEvNT_6ParamsE,"a",@progbits
	.sectionflags	@""
	.align	4
.nv.constant0._ZN7cutlass13device_kernelIN5flash19enable_sm80_to_sm89INS1_16FlashAttnFwdSm80INS1_25CollectiveMainloopFwdSm80ILi4ELi1ELb0EN4cute5tupleIJNS5_1CILi128EEENS7_ILi48EEENS7_ILi96EEEEEELi96ENS_6half_tEfNS_4arch4Sm80ELb0ELb1ELb0ELb1ELb1ELb1ELb1ELb0EEENS1_21CollectiveEpilogueFwdINS6_IJS8_SA_S9_EEENS6_IJNS7_ILi1EEESI_SI_EEESC_SE_Li128ELb1ELb1ELb0ELb0EEENS1_19SingleTileSchedulerILb1ELb0ELb1ELi128EEEEEEEEEvNT_6ParamsE:
	.zero		1400


//--------------------- .nv.constant0._ZN7cutlass13device_kernelIN5flash19enable_sm80_to_sm89INS1_16FlashAttnFwdSm80INS1_25CollectiveMainloopFwdSm80ILi4ELi1ELb0EN4cute5tupleIJNS5_1CILi128EEENS7_ILi64EEENS7_ILi96EEEEEELi96ENS_6half_tEfNS_4arch4Sm80ELb1ELb0ELb0ELb0ELb1ELb0ELb1ELb0EEENS1_21CollectiveEpilogueFwdINS6_IJS8_SA_S9_EEENS6_IJNS7_ILi1EEESI_SI_EEESC_SE_Li128ELb0ELb1ELb0ELb0EEENS1_30DynamicPersistentTileSchedulerILi128ELi128ELb0ELb1ELb0EEEEEEEEEvNT_6ParamsE --------------------------
	.section	.nv.constant0._ZN7cutlass13device_kernelIN5flash19enable_sm80_to_sm89INS1_16FlashAttnFwdSm80INS1_25CollectiveMainloopFwdSm80ILi4ELi1ELb0EN4cute5tupleIJNS5_1CILi128EEENS7_ILi64EEENS7_ILi96EEEEEELi96ENS_6half_tEfNS_4arch4Sm80ELb1ELb0ELb0ELb0ELb1ELb0ELb1ELb0EEENS1_21CollectiveEpilogueFwdINS6_IJS8_SA_S9_EEENS6_IJNS7_ILi1EEESI_SI_EEESC_SE_Li128ELb0ELb1ELb0ELb0EEENS1_30DynamicPersistentTileSchedulerILi128ELi128ELb0ELb1ELb0EEEEEEEEEvNT_6ParamsE,"a",@progbits
	.sectionflags	@""
	.align	4
.nv.constant0._ZN7cutlass13device_kernelIN5flash19enable_sm80_to_sm89INS1_16FlashAttnFwdSm80INS1_25CollectiveMainloopFwdSm80ILi4ELi1ELb0EN4cute5tupleIJNS5_1CILi128EEENS7_ILi64EEENS7_ILi96EEEEEELi96ENS_6half_tEfNS_4arch4Sm80ELb1ELb0ELb0ELb0ELb1ELb0ELb1ELb0EEENS1_21CollectiveEpilogueFwdINS6_IJS8_SA_S9_EEENS6_IJNS7_ILi1EEESI_SI_EEESC_SE_Li128ELb0ELb1ELb0ELb0EEENS1_30DynamicPersistentTileSchedulerILi128ELi128ELb0ELb1ELb0EEEEEEEEEvNT_6ParamsE:
	.zero		1416


//--------------------- .nv.constant0._ZN7cutlass13device_kernelIN5flash19enable_sm80_to_sm89INS1_16FlashAttnFwdSm80INS1_25CollectiveMainloopFwdSm80ILi4ELi1ELb0EN4cute5tupleIJNS5_1CILi128EEENS7_ILi64EEENS7_ILi96EEEEEELi96ENS_6half_tEfNS_4arch4Sm80ELb1ELb0ELb0ELb1ELb1ELb0ELb1ELb0EEENS1_21CollectiveEpilogueFwdINS6_IJS8_SA_S9_EEENS6_IJNS7_ILi1EEESI_SI_EEESC_SE_Li128ELb1ELb1ELb0ELb0EEENS1_19SingleTileSchedulerILb1ELb0ELb1ELi128EEEEEEEEEvNT_6ParamsE --------------------------
	.section	.nv.constant0._ZN7cutlass13device_kernelIN5flash19enable_sm80_to_sm89INS1_16FlashAttnFwdSm80INS1_25CollectiveMainloopFwdSm80ILi4ELi1ELb0EN4cute5tupleIJNS5_1CILi128EEENS7_ILi64EEENS7_ILi96EEEEEELi96ENS_6half_tEfNS_4arch4Sm80ELb1ELb0ELb0ELb1ELb1ELb0ELb1ELb0EEENS1_21CollectiveEpilogueFwdINS6_IJS8_SA_S9_EEENS6_IJNS7_ILi1EEESI_SI_EEESC_SE_Li128ELb1ELb1ELb0ELb0EEENS1_19SingleTileSchedulerILb1ELb0ELb1ELi128EEEEEEEEEvNT_6ParamsE,"a",@progbits
	.sectionflags	@""
	.align	4
.nv.constant0._ZN7cutlass13device_kernelIN5flash19enable_sm80_to_sm89INS1_16FlashAttnFwdSm80INS1_25CollectiveMainloopFwdSm80ILi4ELi1ELb0EN4cute5tupleIJNS5_1CILi128EEENS7_ILi64EEENS7_ILi96EEEEEELi96ENS_6half_tEfNS_4arch4Sm80ELb1ELb0ELb0ELb1ELb1ELb0ELb1ELb0EEENS1_21CollectiveEpilogueFwdINS6_IJS8_SA_S9_EEENS6_IJNS7_ILi1EEESI_SI_EEESC_SE_Li128ELb1ELb1ELb0ELb0EEENS1_19SingleTileSchedulerILb1ELb0ELb1ELi128EEEEEEEEEvNT_6ParamsE:
	.zero		1400


//--------------------- .nv.constant0._ZN7cutlass13device_kernelIN5flash19enable_sm80_to_sm89INS1_16FlashAttnFwdSm80INS1_25CollectiveMainloopFwdSm80ILi4ELi1ELb0EN4cute5tupleIJNS5_1CILi128EEENS7_ILi64EEENS7_ILi96EEEEEELi96ENS_6half_tEfNS_4arch4Sm80ELb1ELb0ELb0ELb1ELb1ELb1ELb1ELb0EEENS1_21CollectiveEpilogueFwdINS6_IJS8_SA_S9_EEENS6_IJNS7_ILi1EEESI_SI_EEESC_SE_Li128ELb1ELb1ELb0ELb0EEENS1_19SingleTileSchedulerILb1ELb0ELb1ELi128EEEEEEEEEvNT_6ParamsE --------------------------
	.section	.nv.constant0._ZN7cutlass13device_kernelIN5flash19enable_sm80_to_sm89INS1_16FlashAttnFwdSm80INS1_25CollectiveMainloopFwdSm80ILi4ELi1ELb0EN4cute5tupleIJNS5_1CILi128EEENS7_ILi64EEENS7_ILi96EEEEEELi96ENS_6half_tEfNS_4arch4Sm80ELb1ELb0ELb0ELb1ELb1ELb1ELb1ELb0EEENS1_21CollectiveEpilogueFwdINS6_IJS8_SA_S9_EEENS6_IJNS7_ILi1EEESI_SI_EEESC_SE_Li128ELb1ELb1ELb0ELb0EEENS1_19SingleTileSchedulerILb1ELb0ELb1ELi128EEEEEEEEEvNT_6ParamsE,"a",@progbits
	.sectionflags	@""
	.align	4
.nv.constant0._ZN7cutlass13device_kernelIN5flash19enable_sm80_to_sm89INS1_16FlashAttnFwdSm80INS1_25CollectiveMainloopFwdSm80ILi4ELi1ELb0EN4cute5tupleIJNS5_1CILi128EEENS7_ILi64EEENS7_ILi96EEEEEELi96ENS_6half_tEfNS_4arch4Sm80ELb1ELb0ELb0ELb1ELb1ELb1ELb1ELb0EEENS1_21CollectiveEpilogueFwdINS6_IJS8_SA_S9_EEENS6_IJNS7_ILi1EEESI_SI_EEESC_SE_Li128ELb1ELb1ELb0ELb0EEENS1_19SingleTileSchedulerILb1ELb0ELb1ELi128EEEEEEEEEvNT_6ParamsE:
	.zero		1400


//--------------------- .text._ZN7cutlass13device_kernelIN5flash19enable_sm80_to_sm89INS1_16FlashAttnFwdSm80INS1_25CollectiveMainloopFwdSm80ILi4ELi1ELb0EN4cute5tupleIJNS5_1CILi128EEENS7_ILi64EEENS7_ILi96EEEEEELi96ENS_6half_tEfNS_4arch4Sm80ELb0ELb0ELb1ELb0ELb1ELb0ELb1ELb0EEENS1_21CollectiveEpilogueFwdINS6_IJS8_SA_S9_EEENS6_IJNS7_ILi1EEESI_SI_EEESC_SE_Li128ELb0ELb1ELb0ELb0EEENS1_19SingleTileSchedulerILb0ELb0ELb1ELi128EEEEEEEEEvNT_6ParamsE --------------------------
	.section	.text._ZN7cutlass13device_kernelIN5flash19enable_sm80_to_sm89INS1_16FlashAttnFwdSm80INS1_25CollectiveMainloopFwdSm80ILi4ELi1ELb0EN4cute5tupleIJNS5_1CILi128EEENS7_ILi64EEENS7_ILi96EEEEEELi96ENS_6half_tEfNS_4arch4Sm80ELb0ELb0ELb1ELb0ELb1ELb0ELb1ELb0EEENS1_21CollectiveEpilogueFwdINS6_IJS8_SA_S9_EEENS6_IJNS7_ILi1EEESI_SI_EEESC_SE_Li128ELb0ELb1ELb0ELb0EEENS1_19SingleTileSchedulerILb0ELb0ELb1ELi128EEEEEEEEEvNT_6ParamsE,"ax",@progbits
	.sectioninfo	@"SHI_REGISTERS=255"
	.align	128
.text._ZN7cutlass13device_kernelIN5flash19enable_sm80_to_sm89INS1_16FlashAttnFwdSm80INS1_25CollectiveMainloopFwdSm80ILi4ELi1ELb0EN4cute5tupleIJNS5_1CILi128EEENS7_ILi64EEENS7_ILi96EEEEEELi96ENS_6half_tEfNS_4arch4Sm80ELb0ELb0ELb1ELb0ELb1ELb0ELb1ELb0EEENS1_21CollectiveEpilogueFwdINS6_IJS8_SA_S9_EEENS6_IJNS7_ILi1EEESI_SI_EEESC_SE_Li128ELb0ELb1ELb0ELb0EEENS1_19SingleTileSchedulerILb0ELb0ELb1ELi128EEEEEEEEEvNT_6ParamsE:
        .type           _ZN7cutlass13device_kernelIN5flash19enable_sm80_to_sm89INS1_16FlashAttnFwdSm80INS1_25CollectiveMainloopFwdSm80ILi4ELi1ELb0EN4cute5tupleIJNS5_1CILi128EEENS7_ILi64EEENS7_ILi96EEEEEELi96ENS_6half_tEfNS_4arch4Sm80ELb0ELb0ELb1ELb0ELb1ELb0ELb1ELb0EEENS1_21CollectiveEpilogueFwdINS6_IJS8_SA_S9_EEENS6_IJNS7_ILi1EEESI_SI_EEESC_SE_Li128ELb0ELb1ELb0ELb0EEENS1_19SingleTileSchedulerILb0ELb0ELb1ELi128EEEEEEEEEvNT_6ParamsE,@function
        .size           _ZN7cutlass13device_kernelIN5flash19enable_sm80_to_sm89INS1_16FlashAttnFwdSm80INS1_25CollectiveMainloopFwdSm80ILi4ELi1ELb0EN4cute5tupleIJNS5_1CILi128EEENS7_ILi64EEENS7_ILi96EEEEEELi96ENS_6half_tEfNS_4arch4Sm80ELb0ELb0ELb1ELb0ELb1ELb0ELb1ELb0EEENS1_21CollectiveEpilogueFwdINS6_IJS8_SA_S9_EEENS6_IJNS7_ILi1EEESI_SI_EEESC_SE_Li128ELb0ELb1ELb0ELb0EEENS1_19SingleTileSchedulerILb0ELb0ELb1ELi128EEEEEEEEEvNT_6ParamsE,(.L_x_1710 - _ZN7cutlass13device_kernelIN5flash19enable_sm80_to_sm89INS1_16FlashAttnFwdSm80INS1_25CollectiveMainloopFwdSm80ILi4ELi1ELb0EN4cute5tupleIJNS5_1CILi128EEENS7_ILi64EEENS7_ILi96EEEEEELi96ENS_6half_tEfNS_4arch4Sm80ELb0ELb0ELb1ELb0ELb1ELb0ELb1ELb0EEENS1_21CollectiveEpilogueFwdINS6_IJS8_SA_S9_EEENS6_IJNS7_ILi1EEESI_SI_EEESC_SE_Li128ELb0ELb1ELb0ELb0EEENS1_19SingleTileSchedulerILb0ELb0ELb1ELi128EEEEEEEEEvNT_6ParamsE)
        .other          _ZN7cutlass13device_kernelIN5flash19enable_sm80_to_sm89INS1_16FlashAttnFwdSm80INS1_25CollectiveMainloopFwdSm80ILi4ELi1ELb0EN4cute5tupleIJNS5_1CILi128EEENS7_ILi64EEENS7_ILi96EEEEEELi96ENS_6half_tEfNS_4arch4Sm80ELb0ELb0ELb1ELb0ELb1ELb0ELb1ELb0EEENS1_21CollectiveEpilogueFwdINS6_IJS8_SA_S9_EEENS6_IJNS7_ILi1EEESI_SI_EEESC_SE_Li128ELb0ELb1ELb0ELb0EEENS1_19SingleTileSchedulerILb0ELb0ELb1ELi128EEEEEEEEEvNT_6ParamsE,@"STO_CUDA_ENTRY STV_DEFAULT"
_ZN7cutlass13device_kernelIN5flash19enable_sm80_to_sm89INS1_16FlashAttnFwdSm80INS1_25CollectiveMainloopFwdSm80ILi4ELi1ELb0EN4cute5tupleIJNS5_1CILi128EEENS7_ILi64EEENS7_ILi96EEEEEELi96ENS_6half_tEfNS_4arch4Sm80ELb0ELb0ELb1ELb0ELb1ELb0ELb1ELb0EEENS1_21CollectiveEpilogueFwdINS6_IJS8_SA_S9_EEENS6_IJNS7_ILi1EEESI_SI_EEESC_SE_Li128ELb0ELb1ELb0ELb0EEENS1_19SingleTileSchedulerILb0ELb0ELb1ELi128EEEEEEEEEvNT_6ParamsE:
[----:B------:R-:W-:-:S03]  /*0000*/  MOV R1, c[0x0][0x28] ;  /* 0x00000a0000017a02 */ /* 0x000fc60000000f00 */
[----:B------:R-:W1:Y:S01]  /*0010*/  S2UR UR11, SR_CTAID.Z ;  /* 0x00000000000b79c3 */ /* 0x000e620000002700 */
[----:B------:R-:W-:Y:S02]  /*0020*/  IADD3 R1, R1, -0x58, RZ ;  /* 0xffffffa801017810 */ /* 0x000fe40007ffe0ff */
[----:B-1----:R-:W-:-:S13]  /*0030*/  ISETP.LE.AND P0, PT, RZ, UR11, PT ;  /* 0x0000000bff007c0c */ /* 0x002fda000bf03270 */
[----:B------:R-:W-:Y:S05]  /*0040*/  @!P0 EXIT ;  /* 0x000000000000894d */ /* 0x000fea0003800000 */
[----:B------:R-:W-:Y:S02]  /*0050*/  ULDC.64 UR4, c[0x0][0x370] ;  /* 0x0000dc0000047ab9 */ /* 0x000fe40000000a00 */
[----:B------:R-:W-:Y:S02]  /*0060*/  UISETP.NE.U32.AND UP1, UPT, URZ, UR4, UPT ;  /* 0x000000043f00728c */ /* 0x000fe4000bf25070 */
[----:B------:R-:W-:Y:S02]  /*0070*/  ULDC.64 UR14, c[0x0][0x118] ;  /* 0x00004600000e7ab9 */ /* 0x000fe40000000a00 */
[----:B------:R-:W-:Y:S02]  /*0080*/  UISETP.NE.AND.EX UP1, UPT, URZ, UR5, UPT, UP1 ;  /* 0x000000053f00728c */ /* 0x000fe4000bf25310 */
[----:B------:R-:W-:Y:S02]  /*0090*/  ULDC.64 UR6, c[0x0][0x340] ;  /* 0x0000d00000067ab9 */ /* 0x000fe40000000a00 */
[----:B------:R-:W-:-:S02]  /*00a0*/  ULDC.64 UR4, c[0x0][0x340] ;  /* 0x0000d00000047ab9 */ /* 0x000fc40000000a00 */
[----:B------:R-:W-:Y:S01]  /*00b0*/  UISETP.NE.U32.AND UP0, UPT, URZ, UR4, UPT ;  /* 0x000000043f00728c */ /* 0x000fe2000bf05070 */
[----:B------:R-:W-:-:S03]  /*00c0*/  PLOP3.LUT P3, PT, PT, PT, UP1, 0x80, 0x0 ;  /* 0x000000000000781c */ /* 0x000fc60003f6f018 */
[----:B------:R-:W-:Y:S02]  /*00d0*/  UISETP.NE.AND.EX UP0, UPT, URZ, UR5, UPT, UP0 ;  /* 0x000000053f00728c */ /* 0x000fe4000bf05300 */
[----:B------:R-:W-:Y:S02]  /*00e0*/  @UP1 UMOV UR8, 0x4 ;  /* 0x0000000400081882 */ /* 0x000fe40000000000 */
[----:B------:R-:W-:Y:S02]  /*00f0*/  ULDC.64 UR4, c[0x0][0x370] ;  /* 0x0000dc0000047ab9 */ /* 0x000fe40000000a00 */
[----:B------:R-:W-:Y:S01]  /*0100*/  @UP1 UIMAD.WIDE UR8, UR11, UR8, UR4 ;  /* 0x000000080b0812a5 */ /* 0x000fe2000f8e0204 */
[----:B------:R-:W-:-:S04]  /*0110*/  PLOP3.LUT P6, PT, PT, PT, UP0, 0x80, 0x0 ;  /* 0x000000000000781c */ /* 0x000fc80003fcf008 */
[----:B------:R-:W-:Y:S01]  /*0120*/  @UP0 UMOV UR4, 0x4 ;  /* 0x0000000400040882 */ /* 0x000fe20000000000 */
[----:B------:R-:W-:Y:S01]  /*0130*/  IMAD.U32 R2, RZ, RZ, UR8 ;  /* 0x00000008ff027e24 */ /* 0x000fe2000f8e00ff */
[----:B------:R-:W-:Y:S01]  /*0140*/  @UP0 UIMAD.WIDE UR4, UR11, UR4, UR6 ;  /* 0x000000040b0402a5 */ /* 0x000fe2000f8e0206 */
[----:B------:R-:W-:-:S05]  /*0150*/  IMAD.U32 R3, RZ, RZ, UR9 ;  /* 0x00000009ff037e24 */ /* 0x000fca000f8e00ff */
[----:B------:R1:W2:Y:S02]  /*0160*/  @P3 LDG.E R9, [R2.64] ;  /* 0x0000000e02093981 */ /* 0x0002a4000c1e1900 */
[----:B-1----:R-:W-:Y:S02]  /*0170*/  IMAD.U32 R2, RZ, RZ, UR4 ;  /* 0x00000004ff027e24 */ /* 0x002fe4000f8e00ff */
[----:B------:R-:W-:Y:S01]  /*0180*/  IMAD.U32 R3, RZ, RZ, UR5 ;  /* 0x00000005ff037e24 */ /* 0x000fe2000f8e00ff */
[----:B------:R-:W1:Y:S01]  /*0190*/  S2R R57, SR_TID.X ;  /* 0x0000000000397919 */ /* 0x000e620000002100 */
[----:B------:R-:W3:Y:S03]  /*01a0*/  S2UR UR8, SR_CTAID.Y ;  /* 0x00000000000879c3 */ /* 0x000ee60000002600 */
[----:B------:R-:W4:Y:S01]  /*01b0*/  S2R R8, SR_CTAID.X ;  /* 0x0000000000087919 */ /* 0x000f220000002500 */
[----:B------:R-:W-:Y:S01]  /*01c0*/  IMAD.MOV.U32 R17, RZ, RZ, c[0x0][0x2c4] ;  /* 0x0000b100ff117624 */ /* 0x000fe200078e00ff */
[----:B------:R-:W-:-:S02]  /*01d0*/  ULDC.64 UR4, c[0x0][0x1b8] ;  /* 0x00006e0000047ab9 */ /* 0x000fc40000000a00 */
[----:B------:R5:W2:Y:S01]  /*01e0*/  @P6 LDG.E R18, [R2.64] ;  /* 0x0000000e02126981 */ /* 0x000aa2000c1e1900 */
[----:B------:R-:W-:Y:S01]  /*01f0*/  USHF.R.S32.HI UR9, URZ, 0x1f, UR11 ;  /* 0x0000001f3f097899 */ /* 0x000fe2000801140b */
[C---:B------:R-:W-:Y:S01]  /*0200*/  ISETP.NE.AND P0, PT, R17.reuse, 0x1, PT ;  /* 0x000000011100780c */ /* 0x040fe20003f05270 */
[----:B------:R-:W-:Y:S01]  /*0210*/  IMAD R17, R17, c[0x0][0x168], RZ ;  /* 0x00005a0011117a24 */ /* 0x000fe200078e02ff */
[----:B------:R-:W-:Y:S01]  /*0220*/  UMOV UR10, URZ ;  /* 0x0000003f000a7c82 */ /* 0x000fe20008000000 */
[----:B------:R-:W-:Y:S01]  /*0230*/  IMAD.MOV.U32 R236, RZ, RZ, RZ ;  /* 0x000000ffffec7224 */ /* 0x000fe200078e00ff */
[----:B-1----:R-:W-:Y:S01]  /*0240*/  SHF.R.S32.HI R22, RZ, 0x1f, R57 ;  /* 0x0000001fff167819 */ /* 0x002fe20000011439 */
[----:B---3--:R-:W-:Y:S02]  /*0250*/  USHF.R.S32.HI UR6, URZ, 0x1f, UR8 ;  /* 0x0000001f3f067899 */ /* 0x008fe40008011408 */
[----:B------:R-:W-:Y:S01]  /*0260*/  UIMAD.WIDE.U32 UR12, UR8, UR4, URZ ;  /* 0x00000004080c72a5 */ /* 0x000fe2000f8e003f */
[CC--:B------:R-:W-:Y:S01]  /*0270*/  LEA.HI R25, R22.reuse, R57.reuse, RZ, 0x3 ;  /* 0x0000003916197211 */ /* 0x0c0fe200078f18ff */
[----:B------:R-:W-:Y:S01]  /*0280*/  UIMAD UR7, UR6, UR4, URZ ;  /* 0x00000004060772a4 */ /* 0x000fe2000f8e023f */
[----:B------:R-:W-:-:S02]  /*0290*/  LEA.HI R32, R22, R57, RZ, 0x5 ;  /* 0x0000003916207211 */ /* 0x000fc400078f28ff */
[----:B------:R-:W-:Y:S01]  /*02a0*/  SHF.R.S32.HI R24, RZ, 0x3, R25 ;  /* 0x00000003ff187819 */ /* 0x000fe20000011419 */
[----:B------:R-:W-:Y:S01]  /*02b0*/  UIMAD UR7, UR8, UR5, UR7 ;  /* 0x00000005080772a4 */ /* 0x000fe2000f8e0207 */
[----:B-----5:R-:W-:Y:S02]  /*02c0*/  LEA.HI R2, R22, R57, RZ, 0x2 ;  /* 0x0000003916027211 */ /* 0x020fe400078f10ff */
[----:B------:R-:W-:Y:S01]  /*02d0*/  ULDC.64 UR4, c[0x0][0x1c0] ;  /* 0x0000700000047ab9 */ /* 0x000fe20000000a00 */
[----:B------:R-:W-:Y:S01]  /*02e0*/  SHF.R.S32.HI R27, RZ, 0x5, R32 ;  /* 0x00000005ff1b7819 */ /* 0x000fe20000011420 */
[----:B------:R-:W-:Y:S01]  /*02f0*/  UIADD3 UR13, UR13, UR7, URZ ;  /* 0x000000070d0d7290 */ /* 0x000fe2000fffe03f */
[----:B------:R-:W-:Y:S01]  /*0300*/  LOP3.LUT R0, R2, 0xfffffffc, RZ, 0xc0, !PT ;  /* 0xfffffffc02007812 */ /* 0x000fe200078ec0ff */
[----:B------:R-:W-:Y:S01]  /*0310*/  UIMAD UR9, UR9, UR4, URZ ;  /* 0x00000004090972a4 */ /* 0x000fe2000f8e023f */
[----:B------:R-:W-:Y:S01]  /*0320*/  SHF.R.S32.HI R26, RZ, 0x2, R2 ;  /* 0x00000002ff1a7819 */ /* 0x000fe20000011402 */
[----:B------:R-:W-:-:S02]  /*0330*/  UIMAD.WIDE.U32 UR12, UR11, UR4, UR12 ;  /* 0x000000040b0c72a5 */ /* 0x000fc4000f8e000c */
[----:B------:R-:W-:Y:S01]  /*0340*/  IMAD.IADD R7, R57, 0x1, -R0 ;  /* 0x0000000139077824 */ /* 0x000fe200078e0a00 */
[----:B------:R-:W-:Y:S01]  /*0350*/  UIMAD UR5, UR11, UR5, UR9 ;  /* 0x000000050b0572a4 */ /* 0x000fe2000f8e0209 */
[C-C-:B----4-:R-:W-:Y:S01]  /*0360*/  IMAD R19, R8.reuse, 0x80, R26.reuse ;  /* 0x0000008008137824 */ /* 0x150fe200078e021a */
[----:B------:R-:W-:Y:S01]  /*0370*/  ULDC UR4, c[0x0][0x2ac] ;  /* 0x0000ab0000047ab9 */ /* 0x000fe20000000800 */
[C---:B------:R-:W-:Y:S01]  /*0380*/  IMAD R156, R7.reuse, 0x20, R26 ;  /* 0x00000020079c7824 */ /* 0x040fe200078e021a */
[----:B------:R-:W-:Y:S01]  /*0390*/  UIADD3 UR5, UR13, UR5, URZ ;  /* 0x000000050d057290 */ /* 0x000fe2000fffe03f */
[----:B------:R-:W-:Y:S01]  /*03a0*/  IMAD.U32 R3, RZ, RZ, UR13 ;  /* 0x0000000dff037e24 */ /* 0x000fe2000f8e00ff */
[----:B------:R-:W-:Y:S01]  /*03b0*/  ULDC UR9, c[0x0][0x1d0] ;  /* 0x0000740000097ab9 */ /* 0x000fe20000000800 */
[----:B------:R-:W-:Y:S01]  /*03c0*/  IMAD R10, R8, 0x80, R156 ;  /* 0x00000080080a7824 */ /* 0x000fe200078e029c */
[----:B------:R-:W-:Y:S01]  /*03d0*/  STL [R1+0x10], R156 ;  /* 0x0000109c01007387 */ /* 0x000fe20000100800 */
[----:B------:R-:W-:Y:S01]  /*03e0*/  IMAD.U32 R2, RZ, RZ, UR12 ;  /* 0x0000000cff027e24 */ /* 0x000fe2000f8e00ff */
[----:B------:R-:W-:Y:S01]  /*03f0*/  UIMAD UR9, UR4, UR9, URZ ;  /* 0x00000009040972a4 */ /* 0x000fe2000f8e023f */
[----:B------:R-:W-:Y:S01]  /*0400*/  @P0 IMAD.HI.U32 R0, R10, c[0x0][0x2c8], RZ ;  /* 0x0000b2000a000a27 */ /* 0x000fe200078e00ff */
[----:B------:R-:W-:Y:S03]  /*0410*/  STL [R1+0x40], R10 ;  /* 0x0000400a01007387 */ /* 0x000fe60000100800 */
[----:B------:R-:W-:Y:S01]  /*0420*/  IMAD.MOV.U32 R4, RZ, RZ, R10 ;  /* 0x000000ffff047224 */ /* 0x000fe200078e000a */
[----:B------:R-:W-:Y:S01]  /*0430*/  @P0 SHF.R.U32.HI R4, RZ, c[0x0][0x2cc], R0 ;  /* 0x0000b300ff040a19 */ /* 0x000fe20000011600 */
[----:B------:R-:W-:Y:S01]  /*0440*/  IMAD.U32 R3, RZ, RZ, UR5 ;  /* 0x00000005ff037e24 */ /* 0x000fe2000f8e00ff */
[----:B------:R-:W-:Y:S01]  /*0450*/  ULDC UR5, c[0x0][0x1d0] ;  /* 0x0000740000057ab9 */ /* 0x000fe20000000800 */
[----:B------:R-:W-:Y:S01]  /*0460*/  IMAD.SHL.U32 R56, R7, 0x8, RZ ;  /* 0x0000000807387824 */ /* 0x000fe200078e00ff */
[--C-:B------:R-:W-:Y:S01]  /*0470*/  SHF.R.S32.HI R5, RZ, 0x1f, R4.reuse ;  /* 0x0000001fff057819 */ /* 0x100fe20000011404 */
[----:B------:R-:W-:Y:S01]  /*0480*/  IMAD.MOV R0, RZ, RZ, -R4 ;  /* 0x000000ffff007224 */ /* 0x000fe200078e0a04 */
[----:B------:R-:W-:Y:S01]  /*0490*/  UIMAD UR5, UR4, UR5, 0x3f ;  /* 0x0000003f040574a4 */ /* 0x000fe2000f8e0205 */
[----:B------:R-:W-:Y:S01]  /*04a0*/  IMAD.WIDE.U32 R2, R4, c[0x0][0x1b0], R2 ;  /* 0x00006c0004027a25 */ /* 0x000fe200078e0002 */
[C---:B------:R-:W-:Y:S01]  /*04b0*/  IADD3 R155, R56.reuse, 0x20, RZ ;  /* 0x00000020389b7810 */ /* 0x040fe20007ffe0ff */
[----:B------:R-:W-:Y:S01]  /*04c0*/  STL [R1+0x3c], R19 ;  /* 0x00003c1301007387 */ /* 0x000fe20000100800 */
[C---:B------:R-:W-:Y:S01]  /*04d0*/  IADD3 R154, R56.reuse, 0x40, RZ ;  /* 0x00000040389a7810 */ /* 0x040fe20007ffe0ff */
[----:B------:R-:W-:Y:S01]  /*04e0*/  IMAD R6, R5, c[0x0][0x1b0], RZ ;  /* 0x00006c0005067a24 */ /* 0x000fe200078e02ff */
[----:B------:R-:W-:Y:S01]  /*04f0*/  ISETP.GE.AND P5, PT, R56, c[0x0][0x198], PT ;  /* 0x0000660038007a0c */ /* 0x000fe20003fa6270 */
[----:B------:R-:W-:Y:S01]  /*0500*/  IMAD R5, R0, c[0x0][0x2c4], R10 ;  /* 0x0000b10000057a24 */ /* 0x000fe200078e020a */
[----:B------:R-:W-:Y:S01]  /*0510*/  USHF.R.S32.HI UR7, URZ, 0x1f, UR5 ;  /* 0x0000001f3f077899 */ /* 0x000fe20008011405 */
[----:B------:R-:W-:Y:S01]  /*0520*/  IMAD R0, R4, c[0x0][0x1b4], R6 ;  /* 0x00006d0004007a24 */ /* 0x000fe200078e0206 */
[----:B------:R-:W-:Y:S01]  /*0530*/  IADD3 R6, R19, 0x40, RZ ;  /* 0x0000004013067810 */ /* 0x000fe20007ffe0ff */
[----:B------:R-:W-:Y:S01]  /*0540*/  STL [R1+0x24], R155 ;  /* 0x0000249b01007387 */ /* 0x000fe20000100800 */
[----:B------:R-:W-:Y:S01]  /*0550*/  SHF.R.S32.HI R4, RZ, 0x1f, R5 ;  /* 0x0000001fff047819 */ /* 0x000fe20000011405 */
[----:B------:R-:W-:Y:S01]  /*0560*/  IMAD.IADD R3, R3, 0x1, R0 ;  /* 0x0000000103037824 */ /* 0x000fe200078e0200 */
[-C--:B------:R-:W-:Y:S01]  /*0570*/  ISETP.GE.AND P2, PT, R6, R17.reuse, PT ;  /* 0x000000110600720c */ /* 0x080fe20003f46270 */
[----:B------:R-:W-:Y:S01]  /*0580*/  ULEA.HI UR7, UR7, UR5, URZ, 0x6 ;  /* 0x0000000507077291 */ /* 0x000fe2000f8f303f */
[----:B------:R-:W-:Y:S01]  /*0590*/  ISETP.GE.AND P4, PT, R155, c[0x0][0x198], PT ;  /* 0x000066009b007a0c */ /* 0x000fe20003f86270 */
[----:B------:R-:W-:Y:S01]  /*05a0*/  IMAD R0, R4, c[0x0][0x1a8], RZ ;  /* 0x00006a0004007a24 */ /* 0x000fe200078e02ff */
[----:B------:R-:W-:Y:S01]  /*05b0*/  IADD3 R4, R19, 0x20, RZ ;  /* 0x0000002013047810 */ /* 0x000fe20007ffe0ff */
[C---:B------:R-:W-:Y:S01]  /*05c0*/  IMAD.WIDE.U32 R2, R5.reuse, c[0x0][0x1a8], R2 ;  /* 0x00006a0005027a25 */ /* 0x040fe200078e0002 */
[----:B------:R-:W-:Y:S01]  /*05d0*/  USHF.R.S32.HI UR7, URZ, 0x6, UR7 ;  /* 0x000000063f077899 */ /* 0x000fe20008011407 */
[----:B------:R-:W-:Y:S01]  /*05e0*/  STL [R1+0x28], R154 ;  /* 0x0000289a01007387 */ /* 0x000fe20000100800 */
[----:B------:R-:W-:Y:S01]  /*05f0*/  ISETP.GE.AND P0, PT, R4, R17, PT ;  /* 0x000000110400720c */ /* 0x000fe20003f06270 */
[----:B------:R-:W-:Y:S01]  /*0600*/  IMAD R0, R5, c[0x0][0x1ac], R0 ;  /* 0x00006b0005007a24 */ /* 0x000fe200078e0200 */
[----:B------:R-:W-:Y:S01]  /*0610*/  LEA R16, P1, R2, c[0x0][0x160], 0x1 ;  /* 0x0000580002107a11 */ /* 0x000fe200078208ff */
[----:B------:R-:W-:-:S02]  /*0620*/  ULDC UR5, c[0x0][0x2b8] ;  /* 0x0000ae0000057ab9 */ /* 0x000fc40000000800 */
[----:B------:R-:W-:Y:S01]  /*0630*/  IMAD.IADD R0, R3, 0x1, R0 ;  /* 0x0000000103007824 */ /* 0x000fe200078e0200 */
[----:B------:R-:W-:Y:S01]  /*0640*/  UISETP.NE.AND UP1, UPT, UR5, 0x1, UPT ;  /* 0x000000010500788c */ /* 0x000fe2000bf25270 */
[----:B------:R-:W-:Y:S01]  /*0650*/  IMAD.SHL.U32 R3, R24, 0x40, RZ ;  /* 0x0000004018037824 */ /* 0x000fe200078e00ff */
[----:B------:R-:W-:Y:S01]  /*0660*/  SHFL.IDX PT, R4, R16, RZ, 0x1c1f ;  /* 0x001c1fff10047589 */ /* 0x000fe200000e0000 */
[----:B------:R-:W-:Y:S01]  /*0670*/  ULDC.64 UR4, c[0x0][0x2b0] ;  /* 0x0000ac0000047ab9 */ /* 0x000fe20000000a00 */
[----:B------:R-:W-:Y:S02]  /*0680*/  LEA.HI.X R11, R2, c[0x0][0x164], R0, 0x1, P1 ;  /* 0x00005900020b7a11 */ /* 0x000fe400008f0c00 */
[----:B------:R-:W-:Y:S02]  /*0690*/  ISETP.GE.AND P1, PT, R19, R17, PT ;  /* 0x000000111300720c */ /* 0x000fe40003f26270 */
[----:B------:R-:W-:Y:S01]  /*06a0*/  LOP3.LUT R0, R3, 0xc0, RZ, 0xc0, !PT ;  /* 0x000000c003007812 */ /* 0x000fe200078ec0ff */
[----:B------:R-:W1:Y:S01]  /*06b0*/  SHFL.IDX PT, R5, R11, RZ, 0x1c1f ;  /* 0x001c1fff0b057589 */ /* 0x000e6200000e0000 */
[----:B------:R-:W-:-:S02]  /*06c0*/  LEA.HI R2, R26, R26, RZ, 0x1 ;  /* 0x0000001a1a027211 */ /* 0x000fc400078f08ff */
[----:B------:R-:W-:Y:S02]  /*06d0*/  SHF.R.U32.HI R3, RZ, 0x3, R0 ;  /* 0x00000003ff037819 */ /* 0x000fe40000011600 */
[----:B------:R-:W-:Y:S02]  /*06e0*/  LOP3.LUT R0, R0, 0x18, R56, 0xf8, !PT ;  /* 0x0000001800007812 */ /* 0x000fe400078ef838 */
[----:B------:R-:W-:Y:S02]  /*06f0*/  LOP3.LUT R2, R2, 0x7fffffe, RZ, 0xc0, !PT ;  /* 0x07fffffe02027812 */ /* 0x000fe400078ec0ff */
[----:B------:R-:W-:Y:S02]  /*0700*/  LOP3.LUT R6, R0, R3, RZ, 0x3c, !PT ;  /* 0x0000000300067212 */ /* 0x000fe400078e3cff */
[----:B------:R-:W-:Y:S01]  /*0710*/  @!P1 SHF.R.S32.HI R3, RZ, 0x1f, R154 ;  /* 0x0000001fff039819 */ /* 0x000fe2000001149a */
[----:B------:R-:W-:Y:S01]  /*0720*/  IMAD.IADD R0, R26, 0x1, -R2 ;  /* 0x000000011a007824 */ /* 0x000fe200078e0a02 */
[----:B------:R-:W-:-:S03]  /*0730*/  @!P1 SHF.R.S32.HI R2, RZ, 0x1f, R155 ;  /* 0x0000001fff029819 */ /* 0x000fc6000001149b */
[----:B------:R-:W-:Y:S01]  /*0740*/  IMAD R0, R27, 0x8, R0 ;  /* 0x000000081b007824 */ /* 0x000fe200078e0200 */
[----:B------:R-:W-:-:S03]  /*0750*/  @!P1 LEA.HI R2, R2, R155, RZ, 0x3 ;  /* 0x0000009b02029211 */ /* 0x000fc600078f18ff */
[----:B------:R-:W-:Y:S01]  /*0760*/  IMAD.U32 R153, R0, 0x20, R6 ;  /* 0x0000002000997824 */ /* 0x000fe200078e0006 */
[----:B------:R-:W-:Y:S02]  /*0770*/  @!P1 LEA.HI R0, R3, R154, RZ, 0x3 ;  /* 0x0000009a03009211 */ /* 0x000fe400078f18ff */
[----:B------:R-:W-:Y:S01]  /*0780*/  @!P1 LOP3.LUT R8, R2, 0xfffffff8, RZ, 0xc0, !PT ;  /* 0xfffffff802089812 */ /* 0x000fe200078ec0ff */
[----:B------:R-:W-:Y:S01]  /*0790*/  SHFL.IDX PT, R3, R11, 0x1, 0x1c1f ;  /* 0x003c1f000b037f89 */ /* 0x000fe200000e0000 */
[----:B------:R-:W-:Y:S01]  /*07a0*/  @!P1 LOP3.LUT R0, R0, 0xfffffff8, RZ, 0xc0, !PT ;  /* 0xfffffff800009812 */ /* 0x000fe200078ec0ff */
[--C-:B-1----:R-:W-:Y:S02]  /*07b0*/  @!P1 IMAD.WIDE R6, R56, 0x2, R4.reuse ;  /* 0x0000000238069825 */ /* 0x102fe400078e0204 */
[----:B------:R-:W1:Y:S02]  /*07c0*/  SHFL.IDX PT, R2, R16, 0x1, 0x1c1f ;  /* 0x003c1f0010027f89 */ /* 0x000e6400000e0000 */
[----:B------:R-:W-:Y:S01]  /*07d0*/  @!P1 IMAD.WIDE R12, R0, 0x2, R4 ;  /* 0x00000002000c9825 */ /* 0x000fe200078e0204 */
[----:B------:R-:W-:Y:S01]  /*07e0*/  @!P0 SHF.R.S32.HI R0, RZ, 0x1f, R154 ;  /* 0x0000001fff008819 */ /* 0x000fe2000001149a */
[----:B--2---:R1:W2:Y:S02]  /*07f0*/  @P3 R2UR UR10, R9 ;  /* 0x00000000090a33c2 */ /* 0x0042a400000e0000 */
[----:B------:R-:W-:Y:S01]  /*0800*/  @!P1 IMAD.WIDE R14, R8, 0x2, R4 ;  /* 0x00000002080e9825 */ /* 0x000fe200078e0204 */
[----:B------:R-:W-:-:S05]  /*0810*/  ISETP.GE.AND P3, PT, R154, c[0x0][0x198], PT ;  /* 0x000066009a007a0c */ /* 0x000fca0003f66270 */
[----:B------:R3:W4:Y:S01]  /*0820*/  @P6 R2UR UR16, R18 ;  /* 0x00000000121063c2 */ /* 0x00072200000e0000 */
[----:B------:R-:W-:Y:S01]  /*0830*/  @!P0 SHF.R.S32.HI R4, RZ, 0x1f, R155 ;  /* 0x0000001fff048819 */ /* 0x000fe2000001149b */
[----:B------:R-:W-:Y:S01]  /*0840*/  @!P1 IMAD.SHL.U32 R10, R153, 0x2, RZ ;  /* 0x00000002990a9824 */ /* 0x000fe200078e00ff */
[----:B------:R-:W-:Y:S01]  /*0850*/  @!P0 LEA.HI R0, R0, R154, RZ, 0x3 ;  /* 0x0000009a00008211 */ /* 0x000fe200078f18ff */
[----:B----4-:R-:W-:Y:S01]  /*0860*/  @!UP0 UMOV UR16, UR11 ;  /* 0x0000000b00108c82 */ /* 0x010fe20008000000 */
[----:B------:R-:W-:Y:S01]  /*0870*/  @!P0 LEA.HI R4, R4, R155, RZ, 0x3 ;  /* 0x0000009b04048211 */ /* 0x000fe200078f18ff */
[----:B------:R-:W-:Y:S01]  /*0880*/  USHF.R.S32.HI UR11, URZ, 0x1f, UR16 ;  /* 0x0000001f3f0b7899 */ /* 0x000fe20008011410 */
[----:B------:R-:W-:Y:S01]  /*0890*/  @!P0 LOP3.LUT R0, R0, 0xfffffff8, RZ, 0xc0, !PT ;  /* 0xfffffff800008812 */ /* 0x000fe200078ec0ff */
[----:B------:R4:W-:Y:S01]  /*08a0*/  @!P1 LDGSTS.E.BYPASS.LTC128B.128 [R10+0x6100], [R6.64], !P5 ;  /* 0x06100000060a9fae */ /* 0x0009e2000e901d4e */
[----:B------:R-:W-:Y:S01]  /*08b0*/  @!P0 LOP3.LUT R4, R4, 0xfffffff8, RZ, 0xc0, !PT ;  /* 0xfffffff804048812 */ /* 0x000fe200078ec0ff */
[----:B------:R-:W-:Y:S01]  /*08c0*/  UIMAD UR11, UR11, UR4, URZ ;  /* 0x000000040b0b72a4 */ /* 0x000fe2000f8e023f */
[----:B------:R-:W-:Y:S01]  /*08d0*/  PLOP3.LUT P6, PT, PT, PT, UP1, 0x80, 0x0 ;  /* 0x000000000000781c */ /* 0x000fe20003fcf018 */
[----:B-1----:R-:W-:Y:S01]  /*08e0*/  @!P0 IMAD.WIDE R8, R0, 0x2, R2 ;  /* 0x0000000200088825 */ /* 0x002fe200078e0202 */
[----:B------:R1:W-:Y:S01]  /*08f0*/  @!P1 LDGSTS.E.BYPASS.LTC128B.128 [R10+0x8100], [R14.64], !P4 ;  /* 0x081000000e0a9fae */ /* 0x0003e2000e101d4e */
[----:B------:R-:W-:-:S02]  /*0900*/  UIMAD.WIDE.U32 UR12, UR16, UR4, URZ ;  /* 0x00000004100c72a5 */ /* 0x000fc4000f8e003f */
[--C-:B------:R-:W-:Y:S01]  /*0910*/  @!P0 IMAD.WIDE R4, R4, 0x2, R2.reuse ;  /* 0x0000000204048825 */ /* 0x100fe200078e0202 */
[----:B------:R1:W-:Y:S01]  /*0920*/  @!P1 LDGSTS.E.BYPASS.LTC128B.128 [R10+0xa100], [R12.64], !P3 ;  /* 0x0a1000000c0a9fae */ /* 0x0003e2000d901d4e */
[----:B------:R-:W-:Y:S01]  /*0930*/  PLOP3.LUT P1, PT, PT, PT, UP1, 0x80, 0x0 ;  /* 0x000000000000781c */ /* 0x000fe20003f2f018 */
[----:B------:R-:W-:Y:S01]  /*0940*/  UIMAD UR11, UR16, UR5, UR11 ;  /* 0x00000005100b72a4 */ /* 0x000fe2000f8e020b */
[----:B------:R-:W-:Y:S01]  /*0950*/  @!P0 IMAD.WIDE R2, R56, 0x2, R2 ;  /* 0x0000000238028825 */ /* 0x000fe200078e0202 */
[----:B------:R-:W-:Y:S01]  /*0960*/  ULEA UR17, UR7, 0xffffffc0, 0x6 ;  /* 0xffffffc007117891 */ /* 0x000fe2000f8e303f */
[----:B------:R-:W-:Y:S01]  /*0970*/  STL [R1+0x38], R153 ;  /* 0x0000389901007387 */ /* 0x000fe20000100800 */
[----:B------:R-:W-:Y:S02]  /*0980*/  UIADD3 UR11, UR13, UR11, URZ ;  /* 0x0000000b0d0b7290 */ /* 0x000fe4000fffe03f */
[----:B------:R-:W-:Y:S01]  /*0990*/  ULDC.64 UR4, c[0x0][0x1e8] ;  /* 0x00007a0000047ab9 */ /* 0x000fe20000000a00 */
[----:B----4-:R-:W-:-:S02]  /*09a0*/  IMAD.U32 R7, RZ, RZ, UR7 ;  /* 0x00000007ff077e24 */ /* 0x010fc4000f8e00ff */
[----:B------:R-:W-:Y:S02]  /*09b0*/  @!P0 IMAD.SHL.U32 R6, R153, 0x2, RZ ;  /* 0x0000000299068824 */ /* 0x000fe400078e00ff */
[----:B------:R-:W-:Y:S01]  /*09c0*/  IMAD R0, R7, 0x40, R156 ;  /* 0x0000004007007824 */ /* 0x000fe200078e029c */
[----:B------:R-:W-:Y:S02]  /*09d0*/  @!P2 SHF.R.S32.HI R7, RZ, 0x1f, R155 ;  /* 0x0000001fff07a819 */ /* 0x000fe4000001149b */
[----:B------:R4:W-:Y:S02]  /*09e0*/  @!P0 LDGSTS.E.BYPASS.LTC128B.128 [R6+0x6900], [R2.64], !P5 ;  /* 0x0690000002068fae */ /* 0x0009e4000e901d4e */
[----:B------:R-:W-:Y:S02]  /*09f0*/  IADD3 R0, R0, -0x40, RZ ;  /* 0xffffffc000007810 */ /* 0x000fe40007ffe0ff */
[----:B------:R5:W-:Y:S01]  /*0a00*/  @!P0 LDGSTS.E.BYPASS.LTC128B.128 [R6+0x8900], [R4.64], !P4 ;  /* 0x0890000004068fae */ /* 0x000be2000e101d4e */
[----:B-1----:R-:W-:-:S03]  /*0a10*/  @!P2 LEA.HI R10, R7, R155, RZ, 0x3 ;  /* 0x0000009b070aa211 */ /* 0x002fc600078f18ff */
[----:B------:R1:W-:Y:S01]  /*0a20*/  @!P0 LDGSTS.E.BYPASS.LTC128B.128 [R6+0xa900], [R8.64], !P3 ;  /* 0x0a90000008068fae */ /* 0x0003e2000d901d4e */
[----:B------:R-:W-:Y:S02]  /*0a30*/  @!P2 LOP3.LUT R10, R10, 0xfffffff8, RZ, 0xc0, !PT ;  /* 0xfffffff80a0aa812 */ /* 0x000fe400078ec0ff */
[----:B----4-:R-:W-:Y:S01]  /*0a40*/  IADD3 R2, R19, 0x60, RZ ;  /* 0x0000006013027810 */ /* 0x010fe20007ffe0ff */
[----:B------:R-:W-:Y:S01]  /*0a50*/  SHFL.IDX PT, R3, R11, 0x3, 0x1c1f ;  /* 0x007c1f000b037f89 */ /* 0x000fe200000e0000 */
[----:B--2---:R-:W-:Y:S02]  /*0a60*/  IADD3 R19, R0, UR10, RZ ;  /* 0x0000000a00137c10 */ /* 0x004fe4000fffe0ff */
[----:B------:R-:W-:Y:S01]  /*0a70*/  ISETP.GE.AND P0, PT, R2, R17, PT ;  /* 0x000000110200720c */ /* 0x000fe20003f06270 */
[----:B-----5:R-:W-:Y:S02]  /*0a80*/  SHFL.IDX PT, R4, R16, 0x2, 0x1c1f ;  /* 0x005c1f0010047f89 */ /* 0x020fe400000e0000 */
[----:B------:R-:W-:Y:S01]  /*0a90*/  @P1 IMAD.HI.U32 R2, R19, c[0x0][0x2bc], RZ ;  /* 0x0000af0013021a27 */ /* 0x000fe200078e00ff */
[----:B------:R-:W-:Y:S01]  /*0aa0*/  ISETP.GE.AND P1, PT, R0, UR9, PT ;  /* 0x0000000900007c0c */ /* 0x000fe2000bf26270 */
[----:B------:R2:W4:Y:S01]  /*0ab0*/  SHFL.IDX PT, R5, R11, 0x2, 0x1c1f ;  /* 0x005c1f000b057f89 */ /* 0x00052200000e0000 */
[----:B-1----:R-:W-:Y:S01]  /*0ac0*/  @!P2 SHF.R.S32.HI R6, RZ, 0x1f, R154 ;  /* 0x0000001fff06a819 */ /* 0x002fe2000001149a */
[----:B------:R-:W-:Y:S01]  /*0ad0*/  IMAD.MOV.U32 R9, RZ, RZ, R19 ;  /* 0x000000ffff097224 */ /* 0x000fe200078e0013 */
[----:B------:R-:W-:-:S02]  /*0ae0*/  @P6 SHF.R.U32.HI R9, RZ, c[0x0][0x2c0], R2 ;  /* 0x0000b000ff096a19 */ /* 0x000fc40000011602 */
[----:B------:R1:W5:Y:S01]  /*0af0*/  SHFL.IDX PT, R2, R16, 0x3, 0x1c1f ;  /* 0x007c1f0010027f89 */ /* 0x00036200000e0000 */
[-C--:B------:R-:W-:Y:S02]  /*0b00*/  @!P2 LEA.HI R7, R6, R154.reuse, RZ, 0x3 ;  /* 0x0000009a0607a211 */ /* 0x080fe400078f18ff */
[----:B------:R-:W-:Y:S02]  /*0b10*/  @!P0 SHF.R.S32.HI R0, RZ, 0x1f, R155 ;  /* 0x0000001fff008819 */ /* 0x000fe4000001149b */
[----:B------:R-:W-:Y:S02]  /*0b20*/  @!P0 SHF.R.S32.HI R8, RZ, 0x1f, R154 ;  /* 0x0000001fff088819 */ /* 0x000fe4000001149a */
[----:B------:R-:W-:Y:S02]  /*0b30*/  @!P0 LEA.HI R6, R0, R155, RZ, 0x3 ;  /* 0x0000009b00068211 */ /* 0x000fe400078f18ff */
[----:B------:R-:W-:Y:S01]  /*0b40*/  @!P0 LEA.HI R0, R8, R154, RZ, 0x3 ;  /* 0x0000009a08008211 */ /* 0x000fe200078f18ff */
[----:B------:R-:W-:Y:S01]  /*0b50*/  @!P2 IMAD.SHL.U32 R8, R153, 0x2, RZ ;  /* 0x000000029908a824 */ /* 0x000fe200078e00ff */
[----:B------:R-:W-:-:S02]  /*0b60*/  @!P2 LOP3.LUT R7, R7, 0xfffffff8, RZ, 0xc0, !PT ;  /* 0xfffffff80707a812 */ /* 0x000fc400078ec0ff */
[----:B------:R-:W-:Y:S01]  /*0b70*/  @!P0 LOP3.LUT R20, R0, 0xfffffff8, RZ, 0xc0, !PT ;  /* 0xfffffff800148812 */ /* 0x000fe200078ec0ff */
[----:B------:R-:W-:Y:S01]  /*0b80*/  @!P0 IMAD.SHL.U32 R0, R153, 0x2, RZ ;  /* 0x0000000299008824 */ /* 0x000fe200078e00ff */
[----:B------:R-:W-:Y:S02]  /*0b90*/  ISETP.GT.OR P1, PT, R156, 0x3f, P1 ;  /* 0x0000003f9c00780c */ /* 0x000fe40000f24670 */
[----:B--2---:R-:W-:Y:S01]  /*0ba0*/  @!P0 LOP3.LUT R11, R6, 0xfffffff8, RZ, 0xc0, !PT ;  /* 0xfffffff8060b8812 */ /* 0x004fe200078ec0ff */
[----:B----4-:R-:W-:-:S04]  /*0bb0*/  @!P2 IMAD.WIDE R12, R56, 0x2, R4 ;  /* 0x00000002380ca825 */ /* 0x010fc800078e0204 */
[--C-:B-1----:R-:W-:Y:S01]  /*0bc0*/  @!P2 IMAD.WIDE R16, R10, 0x2, R4.reuse ;  /* 0x000000020a10a825 */ /* 0x102fe200078e0204 */
[----:B------:R1:W-:Y:S03]  /*0bd0*/  @!P2 LDGSTS.E.BYPASS.LTC128B.128 [R8+0x7100], [R12.64], !P5 ;  /* 0x071000000c08afae */ /* 0x0003e6000e901d4e */
[----:B------:R-:W-:Y:S01]  /*0be0*/  @!P2 IMAD.WIDE R14, R7, 0x2, R4 ;  /* 0x00000002070ea825 */ /* 0x000fe200078e0204 */
[----:B------:R1:W-:Y:S01]  /*0bf0*/  @!P2 LDGSTS.E.BYPASS.LTC128B.128 [R8+0x9100], [R16.64], !P4 ;  /* 0x091000001008afae */ /* 0x0003e2000e101d4e */
[----:B---3--:R-:W-:Y:S02]  /*0c00*/  @!P1 IADD3 R18, P6, R9, UR12, RZ ;  /* 0x0000000c09129c10 */ /* 0x008fe4000ffde0ff */
[----:B-----5:R-:W-:Y:S01]  /*0c10*/  @!P0 IMAD.WIDE R10, R11, 0x2, R2 ;  /* 0x000000020b0a8825 */ /* 0x020fe200078e0202 */
[----:B------:R1:W-:Y:S01]  /*0c20*/  @!P2 LDGSTS.E.BYPASS.LTC128B.128 [R8+0xb100], [R14.64], !P3 ;  /* 0x0b1000000e08afae */ /* 0x0003e2000d901d4e */
[----:B------:R-:W-:-:S02]  /*0c30*/  @!P1 LEA.HI.X.SX32 R21, R9, UR11, 0x1, P6 ;  /* 0x0000000b09159c11 */ /* 0x000fc4000b0f0eff */
[----:B------:R-:W-:Y:S01]  /*0c40*/  @!P0 IMAD.WIDE R4, R20, 0x2, R2 ;  /* 0x0000000214048825 */ /* 0x000fe200078e0202 */
[----:B------:R-:W-:-:S03]  /*0c50*/  @!P1 LEA R6, P6, R18, c[0x0][0x2a0], 0x2 ;  /* 0x0000a80012069a11 */ /* 0x000fc600078c10ff */
[----:B------:R-:W-:Y:S01]  /*0c60*/  @!P0 IMAD.WIDE R2, R56, 0x2, R2 ;  /* 0x0000000238028825 */ /* 0x000fe200078e0202 */
[----:B------:R-:W-:-:S04]  /*0c70*/  @!P1 LEA.HI.X R7, R18, c[0x0][0x2a4], R21, 0x2, P6 ;  /* 0x0000a90012079a11 */ /* 0x000fc800030f1415 */
[----:B------:R2:W-:Y:S04]  /*0c80*/  @!P0 LDGSTS.E.BYPASS.LTC128B.128 [R0+0x7900], [R2.64], !P5 ;  /* 0x0790000002008fae */ /* 0x0005e8000e901d4e */
[----:B------:R2:W-:Y:S04]  /*0c90*/  @!P0 LDGSTS.E.BYPASS.LTC128B.128 [R0+0x9900], [R10.64], !P4 ;  /* 0x099000000a008fae */ /* 0x0005e8000e101d4e */
[----:B------:R2:W-:Y:S04]  /*0ca0*/  @!P0 LDGSTS.E.BYPASS.LTC128B.128 [R0+0xb900], [R4.64], !P3 ;  /* 0x0b90000004008fae */ /* 0x0005e8000d901d4e */
[----:B------:R-:W0:Y:S04]  /*0cb0*/  LDGDEPBAR ;  /* 0x00000000000079af */ /* 0x000e280000000000 */
[----:B------:R-:W-:Y:S06]  /*0cc0*/  BAR.SYNC.DEFER_BLOCKING 0x0 ;  /* 0x0000000000007b1d */ /* 0x000fec0000010000 */
[----:B------:R3:W4:Y:S01]  /*0cd0*/  @!P1 LDG.E R236, [R6.64] ;  /* 0x0000000e06ec9981 */ /* 0x000722000c1e1900 */
[----:B--2---:R-:W-:Y:S01]  /*0ce0*/  IMAD.MOV R0, RZ, RZ, -R9 ;  /* 0x000000ffff007224 */ /* 0x004fe200078e0a09 */
[----:B------:R-:W-:Y:S01]  /*0cf0*/  LEA.HI R5, R22, R57, RZ, 0x4 ;  /* 0x0000003916057211 */ /* 0x000fe200078f20ff */
[----:B------:R-:W-:Y:S01]  /*0d00*/  UIMAD UR16, UR6, UR4, URZ ;  /* 0x00000004061072a4 */ /* 0x000fe2000f8e023f */
[----:B-1----:R-:W-:Y:S01]  /*0d10*/  LOP3.LUT R8, R25, 0xfffffff8, RZ, 0xc0, !PT ;  /* 0xfffffff819087812 */ /* 0x002fe200078ec0ff */
[----:B------:R-:W-:Y:S01]  /*0d20*/  IMAD R238, R0, c[0x0][0x2b8], R19 ;  /* 0x0000ae0000ee7a24 */ /* 0x000fe200078e0213 */
[----:B------:R-:W-:Y:S01]  /*0d30*/  UIMAD.WIDE.U32 UR18, UR8, UR4, URZ ;  /* 0x00000004081272a5 */ /* 0x000fe2000f8e003f */
[----:B------:R-:W-:Y:S01]  /*0d40*/  ISETP.GE.AND P3, PT, R56, c[0x0][0x1d4], PT ;  /* 0x0000750038007a0c */ /* 0x000fe20003f66270 */
[----:B------:R-:W-:Y:S01]  /*0d50*/  UIMAD UR16, UR8, UR5, UR16 ;  /* 0x00000005081072a4 */ /* 0x000fe2000f8e0210 */
[----:B------:R-:W-:Y:S01]  /*0d60*/  IMAD.WIDE.U32 R2, R238, c[0x0][0x1e0], RZ ;  /* 0x00007800ee027a25 */ /* 0x000fe200078e00ff */
[----:B------:R-:W-:Y:S01]  /*0d70*/  SHF.R.S32.HI R23, RZ, 0x1f, R238 ;  /* 0x0000001fff177819 */ /* 0x000fe200000114ee */
[----:B------:R-:W-:Y:S01]  /*0d80*/  UIADD3 UR17, UR9, -UR17, URZ ;  /* 0x8000001109117290 */ /* 0x000fe2000fffe03f */
[----:B------:R-:W-:Y:S01]  /*0d90*/  ISETP.GE.AND P4, PT, R155, c[0x0][0x1d4], PT ;  /* 0x000075009b007a0c */ /* 0x000fe20003f86270 */
[----:B------:R-:W-:Y:S01]  /*0da0*/  UIADD3 UR16, UR19, UR16, URZ ;  /* 0x0000001013107290 */ /* 0x000fe2000fffe03f */
[----:B------:R-:W-:Y:S01]  /*0db0*/  IMAD.IADD R8, R57, 0x1, -R8 ;  /* 0x0000000139087824 */ /* 0x000fe200078e0a08 */
[----:B------:R-:W-:Y:S01]  /*0dc0*/  ISETP.GE.AND P5, PT, R154, c[0x0][0x1d4], PT ;  /* 0x000075009a007a0c */ /* 0x000fe20003fa6270 */
[----:B------:R-:W-:Y:S01]  /*0dd0*/  IMAD R0, R23, c[0x0][0x1e0], RZ ;  /* 0x0000780017007a24 */ /* 0x000fe200078e02ff */
[----:B------:R-:W-:Y:S01]  /*0de0*/  IADD3 R26, -R26, UR17, RZ ;  /* 0x000000111a1a7c10 */ /* 0x000fe2000fffe1ff */
[----:B------:R-:W-:Y:S01]  /*0df0*/  UISETP.GE.AND UP0, UPT, UR9, 0x1, UPT ;  /* 0x000000010900788c */ /* 0x000fe2000bf06270 */
[----:B------:R-:W-:Y:S01]  /*0e00*/  LEA.HI R16, R8, R8, RZ, 0x1 ;  /* 0x0000000808107211 */ /* 0x000fe200078f08ff */
[----:B------:R-:W-:Y:S01]  /*0e10*/  IMAD R0, R238, c[0x0][0x1e4], R0 ;  /* 0x00007900ee007a24 */ /* 0x000fe200078e0200 */
[----:B------:R-:W-:Y:S01]  /*0e20*/  ISETP.GE.AND P1, PT, R26, 0x1, PT ;  /* 0x000000011a00780c */ /* 0x000fe20003f26270 */
[----:B------:R-:W-:Y:S01]  /*0e30*/  ULDC.64 UR4, c[0x0][0x210] ;  /* 0x0000840000047ab9 */ /* 0x000fe20000000a00 */
[----:B------:R-:W-:Y:S01]  /*0e40*/  ISETP.GT.AND P2, PT, R156, 0x3f, PT ;  /* 0x0000003f9c00780c */ /* 0x000fe20003f44270 */
[----:B------:R-:W-:Y:S01]  /*0e50*/  IMAD.IADD R3, R3, 0x1, R0 ;  /* 0x0000000103037824 */ /* 0x000fe200078e0200 */
[----:B---3--:R-:W-:Y:S01]  /*0e60*/  SHF.R.S32.HI R6, RZ, 0x4, R5 ;  /* 0x00000004ff067819 */ /* 0x008fe20000011405 */
[----:B------:R-:W-:Y:S01]  /*0e70*/  UIMAD UR6, UR6, UR4, URZ ;  /* 0x00000004060672a4 */ /* 0x000fe2000f8e023f */
[C---:B------:R-:W-:Y:S01]  /*0e80*/  LOP3.LUT R0, R5.reuse, 0xfffffff0, RZ, 0xc0, !PT ;  /* 0xfffffff005007812 */ /* 0x040fe200078ec0ff */
[----:B------:R-:W-:Y:S01]  /*0e90*/  UIMAD.WIDE.U32 UR20, UR8, UR4, URZ ;  /* 0x00000004081472a5 */ /* 0x000fe2000f8e003f */
[----:B------:R-:W-:Y:S01]  /*0ea0*/  LEA.HI R4, R5, R6, RZ, 0x1 ;  /* 0x0000000605047211 */ /* 0x000fe200078f08ff */
[----:B------:R-:W-:Y:S01]  /*0eb0*/  UIMAD UR5, UR8, UR5, UR6 ;  /* 0x00000005080572a4 */ /* 0x000fe2000f8e0206 */
[----:B------:R-:W-:Y:S01]  /*0ec0*/  SEL R152, RZ, 0x10, P5 ;  /* 0x00000010ff987807 */ /* 0x000fe20002800000 */
[----:B------:R-:W-:Y:S01]  /*0ed0*/  IMAD.IADD R0, R57, 0x1, -R0 ;  /* 0x0000000139007824 */ /* 0x000fe200078e0a00 */
[----:B------:R-:W-:Y:S01]  /*0ee0*/  LOP3.LUT R4, R4, 0xfffffffe, RZ, 0xc0, !PT ;  /* 0xfffffffe04047812 */ /* 0x000fe200078ec0ff */
[----:B------:R-:W-:Y:S01]  /*0ef0*/  @P1 IMAD.SHL.U32 R14, R153, 0x2, RZ ;  /* 0x00000002990e1824 */ /* 0x000fe200078e00ff */
[----:B------:R-:W-:-:S02]  /*0f00*/  UIADD3 UR5, UR21, UR5, URZ ;  /* 0x0000000515057290 */ /* 0x000fc4000fffe03f */
[----:B------:R-:W-:Y:S01]  /*0f10*/  SHF.R.S32.HI R9, RZ, 0x1f, R0 ;  /* 0x0000001fff097819 */ /* 0x000fe20000011400 */
[----:B------:R-:W-:Y:S01]  /*0f20*/  IMAD.IADD R19, R6, 0x1, -R4 ;  /* 0x0000000106137824 */ /* 0x000fe200078e0a04 */
[-C--:B------:R-:W-:Y:S02]  /*0f30*/  LEA.HI R4, R0, R0.reuse, RZ, 0x1 ;  /* 0x0000000000047211 */ /* 0x080fe400078f08ff */
[----:B------:R-:W-:Y:S02]  /*0f40*/  LEA.HI R20, R9, R0, RZ, 0x3 ;  /* 0x0000000009147211 */ /* 0x000fe400078f18ff */
[----:B------:R-:W-:Y:S02]  /*0f50*/  LOP3.LUT R6, R4, 0x7fffffe, RZ, 0xc0, !PT ;  /* 0x07fffffe04067812 */ /* 0x000fe400078ec0ff */
[----:B------:R-:W-:-:S03]  /*0f60*/  SHF.R.S32.HI R9, RZ, 0x1, R4 ;  /* 0x00000001ff097819 */ /* 0x000fc60000011404 */
[----:B------:R-:W-:Y:S01]  /*0f70*/  IMAD.IADD R21, R0, 0x1, -R6 ;  /* 0x0000000100157824 */ /* 0x000fe200078e0a06 */
[----:B------:R-:W-:-:S04]  /*0f80*/  SHF.R.S32.HI R0, RZ, 0x1f, R4 ;  /* 0x0000001fff007819 */ /* 0x000fc80000011404 */
[----:B------:R-:W-:-:S04]  /*0f90*/  LEA.HI R0, R0, R9, RZ, 0x2 ;  /* 0x0000000900007211 */ /* 0x000fc800078f10ff */
[----:B------:R-:W-:-:S05]  /*0fa0*/  LOP3.LUT R0, R0, 0xfffffffc, RZ, 0xc0, !PT ;  /* 0xfffffffc00007812 */ /* 0x000fca00078ec0ff */
[----:B------:R-:W-:Y:S01]  /*0fb0*/  IMAD.IADD R18, R9, 0x1, -R0 ;  /* 0x0000000109127824 */ /* 0x000fe200078e0a00 */
[----:B----4-:R-:W-:Y:S01]  /*0fc0*/  SHF.R.S32.HI R22, RZ, 0x1f, R236 ;  /* 0x0000001fff167819 */ /* 0x010fe200000114ec */
[----:B------:R-:W-:-:S04]  /*0fd0*/  IMAD.WIDE.U32 R2, R236, c[0x0][0x1f0], R2 ;  /* 0x00007c00ec027a25 */ /* 0x000fc800078e0002 */
[----:B------:R-:W-:Y:S01]  /*0fe0*/  IMAD R5, R22, c[0x0][0x1f0], RZ ;  /* 0x00007c0016057a24 */ /* 0x000fe200078e02ff */
[----:B------:R-:W-:-:S03]  /*0ff0*/  IADD3 R7, P0, R2, UR18, RZ ;  /* 0x0000001202077c10 */ /* 0x000fc6000ff1e0ff */
[----:B------:R-:W-:-:S05]  /*1000*/  IMAD R5, R236, c[0x0][0x1f4], R5 ;  /* 0x00007d00ec057a24 */ /* 0x000fca00078e0205 */
[----:B------:R-:W-:Y:S02]  /*1010*/  IADD3.X R2, R3, UR16, R5, P0, !PT ;  /* 0x0000001003027c10 */ /* 0x000fe400087fe405 */
[----:B------:R-:W-:-:S04]  /*1020*/  LEA R6, P0, R7, c[0x0][0x1c8], 0x1 ;  /* 0x0000720007067a11 */ /* 0x000fc800078008ff */
[----:B------:R-:W-:Y:S01]  /*1030*/  LEA.HI.X R3, R7, c[0x0][0x1cc], R2, 0x1, P0 ;  /* 0x0000730007037a11 */ /* 0x000fe200000f0c02 */
[----:B------:R-:W-:Y:S01]  /*1040*/  SHFL.IDX PT, R4, R6, RZ, 0x1c1f ;  /* 0x001c1fff06047589 */ /* 0x000fe200000e0000 */
[----:B------:R-:W-:Y:S02]  /*1050*/  ISETP.GE.AND P0, PT, R26, 0x21, PT ;  /* 0x000000211a00780c */ /* 0x000fe40003f06270 */
[----:B------:R-:W-:Y:S01]  /*1060*/  LOP3.LUT R7, R16, 0x3fffffe, RZ, 0xc0, !PT ;  /* 0x03fffffe10077812 */ /* 0x000fe200078ec0ff */
[----:B------:R-:W1:Y:S04]  /*1070*/  SHFL.IDX PT, R5, R3, RZ, 0x1c1f ;  /* 0x001c1fff03057589 */ /* 0x000e6800000e0000 */
[----:B------:R2:W-:Y:S01]  /*1080*/  SHFL.IDX PT, R2, R6, 0x1, 0x1c1f ;  /* 0x003c1f0006027f89 */ /* 0x0005e200000e0000 */
[----:B------:R-:W-:Y:S01]  /*1090*/  IMAD.IADD R17, R8, 0x1, -R7 ;  /* 0x0000000108117824 */ /* 0x000fe200078e0a07 */
[----:B------:R-:W-:-:S02]  /*10a0*/  @P1 SHF.R.S32.HI R7, RZ, 0x1f, R155 ;  /* 0x0000001fff071819 */ /* 0x000fc4000001149b */
[----:B------:R-:W3:Y:S02]  /*10b0*/  SHFL.IDX PT, R3, R3, 0x1, 0x1c1f ;  /* 0x003c1f0003037f89 */ /* 0x000ee400000e0000 */
[----:B------:R-:W-:Y:S01]  /*10c0*/  @P0 SHF.R.S32.HI R0, RZ, 0x1f, R155 ;  /* 0x0000001fff000819 */ /* 0x000fe2000001149b */
[----:B------:R-:W-:Y:S01]  /*10d0*/  @P0 IMAD.SHL.U32 R15, R153, 0x2, RZ ;  /* 0x00000002990f0824 */ /* 0x000fe200078e00ff */
[--C-:B------:R-:W-:Y:S02]  /*10e0*/  @P0 SHF.R.S32.HI R8, RZ, 0x1f, R154.reuse ;  /* 0x0000001fff080819 */ /* 0x100fe4000001149a */
[----:B------:R-:W-:Y:S02]  /*10f0*/  @P1 LEA.HI R7, R7, R155, RZ, 0x3 ;  /* 0x0000009b07071211 */ /* 0x000fe400078f18ff */
[----:B--2---:R-:W-:-:S04]  /*1100*/  @P1 SHF.R.S32.HI R6, RZ, 0x1f, R154 ;  /* 0x0000001fff061819 */ /* 0x004fc8000001149a */
[-C--:B------:R-:W-:Y:S02]  /*1110*/  @P1 LEA.HI R12, R6, R154.reuse, RZ, 0x3 ;  /* 0x0000009a060c1211 */ /* 0x080fe400078f18ff */
[----:B------:R-:W-:Y:S02]  /*1120*/  @P0 LEA.HI R6, R0, R155, RZ, 0x3 ;  /* 0x0000009b00060211 */ /* 0x000fe400078f18ff */
[----:B------:R-:W-:Y:S02]  /*1130*/  @P0 LEA.HI R0, R8, R154, RZ, 0x3 ;  /* 0x0000009a08000211 */ /* 0x000fe400078f18ff */
[----:B------:R-:W-:Y:S02]  /*1140*/  @P1 LOP3.LUT R8, R7, 0xfffffff8, RZ, 0xc0, !PT ;  /* 0xfffffff807081812 */ /* 0x000fe400078ec0ff */
[----:B------:R-:W-:Y:S02]  /*1150*/  @P1 LOP3.LUT R12, R12, 0xfffffff8, RZ, 0xc0, !PT ;  /* 0xfffffff80c0c1812 */ /* 0x000fe400078ec0ff */
[----:B------:R-:W-:Y:S01]  /*1160*/  @P0 LOP3.LUT R0, R0, 0xfffffff8, RZ, 0xc0, !PT ;  /* 0xfffffff800000812 */ /* 0x000fe200078ec0ff */
[----:B-1----:R-:W-:Y:S01]  /*1170*/  @P1 IMAD.WIDE R8, R8, 0x2, R4 ;  /* 0x0000000208081825 */ /* 0x002fe200078e0204 */
[----:B------:R-:W-:-:S03]  /*1180*/  @P0 LOP3.LUT R6, R6, 0xfffffff8, RZ, 0xc0, !PT ;  /* 0xfffffff806060812 */ /* 0x000fc600078ec0ff */
[----:B------:R-:W-:-:S04]  /*1190*/  @P1 IMAD.WIDE R12, R12, 0x2, R4 ;  /* 0x000000020c0c1825 */ /* 0x000fc800078e0204 */
[----:B------:R-:W-:-:S04]  /*11a0*/  @P1 IMAD.WIDE R4, R56, 0x2, R4 ;  /* 0x0000000238041825 */ /* 0x000fc800078e0204 */
[----:B---3--:R-:W-:Y:S01]  /*11b0*/  @P0 IMAD.WIDE R10, R0, 0x2, R2 ;  /* 0x00000002000a0825 */ /* 0x008fe200078e0202 */
[----:B------:R-:W-:Y:S01]  /*11c0*/  SHF.R.S32.HI R0, RZ, 0x1, R16 ;  /* 0x00000001ff007819 */ /* 0x000fe20000011410 */
[----:B------:R1:W-:Y:S02]  /*11d0*/  @P1 LDGSTS.E.BYPASS.LTC128B.128 [R14+0x3100], [R4.64], !P3 ;  /* 0x03100000040e1fae */ /* 0x0003e4000d901d4e */
[--C-:B------:R-:W-:Y:S02]  /*11e0*/  @P0 IMAD.WIDE R6, R6, 0x2, R2.reuse ;  /* 0x0000000206060825 */ /* 0x100fe400078e0202 */
[----:B------:R2:W-:Y:S02]  /*11f0*/  @P1 LDGSTS.E.BYPASS.LTC128B.128 [R14+0x4100], [R8.64], !P4 ;  /* 0x04100000080e1fae */ /* 0x0005e4000e101d4e */
[----:B------:R-:W-:Y:S02]  /*1200*/  @P0 IMAD.WIDE R2, R56, 0x2, R2 ;  /* 0x0000000238020825 */ /* 0x000fe400078e0202 */
[----:B------:R2:W-:Y:S01]  /*1210*/  @P1 LDGSTS.E.BYPASS.LTC128B.128 [R14+0x5100], [R12.64], !P5 ;  /* 0x051000000c0e1fae */ /* 0x0005e2000e901d4e */
[C---:B------:R-:W-:Y:S01]  /*1220*/  LOP3.LUT P1, RZ, R0.reuse, 0x2, RZ, 0xc0, !PT ;  /* 0x0000000200ff7812 */ /* 0x040fe2000782c0ff */
[----:B------:R-:W-:-:S02]  /*1230*/  IMAD.SHL.U32 R0, R0, 0x40, RZ ;  /* 0x0000004000007824 */ /* 0x000fc400078e00ff */
[----:B------:R3:W-:Y:S03]  /*1240*/  @P0 LDGSTS.E.BYPASS.LTC128B.128 [R15+0x3900], [R2.64], !P3 ;  /* 0x03900000020f0fae */ /* 0x0007e6000d901d4e */
[----:B------:R-:W-:Y:S01]  /*1250*/  LOP3.LUT R0, R0, 0xc0, RZ, 0xc0, !PT ;  /* 0x000000c000007812 */ /* 0x000fe200078ec0ff */
[----:B------:R4:W-:Y:S04]  /*1260*/  @P0 LDGSTS.E.BYPASS.LTC128B.128 [R15+0x4900], [R6.64], !P4 ;  /* 0x04900000060f0fae */ /* 0x0009e8000e101d4e */
[----:B------:R2:W-:Y:S01]  /*1270*/  @P0 LDGSTS.E.BYPASS.LTC128B.128 [R15+0x5900], [R10.64], !P5 ;  /* 0x059000000a0f0fae */ /* 0x0005e2000e901d4e */
[----:B------:R-:W-:-:S03]  /*1280*/  LOP3.LUT P0, RZ, R18, 0x2, RZ, 0xc0, !PT ;  /* 0x0000000212ff7812 */ /* 0x000fc6000780c0ff */
[----:B------:R-:W0:Y:S01]  /*1290*/  LDGDEPBAR ;  /* 0x00000000000079af */ /* 0x000e220000000000 */
[----:B-1----:R-:W-:Y:S02]  /*12a0*/  IMAD.SHL.U32 R4, R18, 0x40, RZ ;  /* 0x0000004012047824 */ /* 0x002fe400078e00ff */
[----:B------:R-:W-:Y:S02]  /*12b0*/  IMAD.SHL.U32 R5, R20, 0x20, RZ ;  /* 0x0000002014057824 */ /* 0x000fe400078e00ff */
[----:B---3--:R-:W-:Y:S02]  /*12c0*/  IMAD.SHL.U32 R2, R24, 0x8, RZ ;  /* 0x0000000818027824 */ /* 0x008fe400078e00ff */
[----:B----4-:R-:W-:-:S03]  /*12d0*/  IMAD R7, R19, 0x8, R17 ;  /* 0x0000000813077824 */ /* 0x010fc600078e0211 */
[----:B------:R-:W-:Y:S01]  /*12e0*/  LOP3.LUT R3, R0, 0x8, R2, 0xf8, !PT ;  /* 0x0000000800037812 */ /* 0x000fe200078ef802 */
[----:B------:R-:W-:Y:S01]  /*12f0*/  IMAD.SHL.U32 R6, R19, 0x8, RZ ;  /* 0x0000000813067824 */ /* 0x000fe200078e00ff */
[----:B------:R-:W-:Y:S02]  /*1300*/  SHF.R.U32.HI R0, RZ, 0x3, R0 ;  /* 0x00000003ff007819 */ /* 0x000fe40000011600 */
[----:B------:R-:W-:Y:S01]  /*1310*/  LOP3.LUT R2, R4, 0xc0, RZ, 0xc0, !PT ;  /* 0x000000c004027812 */ /* 0x000fe200078ec0ff */
[----:B------:R-:W-:-:S04]  /*1320*/  DEPBAR.LE SB0, 0x1 ;  /* 0x000080400000791a */ /* 0x000fc80000000000 */
[----:B------:R-:W-:Y:S01]  /*1330*/  LOP3.LUT R17, R5, 0xffffff00, RZ, 0xc0, !PT ;  /* 0xffffff0005117812 */ /* 0x000fe200078ec0ff */
[----:B------:R-:W-:-:S04]  /*1340*/  DEPBAR.LE SB0, 0x0 ;  /* 0x000080000000791a */ /* 0x000fc80000000000 */
[----:B------:R-:W-:Y:S02]  /*1350*/  LOP3.LUT R0, R3, R0, RZ, 0x3c, !PT ;  /* 0x0000000003007212 */ /* 0x000fe400078e3cff */
[----:B------:R-:W-:Y:S02]  /*1360*/  LOP3.LUT R4, R2, 0x8, R6, 0xf8, !PT ;  /* 0x0000000802047812 */ /* 0x000fe400078ef806 */
[----:B------:R-:W-:Y:S01]  /*1370*/  SHF.R.U32.HI R3, RZ, 0x3, R2 ;  /* 0x00000003ff037819 */ /* 0x000fe20000011602 */
[----:B------:R-:W-:Y:S02]  /*1380*/  IMAD R2, R27, 0x200, R17 ;  /* 0x000002001b027824 */ /* 0x000fe400078e0211 */
[----:B------:R-:W-:Y:S01]  /*1390*/  IMAD.U32 R0, R7, 0x20, R0 ;  /* 0x0000002007007824 */ /* 0x000fe200078e0000 */
[----:B------:R-:W-:Y:S01]  /*13a0*/  LOP3.LUT R16, R4, R3, RZ, 0x3c, !PT ;  /* 0x0000000304107212 */ /* 0x000fe200078e3cff */
[----:B------:R-:W-:Y:S02]  /*13b0*/  IMAD R2, R21, 0x20, R2 ;  /* 0x0000002015027824 */ /* 0x000fe400078e0202 */
[----:B------:R-:W-:Y:S01]  /*13c0*/  IMAD.SHL.U32 R216, R0, 0x2, RZ ;  /* 0x0000000200d87824 */ /* 0x000fe200078e00ff */
[----:B------:R-:W-:Y:S01]  /*13d0*/  BAR.SYNC.DEFER_BLOCKING 0x0 ;  /* 0x0000000000007b1d */ /* 0x000fe20000010000 */
[----:B------:R-:W-:-:S02]  /*13e0*/  IMAD.IADD R0, R16, 0x1, R2 ;  /* 0x0000000110007824 */ /* 0x000fc400078e0202 */
[----:B------:R-:W-:Y:S01]  /*13f0*/  IMAD.MOV.U32 R3, RZ, RZ, 0x10 ;  /* 0x00000010ff037424 */ /* 0x000fe200078e00ff */
[----:B------:R-:W-:Y:S01]  /*1400*/  IADD3 R2, R216, 0x3100, RZ ;  /* 0x00003100d8027810 */ /* 0x000fe20007ffe0ff */
[----:B------:R-:W-:Y:S01]  /*1410*/  IMAD.SHL.U32 R219, R0, 0x2, RZ ;  /* 0x0000000200db7824 */ /* 0x000fe200078e00ff */
[----:B------:R-:W-:Y:S02]  /*1420*/  SHF.R.S32.HI R0, RZ, 0x1f, R27 ;  /* 0x0000001fff007819 */ /* 0x000fe4000001141b */
[----:B------:R-:W-:Y:S02]  /*1430*/  IADD3 R221, R216, 0x3120, RZ ;  /* 0x00003120d8dd7810 */ /* 0x000fe40007ffe0ff */
[----:B------:R-:W-:Y:S02]  /*1440*/  LEA.HI R0, R0, R27, RZ, 0x2 ;  /* 0x0000001b00007211 */ /* 0x000fe400078f10ff */
[----:B------:R-:W-:Y:S02]  /*1450*/  @P1 IADD3 R221, R2, -0x20, RZ ;  /* 0xffffffe002dd1810 */ /* 0x000fe40007ffe0ff */
[----:B------:R-:W-:-:S02]  /*1460*/  LOP3.LUT R2, R32, 0xffffffe0, RZ, 0xc0, !PT ;  /* 0xffffffe020027812 */ /* 0x000fc400078ec0ff */
[----:B------:R-:W-:Y:S02]  /*1470*/  LOP3.LUT R0, R0, 0xfffffffc, RZ, 0xc0, !PT ;  /* 0xfffffffc00007812 */ /* 0x000fe400078ec0ff */
[----:B------:R-:W-:Y:S01]  /*1480*/  SEL R3, R3, 0xfffffff0, !P0 ;  /* 0xfffffff003037807 */ /* 0x000fe20004000000 */
[----:B------:R-:W-:Y:S01]  /*1490*/  IMAD.IADD R57, R57, 0x1, -R2 ;  /* 0x0000000139397824 */ /* 0x000fe200078e0a02 */
[----:B------:R-:W-:Y:S01]  /*14a0*/  PLOP3.LUT P0, PT, PT, PT, UP0, 0x80, 0x0 ;  /* 0x000000000000781c */ /* 0x000fe20003f0f008 */
[----:B------:R-:W-:Y:S01]  /*14b0*/  IMAD.IADD R2, R27, 0x1, -R0 ;  /* 0x000000011b027824 */ /* 0x000fe200078e0a00 */
[----:B------:R-:W-:Y:S01]  /*14c0*/  IADD3 R232, R221, 0x400, RZ ;  /* 0x00000400dde87810 */ /* 0x000fe20007ffe0ff */
[----:B------:R-:W-:Y:S01]  /*14d0*/  IMAD R220, R3, 0x2, R219 ;  /* 0x0000000203dc7824 */ /* 0x000fe200078e02db */
[----:B--2---:R1:W2:Y:S01]  /*14e0*/  LDSM.16.M88.4 R12, [R219+0x6100] ;  /* 0x00610000db0c783b */ /* 0x0042a20000000200 */
[----:B------:R-:W-:Y:S01]  /*14f0*/  IMAD R0, R21, 0x20, R17 ;  /* 0x0000002015007824 */ /* 0x000fe200078e0211 */
[----:B------:R-:W-:-:S02]  /*1500*/  IADD3 R231, R221, 0x800, RZ ;  /* 0x00000800dde77810 */ /* 0x000fc40007ffe0ff */
[----:B------:R1:W-:Y:S01]  /*1510*/  STL [R1+0x50], R2 ;  /* 0x0000500201007387 */ /* 0x0003e20000100800 */
[----:B------:R-:W-:Y:S01]  /*1520*/  IMAD.IADD R0, R16, 0x1, R0 ;  /* 0x0000000110007824 */ /* 0x000fe200078e0200 */
[----:B------:R-:W-:Y:S02]  /*1530*/  IADD3 R230, R221, 0xc00, RZ ;  /* 0x00000c00dde67810 */ /* 0x000fe40007ffe0ff */
[----:B------:R1:W3:Y:S04]  /*1540*/  LDSM.16.M88.4 R8, [R219+0x7100] ;  /* 0x00710000db08783b */ /* 0x0002e80000000200 */
[----:B------:R1:W4:Y:S04]  /*1550*/  LDSM.16.M88.4 R28, [R216+0x3100] ;  /* 0x00310000d81c783b */ /* 0x0003280000000200 */
[----:B------:R1:W1:Y:S04]  /*1560*/  LDSM.16.M88.4 R48, [R216+0x3500] ;  /* 0x00350000d830783b */ /* 0x0002680000000200 */
[----:B------:R1:W1:Y:S04]  /*1570*/  LDSM.16.M88.4 R44, [R216+0x3900] ;  /* 0x00390000d82c783b */ /* 0x0002680000000200 */
[----:B------:R1:W1:Y:S04]  /*1580*/  LDSM.16.M88.4 R40, [R216+0x3d00] ;  /* 0x003d0000d828783b */ /* 0x0002680000000200 */
[----:B------:R1:W1:Y:S04]  /*1590*/  LDSM.16.M88.4 R36, [R220+0x6100] ;  /* 0x00610000dc24783b */ /* 0x0002680000000200 */
[----:B------:R1:W1:Y:S04]  /*15a0*/  LDSM.16.M88.4 R4, [R220+0x7100] ;  /* 0x00710000dc04783b */ /* 0x0002680000000200 */
[----:B------:R1:W1:Y:S04]  /*15b0*/  LDSM.16.M88.4 R80, [R221] ;  /* 0x00000000dd50783b */ /* 0x0002680000000200 */
[----:B------:R1:W1:Y:S04]  /*15c0*/  LDSM.16.M88.4 R104, [R221+0x400] ;  /* 0x00040000dd68783b */ /* 0x0002680000000200 */
[----:B------:R1:W1:Y:S04]  /*15d0*/  LDSM.16.M88.4 R112, [R221+0x800] ;  /* 0x00080000dd70783b */ /* 0x0002680000000200 */
[----:B------:R1:W1:Y:S01]  /*15e0*/  LDSM.16.M88.4 R116, [R221+0xc00] ;  /* 0x000c0000dd74783b */ /* 0x0002620000000200 */
[----:B------:R-:W-:Y:S05]  /*15f0*/  @!P0 BRA `(.L_x_0) ;  /* 0x0000036000008947 */ /* 0x000fea0003800000 */
[----:B-123--:R-:W-:Y:S01]  /*1600*/  IMAD R2, R23, c[0x0][0x208], RZ ;  /* 0x0000820017027a24 */ /* 0x00efe200078e02ff */
[----:B------:R-:W-:Y:S01]  /*1610*/  P2R R27, PR, RZ, 0x4 ;  /* 0x00000004ff1b7803 */ /* 0x000fe20000000000 */
[----:B------:R-:W-:Y:S01]  /*1620*/  IMAD.WIDE.U32 R16, R238, c[0x0][0x208], RZ ;  /* 0x00008200ee107a25 */ /* 0x000fe200078e00ff */
[----:B------:R-:W-:-:S02]  /*1630*/  ISETP.GE.AND P2, PT, R56, c[0x0][0x1d4], PT ;  /* 0x0000750038007a0c */ /* 0x000fc40003f46270 */
[----:B------:R-:W-:Y:S01]  /*1640*/  ISETP.GE.AND P6, PT, R155, c[0x0][0x1d4], PT ;  /* 0x000075009b007a0c */ /* 0x000fe20003fc6270 */
[----:B------:R-:W-:Y:S01]  /*1650*/  IMAD R2, R238, c[0x0][0x20c], R2 ;  /* 0x00008300ee027a24 */ /* 0x000fe200078e0202 */
[----:B------:R-:W-:Y:S01]  /*1660*/  ISETP.LT.OR P1, PT, R26, 0x1, P2 ;  /* 0x000000011a00780c */ /* 0x000fe20001721670 */
[----:B------:R-:W-:Y:S01]  /*1670*/  IMAD.WIDE R32, R56, 0x2, RZ ;  /* 0x0000000238207825 */ /* 0x000fe200078e02ff */
[----:B------:R-:W-:-:S03]  /*1680*/  SHF.R.S32.HI R24, RZ, 0x1f, R154 ;  /* 0x0000001fff187819 */ /* 0x000fc6000001149a */
[----:B------:R-:W-:Y:S01]  /*1690*/  IMAD.IADD R17, R17, 0x1, R2 ;  /* 0x0000000111117824 */ /* 0x000fe200078e0202 */
[----:B------:R-:W-:Y:S01]  /*16a0*/  LEA.HI R24, R24, R154, RZ, 0x3 ;  /* 0x0000009a18187211 */ /* 0x000fe200078f18ff */
[----:B------:R-:W-:Y:S02]  /*16b0*/  IMAD R2, R22, c[0x0][0x218], RZ ;  /* 0x0000860016027a24 */ /* 0x000fe400078e02ff */
[----:B------:R-:W-:Y:S01]  /*16c0*/  IMAD.WIDE.U32 R16, R236, c[0x0][0x218], R16 ;  /* 0x00008600ec107a25 */ /* 0x000fe200078e0010 */
[----:B------:R-:W-:-:S03]  /*16d0*/  LOP3.LUT R24, R24, 0xfffffff8, RZ, 0xc0, !PT ;  /* 0xfffffff818187812 */ /* 0x000fc600078ec0ff */
[----:B------:R-:W-:Y:S01]  /*16e0*/  IMAD R18, R236, c[0x0][0x21c], R2 ;  /* 0x00008700ec127a24 */ /* 0x000fe200078e0202 */
[----:B------:R-:W-:-:S04]  /*16f0*/  IADD3 R2, P0, R16, UR20, RZ ;  /* 0x0000001410027c10 */ /* 0x000fc8000ff1e0ff */
[----:B------:R-:W-:Y:S02]  /*1700*/  IADD3.X R16, R17, UR5, R18, P0, !PT ;  /* 0x0000000511107c10 */ /* 0x000fe400087fe412 */
[----:B------:R-:W-:-:S04]  /*1710*/  LEA R20, P0, R2, c[0x0][0x1f8], 0x1 ;  /* 0x00007e0002147a11 */ /* 0x000fc800078008ff */
[----:B------:R-:W-:Y:S01]  /*1720*/  LEA.HI.X R21, R2, c[0x0][0x1fc], R16, 0x1, P0 ;  /* 0x00007f0002157a11 */ /* 0x000fe200000f0c10 */
[----:B------:R-:W1:Y:S01]  /*1730*/  SHFL.IDX PT, R22, R20, RZ, 0x1c1f ;  /* 0x001c1fff14167589 */ /* 0x000e6200000e0000 */
[----:B------:R-:W-:-:S03]  /*1740*/  SHF.R.S32.HI R2, RZ, 0x1f, R155 ;  /* 0x0000001fff027819 */ /* 0x000fc6000001149b */
[----:B------:R-:W2:Y:S01]  /*1750*/  SHFL.IDX PT, R23, R21, RZ, 0x1c1f ;  /* 0x001c1fff15177589 */ /* 0x000ea200000e0000 */
[----:B------:R-:W-:-:S03]  /*1760*/  LEA.HI R2, R2, R155, RZ, 0x3 ;  /* 0x0000009b02027211 */ /* 0x000fc600078f18ff */
[----:B------:R-:W3:Y:S01]  /*1770*/  SHFL.IDX PT, R20, R20, 0x1, 0x1c1f ;  /* 0x003c1f0014147f89 */ /* 0x000ee200000e0000 */
[----:B------:R-:W-:Y:S01]  /*1780*/  LOP3.LUT R18, R2, 0xfffffff8, RZ, 0xc0, !PT ;  /* 0xfffffff802127812 */ /* 0x000fe200078ec0ff */
[----:B------:R-:W-:Y:S02]  /*1790*/  IMAD.SHL.U32 R2, R153, 0x2, RZ ;  /* 0x0000000299027824 */ /* 0x000fe400078e00ff */
[----:B------:R-:W5:Y:S02]  /*17a0*/  SHFL.IDX PT, R21, R21, 0x1, 0x1c1f ;  /* 0x003c1f0015157f89 */ /* 0x000f6400000e0000 */
[----:B------:R-:W-:Y:S01]  /*17b0*/  IMAD.WIDE R18, R18, 0x2, RZ ;  /* 0x0000000212127825 */ /* 0x000fe200078e02ff */
[----:B-1----:R-:W-:-:S05]  /*17c0*/  IADD3 R16, P0, R22, R32, RZ ;  /* 0x0000002016107210 */ /* 0x002fca0007f1e0ff */
[----:B--2---:R-:W-:-:S05]  /*17d0*/  IMAD.X R17, R23, 0x1, R33, P0 ;  /* 0x0000000117117824 */ /* 0x004fca00000e0621 */
[----:B------:R1:W-:Y:S02]  /*17e0*/  LDGSTS.E.BYPASS.LTC128B.128 [R2+0x100], [R16.64], !P1 ;  /* 0x0010000010027fae */ /* 0x0003e4000c901d4e */
[----:B-1----:R-:W-:-:S05]  /*17f0*/  IADD3 R16, P0, R22, R18, RZ ;  /* 0x0000001216107210 */ /* 0x002fca0007f1e0ff */
[----:B------:R-:W-:Y:S01]  /*1800*/  IMAD.X R17, R23, 0x1, R19, P0 ;  /* 0x0000000117117824 */ /* 0x000fe200000e0613 */
[----:B------:R-:W-:-:S13]  /*1810*/  ISETP.LT.OR P0, PT, R26, 0x1, P6 ;  /* 0x000000011a00780c */ /* 0x000fda0003701670 */
[----:B------:R1:W-:Y:S02]  /*1820*/  LDGSTS.E.BYPASS.LTC128B.128 [R2+0x1100], [R16.64], !P0 ;  /* 0x0110000010027fae */ /* 0x0003e4000c101d4e */
[----:B-1----:R-:W-:Y:S01]  /*1830*/  IMAD.WIDE R16, R24, 0x2, RZ ;  /* 0x0000000218107825 */ /* 0x002fe200078e02ff */
[----:B---3--:R-:W-:-:S05]  /*1840*/  IADD3 R24, P0, R32, R20, RZ ;  /* 0x0000001420187210 */ /* 0x008fca0007f1e0ff */
[----:B-----5:R-:W-:Y:S01]  /*1850*/  IMAD.X R25, R33, 0x1, R21, P0 ;  /* 0x0000000121197824 */ /* 0x020fe200000e0615 */
[----:B------:R-:W-:-:S05]  /*1860*/  IADD3 R22, P0, R22, R16, RZ ;  /* 0x0000001016167210 */ /* 0x000fca0007f1e0ff */
[----:B------:R-:W-:Y:S01]  /*1870*/  IMAD.X R23, R23, 0x1, R17, P0 ;  /* 0x0000000117177824 */ /* 0x000fe200000e0611 */
[----:B------:R-:W-:-:S04]  /*1880*/  ISETP.GE.AND P0, PT, R154, c[0x0][0x1d4], PT ;  /* 0x000075009a007a0c */ /* 0x000fc80003f06270 */
[----:B------:R-:W-:-:S13]  /*1890*/  ISETP.LT.OR P1, PT, R26, 0x1, P0 ;  /* 0x000000011a00780c */ /* 0x000fda0000721670 */
[----:B------:R1:W-:Y:S01]  /*18a0*/  LDGSTS.E.BYPASS.LTC128B.128 [R2+0x2100], [R22.64], !P1 ;  /* 0x0210000016027fae */ /* 0x0003e2000c901d4e */
[C---:B------:R-:W-:Y:S02]  /*18b0*/  ISETP.LT.OR P1, PT, R26.reuse, 0x21, P2 ;  /* 0x000000211a00780c */ /* 0x040fe40001721670 */
[C---:B------:R-:W-:Y:S02]  /*18c0*/  ISETP.LT.OR P2, PT, R26.reuse, 0x21, P6 ;  /* 0x000000211a00780c */ /* 0x040fe40003741670 */
[----:B------:R-:W-:Y:S02]  /*18d0*/  ISETP.LT.OR P6, PT, R26, 0x21, P0 ;  /* 0x000000211a00780c */ /* 0x000fe400007c1670 */
[----:B------:R-:W-:-:S05]  /*18e0*/  IADD3 R16, P0, R16, R20, RZ ;  /* 0x0000001410107210 */ /* 0x000fca0007f1e0ff */
[----:B------:R-:W-:Y:S02]  /*18f0*/  IMAD.X R17, R17, 0x1, R21, P0 ;  /* 0x0000000111117824 */ /* 0x000fe400000e0615 */
[----:B------:R1:W-:Y:S01]  /*1900*/  LDGSTS.E.BYPASS.LTC128B.128 [R2+0x900], [R24.64], !P1 ;  /* 0x0090000018027fae */ /* 0x0003e2000c901d4e */
[----:B------:R-:W-:-:S05]  /*1910*/  IADD3 R18, P1, R18, R20, RZ ;  /* 0x0000001412127210 */ /* 0x000fca0007f3e0ff */
[----:B------:R-:W-:-:S05]  /*1920*/  IMAD.X R19, R19, 0x1, R21, P1 ;  /* 0x0000000113137824 */ /* 0x000fca00008e0615 */
[----:B------:R1:W-:Y:S01]  /*1930*/  LDGSTS.E.BYPASS.LTC128B.128 [R2+0x1900], [R18.64], !P2 ;  /* 0x0190000012027fae */ /* 0x0003e2000d101d4e */
[----:B------:R-:W-:-:S03]  /*1940*/  ISETP.NE.AND P2, PT, R27, RZ, PT ;  /* 0x000000ff1b00720c */ /* 0x000fc60003f45270 */
[----:B------:R1:W-:Y:S04]  /*1950*/  LDGSTS.E.BYPASS.LTC128B.128 [R2+0x2900], [R16.64], !P6 ;  /* 0x0290000010027fae */ /* 0x0003e8000f101d4e */
.L_x_0:
[-C--:B-1234-:R-:W-:Y:S01]  /*1960*/  HMMA.16816.F32 R16, R12, R28.reuse, RZ ;  /* 0x0000001c0c10723c */ /* 0x09efe200000018ff */
[----:B------:R-:W-:Y:S01]  /*1970*/  LDSM.16.M88.4 R76, [R216+0x4100] ;  /* 0x00410000d84c783b */ /* 0x000fe20000000200 */
[----:B------:R-:W-:Y:S01]  /*1980*/  UISETP.GE.AND UP0, UPT, UR9, 0x41, UPT ;  /* 0x000000410900788c */ /* 0x000fe2000bf06270 */
[C---:B------:R-:W-:Y:S02]  /*1990*/  IADD3 R229, R221.reuse, 0x1000, RZ ;  /* 0x00001000dde57810 */ /* 0x040fe40007ffe0ff */
[----:B------:R-:W1:Y:S01]  /*19a0*/  LDSM.16.M88.4 R32, [R219+0x8100] ;  /* 0x00810000db20783b */ /* 0x000e620000000200 */
[----:B------:R-:W-:Y:S02]  /*19b0*/  IADD3 R228, R221, 0x1400, RZ ;  /* 0x00001400dde47810 */ /* 0x000fe40007ffe0ff */
[----:B------:R-:W-:Y:S01]  /*19c0*/  HMMA.16816.F32 R20, R8, R28, RZ ;  /* 0x0000001c0814723c */ /* 0x000fe200000018ff */
[----:B------:R-:W-:Y:S01]  /*19d0*/  LDSM.16.M88.4 R60, [R221+0x1000] ;  /* 0x00100000dd3c783b */ /* 0x000fe20000000200 */
[----:B------:R-:W-:-:S02]  /*19e0*/  PLOP3.LUT P0, PT, PT, PT, UP0, 0x40, 0x0 ;  /* 0x000000000000781c */ /* 0x000fc40003f0e808 */
[C---:B------:R-:W-:Y:S01]  /*19f0*/  IADD3 R227, R221.reuse, 0x1800, RZ ;  /* 0x00001800dde37810 */ /* 0x040fe20007ffe0ff */
[----:B------:R-:W-:Y:S01]  /*1a00*/  LDSM.16.M88.4 R24, [R220+0x8100] ;  /* 0x00810000dc18783b */ /* 0x000fe20000000200 */
[C---:B------:R-:W-:Y:S02]  /*1a10*/  IADD3 R226, R221.reuse, 0x1c00, RZ ;  /* 0x00001c00dde27810 */ /* 0x040fe40007ffe0ff */
[----:B------:R-:W-:Y:S01]  /*1a20*/  HMMA.16816.F32 R96, R8, R48, RZ ;  /* 0x000000300860723c */ /* 0x000fe200000018ff */
[----:B------:R-:W0:Y:S01]  /*1a30*/  LDGDEPBAR ;  /* 0x00000000000079af */ /* 0x000e220000000000 */
[C---:B------:R-:W-:Y:S02]  /*1a40*/  IADD3 R225, R221.reuse, 0x2000, RZ ;  /* 0x00002000dde17810 */ /* 0x040fe40007ffe0ff */
[C---:B------:R-:W-:Y:S02]  /*1a50*/  IADD3 R224, R221.reuse, 0x2400, RZ ;  /* 0x00002400dde07810 */ /* 0x040fe40007ffe0ff */
[----:B------:R-:W-:-:S02]  /*1a60*/  IADD3 R223, R221, 0x2800, RZ ;  /* 0x00002800dddf7810 */ /* 0x000fc40007ffe0ff */
[----:B------:R-:W-:Y:S01]  /*1a70*/  HMMA.16816.F32 R88, R8, R44, RZ ;  /* 0x0000002c0858723c */ /* 0x000fe200000018ff */
[----:B------:R-:W-:-:S07]  /*1a80*/  IADD3 R222, R221, 0x2c00, RZ ;  /* 0x00002c00ddde7810 */ /* 0x000fce0007ffe0ff */
[C---:B------:R-:W-:Y:S08]  /*1a90*/  HMMA.16816.F32 R72, R8.reuse, R40, RZ ;  /* 0x000000280848723c */ /* 0x040ff000000018ff */
[C---:B------:R-:W-:Y:S08]  /*1aa0*/  HMMA.16816.F32 R100, R8.reuse, R30, RZ ;  /* 0x0000001e0864723c */ /* 0x040ff000000018ff */
[C---:B------:R-:W-:Y:S08]  /*1ab0*/  HMMA.16816.F32 R92, R8.reuse, R50, RZ ;  /* 0x00000032085c723c */ /* 0x040ff000000018ff */
[C---:B------:R-:W-:Y:S08]  /*1ac0*/  HMMA.16816.F32 R84, R8.reuse, R46, RZ ;  /* 0x0000002e0854723c */ /* 0x040ff000000018ff */
[----:B------:R-:W-:Y:S08]  /*1ad0*/  HMMA.16816.F32 R64, R8, R42, RZ ;  /* 0x0000002a0840723c */ /* 0x000ff000000018ff */
[----:B------:R-:W-:Y:S01]  /*1ae0*/  HMMA.16816.F32 R8, R36, R80, R16 ;  /* 0x000000502408723c */ /* 0x000fe20000001810 */
[----:B------:R-:W-:Y:S07]  /*1af0*/  LDSM.16.M88.4 R16, [R219+0xa100] ;  /* 0x00a10000db10783b */ /* 0x000fee0000000200 */
[C---:B------:R-:W-:Y:S01]  /*1b00*/  HMMA.16816.F32 R68, R12.reuse, R30, RZ ;  /* 0x0000001e0c44723c */ /* 0x040fe200000018ff */
[----:B------:R-:W2:Y:S07]  /*1b10*/  LDSM.16.M88.4 R28, [R219+0x9100] ;  /* 0x00910000db1c783b */ /* 0x000eae0000000200 */
[C---:B------:R-:W-:Y:S08]  /*1b20*/  HMMA.16816.F32 R52, R12.reuse, R48, RZ ;  /* 0x000000300c34723c */ /* 0x040ff000000018ff */
[C---:B------:R-:W-:Y:S08]  /*1b30*/  HMMA.16816.F32 R108, R12.reuse, R44, RZ ;  /* 0x0000002c0c6c723c */ /* 0x040ff000000018ff */
[C---:B------:R-:W-:Y:S08]  /*1b40*/  HMMA.16816.F32 R124, R12.reuse, R40, RZ ;  /* 0x000000280c7c723c */ /* 0x040ff000000018ff */
[C---:B------:R-:W-:Y:S01]  /*1b50*/  HMMA.16816.F32 R120, R12.reuse, R50, RZ ;  /* 0x000000320c78723c */ /* 0x040fe200000018ff */
[----:B------:R-:W-:Y:S07]  /*1b60*/  LDSM.16.M88.4 R48, [R216+0x5100] ;  /* 0x00510000d830783b */ /* 0x000fee0000000200 */
[C---:B------:R-:W-:Y:S08]  /*1b70*/  HMMA.16816.F32 R132, R12.reuse, R46, RZ ;  /* 0x0000002e0c84723c */ /* 0x040ff000000018ff */
[----:B------:R-:W-:Y:S01]  /*1b80*/  HMMA.16816.F32 R128, R12, R42, RZ ;  /* 0x0000002a0c80723c */ /* 0x000fe200000018ff */
[----:B------:R-:W-:Y:S07]  /*1b90*/  LDSM.16.M88.4 R40, [R221+0x2000] ;  /* 0x00200000dd28783b */ /* 0x000fee0000000200 */
[----:B------:R-:W-:Y:S01]  /*1ba0*/  HMMA.16816.F32 R12, R4, R80, R20 ;  /* 0x00000050040c723c */ /* 0x000fe20000001814 */
[----:B------:R-:W3:Y:S07]  /*1bb0*/  LDSM.16.M88.4 R20, [R220+0x9100] ;  /* 0x00910000dc14783b */ /* 0x000eee0000000200 */
[----:B-1----:R-:W-:Y:S08]  /*1bc0*/  HMMA.16816.F32 R8, R32, R76, R8 ;  /* 0x0000004c2008723c */ /* 0x002ff00000001808 */
[C---:B------:R-:W-:Y:S08]  /*1bd0*/  HMMA.16816.F32 R96, R4.reuse, R104, R96 ;  /* 0x000000680460723c */ /* 0x040ff00000001860 */
[C---:B------:R-:W-:Y:S08]  /*1be0*/  HMMA.16816.F32 R136, R4.reuse, R112, R88 ;  /* 0x000000700488723c */ /* 0x040ff00000001858 */
[C---:B------:R-:W-:Y:S08]  /*1bf0*/  HMMA.16816.F32 R144, R4.reuse, R116, R72 ;  /* 0x000000740490723c */ /* 0x040ff00000001848 */
[C---:B------:R-:W-:Y:S08]  /*1c00*/  HMMA.16816.F32 R100, R4.reuse, R82, R100 ;  /* 0x000000520464723c */ /* 0x040ff00000001864 */
[C---:B------:R-:W-:Y:S08]  /*1c10*/  HMMA.16816.F32 R92, R4.reuse, R106, R92 ;  /* 0x0000006a045c723c */ /* 0x040ff0000000185c */
[C---:B------:R-:W-:Y:S08]  /*1c20*/  HMMA.16816.F32 R140, R4.reuse, R114, R84 ;  /* 0x00000072048c723c */ /* 0x040ff00000001854 */
[----:B------:R-:W-:Y:S08]  /*1c30*/  HMMA.16816.F32 R148, R4, R118, R64 ;  /* 0x000000760494723c */ /* 0x000ff00000001840 */
[----:B--2---:R-:W-:Y:S01]  /*1c40*/  HMMA.16816.F32 R4, R28, R76, R12 ;  /* 0x0000004c1c04723c */ /* 0x004fe2000000180c */
[----:B------:R-:W1:Y:S07]  /*1c50*/  LDSM.16.M88.4 R12, [R219+0xb100] ;  /* 0x00b10000db0c783b */ /* 0x000e6e0000000200 */
[----:B------:R-:W-:Y:S01]  /*1c60*/  HMMA.16816.F32 R44, R24, R60, R8 ;  /* 0x0000003c182c723c */ /* 0x000fe20000001808 */
[----:B------:R-:W2:Y:S07]  /*1c70*/  LDSM.16.M88.4 R8, [R220+0xa100] ;  /* 0x00a10000dc08783b */ /* 0x000eae0000000200 */
[C---:B------:R-:W-:Y:S08]  /*1c80*/  HMMA.16816.F32 R64, R36.reuse, R82, R68 ;  /* 0x000000522440723c */ /* 0x040ff00000001844 */
[----:B------:R-:W-:Y:S08]  /*1c90*/  HMMA.16816.F32 R88, R36, R104, R52 ;  /* 0x000000682458723c */ /* 0x000ff00000001834 */
[----:B---3--:R-:W-:Y:S01]  /*1ca0*/  HMMA.16816.F32 R52, R20, R60, R4 ;  /* 0x0000003c1434723c */ /* 0x008fe20000001804 */
[----:B------:R-:W-:Y:S07]  /*1cb0*/  LDSM.16.M88.4 R4, [R220+0xb100] ;  /* 0x00b10000dc04783b */ /* 0x000fee0000000200 */
[----:B------:R-:W-:Y:S01]  /*1cc0*/  HMMA.16816.F32 R72, R16, R48, R44 ;  /* 0x000000301048723c */ /* 0x000fe2000000182c */
[----:B------:R-:W3:Y:S07]  /*1cd0*/  LDSM.16.M88.4 R44, [R216+0x4500] ;  /* 0x00450000d82c783b */ /* 0x000eee0000000200 */
[-C--:B------:R-:W-:Y:S08]  /*1ce0*/  HMMA.16816.F32 R68, R32, R78.reuse, R64 ;  /* 0x0000004e2044723c */ /* 0x080ff00000001840 */
[----:B------:R-:W-:Y:S08]  /*1cf0*/  HMMA.16816.F32 R76, R28, R78, R100 ;  /* 0x0000004e1c4c723c */ /* 0x000ff00000001864 */
[----:B-1----:R-:W-:Y:S01]  /*1d00*/  HMMA.16816.F32 R64, R12, R48, R52 ;  /* 0x000000300c40723c */ /* 0x002fe20000001834 */
[----:B------:R-:W1:Y:S07]  /*1d10*/  LDSM.16.M88.4 R52, [R221+0x1400] ;  /* 0x00140000dd34783b */ /* 0x000e6e0000000200 */
[----:B------:R-:W-:Y:S08]  /*1d20*/  HMMA.16816.F32 R68, R24, R62, R68 ;  /* 0x0000003e1844723c */ /* 0x000ff00000001844 */
[----:B--2---:R-:W-:Y:S08]  /*1d30*/  HMMA.16816.F32 R80, R8, R40, R72 ;  /* 0x000000280850723c */ /* 0x004ff00000001848 */
[----:B------:R-:W-:Y:S08]  /*1d40*/  HMMA.16816.F32 R76, R20, R62, R76 ;  /* 0x0000003e144c723c */ /* 0x000ff0000000184c */
[----:B---3--:R-:W-:Y:S08]  /*1d50*/  HMMA.16816.F32 R72, R32, R44, R88 ;  /* 0x0000002c2048723c */ /* 0x008ff00000001858 */
[----:B------:R-:W-:Y:S01]  /*1d60*/  HMMA.16816.F32 R108, R36, R112, R108 ;  /* 0x00000070246c723c */ /* 0x000fe2000000186c */
[----:B------:R-:W-:-:S07]  /*1d70*/  FMUL.FTZ R2, R80, c[0x0][0x320] ;  /* 0x0000c80050027a20 */ /* 0x000fce0000410000 */
[C---:B------:R-:W-:Y:S08]  /*1d80*/  HMMA.16816.F32 R124, R36.reuse, R116, R124 ;  /* 0x00000074247c723c */ /* 0x040ff0000000187c */
[C---:B------:R-:W-:Y:S01]  /*1d90*/  HMMA.16816.F32 R104, R36.reuse, R106, R120 ;  /* 0x0000006a2468723c */ /* 0x040fe20000001878 */
[----:B------:R2:W3:Y:S07]  /*1da0*/  MUFU.TANH R121, R2 ;  /* 0x0000000200797308 */ /* 0x0004ee0000002400 */
[C---:B------:R-:W-:Y:S08]  /*1db0*/  HMMA.16816.F32 R132, R36.reuse, R114, R132 ;  /* 0x000000722484723c */ /* 0x040ff00000001884 */
[----:B------:R-:W-:Y:S01]  /*1dc0*/  HMMA.16816.F32 R128, R36, R118, R128 ;  /* 0x000000762480723c */ /* 0x000fe20000001880 */
[----:B------:R-:W4:Y:S01]  /*1dd0*/  LDSM.16.M88.4 R36, [R216+0x5500] ;  /* 0x00550000d824783b */ /* 0x000f220000000200 */
[----:B--2---:R-:W-:-:S04]  /*1de0*/  FMUL.FTZ R2, R81, c[0x0][0x320] ;  /* 0x0000c80051027a20 */ /* 0x004fc80000410000 */
[----:B------:R2:W1:Y:S02]  /*1df0*/  MUFU.TANH R120, R2 ;  /* 0x0000000200787308 */ /* 0x0004640000002400 */
[----:B------:R-:W-:Y:S08]  /*1e00*/  HMMA.16816.F32 R84, R4, R40, R64 ;  /* 0x000000280454723c */ /* 0x000ff00000001840 */
[----:B------:R-:W-:Y:S01]  /*1e10*/  HMMA.16816.F32 R64, R16, R50, R68 ;  /* 0x000000321040723c */ /* 0x000fe20000001844 */
[----:B--2---:R-:W-:-:S07]  /*1e20*/  FMUL.FTZ R2, R82, c[0x0][0x320] ;  /* 0x0000c80052027a20 */ /* 0x004fce0000410000 */
[----:B------:R-:W-:Y:S01]  /*1e30*/  HMMA.16816.F32 R60, R28, R44, R96 ;  /* 0x0000002c1c3c723c */ /* 0x000fe20000001860 */
[----:B------:R2:W2:Y:S07]  /*1e40*/  MUFU.TANH R119, R2 ;  /* 0x0000000200777308 */ /* 0x0004ae0000002400 */
[----:B------:R-:W-:Y:S01]  /*1e50*/  HMMA.16816.F32 R68, R12, R50, R76 ;  /* 0x000000320c44723c */ /* 0x000fe2000000184c */
[----:B------:R-:W5:Y:S07]  /*1e60*/  LDSM.16.M88.4 R48, [R221+0x2400] ;  /* 0x00240000dd30783b */ /* 0x000f6e0000000200 */
[----:B-1----:R-:W-:Y:S01]  /*1e70*/  HMMA.16816.F32 R72, R24, R52, R72 ;  /* 0x000000341848723c */ /* 0x002fe20000001848 */
[----:B--2---:R-:W-:-:S04]  /*1e80*/  FMUL.FTZ R2, R83, c[0x0][0x320] ;  /* 0x0000c80053027a20 */ /* 0x004fc80000410000 */
[----:B------:R1:W2:Y:S03]  /*1e90*/  MUFU.TANH R118, R2 ;  /* 0x0000000200767308 */ /* 0x0002a60000002400 */
[----:B------:R-:W-:Y:S08]  /*1ea0*/  HMMA.16816.F32 R76, R8, R42, R64 ;  /* 0x0000002a084c723c */ /* 0x000ff00000001840 */
[----:B------:R-:W-:Y:S01]  /*1eb0*/  HMMA.16816.F32 R64, R20, R52, R60 ;  /* 0x000000341440723c */ /* 0x000fe2000000183c */
[----:B------:R-:W2:Y:S01]  /*1ec0*/  LDSM.16.M88.4 R60, [R216+0x4900] ;  /* 0x00490000d83c783b */ /* 0x000ea20000000200 */
[----:B-1----:R-:W-:-:S06]  /*1ed0*/  FMUL.FTZ R2, R84, c[0x0][0x320] ;  /* 0x0000c80054027a20 */ /* 0x002fcc0000410000 */
[----:B------:R-:W-:Y:S01]  /*1ee0*/  HMMA.16816.F32 R88, R4, R42, R68 ;  /* 0x0000002a0458723c */ /* 0x000fe20000001844 */
[----:B------:R1:W1:Y:S07]  /*1ef0*/  MUFU.TANH R117, R2 ;  /* 0x0000000200757308 */ /* 0x00026e0000002400 */
[----:B------:R-:W-:Y:S08]  /*1f00*/  HMMA.16816.F32 R40, R32, R46, R104 ;  /* 0x0000002e2028723c */ /* 0x000ff00000001868 */
[----:B----4-:R-:W-:Y:S01]  /*1f10*/  HMMA.16816.F32 R68, R16, R36, R72 ;  /* 0x000000241044723c */ /* 0x010fe20000001848 */
[----:B-1----:R-:W-:-:S04]  /*1f20*/  FMUL.FTZ R2, R85, c[0x0][0x320] ;  /* 0x0000c80055027a20 */ /* 0x002fc80000410000 */
[----:B------:R1:W4:Y:S03]  /*1f30*/  MUFU.TANH R116, R2 ;  /* 0x0000000200747308 */ /* 0x0003260000002400 */
[----:B------:R-:W-:Y:S08]  /*1f40*/  HMMA.16816.F32 R72, R28, R46, R92 ;  /* 0x0000002e1c48723c */ /* 0x000ff0000000185c */
[----:B------:R-:W-:Y:S01]  /*1f50*/  HMMA.16816.F32 R44, R12, R36, R64 ;  /* 0x000000240c2c723c */ /* 0x000fe20000001840 */
[----:B-1----:R-:W-:-:S07]  /*1f60*/  FMUL.FTZ R2, R86, c[0x0][0x320] ;  /* 0x0000c80056027a20 */ /* 0x002fce0000410000 */
[----:B------:R-:W-:Y:S01]  /*1f70*/  HMMA.16816.F32 R64, R24, R54, R40 ;  /* 0x000000361840723c */ /* 0x000fe20000001828 */
[----:B------:R-:W1:Y:S01]  /*1f80*/  LDSM.16.M88.4 R40, [R221+0x1800] ;  /* 0x00180000dd28783b */ /* 0x000e620000000200 */
[----:B------:R2:W1:Y:S11]  /*1f90*/  MUFU.TANH R115, R2 ;  /* 0x0000000200737308 */ /* 0x0004760000002400 */
[----:B------:R-:W-:Y:S03]  /*1fa0*/  @!UPT UIADD3 URZ, URZ, URZ, URZ ;  /* 0x0000003f3f3ff290 */ /* 0x000fe6000fffe03f */
[----:B-----5:R-:W-:Y:S01]  /*1fb0*/  HMMA.16816.F32 R80, R4, R48, R44 ;  /* 0x000000300450723c */ /* 0x020fe2000000182c */
[----:B--2---:R-:W-:-:S04]  /*1fc0*/  FMUL.FTZ R2, R87, c[0x0][0x320] ;  /* 0x0000c80057027a20 */ /* 0x004fc80000410000 */
[----:B------:R2:W1:Y:S03]  /*1fd0*/  MUFU.TANH R113, R2 ;  /* 0x0000000200717308 */ /* 0x0004660000002400 */
[----:B------:R-:W-:Y:S08]  /*1fe0*/  HMMA.16816.F32 R64, R16, R38, R64 ;  /* 0x000000261040723c */ /* 0x000ff00000001840 */
[----:B------:R-:W-:Y:S01]  /*1ff0*/  HMMA.16816.F32 R44, R28, R60, R136 ;  /* 0x0000003c1c2c723c */ /* 0x000fe20000001888 */
[----:B--2---:R-:W-:-:S04]  /*2000*/  FMUL.FTZ R2, R76, c[0x0][0x320] ;  /* 0x0000c8004c027a20 */ /* 0x004fc80000410000 */
[----:B------:R2:W1:Y:S02]  /*2010*/  MUFU.TANH R114, R2 ;  /* 0x0000000200727308 */ /* 0x0004640000002400 */
[----:B--2---:R-:W-:-:S06]  /*2020*/  FMUL.FTZ R2, R77, c[0x0][0x320] ;  /* 0x0000c8004d027a20 */ /* 0x004fcc0000410000 */
[----:B------:R2:W1:Y:S02]  /*2030*/  MUFU.TANH R112, R2 ;  /* 0x0000000200707308 */ /* 0x0004640000002400 */
[----:B--2---:R-:W-:-:S06]  /*2040*/  FMUL.FTZ R2, R78, c[0x0][0x320] ;  /* 0x0000c8004e027a20 */ /* 0x004fcc0000410000 */
[----:B------:R2:W1:Y:S02]  /*2050*/  MUFU.TANH R107, R2 ;  /* 0x00000002006b7308 */ /* 0x0004640000002400 */
[----:B--2---:R-:W-:Y:S02]  /*2060*/  FMUL.FTZ R2, R79, c[0x0][0x320] ;  /* 0x0000c8004f027a20 */ /* 0x004fe40000410000 */
[----:B------:R-:W-:Y:S04]  /*2070*/  HMMA.16816.F32 R76, R8, R48, R68 ;  /* 0x00000030084c723c */ /* 0x000fe80000001844 */
[----:B------:R2:W1:Y:S04]  /*2080*/  MUFU.TANH R106, R2 ;  /* 0x00000002006a7308 */ /* 0x0004680000002400 */
[----:B------:R-:W-:Y:S01]  /*2090*/  HMMA.16816.F32 R68, R20, R54, R72 ;  /* 0x000000361444723c */ /* 0x000fe20000001848 */
[----:B------:R-:W5:Y:S07]  /*20a0*/  LDSM.16.M88.4 R52, [R216+0x5900] ;  /* 0x00590000d834783b */ /* 0x000f6e0000000200 */
[----:B------:R-:W-:Y:S01]  /*20b0*/  HMMA.16816.F32 R72, R32, R60, R108 ;  /* 0x0000003c2048723c */ /* 0x000fe2000000186c */
[----:B--2---:R-:W-:-:S04]  /*20c0*/  FMUL.FTZ R2, R88, c[0x0][0x320] ;  /* 0x0000c80058027a20 */ /* 0x004fc80000410000 */
[----:B------:R2:W1:Y:S11]  /*20d0*/  MUFU.TANH R105, R2 ;  /* 0x0000000200697308 */ /* 0x0004760000002400 */
[----:B------:R-:W-:Y:S01]  /*20e0*/  HMMA.16816.F32 R68, R12, R38, R68 ;  /* 0x000000260c44723c */ /* 0x000fe20000001844 */
[----:B------:R-:W3:Y:S01]  /*20f0*/  LDSM.16.M88.4 R36, [R221+0x2800] ;  /* 0x00280000dd24783b */ /* 0x000ee20000000200 */
[----:B--2---:R-:W-:-:S06]  /*2100*/  FMUL.FTZ R2, R89, c[0x0][0x320] ;  /* 0x0000c80059027a20 */ /* 0x004fcc0000410000 */
[----:B-1----:R-:W-:Y:S01]  /*2110*/  HMMA.16816.F32 R72, R24, R40, R72 ;  /* 0x000000281848723c */ /* 0x002fe20000001848 */
[----:B------:R1:W2:Y:S11]  /*2120*/  MUFU.TANH R104, R2 ;  /* 0x0000000200687308 */ /* 0x0002b60000002400 */
[----:B------:R-:W-:Y:S04]  /*2130*/  @!UPT UIADD3 URZ, URZ, URZ, URZ ;  /* 0x0000003f3f3ff290 */ /* 0x000fe8000fffe03f */
[----:B------:R-:W-:Y:S01]  /*2140*/  HMMA.16816.F32 R84, R4, R50, R68 ;  /* 0x000000320454723c */ /* 0x000fe20000001844 */
[----:B-1----:R-:W-:-:S04]  /*2150*/  FMUL.FTZ R2, R90, c[0x0][0x320] ;  /* 0x0000c8005a027a20 */ /* 0x002fc80000410000 */
[----:B------:R1:W1:Y:S03]  /*2160*/  MUFU.TANH R103, R2 ;  /* 0x0000000200677308 */ /* 0x0002660000002400 */
[----:B-----5:R-:W-:Y:S08]  /*2170*/  HMMA.16816.F32 R68, R16, R52, R72 ;  /* 0x000000341044723c */ /* 0x020ff00000001848 */
[----:B------:R-:W-:Y:S01]  /*2180*/  HMMA.16816.F32 R72, R28, R62, R140 ;  /* 0x0000003e1c48723c */ /* 0x000fe2000000188c */
[----:B-1----:R-:W-:-:S04]  /*2190*/  FMUL.FTZ R2, R91, c[0x0][0x320] ;  /* 0x0000c8005b027a20 */ /* 0x002fc80000410000 */
[----:B------:R1:W1:Y:S11]  /*21a0*/  MUFU.TANH R100, R2 ;  /* 0x0000000200647308 */ /* 0x0002760000002400 */
[----:B------:R-:W-:Y:S08]  /*21b0*/  @!UPT UIADD3 URZ, URZ, URZ, URZ ;  /* 0x0000003f3f3ff290 */ /* 0x000ff0000fffe03f */
[----:B------:R-:W-:Y:S01]  /*21c0*/  HMMA.16816.F32 R72, R20, R42, R72 ;  /* 0x0000002a1448723c */ /* 0x000fe20000001848 */
[----:B-1----:R-:W-:-:S04]  /*21d0*/  FMUL.FTZ R2, R76, c[0x0][0x320] ;  /* 0x0000c8004c027a20 */ /* 0x002fc80000410000 */
[----:B------:R1:W1:Y:S02]  /*21e0*/  MUFU.TANH R102, R2 ;  /* 0x0000000200667308 */ /* 0x0002640000002400 */
[----:B-1----:R-:W-:Y:S11]  /*21f0*/  FMUL.FTZ R2, R77, c[0x0][0x320] ;  /* 0x0000c8004d027a20 */ /* 0x002ff60000410000 */
[----:B------:R-:W-:Y:S06]  /*2200*/  @!UPT UIADD3 URZ, URZ, URZ, URZ ;  /* 0x0000003f3f3ff290 */ /* 0x000fec000fffe03f */
[----:B------:R-:W-:Y:S01]  /*2210*/  HMMA.16816.F32 R72, R12, R54, R72 ;  /* 0x000000360c48723c */ /* 0x000fe20000001848 */
[----:B------:R1:W1:Y:S02]  /*2220*/  MUFU.TANH R101, R2 ;  /* 0x0000000200657308 */ /* 0x0002640000002400 */
[----:B-1----:R-:W-:-:S06]  /*2230*/  FMUL.FTZ R2, R78, c[0x0][0x320] ;  /* 0x0000c8004e027a20 */ /* 0x002fcc0000410000 */
[----:B------:R1:W1:Y:S11]  /*2240*/  MUFU.TANH R99, R2 ;  /* 0x0000000200637308 */ /* 0x0002760000002400 */
[----:B------:R-:W-:Y:S04]  /*2250*/  @!UPT UIADD3 URZ, URZ, URZ, URZ ;  /* 0x0000003f3f3ff290 */ /* 0x000fe8000fffe03f */
[----:B---3--:R-:W-:Y:S01]  /*2260*/  HMMA.16816.F32 R72, R4, R38, R72 ;  /* 0x000000260448723c */ /* 0x008fe20000001848 */
[----:B-1----:R-:W-:-:S07]  /*2270*/  FMUL.FTZ R2, R79, c[0x0][0x320] ;  /* 0x0000c8004f027a20 */ /* 0x002fce0000410000 */
[----:B------:R-:W-:Y:S01]  /*2280*/  HMMA.16816.F32 R76, R8, R50, R64 ;  /* 0x00000032084c723c */ /* 0x000fe20000001840 */
[----:B------:R1:W3:Y:S07]  /*2290*/  MUFU.TANH R98, R2 ;  /* 0x0000000200627308 */ /* 0x0002ee0000002400 */
[----:B------:R-:W-:Y:S01]  /*22a0*/  HMMA.16816.F32 R64, R20, R40, R44 ;  /* 0x000000281440723c */ /* 0x000fe2000000182c */
[----:B------:R-:W5:Y:S07]  /*22b0*/  LDSM.16.M88.4 R44, [R216+0x4d00] ;  /* 0x004d0000d82c783b */ /* 0x000f6e0000000200 */
[----:B------:R-:W-:-:S02]  /*22c0*/  FMUL.FTZ R72, R72, c[0x0][0x320] ;  /* 0x0000c80048487a20 */ /* 0x000fc40000410000 */
[----:B------:R-:W-:Y:S02]  /*22d0*/  FMUL.FTZ R73, R73, c[0x0][0x320] ;  /* 0x0000c80049497a20 */ /* 0x000fe40000410000 */
[----:B------:R-:W-:Y:S01]  /*22e0*/  FMUL.FTZ R74, R74, c[0x0][0x320] ;  /* 0x0000c8004a4a7a20 */ /* 0x000fe20000410000 */
[----:B------:R-:W-:Y:S01]  /*22f0*/  HMMA.16816.F32 R48, R32, R62, R132 ;  /* 0x0000003e2030723c */ /* 0x000fe20000001884 */
[----:B------:R-:W2:Y:S01]  /*2300*/  MUFU.TANH R72, R72 ;  /* 0x0000004800487308 */ /* 0x000ea20000002400 */
[----:B-1----:R-:W-:-:S07]  /*2310*/  FMUL.FTZ R2, R80, c[0x0][0x320] ;  /* 0x0000c80050027a20 */ /* 0x002fce0000410000 */
[----:B------:R1:W1:Y:S02]  /*2320*/  MUFU.TANH R97, R2 ;  /* 0x0000000200617308 */ /* 0x0002640000002400 */
[----:B------:R-:W-:Y:S06]  /*2330*/  HMMA.16816.F32 R60, R12, R52, R64 ;  /* 0x000000340c3c723c */ /* 0x000fec0000001840 */
[----:B------:R-:W2:Y:S07]  /*2340*/  MUFU.TANH R73, R73 ;  /* 0x0000004900497308 */ /* 0x000eae0000002400 */
[----:B------:R-:W-:Y:S01]  /*2350*/  HMMA.16816.F32 R64, R24, R42, R48 ;  /* 0x0000002a1840723c */ /* 0x000fe20000001830 */
[----:B-1----:R-:W-:Y:S01]  /*2360*/  FMUL.FTZ R2, R81, c[0x0][0x320] ;  /* 0x0000c80051027a20 */ /* 0x002fe20000410000 */
[----:B------:R-:W1:Y:S01]  /*2370*/  LDSM.16.M88.4 R48, [R221+0x1c00] ;  /* 0x001c0000dd30783b */ /* 0x000e620000000200 */
[----:B------:R-:W1:Y:S03]  /*2380*/  MUFU.TANH R74, R74 ;  /* 0x0000004a004a7308 */ /* 0x000e660000002400 */
[----:B------:R-:W1:Y:S05]  /*2390*/  LDSM.16.M88.4 R40, [R216+0x5d00] ;  /* 0x005d0000d828783b */ /* 0x000e6a0000000200 */
[----:B------:R2:W1:Y:S02]  /*23a0*/  MUFU.TANH R96, R2 ;  /* 0x0000000200607308 */ /* 0x0004640000002400 */
[----:B--2---:R-:W-:-:S06]  /*23b0*/  FMUL.FTZ R2, R82, c[0x0][0x320] ;  /* 0x0000c80052027a20 */ /* 0x004fcc0000410000 */
[----:B------:R2:W1:Y:S02]  /*23c0*/  MUFU.TANH R95, R2 ;  /* 0x00000002005f7308 */ /* 0x0004640000002400 */
[----:B--2---:R-:W-:Y:S02]  /*23d0*/  FMUL.FTZ R2, R83, c[0x0][0x320] ;  /* 0x0000c80053027a20 */ /* 0x004fe40000410000 */
[----:B------:R-:W-:Y:S04]  /*23e0*/  HMMA.16816.F32 R80, R4, R36, R60 ;  /* 0x000000240450723c */ /* 0x000fe8000000183c */
[----:B------:R2:W1:Y:S04]  /*23f0*/  MUFU.TANH R93, R2 ;  /* 0x00000002005d7308 */ /* 0x0004680000002400 */
[----:B------:R-:W-:Y:S08]  /*2400*/  HMMA.16816.F32 R60, R16, R54, R64 ;  /* 0x00000036103c723c */ /* 0x000ff00000001840 */
[----:B-----5:R-:W-:Y:S01]  /*2410*/  HMMA.16816.F32 R64, R28, R44, R144 ;  /* 0x0000002c1c40723c */ /* 0x020fe20000001890 */
[----:B--2---:R-:W-:-:S04]  /*2420*/  FMUL.FTZ R2, R76, c[0x0][0x320] ;  /* 0x0000c8004c027a20 */ /* 0x004fc80000410000 */
[----:B------:R2:W1:Y:S03]  /*2430*/  MUFU.TANH R94, R2 ;  /* 0x00000002005e7308 */ /* 0x0004660000002400 */
[----:B------:R-:W-:Y:S01]  /*2440*/  HMMA.16816.F32 R28, R28, R46, R148 ;  /* 0x0000002e1c1c723c */ /* 0x000fe20000001894 */
[----:B--2---:R-:W-:Y:S11]  /*2450*/  FMUL.FTZ R2, R77, c[0x0][0x320] ;  /* 0x0000c8004d027a20 */ /* 0x004ff60000410000 */
[----:B------:R-:W-:Y:S04]  /*2460*/  @!UPT UIADD3 URZ, URZ, URZ, URZ ;  /* 0x0000003f3f3ff290 */ /* 0x000fe8000fffe03f */
[----:B-1----:R-:W-:Y:S01]  /*2470*/  HMMA.16816.F32 R64, R20, R48, R64 ;  /* 0x000000301440723c */ /* 0x002fe20000001840 */
[----:B------:R1:W2:Y:S02]  /*2480*/  MUFU.TANH R92, R2 ;  /* 0x00000002005c7308 */ /* 0x0002a40000002400 */
[----:B-1----:R-:W-:-:S06]  /*2490*/  FMUL.FTZ R2, R78, c[0x0][0x320] ;  /* 0x0000c8004e027a20 */ /* 0x002fcc0000410000 */
[----:B------:R1:W1:Y:S02]  /*24a0*/  MUFU.TANH R91, R2 ;  /* 0x00000002005b7308 */ /* 0x0002640000002400 */
[----:B-1----:R-:W-:Y:S02]  /*24b0*/  FMUL.FTZ R2, R79, c[0x0][0x320] ;  /* 0x0000c8004f027a20 */ /* 0x002fe40000410000 */
[----:B------:R-:W-:Y:S04]  /*24c0*/  HMMA.16816.F32 R76, R8, R36, R68 ;  /* 0x00000024084c723c */ /* 0x000fe80000001844 */
[----:B------:R1:W1:Y:S04]  /*24d0*/  MUFU.TANH R90, R2 ;  /* 0x00000002005a7308 */ /* 0x0002680000002400 */
[----:B------:R-:W-:Y:S01]  /*24e0*/  HMMA.16816.F32 R68, R32, R44, R124 ;  /* 0x0000002c2044723c */ /* 0x000fe2000000187c */
[----:B-1----:R-:W-:-:S04]  /*24f0*/  FMUL.FTZ R2, R84, c[0x0][0x320] ;  /* 0x0000c80054027a20 */ /* 0x002fc80000410000 */
[----:B------:R1:W1:Y:S11]  /*2500*/  MUFU.TANH R89, R2 ;  /* 0x0000000200597308 */ /* 0x0002760000002400 */
[----:B------:R-:W-:Y:S08]  /*2510*/  @!UPT UIADD3 URZ, URZ, URZ, URZ ;  /* 0x0000003f3f3ff290 */ /* 0x000ff0000fffe03f */
[----:B------:R-:W-:Y:S01]  /*2520*/  HMMA.16816.F32 R52, R24, R48, R68 ;  /* 0x000000301834723c */ /* 0x000fe20000001844 */
[----:B-1----:R-:W-:-:S07]  /*2530*/  FMUL.FTZ R2, R85, c[0x0][0x320] ;  /* 0x0000c80055027a20 */ /* 0x002fce0000410000 */
[----:B------:R-:W-:Y:S01]  /*2540*/  HMMA.16816.F32 R68, R8, R38, R60 ;  /* 0x000000260844723c */ /* 0x000fe2000000183c */
[----:B------:R1:W1:Y:S07]  /*2550*/  MUFU.TANH R88, R2 ;  /* 0x0000000200587308 */ /* 0x00026e0000002400 */
[----:B------:R-:W-:Y:S01]  /*2560*/  HMMA.16816.F32 R60, R32, R46, R128 ;  /* 0x0000002e203c723c */ /* 0x000fe20000001880 */
[----:B------:R-:W5:Y:S01]  /*2570*/  LDSM.16.M88.4 R32, [R221+0x2c00] ;  /* 0x002c0000dd20783b */ /* 0x000f620000000200 */
[----:B------:R-:W-:-:S06]  /*2580*/  DEPBAR.LE SB0, 0x0 ;  /* 0x000080000000791a */ /* 0x000fcc0000000000 */
[----:B------:R-:W-:Y:S01]  /*2590*/  HMMA.16816.F32 R52, R16, R40, R52 ;  /* 0x000000281034723c */ /* 0x000fe20000001834 */
[----:B-1----:R-:W-:-:S04]  /*25a0*/  FMUL.FTZ R2, R86, c[0x0][0x320] ;  /* 0x0000c80056027a20 */ /* 0x002fc80000410000 */
[----:B------:R1:W1:Y:S03]  /*25b0*/  MUFU.TANH R58, R2 ;  /* 0x00000002003a7308 */ /* 0x0002660000002400 */
[----:B------:R-:W-:Y:S01]  /*25c0*/  HMMA.16816.F32 R36, R12, R40, R64 ;  /* 0x000000280c24723c */ /* 0x000fe20000001840 */
[----:B------:R-:W-:Y:S02]  /*25d0*/  FMUL.FTZ R69, R69, c[0x0][0x320] ;  /* 0x0000c80045457a20 */ /* 0x000fe40000410000 */
[----:B------:R-:W-:Y:S02]  /*25e0*/  FMUL.FTZ R70, R70, c[0x0][0x320] ;  /* 0x0000c80046467a20 */ /* 0x000fe40000410000 */
[----:B------:R-:W-:Y:S02]  /*25f0*/  FMUL.FTZ R71, R71, c[0x0][0x320] ;  /* 0x0000c80047477a20 */ /* 0x000fe40000410000 */
[----:B------:R-:W2:Y:S01]  /*2600*/  MUFU.TANH R69, R69 ;  /* 0x0000004500457308 */ /* 0x000ea20000002400 */
[----:B------:R-:W-:Y:S01]  /*2610*/  HMMA.16816.F32 R24, R24, R50, R60 ;  /* 0x000000321818723c */ /* 0x000fe2000000183c */
[----:B-1----:R-:W-:-:S06]  /*2620*/  FMUL.FTZ R2, R87, c[0x0][0x320] ;  /* 0x0000c80057027a20 */ /* 0x002fcc0000410000 */
[----:B------:R-:W1:Y:S01]  /*2630*/  MUFU.TANH R70, R70 ;  /* 0x0000004600467308 */ /* 0x000e620000002400 */
[----:B------:R-:W-:Y:S07]  /*2640*/  HMMA.16816.F32 R48, R20, R50, R28 ;  /* 0x000000321430723c */ /* 0x000fee000000181c */
[----:B------:R1:W1:Y:S01]  /*2650*/  MUFU.TANH R59, R2 ;  /* 0x00000002003b7308 */ /* 0x0002620000002400 */
[----:B-----5:R-:W-:Y:S07]  /*2660*/  HMMA.16816.F32 R52, R8, R32, R52 ;  /* 0x000000200834723c */ /* 0x020fee0000001834 */
[----:B------:R-:W2:Y:S01]  /*2670*/  MUFU.TANH R71, R71 ;  /* 0x0000004700477308 */ /* 0x000ea20000002400 */
[----:B------:R-:W-:Y:S01]  /*2680*/  HMMA.16816.F32 R16, R16, R42, R24 ;  /* 0x0000002a1010723c */ /* 0x000fe20000001818 */
[----:B-1----:R-:W-:-:S07]  /*2690*/  FMUL.FTZ R2, R76, c[0x0][0x320] ;  /* 0x0000c8004c027a20 */ /* 0x002fce0000410000 */
[----:B------:R-:W-:Y:S01]  /*26a0*/  HMMA.16816.F32 R12, R12, R42, R48 ;  /* 0x0000002a0c0c723c */ /* 0x000fe20000001830 */
[----:B------:R1:W1:Y:S07]  /*26b0*/  MUFU.TANH R86, R2 ;  /* 0x0000000200567308 */ /* 0x00026e0000002400 */
[----:B------:R-:W-:Y:S01]  /*26c0*/  HMMA.16816.F32 R20, R4, R32, R36 ;  /* 0x000000200414723c */ /* 0x000fe20000001824 */
[----:B------:R-:W-:Y:S02]  /*26d0*/  FMUL.FTZ R52, R52, c[0x0][0x320] ;  /* 0x0000c80034347a20 */ /* 0x000fe40000410000 */
[----:B------:R-:W-:-:S02]  /*26e0*/  FMUL.FTZ R53, R53, c[0x0][0x320] ;  /* 0x0000c80035357a20 */ /* 0x000fc40000410000 */
[----:B------:R-:W-:Y:S02]  /*26f0*/  FMUL.FTZ R54, R54, c[0x0][0x320] ;  /* 0x0000c80036367a20 */ /* 0x000fe40000410000 */
[----:B------:R-:W2:Y:S01]  /*2700*/  MUFU.TANH R52, R52 ;  /* 0x0000003400347308 */ /* 0x000ea20000002400 */
[----:B------:R-:W-:Y:S01]  /*2710*/  HMMA.16816.F32 R8, R8, R34, R16 ;  /* 0x000000220808723c */ /* 0x000fe20000001810 */
[----:B-1----:R-:W-:-:S06]  /*2720*/  FMUL.FTZ R2, R77, c[0x0][0x320] ;  /* 0x0000c8004d027a20 */ /* 0x002fcc0000410000 */
[----:B------:R1:W1:Y:S01]  /*2730*/  MUFU.TANH R87, R2 ;  /* 0x0000000200577308 */ /* 0x0002620000002400 */
[----:B------:R-:W-:Y:S07]  /*2740*/  HMMA.16816.F32 R4, R4, R34, R12 ;  /* 0x000000220404723c */ /* 0x000fee000000180c */
[----:B------:R-:W2:Y:S01]  /*2750*/  MUFU.TANH R53, R53 ;  /* 0x0000003500357308 */ /* 0x000ea20000002400 */
[----:B------:R-:W-:Y:S02]  /*2760*/  FMUL.FTZ R21, R21, c[0x0][0x320] ;  /* 0x0000c80015157a20 */ /* 0x000fe40000410000 */
[----:B------:R-:W-:-:S02]  /*2770*/  FMUL.FTZ R22, R22, c[0x0][0x320] ;  /* 0x0000c80016167a20 */ /* 0x000fc40000410000 */
[----:B------:R-:W-:Y:S02]  /*2780*/  FMUL.FTZ R23, R23, c[0x0][0x320] ;  /* 0x0000c80017177a20 */ /* 0x000fe40000410000 */
[----:B------:R-:W-:Y:S01]  /*2790*/  FMUL.FTZ R20, R20, c[0x0][0x320] ;  /* 0x0000c80014147a20 */ /* 0x000fe20000410000 */
[----:B------:R-:W2:Y:S01]  /*27a0*/  MUFU.TANH R26, R21 ;  /* 0x00000015001a7308 */ /* 0x000ea20000002400 */
[----:B-1----:R-:W-:Y:S02]  /*27b0*/  FMUL.FTZ R2, R78, c[0x0][0x320] ;  /* 0x0000c8004e027a20 */ /* 0x002fe40000410000 */
[----:B------:R-:W-:Y:S02]  /*27c0*/  FMUL.FTZ R8, R8, c[0x0][0x320] ;  /* 0x0000c80008087a20 */ /* 0x000fe40000410000 */
[----:B------:R-:W-:Y:S02]  /*27d0*/  FMUL.FTZ R9, R9, c[0x0][0x320] ;  /* 0x0000c80009097a20 */ /* 0x000fe40000410000 */
[----:B------:R-:W-:Y:S01]  /*27e0*/  FMUL.FTZ R10, R10, c[0x0][0x320] ;  /* 0x0000c8000a0a7a20 */ /* 0x000fe20000410000 */
[----:B------:R1:W1:Y:S01]  /*27f0*/  MUFU.TANH R85, R2 ;  /* 0x0000000200557308 */ /* 0x0002620000002400 */
[----:B------:R-:W-:-:S02]  /*2800*/  FMUL.FTZ R11, R11, c[0x0][0x320] ;  /* 0x0000c8000b0b7a20 */ /* 0x000fc40000410000 */
[----:B------:R-:W-:Y:S02]  /*2810*/  FMUL.FTZ R4, R4, c[0x0][0x320] ;  /* 0x0000c80004047a20 */ /* 0x000fe40000410000 */
[----:B------:R-:W-:Y:S02]  /*2820*/  FMUL.FTZ R5, R5, c[0x0][0x320] ;  /* 0x0000c80005057a20 */ /* 0x000fe40000410000 */
[----:B------:R-:W-:Y:S01]  /*2830*/  FMUL.FTZ R6, R6, c[0x0][0x320] ;  /* 0x0000c80006067a20 */ /* 0x000fe20000410000 */
[----:B------:R-:W2:Y:S01]  /*2840*/  MUFU.TANH R25, R22 ;  /* 0x0000001600197308 */ /* 0x000ea20000002400 */
[----:B------:R-:W-:Y:S02]  /*2850*/  FMUL.FTZ R7, R7, c[0x0][0x320] ;  /* 0x0000c80007077a20 */ /* 0x000fe40000410000 */
[----:B-1----:R-:W-:-:S05]  /*2860*/  FMUL.FTZ R2, R79, c[0x0][0x320] ;  /* 0x0000c8004f027a20 */ /* 0x002fca0000410000 */
[----:B------:R-:W1:Y:S08]  /*2870*/  MUFU.TANH R28, R23 ;  /* 0x00000017001c7308 */ /* 0x000e700000002400 */
[----:B------:R5:W1:Y:S08]  /*2880*/  MUFU.TANH R84, R2 ;  /* 0x0000000200547308 */ /* 0x000a700000002400 */
[----:B------:R-:W1:Y:S01]  /*2890*/  MUFU.TANH R54, R54 ;  /* 0x0000003600367308 */ /* 0x000e620000002400 */
[----:B-----5:R-:W-:-:S07]  /*28a0*/  FMUL.FTZ R2, R80, c[0x0][0x320] ;  /* 0x0000c80050027a20 */ /* 0x020fce0000410000 */
        /* <DEDUP_REMOVED lines=17> */
[----:B------:R5:W1:Y:S02]  /*29c0*/  MUFU.TANH R68, R2 ;  /* 0x0000000200447308 */ /* 0x000a640000002400 */
[----:B-----5:R-:W-:-:S06]  /*29d0*/  FMUL.FTZ R2, R75, c[0x0][0x320] ;  /* 0x0000c8004b027a20 */ /* 0x020fcc0000410000 */
[----:B------:R5:W1:Y:S02]  /*29e0*/  MUFU.TANH R31, R2 ;  /* 0x00000002001f7308 */ /* 0x000a640000002400 */
[----:B-----5:R-:W-:-:S06]  /*29f0*/  FMUL.FTZ R2, R55, c[0x0][0x320] ;  /* 0x0000c80037027a20 */ /* 0x020fcc0000410000 */
[----:B------:R1:W1:Y:S01]  /*2a00*/  MUFU.TANH R40, R2 ;  /* 0x0000000200287308 */ /* 0x0002620000002400 */
[----:B------:R-:W-:Y:S06]  /*2a10*/  BAR.SYNC.DEFER_BLOCKING 0x0 ;  /* 0x0000000000007b1d */ /* 0x000fec0000010000 */
[----:B------:R-:W-:Y:S05]  /*2a20*/  @P0 BRA `(.L_x_1) ;  /* 0x0000048000000947 */ /* 0x000fea0003800000 */
[----:B--234-:R-:W-:Y:S01]  /*2a30*/  ULEA UR4, UR7, UR10, 0x6 ;  /* 0x0000000a07047291 */ /* 0x01cfe2000f8e303f */
[----:B------:R-:W-:Y:S01]  /*2a40*/  PLOP3.LUT P1, PT, PT, PT, UP1, 0x80, 0x0 ;  /* 0x000000000000781c */ /* 0x000fe20003f2f018 */
[----:B------:R-:W-:Y:S01]  /*2a50*/  IMAD.MOV.U32 R236, RZ, RZ, RZ ;  /* 0x000000ffffec7224 */ /* 0x000fe200078e00ff */
[----:B------:R-:W-:-:S03]  /*2a60*/  PLOP3.LUT P0, PT, PT, PT, UP1, 0x80, 0x0 ;  /* 0x000000000000781c */ /* 0x000fc60003f0f018 */
[----:B------:R-:W-:-:S05]  /*2a70*/  IMAD.U32 R4, RZ, RZ, UR4 ;  /* 0x00000004ff047e24 */ /* 0x000fca000f8e00ff */
[----:B------:R-:W-:-:S05]  /*2a80*/  IADD3 R4, R4, -0x80, R156 ;  /* 0xffffff8004047810 */ /* 0x000fca0007ffe09c */
[----:B------:R-:W-:-:S04]  /*2a90*/  @P1 IMAD.HI.U32 R5, R4, c[0x0][0x2bc], RZ ;  /* 0x0000af0004051a27 */ /* 0x000fc800078e00ff */
[----:B-1----:R-:W-:Y:S01]  /*2aa0*/  IMAD.MOV.U32 R2, RZ, RZ, R4 ;  /* 0x000000ffff027224 */ /* 0x002fe200078e0004 */
[----:B------:R-:W-:-:S04]  /*2ab0*/  @P0 SHF.R.U32.HI R2, RZ, c[0x0][0x2c0], R5 ;  /* 0x0000b000ff020a19 */ /* 0x000fc80000011605 */
[----:B------:R-:W-:-:S04]  /*2ac0*/  @!P2 IADD3 R5, P0, R2, UR12, RZ ;  /* 0x0000000c0205ac10 */ /* 0x000fc8000ff1e0ff */
[----:B------:R-:W-:Y:S02]  /*2ad0*/  @!P2 LEA.HI.X.SX32 R7, R2, UR11, 0x1, P0 ;  /* 0x0000000b0207ac11 */ /* 0x000fe400080f0eff */
[----:B------:R-:W-:-:S04]  /*2ae0*/  @!P2 LEA R6, P0, R5, c[0x0][0x2a0], 0x2 ;  /* 0x0000a8000506aa11 */ /* 0x000fc800078010ff */
[----:B------:R-:W-:-:S05]  /*2af0*/  @!P2 LEA.HI.X R7, R5, c[0x0][0x2a4], R7, 0x2, P0 ;  /* 0x0000a9000507aa11 */ /* 0x000fca00000f1407 */
[----:B------:R-:W2:Y:S01]  /*2b00*/  @!P2 LDG.E R236, [R6.64] ;  /* 0x0000000e06eca981 */ /* 0x000ea2000c1e1900 */
[----:B------:R-:W-:Y:S01]  /*2b10*/  IMAD.MOV R2, RZ, RZ, -R2 ;  /* 0x000000ffff027224 */ /* 0x000fe200078e0a02 */
[----:B------:R-:W-:Y:S01]  /*2b20*/  SEL R20, RZ, 0x10, P3 ;  /* 0x00000010ff147807 */ /* 0x000fe20001800000 */
[----:B------:R-:W-:Y:S01]  /*2b30*/  IMAD.WIDE R14, R56, 0x2, RZ ;  /* 0x00000002380e7825 */ /* 0x000fe200078e02ff */
[----:B------:R-:W-:Y:S02]  /*2b40*/  SEL R11, RZ, 0x10, P4 ;  /* 0x00000010ff0b7807 */ /* 0x000fe40002000000 */
[----:B------:R-:W-:Y:S01]  /*2b50*/  IADD3 R18, -R20, 0x10, RZ ;  /* 0x0000001014127810 */ /* 0x000fe20007ffe1ff */
[----:B------:R-:W-:Y:S01]  /*2b60*/  IMAD R238, R2, c[0x0][0x2b8], R4 ;  /* 0x0000ae0002ee7a24 */ /* 0x000fe200078e0204 */
[----:B------:R-:W-:Y:S02]  /*2b70*/  IADD3 R16, -R11, 0x10, RZ ;  /* 0x000000100b107810 */ /* 0x000fe40007ffe1ff */
[----:B------:R-:W-:Y:S01]  /*2b80*/  LOP3.LUT R18, R18, 0xf, RZ, 0xc0, !PT ;  /* 0x0000000f12127812 */ /* 0x000fe200078ec0ff */
[----:B------:R-:W-:Y:S01]  /*2b90*/  IMAD.WIDE.U32 R4, R238, c[0x0][0x1e0], RZ ;  /* 0x00007800ee047a25 */ /* 0x000fe200078e00ff */
[----:B------:R-:W-:-:S02]  /*2ba0*/  SHF.R.S32.HI R2, RZ, 0x1f, R238 ;  /* 0x0000001fff027819 */ /* 0x000fc400000114ee */
[----:B------:R-:W-:Y:S02]  /*2bb0*/  LOP3.LUT R16, R16, 0xf, RZ, 0xc0, !PT ;  /* 0x0000000f10107812 */ /* 0x000fe400078ec0ff */
[----:B------:R-:W-:Y:S01]  /*2bc0*/  IADD3 R12, -R152, 0x10, RZ ;  /* 0x00000010980c7810 */ /* 0x000fe20007ffe1ff */
[----:B------:R-:W-:-:S03]  /*2bd0*/  IMAD R2, R2, c[0x0][0x1e0], RZ ;  /* 0x0000780002027a24 */ /* 0x000fc600078e02ff */
[----:B------:R-:W-:Y:S01]  /*2be0*/  LOP3.LUT R12, R12, 0xf, RZ, 0xc0, !PT ;  /* 0x0000000f0c0c7812 */ /* 0x000fe200078ec0ff */
[----:B------:R-:W-:-:S04]  /*2bf0*/  IMAD R2, R238, c[0x0][0x1e4], R2 ;  /* 0x00007900ee027a24 */ /* 0x000fc800078e0202 */
[----:B------:R-:W-:Y:S01]  /*2c00*/  IMAD.IADD R5, R5, 0x1, R2 ;  /* 0x0000000105057824 */ /* 0x000fe200078e0202 */
[----:B--2---:R-:W-:-:S03]  /*2c10*/  SHF.R.S32.HI R2, RZ, 0x1f, R236 ;  /* 0x0000001fff027819 */ /* 0x004fc600000114ec */
[----:B------:R-:W-:-:S04]  /*2c20*/  IMAD.WIDE.U32 R4, R236, c[0x0][0x1f0], R4 ;  /* 0x00007c00ec047a25 */ /* 0x000fc800078e0004 */
[----:B------:R-:W-:-:S04]  /*2c30*/  IMAD R2, R2, c[0x0][0x1f0], RZ ;  /* 0x00007c0002027a24 */ /* 0x000fc800078e02ff */
[----:B------:R-:W-:Y:S01]  /*2c40*/  IMAD R6, R236, c[0x0][0x1f4], R2 ;  /* 0x00007d00ec067a24 */ /* 0x000fe200078e0202 */
[----:B------:R-:W-:-:S04]  /*2c50*/  IADD3 R2, P0, R4, UR18, RZ ;  /* 0x0000001204027c10 */ /* 0x000fc8000ff1e0ff */
[----:B------:R-:W-:Y:S02]  /*2c60*/  IADD3.X R4, R5, UR16, R6, P0, !PT ;  /* 0x0000001005047c10 */ /* 0x000fe400087fe406 */
[C---:B------:R-:W-:Y:S02]  /*2c70*/  LEA R9, P0, R2.reuse, c[0x0][0x1c8], 0x1 ;  /* 0x0000720002097a11 */ /* 0x040fe400078008ff */
[----:B------:R-:W-:Y:S02]  /*2c80*/  SHF.R.S32.HI R5, RZ, 0x1f, R155 ;  /* 0x0000001fff057819 */ /* 0x000fe4000001149b */
[----:B------:R-:W-:Y:S02]  /*2c90*/  LEA.HI.X R4, R2, c[0x0][0x1cc], R4, 0x1, P0 ;  /* 0x0000730002047a11 */ /* 0x000fe400000f0c04 */
[----:B------:R-:W1:Y:S01]  /*2ca0*/  SHFL.IDX PT, R2, R9, 0x1, 0x1c1f ;  /* 0x003c1f0009027f89 */ /* 0x000e6200000e0000 */
[----:B------:R-:W-:Y:S02]  /*2cb0*/  LEA.HI R5, R5, R155, RZ, 0x3 ;  /* 0x0000009b05057211 */ /* 0x000fe400078f18ff */
[----:B------:R-:W-:Y:S01]  /*2cc0*/  SHF.R.S32.HI R6, RZ, 0x1f, R154 ;  /* 0x0000001fff067819 */ /* 0x000fe2000001149a */
[----:B------:R-:W2:Y:S03]  /*2cd0*/  SHFL.IDX PT, R8, R4, 0x1, 0x1c1f ;  /* 0x003c1f0004087f89 */ /* 0x000ea600000e0000 */
[----:B------:R-:W-:Y:S01]  /*2ce0*/  LEA.HI R6, R6, R154, RZ, 0x3 ;  /* 0x0000009a06067211 */ /* 0x000fe200078f18ff */
[----:B------:R-:W3:Y:S03]  /*2cf0*/  SHFL.IDX PT, R9, R9, RZ, 0x1c1f ;  /* 0x001c1fff09097589 */ /* 0x000ee600000e0000 */
[----:B------:R-:W-:Y:S01]  /*2d00*/  LOP3.LUT R6, R6, 0xfffffff8, RZ, 0xc0, !PT ;  /* 0xfffffff806067812 */ /* 0x000fe200078ec0ff */
[----:B------:R4:W5:Y:S04]  /*2d10*/  SHFL.IDX PT, R10, R4, RZ, 0x1c1f ;  /* 0x001c1fff040a7589 */ /* 0x00096800000e0000 */
[----:B------:R-:W-:Y:S01]  /*2d20*/  IMAD.WIDE R6, R6, 0x2, RZ ;  /* 0x0000000206067825 */ /* 0x000fe200078e02ff */
[----:B-1----:R-:W-:-:S04]  /*2d30*/  IADD3 R18, P1, P0, R18, R2, R14 ;  /* 0x0000000212127210 */ /* 0x002fc8000783e00e */
[----:B--2---:R-:W-:Y:S02]  /*2d40*/  IADD3.X R19, RZ, R8, R15, P1, P0 ;  /* 0x00000008ff137210 */ /* 0x004fe40000fe040f */
[----:B---3--:R-:W-:Y:S02]  /*2d50*/  IADD3 R14, P6, R14, R9, RZ ;  /* 0x000000090e0e7210 */ /* 0x008fe40007fde0ff */
[----:B----4-:R-:W-:-:S03]  /*2d60*/  LOP3.LUT R4, R5, 0xfffffff8, RZ, 0xc0, !PT ;  /* 0xfffffff805047812 */ /* 0x010fc600078ec0ff */
[----:B-----5:R-:W-:Y:S01]  /*2d70*/  IMAD.X R15, R15, 0x1, R10, P6 ;  /* 0x000000010f0f7824 */ /* 0x020fe200030e060a */
[----:B------:R-:W-:Y:S01]  /*2d80*/  ISETP.NE.U32.AND P6, PT, R20, RZ, PT ;  /* 0x000000ff1400720c */ /* 0x000fe20003fc5070 */
[----:B------:R-:W-:-:S05]  /*2d90*/  IMAD.WIDE R4, R4, 0x2, RZ ;  /* 0x0000000204047825 */ /* 0x000fca00078e02ff */
[----:B------:R-:W-:-:S04]  /*2da0*/  IADD3 R16, P1, P0, R16, R2, R4 ;  /* 0x0000000210107210 */ /* 0x000fc8000783e004 */
[----:B------:R-:W-:Y:S02]  /*2db0*/  IADD3.X R17, RZ, R8, R5, P1, P0 ;  /* 0x00000008ff117210 */ /* 0x000fe40000fe0405 */
[----:B------:R-:W-:Y:S01]  /*2dc0*/  IADD3 R12, P1, P0, R12, R2, R6 ;  /* 0x000000020c0c7210 */ /* 0x000fe2000783e006 */
[----:B------:R-:W-:-:S03]  /*2dd0*/  IMAD.SHL.U32 R2, R153, 0x2, RZ ;  /* 0x0000000299027824 */ /* 0x000fc600078e00ff */
[----:B------:R-:W-:Y:S02]  /*2de0*/  IADD3.X R13, RZ, R8, R7, P1, P0 ;  /* 0x00000008ff0d7210 */ /* 0x000fe40000fe0407 */
[-C--:B------:R-:W-:Y:S01]  /*2df0*/  IADD3 R8, P1, R4, R9.reuse, RZ ;  /* 0x0000000904087210 */ /* 0x080fe20007f3e0ff */
[----:B------:R1:W-:Y:S01]  /*2e00*/  LDGSTS.E.BYPASS.LTC128B.128 [R2+0x3100], [R14.64], !P3 ;  /* 0x031000000e027fae */ /* 0x0003e2000d901d4e */
[----:B------:R-:W-:-:S03]  /*2e10*/  IADD3 R4, P0, R6, R9, RZ ;  /* 0x0000000906047210 */ /* 0x000fc60007f1e0ff */
[--C-:B------:R-:W-:Y:S01]  /*2e20*/  IMAD.X R9, R5, 0x1, R10.reuse, P1 ;  /* 0x0000000105097824 */ /* 0x100fe200008e060a */
[----:B------:R-:W-:Y:S01]  /*2e30*/  ISETP.NE.U32.AND P1, PT, R11, RZ, PT ;  /* 0x000000ff0b00720c */ /* 0x000fe20003f25070 */
[----:B------:R-:W-:Y:S01]  /*2e40*/  IMAD.X R5, R7, 0x1, R10, P0 ;  /* 0x0000000107057824 */ /* 0x000fe200000e060a */
[----:B------:R-:W-:Y:S02]  /*2e50*/  ISETP.NE.U32.AND P0, PT, R152, RZ, PT ;  /* 0x000000ff9800720c */ /* 0x000fe40003f05070 */
[----:B------:R1:W-:Y:S04]  /*2e60*/  LDGSTS.E.BYPASS.LTC128B.128 [R2+0x4100], [R8.64], !P4 ;  /* 0x0410000008027fae */ /* 0x0003e8000e101d4e */
[----:B------:R1:W-:Y:S04]  /*2e70*/  LDGSTS.E.BYPASS.LTC128B.128 [R2+0x5100], [R4.64], !P5 ;  /* 0x0510000004027fae */ /* 0x0003e8000e901d4e */
[----:B------:R1:W-:Y:S04]  /*2e80*/  LDGSTS.E.BYPASS.LTC128B.128.ZFILL [R2+0x3900], [R18.64], P6 ;  /* 0x0390000012027fae */ /* 0x0003e8000b141d4e */
[----:B------:R1:W-:Y:S04]  /*2e90*/  LDGSTS.E.BYPASS.LTC128B.128.ZFILL [R2+0x4900], [R16.64], P1 ;  /* 0x0490000010027fae */ /* 0x0003e80008941d4e */
[----:B------:R1:W-:Y:S02]  /*2ea0*/  LDGSTS.E.BYPASS.LTC128B.128.ZFILL [R2+0x5900], [R12.64], P0 ;  /* 0x059000000c027fae */ /* 0x0003e40008141d4e */
.L_x_1:
[----:B-1234-:R-:W-:Y:S01]  /*2eb0*/  SHF.R.S32.HI R2, RZ, 0x1f, R57 ;  /* 0x0000001fff027819 */ /* 0x01efe20000011439 */
[----:B------:R-:W-:Y:S01]  /*2ec0*/  IMAD.SHL.U32 R217, R0, 0x2, RZ ;  /* 0x0000000200d97824 */ /* 0x000fe200078e00ff */
[----:B------:R-:W0:Y:S02]  /*2ed0*/  LDGDEPBAR ;  /* 0x00000000000079af */ /* 0x000e240000000000 */
[----:B------:R-:W-:Y:S01]  /*2ee0*/  LEA.HI R4, R2, R57, RZ, 0x2 ;  /* 0x0000003902047211 */ /* 0x000fe200078f10ff */
[----:B------:R-:W-:-:S03]  /*2ef0*/  IMAD R218, R3, 0x2, R217 ;  /* 0x0000000203da7824 */ /* 0x000fc600078e02d9 */
[----:B------:R-:W-:Y:S01]  /*2f00*/  LOP3.LUT R2, R4, 0x7ffffffc, RZ, 0xc0, !PT ;  /* 0x7ffffffc04027812 */ /* 0x000fe200078ec0ff */
[----:B------:R1:W-:Y:S04]  /*2f10*/  STL [R1+0x44], R4 ;  /* 0x0000440401007387 */ /* 0x0003e80000100800 */
[----:B------:R-:W-:Y:S02]  /*2f20*/  IMAD.IADD R2, R57, 0x1, -R2 ;  /* 0x0000000139027824 */ /* 0x000fe400078e0a02 */
[----:B-1----:R-:W-:-:S04]  /*2f30*/  IMAD.U32 R4, RZ, RZ, UR17 ;  /* 0x00000011ff047e24 */ /* 0x002fc8000f8e00ff */
[----:B------:R-:W-:-:S05]  /*2f40*/  IMAD R2, R2, -0x2, R4 ;  /* 0xfffffffe02027824 */ /* 0x000fca00078e0204 */
[C---:B------:R-:W-:Y:S02]  /*2f50*/  ISETP.GT.AND P0, PT, R2.reuse, RZ, PT ;  /* 0x000000ff0200720c */ /* 0x040fe40003f04270 */
[C---:B------:R-:W-:Y:S02]  /*2f60*/  ISETP.GT.AND P1, PT, R2.reuse, 0x1, PT ;  /* 0x000000010200780c */ /* 0x040fe40003f24270 */
[----:B------:R-:W-:Y:S02]  /*2f70*/  ISETP.GT.AND P6, PT, R2, 0x8, PT ;  /* 0x000000080200780c */ /* 0x000fe40003fc4270 */
[----:B------:R-:W-:Y:S02]  /*2f80*/  FSEL R9, R117, -INF , P0 ;  /* 0xff80000075097808 */ /* 0x000fe40000000000 */
[----:B------:R-:W-:Y:S02]  /*2f90*/  FSEL R10, R116, -INF , P1 ;  /* 0xff800000740a7808 */ /* 0x000fe40000800000 */
[----:B------:R-:W-:-:S02]  /*2fa0*/  FSEL R15, R115, -INF , P0 ;  /* 0xff800000730f7808 */ /* 0x000fc40000000000 */
[----:B------:R-:W-:Y:S02]  /*2fb0*/  FSEL R39, R119, -INF , P0 ;  /* 0xff80000077277808 */ /* 0x000fe40000000000 */
[----:B------:R-:W-:Y:S02]  /*2fc0*/  FSEL R32, R121, -INF , P0 ;  /* 0xff80000079207808 */ /* 0x000fe40000000000 */
[----:B------:R-:W-:Y:S02]  /*2fd0*/  ISETP.GT.AND P0, PT, R2, 0x9, PT ;  /* 0x000000090200780c */ /* 0x000fe40003f04270 */
[----:B------:R-:W-:Y:S02]  /*2fe0*/  FSEL R11, R105, -INF , P6 ;  /* 0xff800000690b7808 */ /* 0x000fe40003000000 */
[----:B------:R-:W-:Y:S02]  /*2ff0*/  FMNMX.FTZ R4, R9, R10, !PT ;  /* 0x0000000a09047209 */ /* 0x000fe40007810000 */
        /* <DEDUP_REMOVED lines=9> */
[----:B------:R-:W-:Y:S02]  /*3090*/  FSEL R47, R97, -INF , P1 ;  /* 0xff800000612f7808 */ /* 0x000fe40000800000 */
[----:B------:R-:W-:Y:S02]  /*30a0*/  FSEL R107, R99, -INF , P1 ;  /* 0xff800000636b7808 */ /* 0x000fe40000800000 */
[----:B------:R-:W-:Y:S02]  /*30b0*/  FSEL R100, R102, -INF , P1 ;  /* 0xff80000066647808 */ /* 0x000fe40000800000 */
[----:B------:R-:W-:-:S02]  /*30c0*/  ISETP.GT.AND P1, PT, R2, 0x11, PT ;  /* 0x000000110200780c */ /* 0x000fc40003f24270 */
[----:B------:R-:W-:Y:S02]  /*30d0*/  FMNMX.FTZ R4, R14, R4, !PT ;  /* 0x000000040e047209 */ /* 0x000fe40007810000 */
[----:B------:R-:W-:Y:S02]  /*30e0*/  FSEL R46, R106, -INF , P0 ;  /* 0xff8000006a2e7808 */ /* 0x000fe40000000000 */
[----:B------:R-:W-:Y:S02]  /*30f0*/  FSEL R38, R112, -INF , P0 ;  /* 0xff80000070267808 */ /* 0x000fe40000000000 */
[----:B------:R-:W-:Y:S02]  /*3100*/  ISETP.GT.AND P0, PT, R2, 0x18, PT ;  /* 0x000000180200780c */ /* 0x000fe40003f04270 */
[----:B------:R-:W-:Y:S02]  /*3110*/  FSEL R48, R96, -INF , P1 ;  /* 0xff80000060307808 */ /* 0x000fe40000800000 */
[----:B------:R-:W-:-:S02]  /*3120*/  FMNMX.FTZ R4, R47, R4, !PT ;  /* 0x000000042f047209 */ /* 0x000fc40007810000 */
        /* <DEDUP_REMOVED lines=9> */
[----:B------:R-:W-:Y:S02]  /*31c0*/  ISETP.GT.AND P6, PT, R2, 0x20, PT ;  /* 0x000000200200780c */ /* 0x000fe40003fc4270 */
[----:B------:R-:W-:Y:S02]  /*31d0*/  FMNMX.FTZ R4, R49, R4, !PT ;  /* 0x0000000431047209 */ /* 0x000fe40007810000 */
[----:B------:R-:W-:-:S02]  /*31e0*/  FMNMX.FTZ R5, R15, R16, !PT ;  /* 0x000000100f057209 */ /* 0x000fc40007810000 */
[----:B------:R-:W-:Y:S02]  /*31f0*/  FSEL R57, R93, -INF , P1 ;  /* 0xff8000005d397808 */ /* 0x000fe40000800000 */
[----:B------:R-:W-:Y:S02]  /*3200*/  FSEL R128, R98, -INF , P1 ;  /* 0xff80000062807808 */ /* 0x000fe40000800000 */
[----:B------:R-:W-:Y:S02]  /*3210*/  FSEL R101, R101, -INF , P1 ;  /* 0xff80000065657808 */ /* 0x000fe40000800000 */
[----:B------:R-:W-:Y:S02]  /*3220*/  ISETP.GT.AND P1, PT, R2, 0x21, PT ;  /* 0x000000210200780c */ /* 0x000fe40003f24270 */
[----:B------:R-:W-:Y:S02]  /*3230*/  FSEL R131, R79, -INF , P6 ;  /* 0xff8000004f837808 */ /* 0x000fe40003000000 */
[----:B------:R-:W-:-:S02]  /*3240*/  FMNMX.FTZ R4, R50, R4, !PT ;  /* 0x0000000432047209 */ /* 0x000fc40007810000 */
[----:B------:R-:W-:Y:S02]  /*3250*/  FMNMX.FTZ R5, R17, R5, !PT ;  /* 0x0000000511057209 */ /* 0x000fe40007810000 */
[----:B------:R-:W-:Y:S02]  /*3260*/  FSEL R58, R58, -INF , P0 ;  /* 0xff8000003a3a7808 */ /* 0x000fe40000000000 */
[----:B------:R-:W-:Y:S02]  /*3270*/  FSEL R129, R91, -INF , P0 ;  /* 0xff8000005b817808 */ /* 0x000fe40000000000 */
[----:B------:R-:W-:Y:S02]  /*3280*/  FSEL R102, R94, -INF , P0 ;  /* 0xff8000005e667808 */ /* 0x000fe40000000000 */
[----:B------:R-:W-:Y:S02]  /*3290*/  ISETP.GT.AND P0, PT, R2, 0x28, PT ;  /* 0x000000280200780c */ /* 0x000fe40003f04270 */
[----:B------:R-:W-:-:S02]  /*32a0*/  FSEL R154, R78, -INF , P1 ;  /* 0xff8000004e9a7808 */ /* 0x000fc40000800000 */
[----:B------:R-:W-:Y:S02]  /*32b0*/  FMNMX.FTZ R4, R131, R4, !PT ;  /* 0x0000000483047209 */ /* 0x000fe40007810000 */
[----:B------:R-:W-:Y:S02]  /*32c0*/  FMNMX.FTZ R5, R18, R5, !PT ;  /* 0x0000000512057209 */ /* 0x000fe40007810000 */
[----:B------:R-:W-:Y:S02]  /*32d0*/  FSEL R164, R76, -INF , P1 ;  /* 0xff8000004ca47808 */ /* 0x000fe40000800000 */
[----:B------:R-:W-:Y:S02]  /*32e0*/  FSEL R187, R84, -INF , P1 ;  /* 0xff80000054bb7808 */ /* 0x000fe40000800000 */
[----:B------:R-:W-:Y:S02]  /*32f0*/  FSEL R184, R87, -INF , P1 ;  /* 0xff80000057b87808 */ /* 0x000fe40000800000 */
[----:B------:R-:W-:-:S02]  /*3300*/  FSEL R153, R72, -INF , P0 ;  /* 0xff80000048997808 */ /* 0x000fc40000000000 */
[----:B------:R-:W-:Y:S02]  /*3310*/  ISETP.GT.AND P1, PT, R2, 0x29, PT ;  /* 0x000000290200780c */ /* 0x000fe40003f24270 */
[----:B------:R-:W-:Y:S02]  /*3320*/  FMNMX.FTZ R4, R154, R4, !PT ;  /* 0x000000049a047209 */ /* 0x000fe40007810000 */
[----:B------:R-:W-:Y:S02]  /*3330*/  FMNMX.FTZ R5, R51, R5, !PT ;  /* 0x0000000533057209 */ /* 0x000fe40007810000 */
[----:B------:R-:W-:Y:S02]  /*3340*/  FSEL R165, R74, -INF , P0 ;  /* 0xff8000004aa57808 */ /* 0x000fe40000000000 */
[----:B------:R-:W-:Y:S02]  /*3350*/  FSEL R190, R70, -INF , P0 ;  /* 0xff80000046be7808 */ /* 0x000fe40000000000 */
[----:B------:R-:W-:-:S02]  /*3360*/  FSEL R186, R68, -INF , P0 ;  /* 0xff80000044ba7808 */ /* 0x000fc40000000000 */
[----:B------:R-:W-:Y:S02]  /*3370*/  FSEL R152, R73, -INF , P1 ;  /* 0xff80000049987808 */ /* 0x000fe40000800000 */
[----:B------:R-:W-:Y:S02]  /*3380*/  ISETP.GT.AND P0, PT, R2, 0x30, PT ;  /* 0x000000300200780c */ /* 0x000fe40003f04270 */
[----:B------:R-:W-:Y:S02]  /*3390*/  FMNMX.FTZ R4, R153, R4, !PT ;  /* 0x0000000499047209 */ /* 0x000fe40007810000 */
[----:B------:R-:W-:Y:S02]  /*33a0*/  FMNMX.FTZ R5, R57, R5, !PT ;  /* 0x0000000539057209 */ /* 0x000fe40007810000 */
[----:B------:R-:W-:Y:S02]  /*33b0*/  FSEL R155, R77, -INF , P6 ;  /* 0xff8000004d9b7808 */ /* 0x000fe40003000000 */
[----:B------:R-:W-:-:S02]  /*33c0*/  FSEL R189, R85, -INF , P6 ;  /* 0xff80000055bd7808 */ /* 0x000fc40003000000 */
[----:B------:R-:W-:Y:S02]  /*33d0*/  FSEL R167, R86, -INF , P6 ;  /* 0xff80000056a77808 */ /* 0x000fe40003000000 */
[----:B------:R-:W-:Y:S02]  /*33e0*/  ISETP.GT.AND P6, PT, R2, 0x31, PT ;  /* 0x000000310200780c */ /* 0x000fe40003fc4270 */
[----:B------:R-:W-:Y:S02]  /*33f0*/  FSEL R200, R27, -INF , P0 ;  /* 0xff8000001bc87808 */ /* 0x000fe40000000000 */
[----:B------:R-:W-:Y:S02]  /*3400*/  FMNMX.FTZ R4, R152, R4, !PT ;  /* 0x0000000498047209 */ /* 0x000fe40007810000 */
        /* <DEDUP_REMOVED lines=10> */
[----:B------:R-:W-:Y:S02]  /*34b0*/  FMNMX.FTZ R5, R59, R5, !PT ;  /* 0x000000053b057209 */ /* 0x000fe40007810000 */
[----:B------:R-:W-:Y:S02]  /*34c0*/  ISETP.GT.AND P0, PT, R2, 0x39, PT ;  /* 0x000000390200780c */ /* 0x000fe40003f04270 */
[----:B------:R-:W-:Y:S02]  /*34d0*/  FSEL R202, R22, -INF , P1 ;  /* 0xff80000016ca7808 */ /* 0x000fe40000800000 */
[----:B------:R-:W-:-:S02]  /*34e0*/  FMNMX.FTZ R2, R201, R4, !PT ;  /* 0x00000004c9027209 */ /* 0x000fc40007810000 */
[----:B------:R-:W-:Y:S02]  /*34f0*/  FMNMX.FTZ R6, R32, R36, !PT ;  /* 0x0000002420067209 */ /* 0x000fe40007810000 */
[----:B------:R-:W-:Y:S02]  /*3500*/  FMNMX.FTZ R4, R155, R5, !PT ;  /* 0x000000059b047209 */ /* 0x000fe40007810000 */
[----:B------:R-:W-:Y:S02]  /*3510*/  FSEL R203, R21, -INF , P0 ;  /* 0xff80000015cb7808 */ /* 0x000fe40000000000 */
[----:B------:R-:W-:Y:S02]  /*3520*/  FMNMX.FTZ R2, R202, R2, !PT ;  /* 0x00000002ca027209 */ /* 0x000fe40007810000 */
[----:B------:R-:W-:Y:S02]  /*3530*/  FMNMX.FTZ R5, R37, R6, !PT ;  /* 0x0000000625057209 */ /* 0x000fe40007810000 */
[----:B------:R-:W-:-:S02]  /*3540*/  FMNMX.FTZ R4, R164, R4, !PT ;  /* 0x00000004a4047209 */ /* 0x000fc40007810000 */
[----:B------:R-:W-:Y:S02]  /*3550*/  FMNMX.FTZ R103, R203, R2, !PT ;  /* 0x00000002cb677209 */ /* 0x000fe40007810000 */
[----:B------:R-:W-:Y:S02]  /*3560*/  FMNMX.FTZ R5, R38, R5, !PT ;  /* 0x0000000526057209 */ /* 0x000fe40007810000 */
[----:B------:R-:W-:Y:S01]  /*3570*/  FMNMX.FTZ R2, R165, R4, !PT ;  /* 0x00000004a5027209 */ /* 0x000fe20007810000 */
[----:B------:R-:W1:Y:S01]  /*3580*/  SHFL.BFLY PT, R7, R103, 0x2, 0x1f ;  /* 0x0c401f0067077f89 */ /* 0x000e6200000e0000 */
[----:B------:R-:W-:Y:S02]  /*3590*/  FMNMX.FTZ R4, R100, R5, !PT ;  /* 0x0000000564047209 */ /* 0x000fe40007810000 */
[----:B------:R-:W-:Y:S02]  /*35a0*/  FMNMX.FTZ R2, R166, R2, !PT ;  /* 0x00000002a6027209 */ /* 0x000fe40007810000 */
[----:B------:R-:W-:-:S02]  /*35b0*/  FSEL R205, R28, -INF , P6 ;  /* 0xff8000001ccd7808 */ /* 0x000fc40003000000 */
[----:B------:R-:W-:Y:S02]  /*35c0*/  FMNMX.FTZ R4, R101, R4, !PT ;  /* 0x0000000465047209 */ /* 0x000fe40007810000 */
[----:B------:R-:W-:Y:S02]  /*35d0*/  FMNMX.FTZ R2, R211, R2, !PT ;  /* 0x00000002d3027209 */ /* 0x000fe40007810000 */
[----:B------:R-:W-:Y:S02]  /*35e0*/  FSEL R204, R24, -INF , P1 ;  /* 0xff80000018cc7808 */ /* 0x000fe40000800000 */
[----:B------:R-:W-:Y:S01]  /*35f0*/  FMNMX.FTZ R4, R102, R4, !PT ;  /* 0x0000000466047209 */ /* 0x000fe20007810000 */
[----:B------:R-:W-:Y:S01]  /*3600*/  LDSM.16.MT88.4 R24, [R218+0x100] ;  /* 0x00010000da18783b */ /* 0x000fe20000004200 */
[----:B------:R-:W-:Y:S02]  /*3610*/  FMNMX.FTZ R2, R205, R2, !PT ;  /* 0x00000002cd027209 */ /* 0x000fe40007810000 */
[----:B------:R-:W-:-:S02]  /*3620*/  FSEL R210, R23, -INF , P0 ;  /* 0xff80000017d27808 */ /* 0x000fc40000000000 */
[----:B------:R-:W-:Y:S01]  /*3630*/  FMNMX.FTZ R4, R106, R4, !PT ;  /* 0x000000046a047209 */ /* 0x000fe20007810000 */
[----:B------:R-:W-:Y:S01]  /*3640*/  LDSM.16.MT88.4 R20, [R217+0x1100] ;  /* 0x00110000d914783b */ /* 0x000fe20000004200 */
[----:B------:R-:W-:Y:S02]  /*3650*/  FMNMX.FTZ R2, R204, R2, !PT ;  /* 0x00000002cc027209 */ /* 0x000fe40007810000 */
[----:B------:R-:W-:Y:S02]  /*3660*/  FMNMX.FTZ R5, R39, R44, !PT ;  /* 0x0000002c27057209 */ /* 0x000fe40007810000 */
[----:B------:R-:W-:Y:S02]  /*3670*/  FMNMX.FTZ R4, R167, R4, !PT ;  /* 0x00000004a7047209 */ /* 0x000fe40007810000 */
[----:B------:R-:W-:Y:S02]  /*3680*/  FMNMX.FTZ R6, R210, R2, !PT ;  /* 0x00000002d2067209 */ /* 0x000fe40007810000 */
[----:B------:R-:W-:-:S02]  /*3690*/  FMNMX.FTZ R2, R45, R5, !PT ;  /* 0x000000052d027209 */ /* 0x000fc40007810000 */
[----:B------:R-:W-:Y:S02]  /*36a0*/  FMNMX.FTZ R4, R184, R4, !PT ;  /* 0x00000004b8047209 */ /* 0x000fe40007810000 */
[----:B------:R-:W-:Y:S02]  /*36b0*/  FMNMX.FTZ R2, R46, R2, !PT ;  /* 0x000000022e027209 */ /* 0x000fe40007810000 */
[----:B-1----:R-:W-:Y:S02]  /*36c0*/  FMNMX.FTZ R103, R103, R7, !PT ;  /* 0x0000000767677209 */ /* 0x002fe40007810000 */
[----:B------:R-:W1:Y:S01]  /*36d0*/  SHFL.BFLY PT, R7, R6, 0x2, 0x1f ;  /* 0x0c401f0006077f89 */ /* 0x000e6200000e0000 */
[----:B------:R-:W-:Y:S02]  /*36e0*/  FMNMX.FTZ R4, R186, R4, !PT ;  /* 0x00000004ba047209 */ /* 0x000fe40007810000 */
[----:B------:R-:W-:Y:S01]  /*36f0*/  FMNMX.FTZ R2, R107, R2, !PT ;  /* 0x000000026b027209 */ /* 0x000fe20007810000 */
[----:B------:R-:W2:Y:S01]  /*3700*/  SHFL.BFLY PT, R8, R103, 0x1, 0x1f ;  /* 0x0c201f0067087f89 */ /* 0x000ea200000e0000 */
[----:B------:R-:W-:-:S02]  /*3710*/  FMNMX.FTZ R4, R185, R4, !PT ;  /* 0x00000004b9047209 */ /* 0x000fc40007810000 */
[----:B------:R-:W-:Y:S02]  /*3720*/  FMNMX.FTZ R2, R128, R2, !PT ;  /* 0x0000000280027209 */ /* 0x000fe40007810000 */
[----:B------:R-:W-:Y:S02]  /*3730*/  FSEL R207, R53, -INF , P6 ;  /* 0xff80000035cf7808 */ /* 0x000fe40003000000 */
[----:B------:R-:W-:Y:S02]  /*3740*/  FMNMX.FTZ R4, R239, R4, !PT ;  /* 0x00000004ef047209 */ /* 0x000fe40007810000 */
[----:B------:R-:W-:Y:S02]  /*3750*/  FMNMX.FTZ R2, R129, R2, !PT ;  /* 0x0000000281027209 */ /* 0x000fe40007810000 */
[----:B------:R-:W-:Y:S02]  /*3760*/  FSEL R212, R30, -INF , P1 ;  /* 0xff8000001ed47808 */ /* 0x000fe40000800000 */
[----:B------:R-:W-:-:S02]  /*3770*/  FMNMX.FTZ R4, R207, R4, !PT ;  /* 0x00000004cf047209 */ /* 0x000fc40007810000 */
[----:B------:R-:W-:Y:S02]  /*3780*/  FMNMX.FTZ R2, R130, R2, !PT ;  /* 0x0000000282027209 */ /* 0x000fe40007810000 */
[----:B------:R-:W-:Y:S02]  /*3790*/  FSEL R214, R29, -INF , P0 ;  /* 0xff8000001dd67808 */ /* 0x000fe40000000000 */
[----:B------:R-:W-:Y:S01]  /*37a0*/  FMNMX.FTZ R4, R212, R4, !PT ;  /* 0x00000004d4047209 */ /* 0x000fe20007810000 */
[----:B------:R-:W-:Y:S01]  /*37b0*/  LDSM.16.MT88.4 R28, [R217+0x100] ;  /* 0x00010000d91c783b */ /* 0x000fe20000004200 */
[----:B------:R-:W-:Y:S02]  /*37c0*/  FMNMX.FTZ R5, R189, R2, !PT ;  /* 0x00000002bd057209 */ /* 0x000fe40007810000 */
[----:B------:R-:W-:Y:S02]  /*37d0*/  FMNMX.FTZ R4, R214, R4, !PT ;  /* 0x00000004d6047209 */ /* 0x000fe40007810000 */
[----:B------:R-:W-:-:S02]  /*37e0*/  FMNMX.FTZ R5, R187, R5, !PT ;  /* 0x00000005bb057209 */ /* 0x000fc40007810000 */
[----:B-1----:R-:W-:Y:S02]  /*37f0*/  FMNMX.FTZ R2, R6, R7, !PT ;  /* 0x0000000706027209 */ /* 0x002fe40007810000 */
[----:B------:R-:W-:Y:S01]  /*3800*/  SHFL.BFLY PT, R7, R4, 0x2, 0x1f ;  /* 0x0c401f0004077f89 */ /* 0x000fe200000e0000 */
[----:B------:R-:W-:Y:S02]  /*3810*/  FMNMX.FTZ R5, R190, R5, !PT ;  /* 0x00000005be057209 */ /* 0x000fe40007810000 */
[----:B--2---:R-:W-:Y:S02]  /*3820*/  FMNMX.FTZ R103, R103, R8, !PT ;  /* 0x0000000867677209 */ /* 0x004fe40007810000 */
[----:B------:R-:W-:Y:S01]  /*3830*/  FMNMX.FTZ R5, R188, R5, !PT ;  /* 0x00000005bc057209 */ /* 0x000fe20007810000 */
[----:B------:R-:W1:Y:S01]  /*3840*/  SHFL.BFLY PT, R8, R2, 0x1, 0x1f ;  /* 0x0c201f0002087f89 */ /* 0x000e6200000e0000 */
[----:B------:R-:W-:Y:S01]  /*3850*/  FSEL R215, R40, -INF , P6 ;  /* 0xff80000028d77808 */ /* 0x000fe20003000000 */
[----:B------:R-:W-:Y:S01]  /*3860*/  FMUL.FTZ R13, R103, c[0x0][0x2d0] ;  /* 0x0000b400670d7a20 */ /* 0x000fe20000410000 */
[----:B------:R-:W-:Y:S01]  /*3870*/  FMNMX.FTZ R5, R137, R5, !PT ;  /* 0x0000000589057209 */ /* 0x000fe20007810000 */
[----:B------:R-:W-:Y:S01]  /*3880*/  LDSM.16.MT88.4 R40, [R218+0x2100] ;  /* 0x00210000da28783b */ /* 0x000fe20000004200 */
[----:B------:R-:W-:-:S02]  /*3890*/  FSETP.NEU.FTZ.AND P6, PT, R103, -INF , PT ;  /* 0xff8000006700780b */ /* 0x000fc40003fdd000 */
[----:B------:R-:W-:Y:S02]  /*38a0*/  FSEL R234, R34, -INF , P1 ;  /* 0xff80000022ea7808 */ /* 0x000fe40000800000 */
[----:B------:R-:W-:Y:S02]  /*38b0*/  FMNMX.FTZ R5, R215, R5, !PT ;  /* 0x00000005d7057209 */ /* 0x000fe40007810000 */
[----:B------:R-:W-:Y:S02]  /*38c0*/  FSEL R13, R13, RZ, P6 ;  /* 0x000000ff0d0d7208 */ /* 0x000fe40003000000 */
[----:B------:R-:W-:Y:S02]  /*38d0*/  FSEL R237, R33, -INF , P0 ;  /* 0xff80000021ed7808 */ /* 0x000fe40000000000 */
[----:B------:R-:W-:Y:S01]  /*38e0*/  FMNMX.FTZ R5, R234, R5, !PT ;  /* 0x00000005ea057209 */ /* 0x000fe20007810000 */
[----:B------:R-:W-:-:S03]  /*38f0*/  FFMA.FTZ R6, R9, c[0x0][0x2d0], -R13 ;  /* 0x0000b40009067a23 */ /* 0x000fc6000001080d */
[----:B------:R-:W-:Y:S01]  /*3900*/  FMNMX.FTZ R5, R237, R5, !PT ;  /* 0x00000005ed057209 */ /* 0x000fe20007810000 */
[----:B------:R2:W-:Y:S01]  /*3910*/  MUFU.EX2 R192, R6 ;  /* 0x0000000600c07308 */ /* 0x0005e20000000800 */
[----:B-1----:R-:W-:-:S04]  /*3920*/  FMNMX.FTZ R2, R2, R8, !PT ;  /* 0x0000000802027209 */ /* 0x002fc80007810000 */
[C---:B------:R-:W-:Y:S01]  /*3930*/  FSETP.NEU.FTZ.AND P0, PT, R2.reuse, -INF , PT ;  /* 0xff8000000200780b */ /* 0x040fe20003f1d000 */
[----:B------:R-:W-:-:S05]  /*3940*/  FMUL.FTZ R12, R2, c[0x0][0x2d0] ;  /* 0x0000b400020c7a20 */ /* 0x000fca0000410000 */
[----:B------:R-:W-:Y:S02]  /*3950*/  FSEL R12, R12, RZ, P0 ;  /* 0x000000ff0c0c7208 */ /* 0x000fe40000000000 */
[----:B--2---:R-:W-:Y:S01]  /*3960*/  FMNMX.FTZ R6, R4, R7, !PT ;  /* 0x0000000704067209 */ /* 0x004fe20007810000 */
[----:B------:R-:W-:Y:S01]  /*3970*/  FFMA.FTZ R4, R10, c[0x0][0x2d0], -R13 ;  /* 0x0000b4000a047a23 */ /* 0x000fe2000001080d */
[----:B------:R-:W-:Y:S01]  /*3980*/  SHFL.BFLY PT, R7, R5, 0x2, 0x1f ;  /* 0x0c401f0005077f89 */ /* 0x000fe200000e0000 */
[--C-:B------:R-:W-:Y:S02]  /*3990*/  FFMA.FTZ R0, R16, c[0x0][0x2d0], -R12.reuse ;  /* 0x0000b40010007a23 */ /* 0x100fe4000001080c */
[----:B------:R1:W-:Y:S01]  /*39a0*/  MUFU.EX2 R19, R4 ;  /* 0x0000000400137308 */ /* 0x0003e20000000800 */
[----:B------:R-:W2:Y:S01]  /*39b0*/  SHFL.BFLY PT, R105, R6, 0x1, 0x1f ;  /* 0x0c201f0006697f89 */ /* 0x000ea200000e0000 */
[----:B------:R-:W-:-:S06]  /*39c0*/  FFMA.FTZ R3, R18, c[0x0][0x2d0], -R12 ;  /* 0x0000b40012037a23 */ /* 0x000fcc000001080c */
[----:B------:R3:W-:Y:S01]  /*39d0*/  MUFU.EX2 R197, R0 ;  /* 0x0000000000c57308 */ /* 0x0007e20000000800 */
[----:B-1----:R-:W-:-:S07]  /*39e0*/  FFMA.FTZ R4, R11, c[0x0][0x2d0], -R13 ;  /* 0x0000b4000b047a23 */ /* 0x002fce000001080d */
[----:B------:R-:W-:Y:S01]  /*39f0*/  MUFU.EX2 R182, R3 ;  /* 0x0000000300b67308 */ /* 0x000fe20000000800 */
[----:B---3--:R-:W-:-:S07]  /*3a00*/  FFMA.FTZ R0, R17, c[0x0][0x2d0], -R12 ;  /* 0x0000b40011007a23 */ /* 0x008fce000001080c */
[----:B------:R1:W-:Y:S01]  /*3a10*/  MUFU.EX2 R136, R4 ;  /* 0x0000000400887308 */ /* 0x0003e20000000800 */
[----:B--2---:R-:W-:-:S04]  /*3a20*/  FMNMX.FTZ R105, R6, R105, !PT ;  /* 0x0000006906697209 */ /* 0x004fc80007810000 */
[C---:B------:R-:W-:Y:S01]  /*3a30*/  FSETP.NEU.FTZ.AND P0, PT, R105.reuse, -INF , PT ;  /* 0xff8000006900780b */ /* 0x040fe20003f1d000 */
[----:B-1----:R-:W-:Y:S02]  /*3a40*/  FFMA.FTZ R4, R14, c[0x0][0x2d0], -R13 ;  /* 0x0000b4000e047a23 */ /* 0x002fe4000001080d */
[----:B------:R1:W-:Y:S08]  /*3a50*/  MUFU.EX2 R14, R0 ;  /* 0x00000000000e7308 */ /* 0x0003f00000000800 */
[----:B------:R2:W3:Y:S01]  /*3a60*/  MUFU.EX2 R181, R4 ;  /* 0x0000000400b57308 */ /* 0x0004e20000000800 */
[----:B-1----:R-:W-:-:S05]  /*3a70*/  FMUL.FTZ R0, R105, c[0x0][0x2d0] ;  /* 0x0000b40069007a20 */ /* 0x002fca0000410000 */
[----:B------:R-:W-:Y:S01]  /*3a80*/  FSEL R0, R0, RZ, P0 ;  /* 0x000000ff00007208 */ /* 0x000fe20000000000 */
[----:B--2---:R-:W-:Y:S01]  /*3a90*/  FFMA.FTZ R4, R15, c[0x0][0x2d0], -R12 ;  /* 0x0000b4000f047a23 */ /* 0x004fe2000001080c */
[----:B---3--:R-:W-:Y:S01]  /*3aa0*/  F2FP.PACK_AB R6, R181, R136 ;  /* 0x00000088b506723e */ /* 0x008fe200000000ff */
[----:B------:R-:W-:Y:S02]  /*3ab0*/  IMAD.MOV.U32 R15, RZ, RZ, R19 ;  /* 0x000000ffff0f7224 */ /* 0x000fe400078e0013 */
[----:B------:R1:W2:Y:S01]  /*3ac0*/  MUFU.EX2 R196, R4 ;  /* 0x0000000400c47308 */ /* 0x0002a20000000800 */
[--C-:B------:R-:W-:Y:S01]  /*3ad0*/  FFMA.FTZ R3, R32, c[0x0][0x2d0], -R0.reuse ;  /* 0x0000b40020037a23 */ /* 0x100fe20000010800 */
[----:B------:R-:W-:Y:S01]  /*3ae0*/  LDSM.16.MT88.4 R16, [R218+0x1100] ;  /* 0x00110000da10783b */ /* 0x000fe20000004200 */
[----:B------:R-:W-:-:S03]  /*3af0*/  FFMA.FTZ R8, R37, c[0x0][0x2d0], -R0 ;  /* 0x0000b40025087a23 */ /* 0x000fc60000010800 */
[----:B------:R-:W-:Y:S02]  /*3b00*/  LDSM.16.MT88.4 R32, [R217+0x2100] ;  /* 0x00210000d920783b */ /* 0x000fe40000004200 */
[----:B------:R3:W-:Y:S01]  /*3b10*/  MUFU.EX2 R251, R3 ;  /* 0x0000000300fb7308 */ /* 0x0007e20000000800 */
[----:B-1----:R-:W-:-:S07]  /*3b20*/  FMNMX.FTZ R4, R5, R7, !PT ;  /* 0x0000000705047209 */ /* 0x002fce0007810000 */
[----:B------:R1:W-:Y:S01]  /*3b30*/  MUFU.EX2 R252, R8 ;  /* 0x0000000800fc7308 */ /* 0x0003e20000000800 */
[----:B------:R-:W-:Y:S01]  /*3b40*/  F2FP.PACK_AB R7, R182, R14 ;  /* 0x0000000eb607723e */ /* 0x000fe200000000ff */
[----:B------:R-:W4:Y:S01]  /*3b50*/  SHFL.BFLY PT, R5, R4, 0x1, 0x1f ;  /* 0x0c201f0004057f89 */ /* 0x000f2200000e0000 */
[----:B---3--:R-:W-:-:S05]  /*3b60*/  FFMA.FTZ R3, R36, c[0x0][0x2d0], -R0 ;  /* 0x0000b40024037a23 */ /* 0x008fca0000010800 */
[----:B------:R3:W-:Y:S01]  /*3b70*/  MUFU.EX2 R247, R3 ;  /* 0x0000000300f77308 */ /* 0x0007e20000000800 */
[----:B-1----:R-:W-:-:S07]  /*3b80*/  FFMA.FTZ R8, R38, c[0x0][0x2d0], -R0 ;  /* 0x0000b40026087a23 */ /* 0x002fce0000010800 */
[----:B------:R-:W1:Y:S01]  /*3b90*/  MUFU.EX2 R180, R8 ;  /* 0x0000000800b47308 */ /* 0x000e620000000800 */
[----:B----4-:R-:W-:Y:S02]  /*3ba0*/  FMNMX.FTZ R104, R4, R5, !PT ;  /* 0x0000000504687209 */ /* 0x010fe40007810000 */
[----:B------:R-:W-:Y:S02]  /*3bb0*/  F2FP.PACK_AB R4, R15, R192 ;  /* 0x000000c00f04723e */ /* 0x000fe400000000ff */
[C---:B------:R-:W-:Y:S01]  /*3bc0*/  FSETP.NEU.FTZ.AND P0, PT, R104.reuse, -INF , PT ;  /* 0xff8000006800780b */ /* 0x040fe20003f1d000 */
[----:B---3--:R-:W-:Y:S01]  /*3bd0*/  FMUL.FTZ R3, R104, c[0x0][0x2d0] ;  /* 0x0000b40068037a20 */ /* 0x008fe20000410000 */
[----:B--2---:R-:W-:Y:S02]  /*3be0*/  F2FP.PACK_AB R5, R197, R196 ;  /* 0x000000c4c505723e */ /* 0x004fe400000000ff */
[----:B-1----:R-:W-:Y:S02]  /*3bf0*/  F2FP.PACK_AB R10, R180, R252 ;  /* 0x000000fcb40a723e */ /* 0x002fe400000000ff */
[----:B------:R-:W-:-:S02]  /*3c00*/  FSEL R3, R3, RZ, P0 ;  /* 0x000000ff03037208 */ /* 0x000fc40000000000 */
[----:B------:R-:W-:Y:S01]  /*3c10*/  PLOP3.LUT P0, PT, PT, PT, UP0, 0x40, 0x0 ;  /* 0x000000000000781c */ /* 0x000fe20003f0e808 */
[C---:B------:R-:W-:Y:S02]  /*3c20*/  HMMA.16816.F32 R124, R4.reuse, R28, RZ ;  /* 0x0000001c047c723c */ /* 0x040fe400000018ff */
[--C-:B------:R-:W-:Y:S02]  /*3c30*/  FFMA.FTZ R8, R39, c[0x0][0x2d0], -R3.reuse ;  /* 0x0000b40027087a23 */ /* 0x100fe40000010803 */
[----:B------:R-:W-:Y:S02]  /*3c40*/  LDSM.16.MT88.4 R36, [R218+0x2500] ;  /* 0x00250000da24783b */ /* 0x000fe40000004200 */
[----:B------:R1:W-:Y:S02]  /*3c50*/  MUFU.EX2 R244, R8 ;  /* 0x0000000800f47308 */ /* 0x0003e40000000800 */
[C---:B------:R-:W-:Y:S08]  /*3c60*/  HMMA.16816.F32 R120, R4.reuse, R24, RZ ;  /* 0x000000180478723c */ /* 0x040ff000000018ff */
[----:B------:R-:W-:Y:S01]  /*3c70*/  HMMA.16816.F32 R116, R4, R20, RZ ;  /* 0x000000140474723c */ /* 0x000fe200000018ff */
[----:B-1----:R-:W-:-:S07]  /*3c80*/  FFMA.FTZ R8, R44, c[0x0][0x2d0], -R3 ;  /* 0x0000b4002c087a23 */ /* 0x002fce0000010803 */
[C---:B------:R-:W-:Y:S01]  /*3c90*/  HMMA.16816.F32 R112, R4.reuse, R16, RZ ;  /* 0x000000100470723c */ /* 0x040fe200000018ff */
[----:B------:R1:W2:Y:S07]  /*3ca0*/  MUFU.EX2 R243, R8 ;  /* 0x0000000800f37308 */ /* 0x0002ae0000000800 */
[C---:B------:R-:W-:Y:S08]  /*3cb0*/  HMMA.16816.F32 R108, R4.reuse, R32, RZ ;  /* 0x00000020046c723c */ /* 0x040ff000000018ff */
[----:B------:R-:W-:Y:S01]  /*3cc0*/  HMMA.16816.F32 R96, R4, R40, RZ ;  /* 0x000000280460723c */ /* 0x000fe200000018ff */
[----:B-1----:R-:W-:Y:S01]  /*3cd0*/  FFMA.FTZ R8, R45, c[0x0][0x2d0], -R3 ;  /* 0x0000b4002d087a23 */ /* 0x002fe20000010803 */
[----:B--2---:R-:W-:-:S03]  /*3ce0*/  F2FP.PACK_AB R9, R243, R244 ;  /* 0x000000f4f309723e */ /* 0x004fc600000000ff */
[----:B------:R1:W-:Y:S03]  /*3cf0*/  MUFU.EX2 R246, R8 ;  /* 0x0000000800f67308 */ /* 0x0003e60000000800 */
[C---:B------:R-:W-:Y:S08]  /*3d00*/  HMMA.16816.F32 R92, R4.reuse, R30, RZ ;  /* 0x0000001e045c723c */ /* 0x040ff000000018ff */
[----:B------:R-:W-:Y:S01]  /*3d10*/  HMMA.16816.F32 R88, R4, R26, RZ ;  /* 0x0000001a0458723c */ /* 0x000fe200000018ff */
[----:B-1----:R-:W-:-:S07]  /*3d20*/  FFMA.FTZ R8, R46, c[0x0][0x2d0], -R3 ;  /* 0x0000b4002e087a23 */ /* 0x002fce0000010803 */
[C---:B------:R-:W-:Y:S01]  /*3d30*/  HMMA.16816.F32 R84, R4.reuse, R22, RZ ;  /* 0x000000160454723c */ /* 0x040fe200000018ff */
[----:B------:R1:W2:Y:S07]  /*3d40*/  MUFU.EX2 R250, R8 ;  /* 0x0000000800fa7308 */ /* 0x0002ae0000000800 */
[C---:B------:R-:W-:Y:S08]  /*3d50*/  HMMA.16816.F32 R80, R4.reuse, R18, RZ ;  /* 0x000000120450723c */ /* 0x040ff000000018ff */
[----:B------:R-:W-:Y:S01]  /*3d60*/  HMMA.16816.F32 R76, R4, R34, RZ ;  /* 0x00000022044c723c */ /* 0x000fe200000018ff */
[----:B-1----:R-:W-:-:S02]  /*3d70*/  F2FP.PACK_AB R8, R247, R251 ;  /* 0x000000fbf708723e */ /* 0x002fc400000000ff */
[----:B--2---:R-:W-:-:S05]  /*3d80*/  F2FP.PACK_AB R11, R250, R246 ;  /* 0x000000f6fa0b723e */ /* 0x004fca00000000ff */
[----:B------:R-:W-:Y:S07]  /*3d90*/  HMMA.16816.F32 R68, R4, R42, RZ ;  /* 0x0000002a0444723c */ /* 0x000fee00000018ff */
[--C-:B------:R-:W-:Y:S01]  /*3da0*/  FFMA.FTZ R4, R47, c[0x0][0x2d0], -R13.reuse ;  /* 0x0000b4002f047a23 */ /* 0x100fe2000001080d */
[C---:B------:R-:W-:Y:S03]  /*3db0*/  HMMA.16816.F32 R72, R8.reuse, R28, RZ ;  /* 0x0000001c0848723c */ /* 0x040fe600000018ff */
[----:B------:R1:W-:Y:S05]  /*3dc0*/  MUFU.EX2 R245, R4 ;  /* 0x0000000400f57308 */ /* 0x0003ea0000000800 */
[C---:B------:R-:W-:Y:S01]  /*3dd0*/  HMMA.16816.F32 R144, R8.reuse, R30, RZ ;  /* 0x0000001e0890723c */ /* 0x040fe200000018ff */
[----:B------:R-:W-:Y:S07]  /*3de0*/  LDSM.16.MT88.4 R28, [R218+0x1500] ;  /* 0x00150000da1c783b */ /* 0x000fee0000004200 */
[----:B------:R-:W-:Y:S01]  /*3df0*/  HMMA.16816.F32 R64, R8, R24, RZ ;  /* 0x000000180840723c */ /* 0x000fe200000018ff */
[----:B-1----:R-:W-:-:S04]  /*3e00*/  FFMA.FTZ R4, R48, c[0x0][0x2d0], -R13 ;  /* 0x0000b40030047a23 */ /* 0x002fc8000001080d */
[----:B------:R1:W-:Y:S03]  /*3e10*/  MUFU.EX2 R138, R4 ;  /* 0x00000004008a7308 */ /* 0x0003e60000000800 */
[C---:B------:R-:W-:Y:S01]  /*3e20*/  HMMA.16816.F32 R140, R8.reuse, R26, RZ ;  /* 0x0000001a088c723c */ /* 0x040fe200000018ff */
[----:B------:R-:W-:Y:S07]  /*3e30*/  LDSM.16.MT88.4 R24, [R217+0x500] ;  /* 0x00050000d918783b */ /* 0x000fee0000004200 */
[----:B------:R-:W-:Y:S01]  /*3e40*/  HMMA.16816.F32 R60, R8, R20, RZ ;  /* 0x00000014083c723c */ /* 0x000fe200000018ff */
[----:B-1----:R-:W-:-:S07]  /*3e50*/  FFMA.FTZ R4, R49, c[0x0][0x2d0], -R13 ;  /* 0x0000b40031047a23 */ /* 0x002fce000001080d */
[C---:B------:R-:W-:Y:S01]  /*3e60*/  HMMA.16816.F32 R132, R8.reuse, R22, RZ ;  /* 0x000000160884723c */ /* 0x040fe200000018ff */
[----:B------:R-:W-:Y:S01]  /*3e70*/  LDSM.16.MT88.4 R20, [R218+0x500] ;  /* 0x00050000da14783b */ /* 0x000fe20000004200 */
[----:B------:R1:W-:Y:S06]  /*3e80*/  MUFU.EX2 R249, R4 ;  /* 0x0000000400f97308 */ /* 0x0003ec0000000800 */
[C---:B------:R-:W-:Y:S08]  /*3e90*/  HMMA.16816.F32 R52, R8.reuse, R16, RZ ;  /* 0x000000100834723c */ /* 0x040ff000000018ff */
[----:B------:R-:W-:Y:S01]  /*3ea0*/  HMMA.16816.F32 R148, R8, R18, RZ ;  /* 0x000000120894723c */ /* 0x000fe200000018ff */
[----:B------:R-:W2:Y:S01]  /*3eb0*/  LDSM.16.MT88.4 R16, [R217+0x1500] ;  /* 0x00150000d910783b */ /* 0x000ea20000004200 */
[----:B-1----:R-:W-:-:S04]  /*3ec0*/  FFMA.FTZ R4, R50, c[0x0][0x2d0], -R13 ;  /* 0x0000b40032047a23 */ /* 0x002fc8000001080d */
[----:B------:R1:W3:Y:S02]  /*3ed0*/  MUFU.EX2 R248, R4 ;  /* 0x0000000400f87308 */ /* 0x0002e40000000800 */
[C---:B------:R-:W-:Y:S08]  /*3ee0*/  HMMA.16816.F32 R156, R8.reuse, R34, RZ ;  /* 0x00000022089c723c */ /* 0x040ff000000018ff */
[----:B------:R-:W-:Y:S01]  /*3ef0*/  HMMA.16816.F32 R44, R8, R40, RZ ;  /* 0x00000028082c723c */ /* 0x000fe200000018ff */
[----:B-1----:R-:W-:-:S07]  /*3f00*/  FFMA.FTZ R4, R51, c[0x0][0x2d0], -R12 ;  /* 0x0000b40033047a23 */ /* 0x002fce000001080c */
[C---:B------:R-:W-:Y:S01]  /*3f10*/  HMMA.16816.F32 R168, R8.reuse, R42, RZ ;  /* 0x0000002a08a8723c */ /* 0x040fe200000018ff */
[----:B---3--:R-:W-:Y:S01]  /*3f20*/  F2FP.PACK_AB R6, R248, R249 ;  /* 0x000000f9f806723e */ /* 0x008fe200000000ff */
[----:B------:R1:W-:Y:S06]  /*3f30*/  MUFU.EX2 R240, R4 ;  /* 0x0000000400f07308 */ /* 0x0003ec0000000800 */
[----:B------:R-:W-:Y:S01]  /*3f40*/  HMMA.16816.F32 R48, R8, R32, RZ ;  /* 0x000000200830723c */ /* 0x000fe200000018ff */
[----:B------:R-:W3:Y:S06]  /*3f50*/  LDSM.16.MT88.4 R32, [R217+0x2500] ;  /* 0x00250000d920783b */ /* 0x000eec0000004200 */
[----:B------:R-:W-:-:S02]  /*3f60*/  FFMA.FTZ R8, R102, c[0x0][0x2d0], -R0 ;  /* 0x0000b40066087a23 */ /* 0x000fc40000010800 */
[----:B-1----:R-:W-:Y:S02]  /*3f70*/  FFMA.FTZ R4, R57, c[0x0][0x2d0], -R12 ;  /* 0x0000b40039047a23 */ /* 0x002fe4000001080c */
[----:B------:R1:W-:Y:S01]  /*3f80*/  MUFU.EX2 R233, R8 ;  /* 0x0000000800e97308 */ /* 0x0003e20000000800 */
[----:B------:R-:W-:-:S07]  /*3f90*/  IMAD.MOV.U32 R57, RZ, RZ, R138 ;  /* 0x000000ffff397224 */ /* 0x000fce00078e008a */
[----:B------:R4:W5:Y:S01]  /*3fa0*/  MUFU.EX2 R5, R4 ;  /* 0x0000000400057308 */ /* 0x0009620000000800 */
[----:B-1----:R-:W-:-:S07]  /*3fb0*/  FFMA.FTZ R8, R106, c[0x0][0x2d0], -R0 ;  /* 0x0000b4006a087a23 */ /* 0x002fce0000010800 */
[----:B------:R1:W-:Y:S01]  /*3fc0*/  MUFU.EX2 R213, R8 ;  /* 0x0000000800d57308 */ /* 0x0003e20000000800 */
[----:B----4-:R-:W-:Y:S02]  /*3fd0*/  FFMA.FTZ R4, R58, c[0x0][0x2d0], -R12 ;  /* 0x0000b4003a047a23 */ /* 0x010fe4000001080c */
[----:B-----5:R-:W-:-:S05]  /*3fe0*/  IMAD.MOV.U32 R58, RZ, RZ, R5 ;  /* 0x000000ffff3a7224 */ /* 0x020fca00078e0005 */
[----:B------:R4:W-:Y:S01]  /*3ff0*/  MUFU.EX2 R242, R4 ;  /* 0x0000000400f27308 */ /* 0x0009e20000000800 */
[----:B------:R-:W-:Y:S01]  /*4000*/  F2FP.PACK_AB R5, R58, R240 ;  /* 0x000000f03a05723e */ /* 0x000fe200000000ff */
[----:B-1----:R-:W-:-:S06]  /*4010*/  FFMA.FTZ R8, R107, c[0x0][0x2d0], -R3 ;  /* 0x0000b4006b087a23 */ /* 0x002fcc0000010803 */
[----:B------:R1:W-:Y:S01]  /*4020*/  MUFU.EX2 R209, R8 ;  /* 0x0000000800d17308 */ /* 0x0003e20000000800 */
[----:B----4-:R-:W-:Y:S02]  /*4030*/  FFMA.FTZ R4, R59, c[0x0][0x2d0], -R12 ;  /* 0x0000b4003b047a23 */ /* 0x010fe4000001080c */
[----:B------:R-:W-:-:S05]  /*4040*/  IMAD.MOV.U32 R59, RZ, RZ, R137 ;  /* 0x000000ffff3b7224 */ /* 0x000fca00078e0089 */
[----:B------:R4:W5:Y:S01]  /*4050*/  MUFU.EX2 R241, R4 ;  /* 0x0000000400f17308 */ /* 0x0009620000000800 */
[----:B-1----:R-:W-:Y:S02]  /*4060*/  FFMA.FTZ R8, R128, c[0x0][0x2d0], -R3 ;  /* 0x0000b40080087a23 */ /* 0x002fe40000010803 */
[----:B------:R-:W-:-:S05]  /*4070*/  IMAD.MOV.U32 R128, RZ, RZ, R180 ;  /* 0x000000ffff807224 */ /* 0x000fca00078e00b4 */
[----:B------:R1:W-:Y:S01]  /*4080*/  MUFU.EX2 R191, R8 ;  /* 0x0000000800bf7308 */ /* 0x0003e20000000800 */
[----:B----4-:R-:W-:Y:S01]  /*4090*/  FFMA.FTZ R4, R100, c[0x0][0x2d0], -R0 ;  /* 0x0000b40064047a23 */ /* 0x010fe20000010800 */
[----:B-----5:R-:W-:Y:S01]  /*40a0*/  F2FP.PACK_AB R7, R241, R242 ;  /* 0x000000f2f107723e */ /* 0x020fe200000000ff */
[----:B------:R-:W-:-:S05]  /*40b0*/  IMAD.MOV.U32 R100, RZ, RZ, R136 ;  /* 0x000000ffff647224 */ /* 0x000fca00078e0088 */
[----:B------:R4:W-:Y:S01]  /*40c0*/  MUFU.EX2 R235, R4 ;  /* 0x0000000400eb7308 */ /* 0x0009e20000000800 */
[----:B-1----:R-:W-:Y:S02]  /*40d0*/  FFMA.FTZ R8, R129, c[0x0][0x2d0], -R3 ;  /* 0x0000b40081087a23 */ /* 0x002fe40000010803 */
[----:B------:R-:W-:-:S05]  /*40e0*/  IMAD.MOV.U32 R129, RZ, RZ, R14 ;  /* 0x000000ffff817224 */ /* 0x000fca00078e000e */
[----:B------:R1:W-:Y:S01]  /*40f0*/  MUFU.EX2 R208, R8 ;  /* 0x0000000800d07308 */ /* 0x0003e20000000800 */
[----:B------:R-:W-:Y:S02]  /*4100*/  FFMA.FTZ R14, R165, c[0x0][0x2d0], -R12 ;  /* 0x0000b400a50e7a23 */ /* 0x000fe4000001080c */
[----:B----4-:R-:W-:-:S05]  /*4110*/  FFMA.FTZ R4, R101, c[0x0][0x2d0], -R0 ;  /* 0x0000b40065047a23 */ /* 0x010fca0000010800 */
[----:B------:R4:W5:Y:S01]  /*4120*/  MUFU.EX2 R183, R4 ;  /* 0x0000000400b77308 */ /* 0x0009620000000800 */
[----:B-1----:R-:W-:-:S07]  /*4130*/  FFMA.FTZ R8, R130, c[0x0][0x2d0], -R3 ;  /* 0x0000b40082087a23 */ /* 0x002fce0000010803 */
[----:B------:R1:W-:Y:S01]  /*4140*/  MUFU.EX2 R180, R14 ;  /* 0x0000000e00b47308 */ /* 0x0003e20000000800 */
[----:B----4-:R-:W-:-:S07]  /*4150*/  F2FP.PACK_AB R4, R57, R245 ;  /* 0x000000f53904723e */ /* 0x010fce00000000ff */
[----:B------:R4:W4:Y:S01]  /*4160*/  MUFU.EX2 R206, R8 ;  /* 0x0000000800ce7308 */ /* 0x0009220000000800 */
[----:B--2---:R-:W-:Y:S01]  /*4170*/  HMMA.16816.F32 R160, R4, R16, R116 ;  /* 0x0000001004a0723c */ /* 0x004fe20000001874 */
[----:B-1----:R-:W-:-:S07]  /*4180*/  FFMA.FTZ R14, R166, c[0x0][0x2d0], -R12 ;  /* 0x0000b400a60e7a23 */ /* 0x002fce000001080c */
[----:B---3--:R-:W-:Y:S01]  /*4190*/  HMMA.16816.F32 R116, R4, R32, R108 ;  /* 0x000000200474723c */ /* 0x008fe2000000186c */
[----:B----4-:R-:W-:-:S04]  /*41a0*/  FFMA.FTZ R8, R131, c[0x0][0x2d0], -R13 ;  /* 0x0000b40083087a23 */ /* 0x010fc8000001080d */
[----:B------:R1:W-:Y:S03]  /*41b0*/  MUFU.EX2 R199, R8 ;  /* 0x0000000800c77308 */ /* 0x0003e60000000800 */
[C---:B------:R-:W-:Y:S08]  /*41c0*/  HMMA.16816.F32 R172, R4.reuse, R20, R120 ;  /* 0x0000001404ac723c */ /* 0x040ff00000001878 */
[----:B------:R-:W-:Y:S01]  /*41d0*/  HMMA.16816.F32 R108, R4, R36, R96 ;  /* 0x00000024046c723c */ /* 0x000fe20000001860 */
[----:B-1----:R-:W-:-:S07]  /*41e0*/  FFMA.FTZ R8, R154, c[0x0][0x2d0], -R13 ;  /* 0x0000b4009a087a23 */ /* 0x002fce000001080d */
[C---:B------:R-:W-:Y:S01]  /*41f0*/  HMMA.16816.F32 R176, R4.reuse, R24, R124 ;  /* 0x0000001804b0723c */ /* 0x040fe2000000187c */
[----:B------:R-:W-:Y:S01]  /*4200*/  IMAD.MOV.U32 R154, RZ, RZ, R192 ;  /* 0x000000ffff9a7224 */ /* 0x000fe200078e00c0 */
[----:B------:R1:W2:Y:S06]  /*4210*/  MUFU.EX2 R198, R8 ;  /* 0x0000000800c67308 */ /* 0x0002ac0000000800 */
[C---:B------:R-:W-:Y:S08]  /*4220*/  HMMA.16816.F32 R120, R4.reuse, R26, R92 ;  /* 0x0000001a0478723c */ /* 0x040ff0000000185c */
[----:B------:R-:W-:Y:S01]  /*4230*/  HMMA.16816.F32 R136, R4, R22, R88 ;  /* 0x000000160488723c */ /* 0x000fe20000001858 */
[----:B-1----:R-:W-:-:S02]  /*4240*/  FFMA.FTZ R8, R153, c[0x0][0x2d0], -R13 ;  /* 0x0000b40099087a23 */ /* 0x002fc4000001080d */
[----:B------:R-:W-:Y:S02]  /*4250*/  IMAD.MOV.U32 R153, RZ, RZ, R197 ;  /* 0x000000ffff997224 */ /* 0x000fe400078e00c5 */
[----:B------:R1:W-:Y:S03]  /*4260*/  MUFU.EX2 R197, R8 ;  /* 0x0000000800c57308 */ /* 0x0003e60000000800 */
[C---:B------:R-:W-:Y:S08]  /*4270*/  HMMA.16816.F32 R96, R4.reuse, R18, R84 ;  /* 0x000000120460723c */ /* 0x040ff00000001854 */
[----:B------:R-:W-:Y:S01]  /*4280*/  HMMA.16816.F32 R124, R4, R28, R112 ;  /* 0x0000001c047c723c */ /* 0x000fe20000001870 */
[----:B-1----:R-:W-:-:S07]  /*4290*/  FFMA.FTZ R8, R152, c[0x0][0x2d0], -R13 ;  /* 0x0000b40098087a23 */ /* 0x002fce000001080d */
[C---:B------:R-:W-:Y:S01]  /*42a0*/  HMMA.16816.F32 R92, R4.reuse, R30, R80 ;  /* 0x0000001e045c723c */ /* 0x040fe20000001850 */
[----:B------:R-:W-:Y:S02]  /*42b0*/  IMAD.MOV.U32 R152, RZ, RZ, R196 ;  /* 0x000000ffff987224 */ /* 0x000fe400078e00c4 */
[----:B------:R1:W-:Y:S05]  /*42c0*/  MUFU.EX2 R196, R8 ;  /* 0x0000000800c47308 */ /* 0x0003ea0000000800 */
[C---:B------:R-:W-:Y:S08]  /*42d0*/  HMMA.16816.F32 R88, R4.reuse, R34, R76 ;  /* 0x000000220458723c */ /* 0x040ff0000000184c */
[----:B------:R-:W-:Y:S01]  /*42e0*/  HMMA.16816.F32 R84, R4, R38, R68 ;  /* 0x000000260454723c */ /* 0x000fe20000001844 */
[----:B-1----:R-:W-:-:S02]  /*42f0*/  FFMA.FTZ R8, R155, c[0x0][0x2d0], -R12 ;  /* 0x0000b4009b087a23 */ /* 0x002fc4000001080c */
[----:B------:R-:W-:-:S04]  /*4300*/  IMAD.MOV.U32 R155, RZ, RZ, R100 ;  /* 0x000000ffff9b7224 */ /* 0x000fc800078e0064 */
[----:B-----5:R-:W-:Y:S02]  /*4310*/  F2FP.PACK_AB R4, R183, R235 ;  /* 0x000000ebb704723e */ /* 0x020fe400000000ff */
[----:B------:R-:W-:Y:S02]  /*4320*/  F2FP.PACK_AB R5, R191, R209 ;  /* 0x000000d1bf05723e */ /* 0x000fe400000000ff */
[----:B------:R-:W-:Y:S02]  /*4330*/  F2FP.PACK_AB R6, R213, R233 ;  /* 0x000000e9d506723e */ /* 0x000fe400000000ff */
[----:B------:R-:W-:-:S07]  /*4340*/  F2FP.PACK_AB R7, R206, R208 ;  /* 0x000000d0ce07723e */ /* 0x000fce00000000ff */
[C---:B------:R-:W-:Y:S08]  /*4350*/  HMMA.16816.F32 R76, R4.reuse, R20, R64 ;  /* 0x00000014044c723c */ /* 0x040ff00000001840 */
[C---:B------:R-:W-:Y:S08]  /*4360*/  HMMA.16816.F32 R64, R4.reuse, R32, R48 ;  /* 0x000000200440723c */ /* 0x040ff00000001830 */
[C---:B------:R-:W-:Y:S01]  /*4370*/  HMMA.16816.F32 R48, R4.reuse, R22, R140 ;  /* 0x000000160430723c */ /* 0x040fe2000000188c */
[----:B------:R-:W1:Y:S06]  /*4380*/  LDSM.16.MT88.4 R20, [R217+0x1900] ;  /* 0x00190000d914783b */ /* 0x000e6c0000004200 */
[----:B------:R-:W-:Y:S01]  /*4390*/  IMAD.MOV.U32 R141, RZ, RZ, R181 ;  /* 0x000000ffff8d7224 */ /* 0x000fe200078e00b5 */
[----:B------:R-:W-:Y:S01]  /*43a0*/  HMMA.16816.F32 R80, R4, R24, R72 ;  /* 0x000000180450723c */ /* 0x000fe20000001848 */
[----:B------:R3:W-:Y:S01]  /*43b0*/  MUFU.EX2 R181, R14 ;  /* 0x0000000e00b57308 */ /* 0x0007e20000000800 */
[----:B------:R-:W-:-:S02]  /*43c0*/  IMAD.MOV.U32 R143, RZ, RZ, R183 ;  /* 0x000000ffff8f7224 */ /* 0x000fc400078e00b7 */
[----:B------:R-:W-:-:S04]  /*43d0*/  IMAD.MOV.U32 R142, RZ, RZ, R182 ;  /* 0x000000ffff8e7224 */ /* 0x000fc800078e00b6 */
[C---:B------:R-:W-:Y:S01]  /*43e0*/  HMMA.16816.F32 R72, R4.reuse, R16, R60 ;  /* 0x000000100448723c */ /* 0x040fe2000000183c */
[----:B------:R4:W-:Y:S07]  /*43f0*/  MUFU.EX2 R183, R8 ;  /* 0x0000000800b77308 */ /* 0x0009ee0000000800 */
[----:B------:R-:W-:Y:S01]  /*4400*/  HMMA.16816.F32 R68, R4, R28, R52 ;  /* 0x0000001c0444723c */ /* 0x000fe20000001834 */
[----:B---3--:R-:W-:-:S04]  /*4410*/  FFMA.FTZ R14, R167, c[0x0][0x2d0], -R0 ;  /* 0x0000b400a70e7a23 */ /* 0x008fc80000010800 */
[----:B------:R3:W-:Y:S03]  /*4420*/  MUFU.EX2 R106, R14 ;  /* 0x0000000e006a7308 */ /* 0x0007e60000000800 */
[----:B------:R-:W-:Y:S01]  /*4430*/  HMMA.16816.F32 R192, R4, R36, R44 ;  /* 0x0000002404c0723c */ /* 0x000fe2000000182c */
[----:B----4-:R-:W-:-:S04]  /*4440*/  FFMA.FTZ R8, R164, c[0x0][0x2d0], -R12 ;  /* 0x0000b400a4087a23 */ /* 0x010fc8000001080c */
[----:B------:R4:W5:Y:S03]  /*4450*/  MUFU.EX2 R182, R8 ;  /* 0x0000000800b67308 */ /* 0x0009660000000800 */
[----:B------:R-:W-:Y:S01]  /*4460*/  HMMA.16816.F32 R40, R4, R30, R148 ;  /* 0x0000001e0428723c */ /* 0x000fe20000001894 */
[----:B------:R-:W-:Y:S01]  /*4470*/  LDSM.16.MT88.4 R28, [R217+0x2900] ;  /* 0x00290000d91c783b */ /* 0x000fe20000004200 */
[----:B---3--:R-:W-:-:S06]  /*4480*/  FFMA.FTZ R14, R184, c[0x0][0x2d0], -R0 ;  /* 0x0000b400b80e7a23 */ /* 0x008fcc0000010800 */
[C---:B------:R-:W-:Y:S01]  /*4490*/  HMMA.16816.F32 R60, R4.reuse, R26, R144 ;  /* 0x0000001a043c723c */ /* 0x040fe20000001890 */
[----:B------:R3:W1:Y:S01]  /*44a0*/  MUFU.EX2 R101, R14 ;  /* 0x0000000e00657308 */ /* 0x0006620000000800 */
[----:B------:R-:W-:Y:S04]  /*44b0*/  LDSM.16.MT88.4 R24, [R218+0x1900] ;  /* 0x00190000da18783b */ /* 0x000fe80000004200 */
[----:B----4-:R-:W-:Y:S01]  /*44c0*/  LDSM.16.MT88.4 R8, [R218+0x900] ;  /* 0x00090000da08783b */ /* 0x010fe20000004200 */
[----:B------:R-:W-:Y:S01]  /*44d0*/  IMAD.MOV.U32 R145, RZ, RZ, R57 ;  /* 0x000000ffff917224 */ /* 0x000fe200078e0039 */
[----:B------:R-:W-:Y:S01]  /*44e0*/  HMMA.16816.F32 R44, R4, R18, R132 ;  /* 0x00000012042c723c */ /* 0x000fe20000001884 */
[----:B------:R-:W-:Y:S01]  /*44f0*/  IMAD.MOV.U32 R147, RZ, RZ, R59 ;  /* 0x000000ffff937224 */ /* 0x000fe200078e003b */
[----:B------:R-:W4:Y:S01]  /*4500*/  LDSM.16.MT88.4 R16, [R217+0x900] ;  /* 0x00090000d910783b */ /* 0x000f220000004200 */
[----:B------:R-:W-:-:S02]  /*4510*/  IMAD.MOV.U32 R146, RZ, RZ, R58 ;  /* 0x000000ffff927224 */ /* 0x000fc400078e003a */
[----:B------:R-:W-:-:S03]  /*4520*/  IMAD.MOV.U32 R144, RZ, RZ, R191 ;  /* 0x000000ffff907224 */ /* 0x000fc600078e00bf */
[C---:B------:R-:W-:Y:S01]  /*4530*/  HMMA.16816.F32 R52, R4.reuse, R34, R156 ;  /* 0x000000220434723c */ /* 0x040fe2000000189c */
[----:B---3--:R-:W-:Y:S01]  /*4540*/  FFMA.FTZ R14, R186, c[0x0][0x2d0], -R0 ;  /* 0x0000b400ba0e7a23 */ /* 0x008fe20000010800 */
[----:B------:R-:W3:Y:S03]  /*4550*/  LDSM.16.MT88.4 R32, [R218+0x2900] ;  /* 0x00290000da20783b */ /* 0x000ee60000004200 */
[----:B------:R1:W-:Y:S01]  /*4560*/  MUFU.EX2 R102, R14 ;  /* 0x0000000e00667308 */ /* 0x0003e20000000800 */
[----:B------:R-:W3:Y:S02]  /*4570*/  LDSM.16.MT88.4 R156, [R217+0x1d00] ;  /* 0x001d0000d99c783b */ /* 0x000ee40000004200 */
[----:B------:R-:W-:Y:S07]  /*4580*/  HMMA.16816.F32 R36, R4, R38, R168 ;  /* 0x000000260424723c */ /* 0x000fee00000018a8 */
[----:B--2---:R-:W-:-:S02]  /*4590*/  F2FP.PACK_AB R4, R198, R199 ;  /* 0x000000c7c604723e */ /* 0x004fc400000000ff */
[----:B-----5:R-:W-:Y:S02]  /*45a0*/  F2FP.PACK_AB R5, R182, R183 ;  /* 0x000000b7b605723e */ /* 0x020fe400000000ff */
[----:B------:R-:W-:Y:S01]  /*45b0*/  F2FP.PACK_AB R6, R196, R197 ;  /* 0x000000c5c406723e */ /* 0x000fe200000000ff */
[----:B-1----:R-:W-:Y:S01]  /*45c0*/  FFMA.FTZ R14, R185, c[0x0][0x2d0], -R0 ;  /* 0x0000b400b90e7a23 */ /* 0x002fe20000010800 */
[----:B------:R-:W-:-:S03]  /*45d0*/  F2FP.PACK_AB R7, R181, R180 ;  /* 0x000000b4b507723e */ /* 0x000fc600000000ff */
[----:B------:R1:W-:Y:S04]  /*45e0*/  MUFU.EX2 R107, R14 ;  /* 0x0000000e006b7308 */ /* 0x0003e80000000800 */
[C---:B------:R-:W-:Y:S08]  /*45f0*/  HMMA.16816.F32 R148, R4.reuse, R20, R160 ;  /* 0x000000140494723c */ /* 0x040ff000000018a0 */
[----:B----4-:R-:W-:Y:S01]  /*4600*/  HMMA.16816.F32 R112, R4, R16, R176 ;  /* 0x000000100470723c */ /* 0x010fe200000018b0 */
[----:B-1----:R-:W-:-:S04]  /*4610*/  FFMA.FTZ R14, R189, c[0x0][0x2d0], -R3 ;  /* 0x0000b400bd0e7a23 */ /* 0x002fc80000010803 */
[----:B------:R1:W-:Y:S03]  /*4620*/  MUFU.EX2 R57, R14 ;  /* 0x0000000e00397308 */ /* 0x0003e60000000800 */
[C---:B------:R-:W-:Y:S01]  /*4630*/  HMMA.16816.F32 R132, R4.reuse, R8, R172 ;  /* 0x000000080484723c */ /* 0x040fe200000018ac */
[----:B------:R-:W-:Y:S07]  /*4640*/  LDSM.16.MT88.4 R172, [R218+0x1d00] ;  /* 0x001d0000daac783b */ /* 0x000fee0000004200 */
[----:B------:R-:W-:Y:S01]  /*4650*/  HMMA.16816.F32 R164, R4, R24, R124 ;  /* 0x0000001804a4723c */ /* 0x000fe2000000187c */
[----:B------:R-:W2:Y:S01]  /*4660*/  LDSM.16.MT88.4 R124, [R217+0xd00] ;  /* 0x000d0000d97c783b */ /* 0x000ea20000004200 */
[----:B-1----:R-:W-:-:S06]  /*4670*/  FFMA.FTZ R14, R187, c[0x0][0x2d0], -R3 ;  /* 0x0000b400bb0e7a23 */ /* 0x002fcc0000010803 */
[C---:B------:R-:W-:Y:S01]  /*4680*/  HMMA.16816.F32 R120, R4.reuse, R18, R120 ;  /* 0x000000120478723c */ /* 0x040fe20000001878 */
[----:B------:R1:W4:Y:S07]  /*4690*/  MUFU.EX2 R100, R14 ;  /* 0x0000000e00647308 */ /* 0x00032e0000000800 */
[C---:B------:R-:W-:Y:S08]  /*46a0*/  HMMA.16816.F32 R184, R4.reuse, R28, R116 ;  /* 0x0000001c04b8723c */ /* 0x040ff00000001874 */
[----:B------:R-:W-:Y:S01]  /*46b0*/  HMMA.16816.F32 R136, R4, R10, R136 ;  /* 0x0000000a0488723c */ /* 0x000fe20000001888 */
[----:B-1----:R-:W-:-:S04]  /*46c0*/  FFMA.FTZ R14, R190, c[0x0][0x2d0], -R3 ;  /* 0x0000b400be0e7a23 */ /* 0x002fc80000010803 */
[----:B------:R1:W-:Y:S03]  /*46d0*/  MUFU.EX2 R59, R14 ;  /* 0x0000000e003b7308 */ /* 0x0003e60000000800 */
[C---:B------:R-:W-:Y:S08]  /*46e0*/  HMMA.16816.F32 R96, R4.reuse, R22, R96 ;  /* 0x000000160460723c */ /* 0x040ff00000001860 */
[----:B------:R-:W-:Y:S01]  /*46f0*/  HMMA.16816.F32 R168, R4, R26, R92 ;  /* 0x0000001a04a8723c */ /* 0x000fe2000000185c */
[----:B-1----:R-:W-:-:S07]  /*4700*/  FFMA.FTZ R14, R188, c[0x0][0x2d0], -R3 ;  /* 0x0000b400bc0e7a23 */ /* 0x002fce0000010803 */
[C---:B------:R-:W-:Y:S01]  /*4710*/  HMMA.16816.F32 R88, R4.reuse, R30, R88 ;  /* 0x0000001e0458723c */ /* 0x040fe20000001858 */
[----:B------:R1:W5:Y:S07]  /*4720*/  MUFU.EX2 R58, R14 ;  /* 0x0000000e003a7308 */ /* 0x00036e0000000800 */
[C---:B---3--:R-:W-:Y:S08]  /*4730*/  HMMA.16816.F32 R188, R4.reuse, R32, R108 ;  /* 0x0000002004bc723c */ /* 0x048ff0000000186c */
[----:B------:R-:W-:Y:S01]  /*4740*/  HMMA.16816.F32 R116, R4, R34, R84 ;  /* 0x000000220474723c */ /* 0x000fe20000001854 */
[----:B-1----:R-:W-:-:S06]  /*4750*/  IMAD.MOV.U32 R14, RZ, RZ, R129 ;  /* 0x000000ffff0e7224 */ /* 0x002fcc00078e0081 */
[----:B------:R-:W-:Y:S02]  /*4760*/  F2FP.PACK_AB R4, R101, R106 ;  /* 0x0000006a6504723e */ /* 0x000fe400000000ff */
[----:B----4-:R-:W-:Y:S02]  /*4770*/  F2FP.PACK_AB R5, R100, R57 ;  /* 0x000000396405723e */ /* 0x010fe400000000ff */
[----:B------:R-:W-:Y:S02]  /*4780*/  F2FP.PACK_AB R6, R107, R102 ;  /* 0x000000666b06723e */ /* 0x000fe400000000ff */
[----:B-----5:R-:W-:-:S07]  /*4790*/  F2FP.PACK_AB R7, R58, R59 ;  /* 0x0000003b3a07723e */ /* 0x020fce00000000ff */
[C---:B------:R-:W-:Y:S01]  /*47a0*/  HMMA.16816.F32 R176, R4.reuse, R16, R80 ;  /* 0x0000001004b0723c */ /* 0x040fe20000001850 */
[----:B------:R-:W-:Y:S06]  /*47b0*/  LDSM.16.MT88.4 R80, [R217+0x2d00] ;  /* 0x002d0000d950783b */ /* 0x000fec0000004200 */
[----:B------:R-:W-:Y:S01]  /*47c0*/  IMAD.MOV.U32 R16, RZ, RZ, R128 ;  /* 0x000000ffff107224 */ /* 0x000fe200078e0080 */
[C---:B------:R-:W-:Y:S07]  /*47d0*/  HMMA.16816.F32 R108, R4.reuse, R10, R48 ;  /* 0x0000000a046c723c */ /* 0x040fee0000001830 */
[----:B------:R-:W-:Y:S01]  /*47e0*/  IMAD.MOV.U32 R50, RZ, RZ, R145 ;  /* 0x000000ffff327224 */ /* 0x000fe200078e0091 */
[----:B------:R-:W-:Y:S01]  /*47f0*/  HMMA.16816.F32 R128, R4, R8, R76 ;  /* 0x000000080480723c */ /* 0x000fe2000000184c */
[----:B------:R-:W-:-:S06]  /*4800*/  IMAD.MOV.U32 R51, RZ, RZ, R146 ;  /* 0x000000ffff337224 */ /* 0x000fcc00078e0092 */
[----:B------:R-:W-:Y:S01]  /*4810*/  FFMA.FTZ R8, R200, c[0x0][0x2d0], -R13 ;  /* 0x0000b400c8087a23 */ /* 0x000fe2000001080d */
[C---:B------:R-:W-:Y:S01]  /*4820*/  HMMA.16816.F32 R160, R4.reuse, R18, R60 ;  /* 0x0000001204a0723c */ /* 0x040fe2000000183c */
[----:B------:R-:W-:Y:S02]  /*4830*/  IMAD.MOV.U32 R76, RZ, RZ, R144 ;  /* 0x000000ffff4c7224 */ /* 0x000fe400078e0090 */
[----:B------:R1:W-:Y:S01]  /*4840*/  MUFU.EX2 R49, R8 ;  /* 0x0000000800317308 */ /* 0x0003e20000000800 */
[----:B------:R-:W-:Y:S02]  /*4850*/  IMAD.MOV.U32 R200, RZ, RZ, R147 ;  /* 0x000000ffffc87224 */ /* 0x000fe400078e0093 */
[----:B------:R-:W-:Y:S02]  /*4860*/  IMAD.MOV.U32 R79, RZ, RZ, R141 ;  /* 0x000000ffff4f7224 */ /* 0x000fe400078e008d */
[----:B------:R-:W-:Y:S01]  /*4870*/  HMMA.16816.F32 R60, R4, R22, R44 ;  /* 0x00000016043c723c */ /* 0x000fe2000000182c */
[----:B------:R-:W-:-:S02]  /*4880*/  IMAD.MOV.U32 R78, RZ, RZ, R142 ;  /* 0x000000ffff4e7224 */ /* 0x000fc400078e008e */
[----:B------:R-:W-:Y:S02]  /*4890*/  IMAD.MOV.U32 R77, RZ, RZ, R143 ;  /* 0x000000ffff4d7224 */ /* 0x000fe400078e008f */
[----:B------:R-:W3:Y:S02]  /*48a0*/  LDSM.16.MT88.4 R140, [R218+0xd00] ;  /* 0x000d0000da8c783b */ /* 0x000ee40000004200 */
[----:B------:R-:W-:Y:S01]  /*48b0*/  IMAD.MOV.U32 R45, RZ, RZ, R16 ;  /* 0x000000ffff2d7224 */ /* 0x000fe200078e0010 */
[----:B------:R-:W-:Y:S01]  /*48c0*/  HMMA.16816.F32 R68, R4, R24, R68 ;  /* 0x000000180444723c */ /* 0x000fe20000001844 */
[----:B------:R-:W-:Y:S02]  /*48d0*/  IMAD.MOV.U32 R47, RZ, RZ, R78 ;  /* 0x000000ffff2f7224 */ /* 0x000fe400078e004e */
[----:B-1----:R-:W-:Y:S02]  /*48e0*/  FFMA.FTZ R8, R201, c[0x0][0x2d0], -R13 ;  /* 0x0000b400c9087a23 */ /* 0x002fe4000001080d */
[----:B------:R-:W-:-:S02]  /*48f0*/  IMAD.MOV.U32 R46, RZ, RZ, R79 ;  /* 0x000000ffff2e7224 */ /* 0x000fc400078e004f */
[----:B------:R1:W4:Y:S01]  /*4900*/  MUFU.EX2 R48, R8 ;  /* 0x0000000800307308 */ /* 0x0003220000000800 */
[----:B------:R-:W-:Y:S01]  /*4910*/  HMMA.16816.F32 R144, R4, R20, R72 ;  /* 0x000000140490723c */ /* 0x000fe20000001848 */
[----:B------:R-:W-:-:S07]  /*4920*/  IMAD.MOV.U32 R201, RZ, RZ, R77 ;  /* 0x000000ffffc97224 */ /* 0x000fce00078e004d */
[----:B------:R-:W-:Y:S01]  /*4930*/  HMMA.16816.F32 R40, R4, R26, R40 ;  /* 0x0000001a0428723c */ /* 0x000fe20000001828 */
[----:B-1----:R-:W-:-:S07]  /*4940*/  FFMA.FTZ R8, R202, c[0x0][0x2d0], -R13 ;  /* 0x0000b400ca087a23 */ /* 0x002fce000001080d */
[C---:B------:R-:W-:Y:S01]  /*4950*/  HMMA.16816.F32 R64, R4.reuse, R28, R64 ;  /* 0x0000001c0440723c */ /* 0x040fe20000001840 */
[----:B------:R-:W-:Y:S01]  /*4960*/  IMAD.MOV.U32 R202, RZ, RZ, R14 ;  /* 0x000000ffffca7224 */ /* 0x000fe200078e000e */
[----:B----4-:R-:W-:Y:S01]  /*4970*/  F2FP.PACK_AB R92, R48, R49 ;  /* 0x00000031305c723e */ /* 0x010fe200000000ff */
[----:B------:R1:W-:Y:S01]  /*4980*/  MUFU.EX2 R44, R8 ;  /* 0x00000008002c7308 */ /* 0x0003e20000000800 */
[----:B------:R-:W-:Y:S02]  /*4990*/  IMAD.MOV.U32 R27, RZ, RZ, R152 ;  /* 0x000000ffff1b7224 */ /* 0x000fe400078e0098 */
[----:B------:R-:W-:Y:S02]  /*49a0*/  IMAD.MOV.U32 R26, RZ, RZ, R153 ;  /* 0x000000ffff1a7224 */ /* 0x000fe400078e0099 */
[----:B------:R-:W-:Y:S01]  /*49b0*/  HMMA.16816.F32 R52, R4, R30, R52 ;  /* 0x0000001e0434723c */ /* 0x000fe20000001834 */
[----:B------:R-:W-:-:S07]  /*49c0*/  IMAD.MOV.U32 R29, RZ, RZ, R15 ;  /* 0x000000ffff1d7224 */ /* 0x000fce00078e000f */
[C---:B------:R-:W-:Y:S01]  /*49d0*/  HMMA.16816.F32 R84, R4.reuse, R32, R192 ;  /* 0x000000200454723c */ /* 0x040fe200000018c0 */
[----:B-1----:R-:W-:Y:S02]  /*49e0*/  FFMA.FTZ R8, R203, c[0x0][0x2d0], -R13 ;  /* 0x0000b400cb087a23 */ /* 0x002fe4000001080d */
[----:B------:R-:W-:Y:S02]  /*49f0*/  IMAD.MOV.U32 R203, RZ, RZ, R155 ;  /* 0x000000ffffcb7224 */ /* 0x000fe400078e009b */
[----:B------:R1:W4:Y:S03]  /*4a00*/  MUFU.EX2 R25, R8 ;  /* 0x0000000800197308 */ /* 0x0003260000000800 */
[----:B------:R-:W-:Y:S07]  /*4a10*/  HMMA.16816.F32 R36, R4, R34, R36 ;  /* 0x000000220424723c */ /* 0x000fee0000001824 */
[----:B------:R-:W-:-:S02]  /*4a20*/  FFMA.FTZ R4, R212, c[0x0][0x2d0], -R0 ;  /* 0x0000b400d4047a23 */ /* 0x000fc40000010800 */
[----:B------:R-:W-:Y:S02]  /*4a30*/  FADD.FTZ R5, R244, R243 ;  /* 0x000000f3f4057221 */ /* 0x000fe40000010000 */
[----:B------:R5:W-:Y:S01]  /*4a40*/  MUFU.EX2 R18, R4 ;  /* 0x0000000400127308 */ /* 0x000be20000000800 */
[----:B-1----:R-:W-:Y:S01]  /*4a50*/  FFMA.FTZ R8, R211, c[0x0][0x2d0], -R12 ;  /* 0x0000b400d3087a23 */ /* 0x002fe2000001080c */
[----:B----4-:R-:W-:Y:S01]  /*4a60*/  F2FP.PACK_AB R94, R25, R44 ;  /* 0x0000002c195e723e */ /* 0x010fe200000000ff */
[----:B------:R-:W-:-:S05]  /*4a70*/  IMAD.MOV.U32 R211, RZ, RZ, R154 ;  /* 0x000000ffffd37224 */ /* 0x000fca00078e009a */
[----:B------:R1:W-:Y:S01]  /*4a80*/  MUFU.EX2 R24, R8 ;  /* 0x0000000800187308 */ /* 0x0003e20000000800 */
[----:B-----5:R-:W-:-:S04]  /*4a90*/  FADD.FTZ R4, R211, R29 ;  /* 0x0000001dd3047221 */ /* 0x020fc80000010000 */
[----:B------:R-:W-:Y:S02]  /*4aa0*/  FADD.FTZ R7, R203, R4 ;  /* 0x00000004cb077221 */ /* 0x000fe40000010000 */
[----:B-1----:R-:W-:-:S04]  /*4ab0*/  FFMA.FTZ R8, R205, c[0x0][0x2d0], -R12 ;  /* 0x0000b400cd087a23 */ /* 0x002fc8000001080c */
[----:B------:R1:W4:Y:S02]  /*4ac0*/  MUFU.EX2 R23, R8 ;  /* 0x0000000800177308 */ /* 0x0003240000000800 */
[----:B-1----:R-:W-:Y:S01]  /*4ad0*/  FFMA.FTZ R8, R204, c[0x0][0x2d0], -R12 ;  /* 0x0000b400cc087a23 */ /* 0x002fe2000001080c */
[----:B----4-:R-:W-:-:S05]  /*4ae0*/  F2FP.PACK_AB R93, R23, R24 ;  /* 0x00000018175d723e */ /* 0x010fca00000000ff */
[----:B------:R1:W-:Y:S02]  /*4af0*/  MUFU.EX2 R21, R8 ;  /* 0x0000000800157308 */ /* 0x0003e40000000800 */
[----:B-1----:R-:W-:Y:S02]  /*4b00*/  FFMA.FTZ R8, R210, c[0x0][0x2d0], -R12 ;  /* 0x0000b400d2087a23 */ /* 0x002fe4000001080c */
[----:B------:R-:W-:-:S04]  /*4b10*/  FADD.FTZ R12, R246, R5 ;  /* 0x00000005f60c7221 */ /* 0x000fc80000010000 */
[----:B------:R1:W4:Y:S01]  /*4b20*/  MUFU.EX2 R22, R8 ;  /* 0x0000000800167308 */ /* 0x0003220000000800 */
[----:B------:R-:W-:Y:S02]  /*4b30*/  FADD.FTZ R4, R250, R12 ;  /* 0x0000000cfa047221 */ /* 0x000fe40000010000 */
[----:B-1----:R-:W-:Y:S01]  /*4b40*/  FFMA.FTZ R8, R239, c[0x0][0x2d0], -R0 ;  /* 0x0000b400ef087a23 */ /* 0x002fe20000010800 */
[----:B----4-:R-:W-:-:S04]  /*4b50*/  F2FP.PACK_AB R95, R22, R21 ;  /* 0x00000015165f723e */ /* 0x010fc800000000ff */
[----:B------:R1:W-:Y:S03]  /*4b60*/  MUFU.EX2 R20, R8 ;  /* 0x0000000800147308 */ /* 0x0003e60000000800 */
[C---:B------:R-:W-:Y:S08]  /*4b70*/  HMMA.16816.F32 R152, R92.reuse, R158, R96 ;  /* 0x0000009e5c98723c */ /* 0x040ff00000001860 */
[----:B--2---:R-:W-:Y:S01]  /*4b80*/  HMMA.16816.F32 R112, R92, R124, R112 ;  /* 0x0000007c5c70723c */ /* 0x004fe20000001870 */
[----:B-1----:R-:W-:-:S02]  /*4b90*/  FFMA.FTZ R8, R207, c[0x0][0x2d0], -R0 ;  /* 0x0000b400cf087a23 */ /* 0x002fc40000010800 */
[----:B------:R-:W-:Y:S02]  /*4ba0*/  FFMA.FTZ R0, R214, c[0x0][0x2d0], -R0 ;  /* 0x0000b400d6007a23 */ /* 0x000fe40000010800 */
[----:B------:R1:W2:Y:S03]  /*4bb0*/  MUFU.EX2 R19, R8 ;  /* 0x0000000800137308 */ /* 0x0002a60000000800 */
[C---:B------:R-:W-:Y:S05]  /*4bc0*/  HMMA.16816.F32 R120, R92.reuse, R126, R120 ;  /* 0x0000007e5c78723c */ /* 0x040fea0000001878 */
[----:B------:R4:W5:Y:S03]  /*4bd0*/  MUFU.EX2 R17, R0 ;  /* 0x0000000000117308 */ /* 0x0009660000000800 */
[----:B---3--:R-:W-:Y:S01]  /*4be0*/  HMMA.16816.F32 R132, R92, R140, R132 ;  /* 0x0000008c5c84723c */ /* 0x008fe20000001884 */
[----:B-1----:R-:W1:Y:S01]  /*4bf0*/  LDSM.16.MT88.4 R8, [R218+0x2d00] ;  /* 0x002d0000da08783b */ /* 0x002e620000004200 */
[----:B--2---:R-:W-:-:S06]  /*4c00*/  F2FP.PACK_AB R96, R19, R20 ;  /* 0x000000141360723e */ /* 0x004fcc00000000ff */
[----:B------:R-:W-:Y:S01]  /*4c10*/  HMMA.16816.F32 R136, R92, R142, R136 ;  /* 0x0000008e5c88723c */ /* 0x000fe20000001888 */
[----:B----4-:R-:W-:Y:S01]  /*4c20*/  FFMA.FTZ R0, R200, c[0x0][0x2d0], -R3 ;  /* 0x0000b400c8007a23 */ /* 0x010fe20000010803 */
[----:B-----5:R-:W-:Y:S01]  /*4c30*/  F2FP.PACK_AB R98, R17, R18 ;  /* 0x000000121162723e */ /* 0x020fe200000000ff */
[----:B------:R-:W-:-:S05]  /*4c40*/  IMAD.MOV.U32 R200, RZ, RZ, R76 ;  /* 0x000000ffffc87224 */ /* 0x000fca00078e004c */
[C---:B------:R-:W-:Y:S01]  /*4c50*/  HMMA.16816.F32 R148, R92.reuse, R156, R148 ;  /* 0x0000009c5c94723c */ /* 0x040fe20000001894 */
[----:B------:R2:W-:Y:S07]  /*4c60*/  MUFU.EX2 R13, R0 ;  /* 0x00000000000d7308 */ /* 0x0005ee0000000800 */
[C---:B------:R-:W-:Y:S08]  /*4c70*/  HMMA.16816.F32 R76, R92.reuse, R82, R88 ;  /* 0x000000525c4c723c */ /* 0x040ff00000001858 */
[----:B------:R-:W-:Y:S01]  /*4c80*/  HMMA.16816.F32 R164, R92, R172, R164 ;  /* 0x000000ac5ca4723c */ /* 0x000fe200000018a4 */
[----:B--2---:R-:W-:-:S04]  /*4c90*/  FFMA.FTZ R0, R215, c[0x0][0x2d0], -R3 ;  /* 0x0000b400d7007a23 */ /* 0x004fc80000010803 */
[----:B------:R2:W3:Y:S03]  /*4ca0*/  MUFU.EX2 R14, R0 ;  /* 0x00000000000e7308 */ /* 0x0004e60000000800 */
[C---:B------:R-:W-:Y:S08]  /*4cb0*/  HMMA.16816.F32 R168, R92.reuse, R174, R168 ;  /* 0x000000ae5ca8723c */ /* 0x040ff000000018a8 */
[----:B------:R-:W-:Y:S01]  /*4cc0*/  HMMA.16816.F32 R72, R92, R80, R184 ;  /* 0x000000505c48723c */ /* 0x000fe200000018b8 */
[--C-:B--2---:R-:W-:Y:S01]  /*4cd0*/  FFMA.FTZ R0, R234, c[0x0][0x2d0], -R3.reuse ;  /* 0x0000b400ea007a23 */ /* 0x104fe20000010803 */
[----:B---3--:R-:W-:Y:S01]  /*4ce0*/  F2FP.PACK_AB R97, R14, R13 ;  /* 0x0000000d0e61723e */ /* 0x008fe200000000ff */
[----:B------:R-:W-:-:S05]  /*4cf0*/  FFMA.FTZ R3, R237, c[0x0][0x2d0], -R3 ;  /* 0x0000b400ed037a23 */ /* 0x000fca0000010803 */
[C---:B-1----:R-:W-:Y:S01]  /*4d00*/  HMMA.16816.F32 R88, R92.reuse, R8, R188 ;  /* 0x000000085c58723c */ /* 0x042fe200000018bc */
[----:B------:R1:W-:Y:S07]  /*4d10*/  MUFU.EX2 R15, R0 ;  /* 0x00000000000f7308 */ /* 0x0003ee0000000800 */
[----:B------:R-:W-:Y:S01]  /*4d20*/  HMMA.16816.F32 R92, R92, R10, R116 ;  /* 0x0000000a5c5c723c */ /* 0x000fe20000001874 */
[----:B------:R2:W3:Y:S01]  /*4d30*/  MUFU.EX2 R16, R3 ;  /* 0x0000000300107308 */ /* 0x0004e20000000800 */
[----:B-1----:R-:W-:-:S04]  /*4d40*/  FADD.FTZ R0, R251, R247 ;  /* 0x000000f7fb007221 */ /* 0x002fc80000010000 */
[----:B------:R-:W-:Y:S02]  /*4d50*/  FADD.FTZ R0, R252, R0 ;  /* 0x00000000fc007221 */ /* 0x000fe40000010000 */
[----:B--2---:R-:W-:Y:S01]  /*4d60*/  FADD.FTZ R3, R27, R26 ;  /* 0x0000001a1b037221 */ /* 0x004fe20000010000 */
[----:B---3--:R-:W-:Y:S01]  /*4d70*/  F2FP.PACK_AB R99, R16, R15 ;  /* 0x0000000f1063723e */ /* 0x008fe200000000ff */
[----:B------:R-:W-:Y:S02]  /*4d80*/  FADD.FTZ R5, R45, R0 ;  /* 0x000000002d057221 */ /* 0x000fe40000010000 */
[----:B------:R-:W-:Y:S02]  /*4d90*/  FADD.FTZ R6, R202, R3 ;  /* 0x00000003ca067221 */ /* 0x000fe40000010000 */
[----:B------:R-:W-:Y:S02]  /*4da0*/  FADD.FTZ R3, R46, R7 ;  /* 0x000000072e037221 */ /* 0x000fe40000010000 */
[----:B------:R-:W-:Y:S01]  /*4db0*/  FADD.FTZ R0, R47, R6 ;  /* 0x000000062f007221 */ /* 0x000fe20000010000 */
[----:B------:R-:W-:Y:S01]  /*4dc0*/  HMMA.16816.F32 R116, R96, R124, R176 ;  /* 0x0000007c6074723c */ /* 0x000fe200000018b0 */
[----:B------:R-:W-:-:S02]  /*4dd0*/  FADD.FTZ R7, R235, R5 ;  /* 0x00000005eb077221 */ /* 0x000fc40000010000 */
[----:B------:R-:W-:Y:S02]  /*4de0*/  FADD.FTZ R5, R240, R0 ;  /* 0x00000000f0057221 */ /* 0x000fe40000010000 */
[----:B------:R-:W-:Y:S02]  /*4df0*/  FADD.FTZ R0, R201, R7 ;  /* 0x00000007c9007221 */ /* 0x000fe40000010000 */
[----:B------:R-:W-:Y:S01]  /*4e00*/  FADD.FTZ R6, R209, R4 ;  /* 0x00000004d1067221 */ /* 0x000fe20000010000 */
[----:B------:R-:W-:Y:S01]  /*4e10*/  HMMA.16816.F32 R124, R96, R126, R160 ;  /* 0x0000007e607c723c */ /* 0x000fe200000018a0 */
[----:B------:R-:W-:Y:S02]  /*4e20*/  FADD.FTZ R4, R245, R3 ;  /* 0x00000003f5047221 */ /* 0x000fe40000010000 */
[----:B------:R-:W-:Y:S02]  /*4e30*/  FADD.FTZ R0, R233, R0 ;  /* 0x00000000e9007221 */ /* 0x000fe40000010000 */
[----:B------:R-:W-:-:S02]  /*4e40*/  FADD.FTZ R3, R200, R6 ;  /* 0x00000006c8037221 */ /* 0x000fc40000010000 */
[----:B------:R-:W-:Y:S01]  /*4e50*/  FADD.FTZ R5, R51, R5 ;  /* 0x0000000533057221 */ /* 0x000fe20000010000 */
[C---:B------:R-:W-:Y:S01]  /*4e60*/  HMMA.16816.F32 R160, R96.reuse, R172, R68 ;  /* 0x000000ac60a0723c */ /* 0x040fe20000001844 */
        /* <DEDUP_REMOVED lines=44> */
[----:B------:R1:W-:Y:S01]  /*5130*/  STL [R1+0x14], R0 ;  /* 0x0000140001007387 */ /* 0x0003e20000100800 */
[----:B------:R-:W-:Y:S01]  /*5140*/  FADD.FTZ R4, R44, R4 ;  /* 0x000000042c047221 */ /* 0x000fe20000010000 */
[----:B------:R-:W-:Y:S01]  /*5150*/  HMMA.16816.F32 R96, R96, R10, R36 ;  /* 0x0000000a6060723c */ /* 0x000fe20000001824 */
[----:B------:R-:W-:Y:S02]  /*5160*/  FADD.FTZ R6, R16, R3 ;  /* 0x0000000310067221 */ /* 0x000fe40000010000 */
[----:B------:R-:W-:-:S03]  /*5170*/  FADD.FTZ R3, R25, R4 ;  /* 0x0000000419037221 */ /* 0x000fc60000010000 */
[----:B------:R2:W-:Y:S01]  /*5180*/  STL [R1+0x18], R6 ;  /* 0x0000180601007387 */ /* 0x0005e20000100800 */
[----:B-1----:R-:W-:-:S05]  /*5190*/  FADD.FTZ R0, R22, R5 ;  /* 0x0000000516007221 */ /* 0x002fca0000010000 */
[----:B------:R2:W-:Y:S04]  /*51a0*/  STL [R1+0x20], R0 ;  /* 0x0000200001007387 */ /* 0x0005e80000100800 */
[----:B------:R2:W-:Y:S01]  /*51b0*/  STL [R1+0x1c], R3 ;  /* 0x00001c0301007387 */ /* 0x0005e20000100800 */
[----:B------:R-:W-:Y:S05]  /*51c0*/  @P0 BRA `(.L_x_2) ;  /* 0x0000437000000947 */ /* 0x000fea0003800000 */
[C---:B------:R-:W-:Y:S01]  /*51d0*/  IADD3 R50, R56.reuse, 0x20, RZ ;  /* 0x0000002038327810 */ /* 0x040fe20007ffe0ff */
[----:B------:R-:W-:Y:S01]  /*51e0*/  IMAD.MOV.U32 R107, RZ, RZ, R2 ;  /* 0x000000ffff6b7224 */ /* 0x000fe200078e0002 */
[----:B------:R-:W-:Y:S01]  /*51f0*/  IADD3 R51, R56, 0x40, RZ ;  /* 0x0000004038337810 */ /* 0x000fe20007ffe0ff */
[----:B------:R-:W-:Y:S01]  /*5200*/  IMAD.MOV.U32 R100, RZ, RZ, R104 ;  /* 0x000000ffff647224 */ /* 0x000fe200078e0068 */
[----:B--2---:R-:W-:Y:S01]  /*5210*/  SHF.R.S32.HI R0, RZ, 0x1f, R50 ;  /* 0x0000001fff007819 */ /* 0x004fe20000011432 */
[----:B------:R-:W-:Y:S01]  /*5220*/  IMAD.MOV.U32 R3, RZ, RZ, R105 ;  /* 0x000000ffff037224 */ /* 0x000fe200078e0069 */
[----:B------:R-:W-:Y:S01]  /*5230*/  SHF.R.S32.HI R4, RZ, 0x1f, R51 ;  /* 0x0000001fff047819 */ /* 0x000fe20000011433 */
[----:B------:R-:W-:Y:S01]  /*5240*/  IMAD.MOV.U32 R106, RZ, RZ, R103 ;  /* 0x000000ffff6a7224 */ /* 0x000fe200078e0067 */
[----:B------:R-:W-:Y:S01]  /*5250*/  LEA.HI R0, R0, R50, RZ, 0x3 ;  /* 0x0000003200007211 */ /* 0x000fe200078f18ff */
[----:B------:R-:W-:Y:S01]  /*5260*/  IMAD.WIDE R234, R56, 0x2, RZ ;  /* 0x0000000238ea7825 */ /* 0x000fe200078e02ff */
[----:B------:R-:W-:Y:S01]  /*5270*/  LEA.HI R4, R4, R51, RZ, 0x3 ;  /* 0x0000003304047211 */ /* 0x000fe200078f18ff */
[----:B------:R-:W-:Y:S01]  /*5280*/  UIADD3 UR7, UR7, -0x2, URZ ;  /* 0xfffffffe07077890 */ /* 0x000fe2000fffe03f */
[----:B------:R-:W-:-:S02]  /*5290*/  LOP3.LUT R0, R0, 0xfffffff8, RZ, 0xc0, !PT ;  /* 0xfffffff800007812 */ /* 0x000fc400078ec0ff */
[----:B------:R-:W-:Y:S02]  /*52a0*/  LOP3.LUT R2, R4, 0xfffffff8, RZ, 0xc0, !PT ;  /* 0xfffffff804027812 */ /* 0x000fe400078ec0ff */
[----:B------:R-:W-:Y:S02]  /*52b0*/  SHF.R.S32.HI R4, RZ, 0x1f, R0 ;  /* 0x0000001fff047819 */ /* 0x000fe40000011400 */
[----:B------:R-:W-:Y:S02]  /*52c0*/  SHF.R.S32.HI R5, RZ, 0x1f, R2 ;  /* 0x0000001fff057819 */ /* 0x000fe40000011402 */
[----:B------:R-:W2:Y:S01]  /*52d0*/  LDL R51, [R1+0x38] ;  /* 0x0000380001337983 */ /* 0x000ea20000100800 */
[C---:B------:R-:W-:Y:S01]  /*52e0*/  SHF.L.U64.HI R7, R0.reuse, 0x1, R4 ;  /* 0x0000000100077819 */ /* 0x040fe20000010204 */
[----:B------:R-:W-:Y:S01]  /*52f0*/  IMAD.SHL.U32 R6, R0, 0x2, RZ ;  /* 0x0000000200067824 */ /* 0x000fe200078e00ff */
[C---:B------:R-:W-:Y:S01]  /*5300*/  SHF.L.U64.HI R4, R2.reuse, 0x1, R5 ;  /* 0x0000000102047819 */ /* 0x040fe20000010205 */
[----:B------:R-:W-:Y:S01]  /*5310*/  IMAD.SHL.U32 R2, R2, 0x2, RZ ;  /* 0x0000000202027824 */ /* 0x000fe200078e00ff */
[----:B------:R-:W-:Y:S01]  /*5320*/  SEL R0, RZ, 0x10, P3 ;  /* 0x00000010ff007807 */ /* 0x000fe20001800000 */
[----:B------:R-:W-:Y:S01]  /*5330*/  STL [R1], R7 ;  /* 0x0000000701007387 */ /* 0x000fe20000100800 */
[----:B------:R-:W-:-:S02]  /*5340*/  SEL R5, RZ, 0x10, P5 ;  /* 0x00000010ff057807 */ /* 0x000fc40002800000 */
[----:B------:R-:W-:Y:S01]  /*5350*/  ISETP.NE.U32.AND P1, PT, R0, RZ, PT ;  /* 0x000000ff0000720c */ /* 0x000fe20003f25070 */
[----:B------:R1:W-:Y:S01]  /*5360*/  STL [R1+0x4], R6 ;  /* 0x0000040601007387 */ /* 0x0003e20000100800 */
[----:B------:R-:W-:-:S03]  /*5370*/  ISETP.NE.U32.AND P6, PT, R5, RZ, PT ;  /* 0x000000ff0500720c */ /* 0x000fc60003fc5070 */
[----:B------:R3:W-:Y:S04]  /*5380*/  STL [R1+0x8], R4 ;  /* 0x0000080401007387 */ /* 0x0007e80000100800 */
[----:B------:R4:W-:Y:S04]  /*5390*/  STL [R1+0xc], R2 ;  /* 0x00000c0201007387 */ /* 0x0009e80000100800 */
[----:B------:R5:W-:Y:S01]  /*53a0*/  STL [R1+0x4c], R0 ;  /* 0x00004c0001007387 */ /* 0x000be20000100800 */
[----:B-1----:R-:W-:Y:S02]  /*53b0*/  SEL R6, RZ, 0x10, P4 ;  /* 0x00000010ff067807 */ /* 0x002fe40002000000 */
[----:B---3--:R-:W-:-:S03]  /*53c0*/  IADD3 R4, -R0, 0x10, RZ ;  /* 0x0000001000047810 */ /* 0x008fc60007ffe1ff */
[----:B------:R1:W-:Y:S01]  /*53d0*/  STL [R1+0x48], R6 ;  /* 0x0000480601007387 */ /* 0x0003e20000100800 */
[C---:B------:R-:W-:Y:S02]  /*53e0*/  ISETP.NE.U32.AND P0, PT, R6.reuse, RZ, PT ;  /* 0x000000ff0600720c */ /* 0x040fe40003f05070 */
[----:B----4-:R-:W-:Y:S02]  /*53f0*/  IADD3 R2, -R6, 0x10, RZ ;  /* 0x0000001006027810 */ /* 0x010fe40007ffe1ff */
[----:B------:R-:W-:Y:S02]  /*5400*/  LOP3.LUT R4, R4, 0xf, RZ, 0xc0, !PT ;  /* 0x0000000f04047812 */ /* 0x000fe400078ec0ff */
[----:B-----5:R-:W-:Y:S02]  /*5410*/  IADD3 R0, -R5, 0x10, RZ ;  /* 0x0000001005007810 */ /* 0x020fe40007ffe1ff */
[----:B------:R-:W-:Y:S01]  /*5420*/  LOP3.LUT R2, R2, 0xf, RZ, 0xc0, !PT ;  /* 0x0000000f02027812 */ /* 0x000fe200078ec0ff */
[----:B------:R1:W-:Y:S01]  /*5430*/  STL [R1+0x34], R4 ;  /* 0x0000340401007387 */ /* 0x0003e20000100800 */
[----:B------:R-:W-:-:S05]  /*5440*/  LOP3.LUT R0, R0, 0xf, RZ, 0xc0, !PT ;  /* 0x0000000f00007812 */ /* 0x000fca00078ec0ff */
[----:B------:R1:W-:Y:S04]  /*5450*/  STL [R1+0x2c], R0 ;  /* 0x00002c0001007387 */ /* 0x0003e80000100800 */
[----:B------:R1:W-:Y:S01]  /*5460*/  STL [R1+0x30], R2 ;  /* 0x0000300201007387 */ /* 0x0003e20000100800 */
[----:B--2---:R-:W-:Y:S01]  /*5470*/  IMAD.SHL.U32 R233, R51, 0x2, RZ ;  /* 0x0000000233e97824 */ /* 0x004fe200078e00ff */
[----:B-1----:R-:W-:Y:S05]  /*5480*/  BRA `(.L_x_3) ;  /* 0x000003a000007947 */ /* 0x002fea0003800000 */
.L_x_5:
[----:B------:R-:W2:Y:S01]  /*5490*/  LDL R2, [R1+0x4] ;  /* 0x0000040001027983 */ /* 0x000ea20000100800 */
[----:B------:R-:W-:Y:S01]  /*54a0*/  IMAD.MOV.U32 R236, RZ, RZ, RZ ;  /* 0x000000ffffec7224 */ /* 0x000fe200078e00ff */
[----:B------:R-:W-:Y:S01]  /*54b0*/  PLOP3.LUT P0, PT, PT, PT, UP1, 0x80, 0x0 ;  /* 0x000000000000781c */ /* 0x000fe20003f0f018 */
[----:B------:R-:W-:Y:S01]  /*54c0*/  ULEA UR4, UR7, UR10, 0x6 ;  /* 0x0000000a07047291 */ /* 0x000fe2000f8e303f */
[----:B------:R-:W3:Y:S04]  /*54d0*/  LDL R104, [R1+0x10] ;  /* 0x0000100001687983 */ /* 0x000ee80000100800 */
[----:B------:R-:W4:Y:S04]  /*54e0*/  LDL R103, [R1+0xc] ;  /* 0x00000c0001677983 */ /* 0x000f280000100800 */
[----:B------:R-:W5:Y:S01]  /*54f0*/  LDL R102, [R1] ;  /* 0x0000000001667983 */ /* 0x000f620000100800 */
[----:B--2---:R-:W-:Y:S02]  /*5500*/  IMAD.MOV.U32 R105, RZ, RZ, R2 ;  /* 0x000000ffff697224 */ /* 0x004fe400078e0002 */
[----:B------:R-:W-:Y:S05]  /*5510*/  IMAD.U32 R2, RZ, RZ, UR4 ;  /* 0x00000004ff027e24 */ /* 0x000fea000f8e00ff */
[----:B---3--:R-:W-:Y:S05]  /*5520*/  IADD3 R2, R2, -0x40, R104 ;  /* 0xffffffc002027810 */ /* 0x008fea0007ffe068 */
[----:B------:R-:W-:Y:S01]  /*5530*/  @P0 IMAD.HI.U32 R4, R2, c[0x0][0x2bc], RZ ;  /* 0x0000af0002040a27 */ /* 0x000fe200078e00ff */
[----:B------:R-:W-:Y:S03]  /*5540*/  PLOP3.LUT P0, PT, PT, PT, UP1, 0x80, 0x0 ;  /* 0x000000000000781c */ /* 0x000fe60003f0f018 */
[----:B------:R-:W-:Y:S10]  /*5550*/  IMAD.MOV.U32 R0, RZ, RZ, R2 ;  /* 0x000000ffff007224 */ /* 0x000ff400078e0002 */
[----:B------:R-:W-:Y:S04]  /*5560*/  @P0 SHF.R.U32.HI R0, RZ, c[0x0][0x2c0], R4 ;  /* 0x0000b000ff000a19 */ /* 0x000fe80000011604 */
[C---:B------:R-:W-:Y:S04]  /*5570*/  @!P2 IADD3 R5, P0, R0.reuse, UR12, RZ ;  /* 0x0000000c0005ac10 */ /* 0x040fe8000ff1e0ff */
[----:B------:R-:W-:Y:S01]  /*5580*/  @!P2 LEA.HI.X.SX32 R6, R0, UR11, 0x1, P0 ;  /* 0x0000000b0006ac11 */ /* 0x000fe200080f0eff */
[----:B------:R-:W-:Y:S01]  /*5590*/  IMAD.MOV R0, RZ, RZ, -R0 ;  /* 0x000000ffff007224 */ /* 0x000fe200078e0a00 */
[C---:B------:R-:W-:Y:S03]  /*55a0*/  @!P2 LEA R4, P0, R5.reuse, c[0x0][0x2a0], 0x2 ;  /* 0x0000a8000504aa11 */ /* 0x040fe600078010ff */
[----:B------:R-:W-:Y:S01]  /*55b0*/  IMAD R238, R0, c[0x0][0x2b8], R2 ;  /* 0x0000ae0000ee7a24 */ /* 0x000fe200078e0202 */
[----:B------:R-:W-:Y:S04]  /*55c0*/  @!P2 LEA.HI.X R5, R5, c[0x0][0x2a4], R6, 0x2, P0 ;  /* 0x0000a9000505aa11 */ /* 0x000fe800000f1406 */
[----:B------:R-:W-:Y:S01]  /*55d0*/  SHF.R.S32.HI R0, RZ, 0x1f, R238 ;  /* 0x0000001fff007819 */ /* 0x000fe200000114ee */
[----:B------:R1:W2:Y:S04]  /*55e0*/  @!P2 LDG.E R236, [R4.64] ;  /* 0x0000000e04eca981 */ /* 0x0002a8000c1e1900 */
[----:B------:R-:W-:Y:S04]  /*55f0*/  IMAD R0, R0, c[0x0][0x1e0], RZ ;  /* 0x0000780000007a24 */ /* 0x000fe800078e02ff */
[C---:B------:R-:W-:Y:S02]  /*5600*/  IMAD R0, R238.reuse, c[0x0][0x1e4], R0 ;  /* 0x00007900ee007a24 */ /* 0x040fe400078e0200 */
[----:B-1----:R-:W-:Y:S04]  /*5610*/  IMAD.WIDE.U32 R4, R238, c[0x0][0x1e0], RZ ;  /* 0x00007800ee047a25 */ /* 0x002fe800078e00ff */
[----:B------:R-:W-:Y:S01]  /*5620*/  IMAD.IADD R5, R5, 0x1, R0 ;  /* 0x0000000105057824 */ /* 0x000fe200078e0200 */
[----:B--2---:R-:W-:Y:S03]  /*5630*/  SHF.R.S32.HI R2, RZ, 0x1f, R236 ;  /* 0x0000001fff027819 */ /* 0x004fe600000114ec */
[----:B------:R-:W-:Y:S04]  /*5640*/  IMAD.WIDE.U32 R4, R236, c[0x0][0x1f0], R4 ;  /* 0x00007c00ec047a25 */ /* 0x000fe800078e0004 */
[----:B------:R-:W-:Y:S01]  /*5650*/  IMAD R2, R2, c[0x0][0x1f0], RZ ;  /* 0x00007c0002027a24 */ /* 0x000fe200078e02ff */
[----:B------:R-:W-:Y:S03]  /*5660*/  IADD3 R0, P0, R4, UR18, RZ ;  /* 0x0000001204007c10 */ /* 0x000fe6000ff1e0ff */
[----:B------:R-:W-:Y:S05]  /*5670*/  IMAD R2, R236, c[0x0][0x1f4], R2 ;  /* 0x00007d00ec027a24 */ /* 0x000fea00078e0202 */
[----:B------:R-:W-:Y:S02]  /*5680*/  IADD3.X R4, R5, UR16, R2, P0, !PT ;  /* 0x0000001005047c10 */ /* 0x000fe400087fe402 */
[C---:B------:R-:W-:Y:S04]  /*5690*/  LEA R5, P0, R0.reuse, c[0x0][0x1c8], 0x1 ;  /* 0x0000720000057a11 */ /* 0x040fe800078008ff */
[----:B------:R-:W-:Y:S02]  /*56a0*/  LEA.HI.X R4, R0, c[0x0][0x1cc], R4, 0x1, P0 ;  /* 0x0000730000047a11 */ /* 0x000fe400000f0c04 */
[----:B------:R-:W1:Y:S04]  /*56b0*/  SHFL.IDX PT, R0, R5, RZ, 0x1c1f ;  /* 0x001c1fff05007589 */ /* 0x000e6800000e0000 */
[----:B------:R-:W2:Y:S01]  /*56c0*/  SHFL.IDX PT, R2, R4, RZ, 0x1c1f ;  /* 0x001c1fff04027589 */ /* 0x000ea200000e0000 */
[----:B-1----:R-:W-:Y:S05]  /*56d0*/  IADD3 R14, P0, R234, R0, RZ ;  /* 0x00000000ea0e7210 */ /* 0x002fea0007f1e0ff */
[C---:B--2---:R-:W-:Y:S01]  /*56e0*/  IMAD.X R15, R235.reuse, 0x1, R2, P0 ;  /* 0x00000001eb0f7824 */ /* 0x044fe200000e0602 */
[----:B------:R-:W-:Y:S04]  /*56f0*/  IADD3 R12, P0, R0, R105, RZ ;  /* 0x00000069000c7210 */ /* 0x000fe80007f1e0ff */
[----:B------:R-:W-:Y:S01]  /*5700*/  @!PT LDS RZ, [RZ] ;  /* 0x00000000fffff984 */ /* 0x000fe20000000800 */
[----:B------:R1:W-:Y:S01]  /*5710*/  LDGSTS.E.BYPASS.LTC128B.128 [R233+0x3100], [R14.64], !P3 ;  /* 0x031000000ee97fae */ /* 0x0003e2000d901d4e */
[----:B-----5:R-:W-:Y:S01]  /*5720*/  IMAD.X R13, R2, 0x1, R102, P0 ;  /* 0x00000001020d7824 */ /* 0x020fe200000e0666 */
[----:B----4-:R-:W-:Y:S02]  /*5730*/  IADD3 R10, P0, R0, R103, RZ ;  /* 0x00000067000a7210 */ /* 0x010fe40007f1e0ff */
[----:B------:R-:W2:Y:S03]  /*5740*/  SHFL.IDX PT, R0, R5, 0x1, 0x1c1f ;  /* 0x003c1f0005007f89 */ /* 0x000ea600000e0000 */
[--C-:B------:R-:W-:Y:S01]  /*5750*/  IMAD.X R11, R2, 0x1, R101.reuse, P0 ;  /* 0x00000001020b7824 */ /* 0x100fe200000e0665 */
[----:B------:R1:W-:Y:S04]  /*5760*/  LDGSTS.E.BYPASS.LTC128B.128 [R233+0x4100], [R12.64], !P4 ;  /* 0x041000000ce97fae */ /* 0x0003e8000e101d4e */
[----:B------:R-:W3:Y:S04]  /*5770*/  SHFL.IDX PT, R2, R4, 0x1, 0x1c1f ;  /* 0x003c1f0004027f89 */ /* 0x000ee800000e0000 */
[----:B------:R1:W-:Y:S01]  /*5780*/  LDGSTS.E.BYPASS.LTC128B.128 [R233+0x5100], [R10.64], !P5 ;  /* 0x051000000ae97fae */ /* 0x0003e2000e901d4e */
[----:B--2---:R-:W-:Y:S05]  /*5790*/  IADD3 R8, P0, R234, R0, RZ ;  /* 0x00000000ea087210 */ /* 0x004fea0007f1e0ff */
[----:B---3--:R-:W-:Y:S01]  /*57a0*/  IMAD.X R9, R235, 0x1, R2, P0 ;  /* 0x00000001eb097824 */ /* 0x008fe200000e0602 */
[----:B------:R-:W-:Y:S04]  /*57b0*/  IADD3 R6, P0, R0, R105, RZ ;  /* 0x0000006900067210 */ /* 0x000fe80007f1e0ff */
[----:B------:R1:W-:Y:S01]  /*57c0*/  LDGSTS.E.BYPASS.LTC128B.128 [R233+0x3900], [R8.64], !P3 ;  /* 0x0390000008e97fae */ /* 0x0003e2000d901d4e */
[----:B------:R-:W-:Y:S01]  /*57d0*/  IMAD.X R7, R2, 0x1, R102, P0 ;  /* 0x0000000102077824 */ /* 0x000fe200000e0666 */
[----:B------:R-:W-:Y:S04]  /*57e0*/  IADD3 R4, P0, R0, R103, RZ ;  /* 0x0000006700047210 */ /* 0x000fe80007f1e0ff */
[----:B------:R1:W-:Y:S01]  /*57f0*/  LDGSTS.E.BYPASS.LTC128B.128 [R233+0x4900], [R6.64], !P4 ;  /* 0x0490000006e97fae */ /* 0x0003e2000e101d4e */
[----:B------:R-:W-:Y:S05]  /*5800*/  IMAD.X R5, R2, 0x1, R101, P0 ;  /* 0x0000000102057824 */ /* 0x000fea00000e0665 */
[----:B------:R1:W-:Y:S01]  /*5810*/  LDGSTS.E.BYPASS.LTC128B.128 [R233+0x5900], [R4.64], !P5 ;  /* 0x0590000004e97fae */ /* 0x0003e2000e901d4e */
[----:B------:R-:W-:-:S05]  /*5820*/  BRA `(.L_x_4) ;  /* 0x000013d000007947 */ /* 0x000fca0003800000 */
.L_x_3:
[----:B------:R-:W2:Y:S01]  /*5830*/  LDL R11, [R1+0x34] ;  /* 0x00003400010b7983 */ /* 0x000ea20000100800 */
[----:B------:R-:W-:Y:S01]  /*5840*/  SHF.R.S32.HI R0, RZ, 0x1f, R238 ;  /* 0x0000001fff007819 */ /* 0x000fe200000114ee */
[----:B------:R-:W-:Y:S01]  /*5850*/  IMAD.WIDE.U32 R4, R238, c[0x0][0x208], RZ ;  /* 0x00008200ee047a25 */ /* 0x000fe200078e00ff */
[----:B------:R-:W-:Y:S01]  /*5860*/  SHF.R.S32.HI R2, RZ, 0x1f, R236 ;  /* 0x0000001fff027819 */ /* 0x000fe200000114ec */
[----:B------:R-:W3:Y:S01]  /*5870*/  LDL R10, [R1+0x30] ;  /* 0x00003000010a7983 */ /* 0x000ee20000100800 */
[----:B------:R-:W-:Y:S04]  /*5880*/  DEPBAR.LE SB0, 0x0 ;  /* 0x000080000000791a */ /* 0x000fe80000000000 */
[----:B------:R-:W3:Y:S01]  /*5890*/  LDL R8, [R1+0x4] ;  /* 0x0000040001087983 */ /* 0x000ee20000100800 */
[----:B------:R-:W-:Y:S01]  /*58a0*/  IMAD R0, R0, c[0x0][0x208], RZ ;  /* 0x0000820000007a24 */ /* 0x000fe200078e02ff */
[----:B------:R-:W-:Y:S01]  /*58b0*/  UISETP.GE.AND UP0, UPT, UR7, 0x1, UPT ;  /* 0x000000010700788c */ /* 0x000fe2000bf06270 */
[----:B------:R-:W-:Y:S01]  /*58c0*/  IMAD R2, R2, c[0x0][0x218], RZ ;  /* 0x0000860002027a24 */ /* 0x000fe200078e02ff */
[----:B------:R-:W4:Y:S01]  /*58d0*/  LDL R9, [R1+0x2c] ;  /* 0x00002c0001097983 */ /* 0x000f220000100800 */
[----:B------:R-:W-:Y:S02]  /*58e0*/  IMAD R0, R238, c[0x0][0x20c], R0 ;  /* 0x00008300ee007a24 */ /* 0x000fe400078e0200 */
[C---:B------:R-:W-:Y:S01]  /*58f0*/  IMAD R2, R236.reuse, c[0x0][0x21c], R2 ;  /* 0x00008700ec027a24 */ /* 0x040fe200078e0202 */
[----:B------:R-:W5:Y:S02]  /*5900*/  LDL R7, [R1] ;  /* 0x0000000001077983 */ /* 0x000f640000100800 */
[----:B------:R-:W-:Y:S02]  /*5910*/  IADD3 R5, R5, R0, RZ ;  /* 0x0000000005057210 */ /* 0x000fe40007ffe0ff */
[----:B------:R-:W4:Y:S03]  /*5920*/  LDL R6, [R1+0xc] ;  /* 0x00000c0001067983 */ /* 0x000f260000100800 */
[----:B------:R-:W-:Y:S01]  /*5930*/  IMAD.WIDE.U32 R4, R236, c[0x0][0x218], R4 ;  /* 0x00008600ec047a25 */ /* 0x000fe200078e0004 */
[----:B------:R-:W4:Y:S04]  /*5940*/  LDL R101, [R1+0x8] ;  /* 0x0000080001657983 */ /* 0x000f280000100800 */
[----:B------:R-:W4:Y:S04]  /*5950*/  LDL R201, [R1+0x4c] ;  /* 0x00004c0001c97983 */ /* 0x000f280000100800 */
[----:B------:R-:W-:Y:S01]  /*5960*/  BAR.SYNC.DEFER_BLOCKING 0x0 ;  /* 0x0000000000007b1d */ /* 0x000fe20000010000 */
[----:B------:R-:W-:Y:S04]  /*5970*/  IADD3 R0, P0, R4, UR20, RZ ;  /* 0x0000001404007c10 */ /* 0x000fe8000ff1e0ff */
[----:B------:R-:W-:Y:S02]  /*5980*/  IADD3.X R4, R5, UR5, R2, P0, !PT ;  /* 0x0000000505047c10 */ /* 0x000fe400087fe402 */
[C---:B------:R-:W-:Y:S04]  /*5990*/  LEA R5, P0, R0.reuse, c[0x0][0x1f8], 0x1 ;  /* 0x00007e0000057a11 */ /* 0x040fe800078008ff */
[----:B------:R-:W-:Y:S01]  /*59a0*/  LEA.HI.X R4, R0, c[0x0][0x1fc], R4, 0x1, P0 ;  /* 0x00007f0000047a11 */ /* 0x000fe200000f0c04 */
[----:B------:R-:W-:Y:S08]  /*59b0*/  LDSM.16.M88.4 R64, [R219+0x6100] ;  /* 0x00610000db40783b */ /* 0x000ff00000000200 */
[----:B------:R-:W4:Y:S04]  /*59c0*/  LDL R200, [R1+0x48] ;  /* 0x0000480001c87983 */ /* 0x000f280000100800 */
[----:B------:R-:W2:Y:S08]  /*59d0*/  SHFL.IDX PT, R0, R5, 0x1, 0x1c1f ;  /* 0x003c1f0005007f89 */ /* 0x000eb000000e0000 */
[----:B------:R-:W1:Y:S08]  /*59e0*/  SHFL.IDX PT, R2, R4, 0x1, 0x1c1f ;  /* 0x003c1f0004027f89 */ /* 0x000e7000000e0000 */
[----:B------:R-:W-:Y:S08]  /*59f0*/  LDSM.16.M88.4 R16, [R216+0x3100] ;  /* 0x00310000d810783b */ /* 0x000ff00000000200 */
[----:B------:R-:W-:Y:S08]  /*5a00*/  LDSM.16.M88.4 R60, [R219+0x7100] ;  /* 0x00710000db3c783b */ /* 0x000ff00000000200 */
[----:B------:R-:W-:Y:S08]  /*5a10*/  LDSM.16.M88.4 R32, [R216+0x3500] ;  /* 0x00350000d820783b */ /* 0x000ff00000000200 */
[----:B------:R-:W-:Y:S08]  /*5a20*/  LDSM.16.M88.4 R48, [R216+0x3900] ;  /* 0x00390000d830783b */ /* 0x000ff00000000200 */
[----:B------:R-:W-:Y:S08]  /*5a30*/  LDSM.16.M88.4 R108, [R216+0x3d00] ;  /* 0x003d0000d86c783b */ /* 0x000ff00000000200 */
[----:B------:R-:W-:Y:S08]  /*5a40*/  LDSM.16.M88.4 R176, [R220+0x6100] ;  /* 0x00610000dcb0783b */ /* 0x000ff00000000200 */
[----:B------:R-:W-:Y:S08]  /*5a50*/  LDSM.16.M88.4 R180, [R221] ;  /* 0x00000000ddb4783b */ /* 0x000ff00000000200 */
[----:B------:R-:W-:Y:S08]  /*5a60*/  LDSM.16.M88.4 R184, [R220+0x7100] ;  /* 0x00710000dcb8783b */ /* 0x000ff00000000200 */
[----:B------:R-:W-:Y:S01]  /*5a70*/  LDSM.16.M88.4 R188, [R232] ;  /* 0x00000000e8bc783b */ /* 0x000fe20000000200 */
[----:B--2---:R-:W-:Y:S04]  /*5a80*/  IADD3 R194, P1, P0, R11, R0, R234 ;  /* 0x000000000bc27210 */ /* 0x004fe8000783e0ea */
[----:B-1----:R-:W-:Y:S02]  /*5a90*/  IADD3.X R195, RZ, R2, R235, P1, P0 ;  /* 0x00000002ffc37210 */ /* 0x002fe40000fe04eb */
[----:B---3--:R-:W-:Y:S04]  /*5aa0*/  IADD3 R198, P1, P0, R10, R0, R8 ;  /* 0x000000000ac67210 */ /* 0x008fe8000783e008 */
[----:B-----5:R-:W-:Y:S02]  /*5ab0*/  IADD3.X R199, RZ, R2, R7, P1, P0 ;  /* 0x00000002ffc77210 */ /* 0x020fe40000fe0407 */
[----:B----4-:R-:W-:Y:S02]  /*5ac0*/  IADD3 R196, P1, P0, R9, R0, R6 ;  /* 0x0000000009c47210 */ /* 0x010fe4000783e006 */
[----:B------:R-:W1:Y:S02]  /*5ad0*/  SHFL.IDX PT, R0, R5, RZ, 0x1c1f ;  /* 0x001c1fff05007589 */ /* 0x000e6400000e0000 */
[----:B------:R-:W-:Y:S06]  /*5ae0*/  IADD3.X R197, RZ, R2, R101, P1, P0 ;  /* 0x00000002ffc57210 */ /* 0x000fec0000fe0465 */
[----:B------:R-:W2:Y:S01]  /*5af0*/  SHFL.IDX PT, R2, R4, RZ, 0x1c1f ;  /* 0x001c1fff04027589 */ /* 0x000ea200000e0000 */
[----:B-1----:R-:W-:Y:S04]  /*5b00*/  IADD3 R102, P0, R234, R0, RZ ;  /* 0x00000000ea667210 */ /* 0x002fe80007f1e0ff */
[----:B--2---:R-:W-:Y:S02]  /*5b10*/  IADD3.X R103, R235, R2, RZ, P0, !PT ;  /* 0x00000002eb677210 */ /* 0x004fe400007fe4ff */
[----:B------:R-:W-:Y:S04]  /*5b20*/  IADD3 R192, P0, R0, R8, RZ ;  /* 0x0000000800c07210 */ /* 0x000fe80007f1e0ff */
[----:B------:R-:W-:Y:S02]  /*5b30*/  IADD3.X R193, R2, R7, RZ, P0, !PT ;  /* 0x0000000702c17210 */ /* 0x000fe400007fe4ff */
[----:B------:R-:W-:Y:S02]  /*5b40*/  IADD3 R104, P0, R0, R6, RZ ;  /* 0x0000000600687210 */ /* 0x000fe40007f1e0ff */
[-C--:B------:R-:W-:Y:S03]  /*5b50*/  HMMA.16816.F32 R4, R64, R16.reuse, RZ ;  /* 0x000000104004723c */ /* 0x080fe600000018ff */
[----:B------:R-:W-:Y:S02]  /*5b60*/  IADD3.X R105, R2, R101, RZ, P0, !PT ;  /* 0x0000006502697210 */ /* 0x000fe400007fe4ff */
[----:B------:R-:W-:Y:S02]  /*5b70*/  ISETP.NE.U32.AND P0, PT, R201, RZ, PT ;  /* 0x000000ffc900720c */ /* 0x000fe40003f05070 */
[----:B------:R-:W-:Y:S01]  /*5b80*/  ISETP.NE.U32.AND P1, PT, R200, RZ, PT ;  /* 0x000000ffc800720c */ /* 0x000fe20003f25070 */
[C---:B------:R-:W-:Y:S08]  /*5b90*/  HMMA.16816.F32 R8, R60.reuse, R16, RZ ;  /* 0x000000103c08723c */ /* 0x040ff000000018ff */
[-C--:B------:R-:W-:Y:S08]  /*5ba0*/  HMMA.16816.F32 R12, R60, R18.reuse, RZ ;  /* 0x000000123c0c723c */ /* 0x080ff000000018ff */
        /* <DEDUP_REMOVED lines=12> */
[----:B------:R-:W-:Y:S01]  /*5c70*/  HMMA.16816.F32 R64, R64, R110, RZ ;  /* 0x0000006e4040723c */ /* 0x000fe200000018ff */
[----:B------:R-:W1:Y:S07]  /*5c80*/  LDSM.16.M88.4 R108, [R231] ;  /* 0x00000000e76c783b */ /* 0x000e6e0000000200 */
[-C--:B------:R-:W-:Y:S08]  /*5c90*/  HMMA.16816.F32 R4, R176, R180.reuse, R4 ;  /* 0x000000b4b004723c */ /* 0x080ff00000001804 */
[C---:B------:R-:W-:Y:S08]  /*5ca0*/  HMMA.16816.F32 R8, R184.reuse, R180, R8 ;  /* 0x000000b4b808723c */ /* 0x040ff00000001808 */
[-C--:B------:R-:W-:Y:S08]  /*5cb0*/  HMMA.16816.F32 R12, R184, R182.reuse, R12 ;  /* 0x000000b6b80c723c */ /* 0x080ff0000000180c */
[C---:B------:R-:W-:Y:S01]  /*5cc0*/  HMMA.16816.F32 R16, R176.reuse, R182, R16 ;  /* 0x000000b6b010723c */ /* 0x040fe20000001810 */
[----:B------:R-:W2:Y:S07]  /*5cd0*/  LDSM.16.M88.4 R180, [R230] ;  /* 0x00000000e6b4783b */ /* 0x000eae0000000200 */
[-C--:B------:R-:W-:Y:S01]  /*5ce0*/  HMMA.16816.F32 R20, R176, R188.reuse, R20 ;  /* 0x000000bcb014723c */ /* 0x080fe20000001814 */
[----:B------:R-:W-:Y:S01]  /*5cf0*/  @!PT LDS RZ, [RZ] ;  /* 0x00000000fffff984 */ /* 0x000fe20000000800 */
[----:B------:R-:W-:Y:S01]  /*5d00*/  @!PT LDS RZ, [RZ] ;  /* 0x00000000fffff984 */ /* 0x000fe20000000800 */
[----:B------:R-:W-:Y:S01]  /*5d10*/  @!PT LDS RZ, [RZ] ;  /* 0x00000000fffff984 */ /* 0x000fe20000000800 */
[----:B------:R3:W-:Y:S07]  /*5d20*/  LDGSTS.E.BYPASS.LTC128B.128 [R233+0x100], [R102.64], !P3 ;  /* 0x0010000066e97fae */ /* 0x0007ee000d901d4e */
[C---:B------:R-:W-:Y:S01]  /*5d30*/  HMMA.16816.F32 R24, R184.reuse, R188, R24 ;  /* 0x000000bcb818723c */ /* 0x040fe20000001818 */
[----:B------:R4:W-:Y:S07]  /*5d40*/  LDGSTS.E.BYPASS.LTC128B.128 [R233+0x1100], [R192.64], !P4 ;  /* 0x01100000c0e97fae */ /* 0x0009ee000e101d4e */
[-C--:B------:R-:W-:Y:S01]  /*5d50*/  HMMA.16816.F32 R28, R184, R190.reuse, R28 ;  /* 0x000000beb81c723c */ /* 0x080fe2000000181c */
[----:B------:R3:W-:Y:S07]  /*5d60*/  LDGSTS.E.BYPASS.LTC128B.128 [R233+0x2100], [R104.64], !P5 ;  /* 0x0210000068e97fae */ /* 0x0007ee000e901d4e */
[C---:B------:R-:W-:Y:S01]  /*5d70*/  HMMA.16816.F32 R32, R176.reuse, R190, R32 ;  /* 0x000000beb020723c */ /* 0x040fe20000001820 */
[----:B------:R4:W-:Y:S01]  /*5d80*/  LDGSTS.E.BYPASS.LTC128B.128.ZFILL [R233+0x900], [R194.64], P0 ;  /* 0x00900000c2e97fae */ /* 0x0009e20008141d4e */
[----:B------:R-:W-:Y:S06]  /*5d90*/  PLOP3.LUT P0, PT, PT, PT, UP0, 0x80, 0x0 ;  /* 0x000000000000781c */ /* 0x000fec0003f0f008 */
[-C--:B-1----:R-:W-:Y:S01]  /*5da0*/  HMMA.16816.F32 R36, R176, R108.reuse, R36 ;  /* 0x0000006cb024723c */ /* 0x082fe20000001824 */
[----:B------:R1:W-:Y:S07]  /*5db0*/  LDGSTS.E.BYPASS.LTC128B.128.ZFILL [R233+0x1900], [R198.64], P1 ;  /* 0x01900000c6e97fae */ /* 0x0003ee0008941d4e */
[C---:B------:R-:W-:Y:S01]  /*5dc0*/  HMMA.16816.F32 R40, R184.reuse, R108, R40 ;  /* 0x0000006cb828723c */ /* 0x040fe20000001828 */
[----:B------:R1:W-:Y:S07]  /*5dd0*/  LDGSTS.E.BYPASS.LTC128B.128.ZFILL [R233+0x2900], [R196.64], P6 ;  /* 0x02900000c4e97fae */ /* 0x0003ee000b141d4e */
[-C--:B------:R-:W-:Y:S01]  /*5de0*/  HMMA.16816.F32 R44, R184, R110.reuse, R44 ;  /* 0x0000006eb82c723c */ /* 0x080fe2000000182c */
[----:B------:R-:W-:Y:S07]  /*5df0*/  LDSM.16.M88.4 R200, [R219+0x9100] ;  /* 0x00910000dbc8783b */ /* 0x000fee0000000200 */
[C---:B------:R-:W-:Y:S01]  /*5e00*/  HMMA.16816.F32 R48, R176.reuse, R110, R48 ;  /* 0x0000006eb030723c */ /* 0x040fe20000001830 */
[----:B----4-:R-:W-:Y:S07]  /*5e10*/  LDSM.16.M88.4 R192, [R219+0x8100] ;  /* 0x00810000dbc0783b */ /* 0x010fee0000000200 */
[-C--:B--2---:R-:W-:Y:S01]  /*5e20*/  HMMA.16816.F32 R52, R176, R180.reuse, R52 ;  /* 0x000000b4b034723c */ /* 0x084fe20000001834 */
[----:B------:R-:W0:Y:S07]  /*5e30*/  LDGDEPBAR ;  /* 0x00000000000079af */ /* 0x000e2e0000000000 */
[C---:B------:R-:W-:Y:S01]  /*5e40*/  HMMA.16816.F32 R56, R184.reuse, R180, R56 ;  /* 0x000000b4b838723c */ /* 0x040fe20000001838 */
[----:B-1----:R-:W1:Y:S07]  /*5e50*/  LDSM.16.M88.4 R196, [R216+0x4100] ;  /* 0x00410000d8c4783b */ /* 0x002e6e0000000200 */
[-C--:B------:R-:W-:Y:S01]  /*5e60*/  HMMA.16816.F32 R60, R184, R182.reuse, R60 ;  /* 0x000000b6b83c723c */ /* 0x080fe2000000183c */
[----:B------:R-:W2:Y:S07]  /*5e70*/  LDSM.16.M88.4 R188, [R216+0x4500] ;  /* 0x00450000d8bc783b */ /* 0x000eae0000000200 */
[----:B------:R-:W-:Y:S01]  /*5e80*/  HMMA.16816.F32 R64, R176, R182, R64 ;  /* 0x000000b6b040723c */ /* 0x000fe20000001840 */
[----:B------:R-:W4:Y:S08]  /*5e90*/  LDSM.16.M88.4 R108, [R216+0x4900] ;  /* 0x00490000d86c783b */ /* 0x000f300000000200 */
[----:B------:R-:W5:Y:S08]  /*5ea0*/  LDSM.16.M88.4 R184, [R216+0x4d00] ;  /* 0x004d0000d8b8783b */ /* 0x000f700000000200 */
[----:B------:R-:W-:Y:S08]  /*5eb0*/  LDSM.16.M88.4 R204, [R220+0x8100] ;  /* 0x00810000dccc783b */ /* 0x000ff00000000200 */
[----:B------:R-:W3:Y:S01]  /*5ec0*/  LDSM.16.M88.4 R208, [R229] ;  /* 0x00000000e5d0783b */ /* 0x000ee20000000200 */
[-C--:B-1----:R-:W-:Y:S07]  /*5ed0*/  HMMA.16816.F32 R4, R192, R196.reuse, R4 ;  /* 0x000000c4c004723c */ /* 0x082fee0000001804 */
[----:B------:R-:W1:Y:S01]  /*5ee0*/  LDSM.16.M88.4 R212, [R220+0x9100] ;  /* 0x00910000dcd4783b */ /* 0x000e620000000200 */
[C---:B------:R-:W-:Y:S07]  /*5ef0*/  HMMA.16816.F32 R8, R200.reuse, R196, R8 ;  /* 0x000000c4c808723c */ /* 0x040fee0000001808 */
[----:B------:R-:W1:Y:S01]  /*5f00*/  LDSM.16.M88.4 R176, [R228] ;  /* 0x00000000e4b0783b */ /* 0x000e620000000200 */
[-C--:B------:R-:W-:Y:S07]  /*5f10*/  HMMA.16816.F32 R12, R200, R198.reuse, R12 ;  /* 0x000000c6c80c723c */ /* 0x080fee000000180c */
[----:B------:R-:W1:Y:S01]  /*5f20*/  LDSM.16.M88.4 R180, [R227] ;  /* 0x00000000e3b4783b */ /* 0x000e620000000200 */
[C---:B------:R-:W-:Y:S07]  /*5f30*/  HMMA.16816.F32 R16, R192.reuse, R198, R16 ;  /* 0x000000c6c010723c */ /* 0x040fee0000001810 */
[----:B------:R-:W-:Y:S01]  /*5f40*/  LDSM.16.M88.4 R196, [R216+0x5900] ;  /* 0x00590000d8c4783b */ /* 0x000fe20000000200 */
[-C--:B--2---:R-:W-:Y:S08]  /*5f50*/  HMMA.16816.F32 R20, R192, R188.reuse, R20 ;  /* 0x000000bcc014723c */ /* 0x084ff00000001814 */
[C---:B------:R-:W-:Y:S08]  /*5f60*/  HMMA.16816.F32 R24, R200.reuse, R188, R24 ;  /* 0x000000bcc818723c */ /* 0x040ff00000001818 */
[-C--:B------:R-:W-:Y:S08]  /*5f70*/  HMMA.16816.F32 R28, R200, R190.reuse, R28 ;  /* 0x000000bec81c723c */ /* 0x080ff0000000181c */
[C---:B------:R-:W-:Y:S01]  /*5f80*/  HMMA.16816.F32 R32, R192.reuse, R190, R32 ;  /* 0x000000bec020723c */ /* 0x040fe20000001820 */
[----:B------:R-:W-:Y:S07]  /*5f90*/  LDSM.16.M88.4 R188, [R216+0x5100] ;  /* 0x00510000d8bc783b */ /* 0x000fee0000000200 */
[-C--:B----4-:R-:W-:Y:S08]  /*5fa0*/  HMMA.16816.F32 R36, R192, R108.reuse, R36 ;  /* 0x0000006cc024723c */ /* 0x090ff00000001824 */
[C---:B------:R-:W-:Y:S08]  /*5fb0*/  HMMA.16816.F32 R40, R200.reuse, R108, R40 ;  /* 0x0000006cc828723c */ /* 0x040ff00000001828 */
[-C--:B------:R-:W-:Y:S08]  /*5fc0*/  HMMA.16816.F32 R44, R200, R110.reuse, R44 ;  /* 0x0000006ec82c723c */ /* 0x080ff0000000182c */
[C---:B------:R-:W-:Y:S01]  /*5fd0*/  HMMA.16816.F32 R48, R192.reuse, R110, R48 ;  /* 0x0000006ec030723c */ /* 0x040fe20000001830 */
[----:B------:R-:W2:Y:S07]  /*5fe0*/  LDSM.16.M88.4 R108, [R226] ;  /* 0x00000000e26c783b */ /* 0x000eae0000000200 */
[-C--:B-----5:R-:W-:Y:S08]  /*5ff0*/  HMMA.16816.F32 R52, R192, R184.reuse, R52 ;  /* 0x000000b8c034723c */ /* 0x0a0ff00000001834 */
[C---:B------:R-:W-:Y:S08]  /*6000*/  HMMA.16816.F32 R56, R200.reuse, R184, R56 ;  /* 0x000000b8c838723c */ /* 0x040ff00000001838 */
[-C--:B------:R-:W-:Y:S01]  /*6010*/  HMMA.16816.F32 R60, R200, R186.reuse, R60 ;  /* 0x000000bac83c723c */ /* 0x080fe2000000183c */
[----:B------:R-:W-:Y:S07]  /*6020*/  LDSM.16.M88.4 R200, [R216+0x5d00] ;  /* 0x005d0000d8c8783b */ /* 0x000fee0000000200 */
[----:B------:R-:W-:Y:S01]  /*6030*/  HMMA.16816.F32 R64, R192, R186, R64 ;  /* 0x000000bac040723c */ /* 0x000fe20000001840 */
[----:B------:R-:W4:Y:S07]  /*6040*/  LDSM.16.M88.4 R184, [R219+0xa100] ;  /* 0x00a10000dbb8783b */ /* 0x000f2e0000000200 */
[-C--:B---3--:R-:W-:Y:S01]  /*6050*/  HMMA.16816.F32 R4, R204, R208.reuse, R4 ;  /* 0x000000d0cc04723c */ /* 0x088fe20000001804 */
[----:B------:R-:W3:Y:S07]  /*6060*/  LDSM.16.M88.4 R192, [R219+0xb100] ;  /* 0x00b10000dbc0783b */ /* 0x000eee0000000200 */
[C---:B-1----:R-:W-:Y:S08]  /*6070*/  HMMA.16816.F32 R8, R212.reuse, R208, R8 ;  /* 0x000000d0d408723c */ /* 0x042ff00000001808 */
[-C--:B------:R-:W-:Y:S08]  /*6080*/  HMMA.16816.F32 R12, R212, R210.reuse, R12 ;  /* 0x000000d2d40c723c */ /* 0x080ff0000000180c */
[C---:B------:R-:W-:Y:S01]  /*6090*/  HMMA.16816.F32 R16, R204.reuse, R210, R16 ;  /* 0x000000d2cc10723c */ /* 0x040fe20000001810 */
[----:B------:R-:W-:Y:S07]  /*60a0*/  LDSM.16.M88.4 R208, [R225] ;  /* 0x00000000e1d0783b */ /* 0x000fee0000000200 */
[-C--:B------:R-:W-:Y:S08]  /*60b0*/  HMMA.16816.F32 R20, R204, R176.reuse, R20 ;  /* 0x000000b0cc14723c */ /* 0x080ff00000001814 */
[C---:B------:R-:W-:Y:S08]  /*60c0*/  HMMA.16816.F32 R24, R212.reuse, R176, R24 ;  /* 0x000000b0d418723c */ /* 0x040ff00000001818 */
[-C--:B------:R-:W-:Y:S08]  /*60d0*/  HMMA.16816.F32 R28, R212, R178.reuse, R28 ;  /* 0x000000b2d41c723c */ /* 0x080ff0000000181c */
[C---:B------:R-:W-:Y:S01]  /*60e0*/  HMMA.16816.F32 R32, R204.reuse, R178, R32 ;  /* 0x000000b2cc20723c */ /* 0x040fe20000001820 */
[----:B------:R-:W1:Y:S07]  /*60f0*/  LDSM.16.M88.4 R176, [R216+0x5500] ;  /* 0x00550000d8b0783b */ /* 0x000e6e0000000200 */
[-C--:B------:R-:W-:Y:S08]  /*6100*/  HMMA.16816.F32 R36, R204, R180.reuse, R36 ;  /* 0x000000b4cc24723c */ /* 0x080ff00000001824 */
[C---:B------:R-:W-:Y:S08]  /*6110*/  HMMA.16816.F32 R40, R212.reuse, R180, R40 ;  /* 0x000000b4d428723c */ /* 0x040ff00000001828 */
[-C--:B------:R-:W-:Y:S08]  /*6120*/  HMMA.16816.F32 R44, R212, R182.reuse, R44 ;  /* 0x000000b6d42c723c */ /* 0x080ff0000000182c */
[C---:B------:R-:W-:Y:S01]  /*6130*/  HMMA.16816.F32 R48, R204.reuse, R182, R48 ;  /* 0x000000b6cc30723c */ /* 0x040fe20000001830 */
[----:B------:R-:W5:Y:S07]  /*6140*/  LDSM.16.M88.4 R180, [R220+0xa100] ;  /* 0x00a10000dcb4783b */ /* 0x000f6e0000000200 */
[-C--:B--2---:R-:W-:Y:S08]  /*6150*/  HMMA.16816.F32 R52, R204, R108.reuse, R52 ;  /* 0x0000006ccc34723c */ /* 0x084ff00000001834 */
[C---:B------:R-:W-:Y:S08]  /*6160*/  HMMA.16816.F32 R56, R212.reuse, R108, R56 ;  /* 0x0000006cd438723c */ /* 0x040ff00000001838 */
[-C--:B------:R-:W-:Y:S08]  /*6170*/  HMMA.16816.F32 R60, R212, R110.reuse, R60 ;  /* 0x0000006ed43c723c */ /* 0x080ff0000000183c */
[----:B------:R-:W-:Y:S01]  /*6180*/  HMMA.16816.F32 R64, R204, R110, R64 ;  /* 0x0000006ecc40723c */ /* 0x000fe20000001840 */
[----:B------:R-:W2:Y:S07]  /*6190*/  LDSM.16.M88.4 R108, [R220+0xb100] ;  /* 0x00b10000dc6c783b */ /* 0x000eae0000000200 */
[-C--:B----4-:R-:W-:Y:S08]  /*61a0*/  HMMA.16816.F32 R4, R184, R188.reuse, R4 ;  /* 0x000000bcb804723c */ /* 0x090ff00000001804 */
[C---:B---3--:R-:W-:Y:S08]  /*61b0*/  HMMA.16816.F32 R8, R192.reuse, R188, R8 ;  /* 0x000000bcc008723c */ /* 0x048ff00000001808 */
[-C--:B------:R-:W-:Y:S08]  /*61c0*/  HMMA.16816.F32 R12, R192, R190.reuse, R12 ;  /* 0x000000bec00c723c */ /* 0x080ff0000000180c */
[C---:B------:R-:W-:Y:S08]  /*61d0*/  HMMA.16816.F32 R16, R184.reuse, R190, R16 ;  /* 0x000000beb810723c */ /* 0x040ff00000001810 */
[-C--:B-1----:R-:W-:Y:S08]  /*61e0*/  HMMA.16816.F32 R20, R184, R176.reuse, R20 ;  /* 0x000000b0b814723c */ /* 0x082ff00000001814 */
[C---:B------:R-:W-:Y:S08]  /*61f0*/  HMMA.16816.F32 R24, R192.reuse, R176, R24 ;  /* 0x000000b0c018723c */ /* 0x040ff00000001818 */
[-C--:B------:R-:W-:Y:S08]  /*6200*/  HMMA.16816.F32 R28, R192, R178.reuse, R28 ;  /* 0x000000b2c01c723c */ /* 0x080ff0000000181c */
        /* <DEDUP_REMOVED lines=8> */
[----:B------:R-:W-:Y:S08]  /*6290*/  HMMA.16816.F32 R64, R184, R202, R64 ;  /* 0x000000cab840723c */ /* 0x000ff00000001840 */
[-C--:B-----5:R-:W-:Y:S08]  /*62a0*/  HMMA.16816.F32 R4, R180, R208.reuse, R4 ;  /* 0x000000d0b404723c */ /* 0x0a0ff00000001804 */
[C---:B--2---:R-:W-:Y:S08]  /*62b0*/  HMMA.16816.F32 R8, R108.reuse, R208, R8 ;  /* 0x000000d06c08723c */ /* 0x044ff00000001808 */
[-C--:B------:R-:W-:Y:S08]  /*62c0*/  HMMA.16816.F32 R12, R108, R210.reuse, R12 ;  /* 0x000000d26c0c723c */ /* 0x080ff0000000180c */
[----:B------:R-:W-:Y:S01]  /*62d0*/  FMUL.FTZ R4, R4, c[0x0][0x320] ;  /* 0x0000c80004047a20 */ /* 0x000fe20000410000 */
[C---:B------:R-:W-:Y:S03]  /*62e0*/  HMMA.16816.F32 R16, R180.reuse, R210, R16 ;  /* 0x000000d2b410723c */ /* 0x040fe60000001810 */
[----:B------:R-:W1:Y:S01]  /*62f0*/  MUFU.TANH R177, R4 ;  /* 0x0000000400b17308 */ /* 0x000e620000002400 */
[----:B------:R-:W-:Y:S02]  /*6300*/  FMUL.FTZ R5, R5, c[0x0][0x320] ;  /* 0x0000c80005057a20 */ /* 0x000fe40000410000 */
[----:B------:R-:W-:Y:S02]  /*6310*/  FMUL.FTZ R6, R6, c[0x0][0x320] ;  /* 0x0000c80006067a20 */ /* 0x000fe40000410000 */
[----:B------:R-:W-:Y:S04]  /*6320*/  FMUL.FTZ R7, R7, c[0x0][0x320] ;  /* 0x0000c80007077a20 */ /* 0x000fe80000410000 */
[----:B------:R-:W-:Y:S01]  /*6330*/  FMUL.FTZ R8, R8, c[0x0][0x320] ;  /* 0x0000c80008087a20 */ /* 0x000fe20000410000 */
[----:B------:R-:W2:Y:S01]  /*6340*/  MUFU.TANH R186, R5 ;  /* 0x0000000500ba7308 */ /* 0x000ea20000002400 */
[----:B------:R-:W-:Y:S02]  /*6350*/  FMUL.FTZ R9, R9, c[0x0][0x320] ;  /* 0x0000c80009097a20 */ /* 0x000fe40000410000 */
[----:B------:R-:W-:Y:S02]  /*6360*/  FMUL.FTZ R10, R10, c[0x0][0x320] ;  /* 0x0000c8000a0a7a20 */ /* 0x000fe40000410000 */
[----:B------:R-:W-:Y:S02]  /*6370*/  FMUL.FTZ R11, R11, c[0x0][0x320] ;  /* 0x0000c8000b0b7a20 */ /* 0x000fe40000410000 */
[----:B------:R-:W-:Y:S02]  /*6380*/  FMUL.FTZ R12, R12, c[0x0][0x320] ;  /* 0x0000c8000c0c7a20 */ /* 0x000fe40000410000 */
[----:B------:R-:W-:Y:S01]  /*6390*/  FMUL.FTZ R13, R13, c[0x0][0x320] ;  /* 0x0000c8000d0d7a20 */ /* 0x000fe20000410000 */
[----:B------:R-:W3:Y:S01]  /*63a0*/  MUFU.TANH R178, R6 ;  /* 0x0000000600b27308 */ /* 0x000ee20000002400 */
[----:B------:R-:W-:Y:S02]  /*63b0*/  FMUL.FTZ R16, R16, c[0x0][0x320] ;  /* 0x0000c80010107a20 */ /* 0x000fe40000410000 */
[----:B------:R-:W-:Y:S02]  /*63c0*/  FMUL.FTZ R14, R14, c[0x0][0x320] ;  /* 0x0000c8000e0e7a20 */ /* 0x000fe40000410000 */
[----:B------:R-:W-:Y:S05]  /*63d0*/  FMUL.FTZ R15, R15, c[0x0][0x320] ;  /* 0x0000c8000f0f7a20 */ /* 0x000fea0000410000 */
[----:B------:R4:W1:Y:S10]  /*63e0*/  MUFU.TANH R188, R7 ;  /* 0x0000000700bc7308 */ /* 0x0008740000002400 */
[----:B------:R-:W1:Y:S10]  /*63f0*/  MUFU.TANH R187, R8 ;  /* 0x0000000800bb7308 */ /* 0x000e740000002400 */
[----:B------:R-:W1:Y:S01]  /*6400*/  MUFU.TANH R191, R9 ;  /* 0x0000000900bf7308 */ /* 0x000e620000002400 */
[----:B----4-:R-:W4:Y:S09]  /*6410*/  LDSM.16.M88.4 R4, [R224] ;  /* 0x00000000e004783b */ /* 0x010f320000000200 */
[----:B------:R-:W1:Y:S10]  /*6420*/  MUFU.TANH R185, R10 ;  /* 0x0000000a00b97308 */ /* 0x000e740000002400 */
[----:B------:R5:W1:Y:S10]  /*6430*/  MUFU.TANH R192, R11 ;  /* 0x0000000b00c07308 */ /* 0x000a740000002400 */
[----:B------:R1:W1:Y:S10]  /*6440*/  MUFU.TANH R176, R16 ;  /* 0x0000001000b07308 */ /* 0x0002740000002400 */
[----:B------:R2:W2:Y:S01]  /*6450*/  MUFU.TANH R184, R12 ;  /* 0x0000000c00b87308 */ /* 0x0004a20000002400 */
[----:B-----5:R-:W5:Y:S01]  /*6460*/  LDSM.16.M88.4 R8, [R223] ;  /* 0x00000000df08783b */ /* 0x020f620000000200 */
[-C--:B----4-:R-:W-:Y:S08]  /*6470*/  HMMA.16816.F32 R20, R180, R4.reuse, R20 ;  /* 0x00000004b414723c */ /* 0x090ff00000001814 */
[----:B------:R4:W2:Y:S01]  /*6480*/  MUFU.TANH R179, R13 ;  /* 0x0000000d00b37308 */ /* 0x0008a20000002400 */
[C---:B------:R-:W-:Y:S04]  /*6490*/  HMMA.16816.F32 R24, R108.reuse, R4, R24 ;  /* 0x000000046c18723c */ /* 0x040fe80000001818 */
[----:B-1----:R-:W-:Y:S02]  /*64a0*/  FMUL.FTZ R16, R17, c[0x0][0x320] ;  /* 0x0000c80011107a20 */ /* 0x002fe40000410000 */
[----:B------:R-:W-:Y:S03]  /*64b0*/  FMUL.FTZ R17, R18, c[0x0][0x320] ;  /* 0x0000c80012117a20 */ /* 0x000fe60000410000 */
[----:B------:R4:W1:Y:S01]  /*64c0*/  MUFU.TANH R190, R14 ;  /* 0x0000000e00be7308 */ /* 0x0008620000002400 */
[-C--:B------:R-:W-:Y:S03]  /*64d0*/  HMMA.16816.F32 R28, R108, R6.reuse, R28 ;  /* 0x000000066c1c723c */ /* 0x080fe6000000181c */
[----:B------:R-:W-:Y:S05]  /*64e0*/  FMUL.FTZ R18, R19, c[0x0][0x320] ;  /* 0x0000c80013127a20 */ /* 0x000fea0000410000 */
[C---:B------:R-:W-:Y:S01]  /*64f0*/  HMMA.16816.F32 R32, R180.reuse, R6, R32 ;  /* 0x00000006b420723c */ /* 0x040fe20000001820 */
[----:B------:R4:W1:Y:S01]  /*6500*/  MUFU.TANH R189, R15 ;  /* 0x0000000f00bd7308 */ /* 0x0008620000002400 */
[----:B------:R-:W1:Y:S01]  /*6510*/  LDSM.16.M88.4 R4, [R222] ;  /* 0x00000000de04783b */ /* 0x000e620000000200 */
[----:B------:R-:W-:Y:S04]  /*6520*/  DEPBAR.LE SB0, 0x0 ;  /* 0x000080000000791a */ /* 0x000fe80000000000 */
[----:B------:R-:W-:Y:S02]  /*6530*/  FMUL.FTZ R20, R20, c[0x0][0x320] ;  /* 0x0000c80014147a20 */ /* 0x000fe40000410000 */
[----:B------:R-:W-:Y:S02]  /*6540*/  FMUL.FTZ R21, R21, c[0x0][0x320] ;  /* 0x0000c80015157a20 */ /* 0x000fe40000410000 */
[----:B------:R-:W1:Y:S01]  /*6550*/  MUFU.TANH R16, R16 ;  /* 0x0000001000107308 */ /* 0x000e620000002400 */
[----:B------:R-:W-:Y:S01]  /*6560*/  BAR.SYNC.DEFER_BLOCKING 0x0 ;  /* 0x0000000000007b1d */ /* 0x000fe20000010000 */
[----:B------:R-:W-:Y:S01]  /*6570*/  FMUL.FTZ R22, R22, c[0x0][0x320] ;  /* 0x0000c80016167a20 */ /* 0x000fe20000410000 */
[-C--:B-----5:R-:W-:Y:S05]  /*6580*/  HMMA.16816.F32 R36, R180, R8.reuse, R36 ;  /* 0x00000008b424723c */ /* 0x0a0fea0000001824 */
[----:B------:R-:W-:Y:S02]  /*6590*/  FMUL.FTZ R23, R23, c[0x0][0x320] ;  /* 0x0000c80017177a20 */ /* 0x000fe40000410000 */
[----:B------:R-:W1:Y:S01]  /*65a0*/  MUFU.TANH R17, R17 ;  /* 0x0000001100117308 */ /* 0x000e620000002400 */
[----:B------:R-:W-:Y:S01]  /*65b0*/  FMUL.FTZ R24, R24, c[0x0][0x320] ;  /* 0x0000c80018187a20 */ /* 0x000fe20000410000 */
[C---:B------:R-:W-:Y:S04]  /*65c0*/  HMMA.16816.F32 R40, R108.reuse, R8, R40 ;  /* 0x000000086c28723c */ /* 0x040fe80000001828 */
[----:B------:R-:W-:Y:S02]  /*65d0*/  FMUL.FTZ R25, R25, c[0x0][0x320] ;  /* 0x0000c80019197a20 */ /* 0x000fe40000410000 */
[----:B------:R-:W-:Y:S02]  /*65e0*/  FMUL.FTZ R26, R26, c[0x0][0x320] ;  /* 0x0000c8001a1a7a20 */ /* 0x000fe40000410000 */
[----:B------:R-:W2:Y:S01]  /*65f0*/  MUFU.TANH R18, R18 ;  /* 0x0000001200127308 */ /* 0x000ea20000002400 */
[-C--:B------:R-:W-:Y:S03]  /*6600*/  HMMA.16816.F32 R44, R108, R10.reuse, R44 ;  /* 0x0000000a6c2c723c */ /* 0x080fe6000000182c */
[----:B------:R-:W-:Y:S02]  /*6610*/  FMUL.FTZ R27, R27, c[0x0][0x320] ;  /* 0x0000c8001b1b7a20 */ /* 0x000fe40000410000 */
[----:B------:R-:W-:Y:S02]  /*6620*/  FMUL.FTZ R28, R28, c[0x0][0x320] ;  /* 0x0000c8001c1c7a20 */ /* 0x000fe40000410000 */
[----:B------:R-:W-:Y:S01]  /*6630*/  FMUL.FTZ R29, R29, c[0x0][0x320] ;  /* 0x0000c8001d1d7a20 */ /* 0x000fe20000410000 */
[C---:B------:R-:W-:Y:S01]  /*6640*/  HMMA.16816.F32 R48, R180.reuse, R10, R48 ;  /* 0x0000000ab430723c */ /* 0x040fe20000001830 */
[----:B------:R4:W2:Y:S03]  /*6650*/  MUFU.TANH R193, R20 ;  /* 0x0000001400c17308 */ /* 0x0008a60000002400 */
[----:B------:R-:W-:Y:S02]  /*6660*/  FMUL.FTZ R30, R30, c[0x0][0x320] ;  /* 0x0000c8001e1e7a20 */ /* 0x000fe40000410000 */
[----:B------:R-:W-:Y:S02]  /*6670*/  FMUL.FTZ R31, R31, c[0x0][0x320] ;  /* 0x0000c8001f1f7a20 */ /* 0x000fe40000410000 */
[-C--:B-1----:R-:W-:Y:S03]  /*6680*/  HMMA.16816.F32 R52, R180, R4.reuse, R52 ;  /* 0x00000004b434723c */ /* 0x082fe60000001834 */
[----:B------:R4:W1:Y:S01]  /*6690*/  MUFU.TANH R194, R21 ;  /* 0x0000001500c27308 */ /* 0x0008620000002400 */
[----:B------:R-:W-:Y:S02]  /*66a0*/  FMUL.FTZ R32, R32, c[0x0][0x320] ;  /* 0x0000c80020207a20 */ /* 0x000fe40000410000 */
[----:B------:R-:W-:Y:S02]  /*66b0*/  FMUL.FTZ R33, R33, c[0x0][0x320] ;  /* 0x0000c80021217a20 */ /* 0x000fe40000410000 */
[C---:B------:R-:W-:Y:S04]  /*66c0*/  HMMA.16816.F32 R56, R108.reuse, R4, R56 ;  /* 0x000000046c38723c */ /* 0x040fe80000001838 */
[----:B------:R-:W-:Y:S01]  /*66d0*/  FMUL.FTZ R46, R46, c[0x0][0x320] ;  /* 0x0000c8002e2e7a20 */ /* 0x000fe20000410000 */
[----:B------:R4:W1:Y:S01]  /*66e0*/  MUFU.TANH R197, R22 ;  /* 0x0000001600c57308 */ /* 0x0008620000002400 */
[----:B------:R-:W-:Y:S02]  /*66f0*/  FMUL.FTZ R47, R47, c[0x0][0x320] ;  /* 0x0000c8002f2f7a20 */ /* 0x000fe40000410000 */
[-C--:B------:R-:W-:Y:S04]  /*6700*/  HMMA.16816.F32 R60, R108, R6.reuse, R60 ;  /* 0x000000066c3c723c */ /* 0x080fe8000000183c */
[----:B------:R-:W-:Y:S02]  /*6710*/  FMUL.FTZ R50, R50, c[0x0][0x320] ;  /* 0x0000c80032327a20 */ /* 0x000fe40000410000 */
[----:B------:R-:W-:Y:S01]  /*6720*/  FMUL.FTZ R51, R51, c[0x0][0x320] ;  /* 0x0000c80033337a20 */ /* 0x000fe20000410000 */
[----:B------:R4:W1:Y:S01]  /*6730*/  MUFU.TANH R199, R23 ;  /* 0x0000001700c77308 */ /* 0x0008620000002400 */
[----:B------:R-:W-:Y:S04]  /*6740*/  HMMA.16816.F32 R64, R180, R6, R64 ;  /* 0x00000006b440723c */ /* 0x000fe80000001840 */
[----:B------:R-:W-:Y:S02]  /*6750*/  FMUL.FTZ R34, R34, c[0x0][0x320] ;  /* 0x0000c80022227a20 */ /* 0x000fe40000410000 */
[----:B------:R-:W-:Y:S02]  /*6760*/  FMUL.FTZ R35, R35, c[0x0][0x320] ;  /* 0x0000c80023237a20 */ /* 0x000fe40000410000 */
[----:B------:R-:W-:Y:S01]  /*6770*/  FMUL.FTZ R36, R36, c[0x0][0x320] ;  /* 0x0000c80024247a20 */ /* 0x000fe20000410000 */
[----:B------:R4:W1:Y:S03]  /*6780*/  MUFU.TANH R202, R24 ;  /* 0x0000001800ca7308 */ /* 0x0008660000002400 */
[----:B------:R-:W-:Y:S02]  /*6790*/  FMUL.FTZ R37, R37, c[0x0][0x320] ;  /* 0x0000c80025257a20 */ /* 0x000fe40000410000 */
[----:B------:R-:W-:Y:S02]  /*67a0*/  FMUL.FTZ R38, R38, c[0x0][0x320] ;  /* 0x0000c80026267a20 */ /* 0x000fe40000410000 */
[----:B------:R-:W-:Y:S02]  /*67b0*/  FMUL.FTZ R39, R39, c[0x0][0x320] ;  /* 0x0000c80027277a20 */ /* 0x000fe40000410000 */
[----:B------:R-:W-:Y:S01]  /*67c0*/  FMUL.FTZ R40, R40, c[0x0][0x320] ;  /* 0x0000c80028287a20 */ /* 0x000fe20000410000 */
[----:B------:R4:W1:Y:S01]  /*67d0*/  MUFU.TANH R201, R25 ;  /* 0x0000001900c97308 */ /* 0x0008620000002400 */
[----:B------:R-:W-:Y:S02]  /*67e0*/  FMUL.FTZ R41, R41, c[0x0][0x320] ;  /* 0x0000c80029297a20 */ /* 0x000fe40000410000 */
        /* <DEDUP_REMOVED lines=25> */
[----:B------:R-:W-:Y:S05]  /*6980*/  FMUL.FTZ R67, R67, c[0x0][0x320] ;  /* 0x0000c80043437a20 */ /* 0x000fea0000410000 */
[----:B------:R4:W1:Y:S10]  /*6990*/  MUFU.TANH R207, R30 ;  /* 0x0000001e00cf7308 */ /* 0x0008740000002400 */
        /* <DEDUP_REMOVED lines=36> */
[----:B------:R4:W1:Y:S02]  /*6be0*/  MUFU.TANH R183, R67 ;  /* 0x0000004300b77308 */ /* 0x0008640000002400 */
[----:B-1234-:R-:W-:-:S05]  /*6bf0*/  @P0 BRA `(.L_x_5) ;  /* 0xffffe89000000947 */ /* 0x01efca000383ffff */
.L_x_4:
[----:B------:R-:W-:Y:S01]  /*6c00*/  FMNMX.FTZ R105, R177, R3, !PT ;  /* 0x00000003b1697209 */ /* 0x000fe20007810000 */
[----:B------:R-:W-:Y:S01]  /*6c10*/  LDSM.16.MT88.4 R20, [R217+0x100] ;  /* 0x00010000d914783b */ /* 0x000fe20000004200 */
[----:B------:R-:W-:Y:S01]  /*6c20*/  FMNMX.FTZ R0, R178, R100, !PT ;  /* 0x00000064b2007209 */ /* 0x000fe20007810000 */
[----:B------:R-:W-:Y:S01]  /*6c30*/  UIADD3 UR4, UR7, -0x1, URZ ;  /* 0xffffffff07047890 */ /* 0x000fe2000fffe03f */
[----:B------:R-:W-:Y:S02]  /*6c40*/  FMNMX.FTZ R105, R186, R105, !PT ;  /* 0x00000069ba697209 */ /* 0x000fe40007810000 */
[----:B------:R-:W-:Y:S02]  /*6c50*/  FMNMX.FTZ R0, R188, R0, !PT ;  /* 0x00000000bc007209 */ /* 0x000fe40007810000 */
[----:B------:R-:W-:Y:S01]  /*6c60*/  FMNMX.FTZ R105, R176, R105, !PT ;  /* 0x00000069b0697209 */ /* 0x000fe20007810000 */
[----:B------:R-:W-:Y:S01]  /*6c70*/  LDSM.16.MT88.4 R36, [R218+0x100] ;  /* 0x00010000da24783b */ /* 0x000fe20000004200 */
[----:B------:R-:W-:Y:S02]  /*6c80*/  FMNMX.FTZ R0, R17, R0, !PT ;  /* 0x0000000011007209 */ /* 0x000fe40007810000 */
        /* <DEDUP_REMOVED lines=8> */
[----:B------:R-:W-:Y:S01]  /*6d10*/  STL [R1+0x54], R216 ;  /* 0x000054d801007387 */ /* 0x000fe20000100800 */
[----:B------:R-:W-:Y:S02]  /*6d20*/  FMNMX.FTZ R0, R199, R0, !PT ;  /* 0x00000000c7007209 */ /* 0x000fe40007810000 */
[----:B------:R-:W-:Y:S01]  /*6d30*/  FMNMX.FTZ R105, R195, R105, !PT ;  /* 0x00000069c3697209 */ /* 0x000fe20007810000 */
[----:B------:R-:W0:Y:S01]  /*6d40*/  LDGDEPBAR ;  /* 0x00000000000079af */ /* 0x000e220000000000 */
[----:B------:R-:W-:Y:S02]  /*6d50*/  FMNMX.FTZ R2, R191, R2, !PT ;  /* 0x00000002bf027209 */ /* 0x000fe40007810000 */
        /* <DEDUP_REMOVED lines=22> */
[----:B------:R-:W-:Y:S01]  /*6ec0*/  FMNMX.FTZ R0, R250, R0, !PT ;  /* 0x00000000fa007209 */ /* 0x000fe20007810000 */
[----:B-1----:R-:W-:Y:S01]  /*6ed0*/  SHFL.BFLY PT, R5, R105, 0x2, 0x1f ;  /* 0x0c401f0069057f89 */ /* 0x002fe200000e0000 */
[----:B------:R-:W-:Y:S02]  /*6ee0*/  FMNMX.FTZ R2, R240, R2, !PT ;  /* 0x00000002f0027209 */ /* 0x000fe40007810000 */
[----:B------:R-:W-:Y:S02]  /*6ef0*/  FMNMX.FTZ R0, R182, R0, !PT ;  /* 0x00000000b6007209 */ /* 0x000fe40007810000 */
[----:B------:R-:W-:Y:S02]  /*6f00*/  FMNMX.FTZ R2, R243, R2, !PT ;  /* 0x00000002f3027209 */ /* 0x000fe40007810000 */
[----:B------:R-:W-:Y:S02]  /*6f10*/  FMNMX.FTZ R0, R183, R0, !PT ;  /* 0x00000000b7007209 */ /* 0x000fe40007810000 */
[----:B------:R-:W-:Y:S02]  /*6f20*/  FMNMX.FTZ R2, R244, R2, !PT ;  /* 0x00000002f4027209 */ /* 0x000fe40007810000 */
[----:B------:R-:W-:Y:S01]  /*6f30*/  FMNMX.FTZ R4, R185, R107, !PT ;  /* 0x0000006bb9047209 */ /* 0x000fe20007810000 */
[----:B------:R-:W-:Y:S01]  /*6f40*/  SHFL.BFLY PT, R104, R0, 0x2, 0x1f ;  /* 0x0c401f0000687f89 */ /* 0x000fe200000e0000 */
        /* <DEDUP_REMOVED lines=8> */
[----:B------:R-:W-:Y:S01]  /*6fd0*/  ISETP.LT.AND P0, PT, RZ, UR7, PT ;  /* 0x00000007ff007c0c */ /* 0x000fe2000bf01270 */
[----:B------:R-:W1:Y:S01]  /*6fe0*/  SHFL.BFLY PT, R103, R2, 0x2, 0x1f ;  /* 0x0c401f0002677f89 */ /* 0x000e6200000e0000 */
[----:B------:R-:W-:Y:S01]  /*6ff0*/  FMNMX.FTZ R4, R204, R4, !PT ;  /* 0x00000004cc047209 */ /* 0x000fe20007810000 */
[----:B------:R-:W-:Y:S01]  /*7000*/  UMOV UR7, UR4 ;  /* 0x0000000400077c82 */ /* 0x000fe20008000000 */
[----:B-1----:R-:W-:Y:S02]  /*7010*/  FMNMX.FTZ R103, R2, R103, !PT ;  /* 0x0000006702677209 */ /* 0x002fe40007810000 */
[----:B------:R-:W-:Y:S02]  /*7020*/  FMNMX.FTZ R105, R105, R5, !PT ;  /* 0x0000000569697209 */ /* 0x000fe40007810000 */
[----:B------:R-:W-:Y:S01]  /*7030*/  FMNMX.FTZ R104, R0, R104, !PT ;  /* 0x0000006800687209 */ /* 0x000fe20007810000 */
[----:B------:R-:W1:Y:S01]  /*7040*/  SHFL.BFLY PT, R6, R103, 0x1, 0x1f ;  /* 0x0c201f0067067f89 */ /* 0x000e6200000e0000 */
[----:B------:R-:W-:Y:S04]  /*7050*/  FMNMX.FTZ R0, R207, R4, !PT ;  /* 0x00000004cf007209 */ /* 0x000fe80007810000 */
[----:B------:R-:W-:Y:S03]  /*7060*/  FMNMX.FTZ R0, R208, R0, !PT ;  /* 0x00000000d0007209 */ /* 0x000fe60007810000 */
[----:B------:R-:W2:Y:S01]  /*7070*/  SHFL.BFLY PT, R5, R105, 0x1, 0x1f ;  /* 0x0c201f0069057f89 */ /* 0x000ea200000e0000 */
[----:B------:R-:W-:Y:S04]  /*7080*/  FMNMX.FTZ R0, R241, R0, !PT ;  /* 0x00000000f1007209 */ /* 0x000fe80007810000 */
[----:B------:R-:W-:Y:S03]  /*7090*/  FMNMX.FTZ R0, R242, R0, !PT ;  /* 0x00000000f2007209 */ /* 0x000fe60007810000 */
[----:B------:R-:W3:Y:S01]  /*70a0*/  SHFL.BFLY PT, R4, R104, 0x1, 0x1f ;  /* 0x0c201f0068047f89 */ /* 0x000ee200000e0000 */
[----:B------:R-:W-:Y:S04]  /*70b0*/  FMNMX.FTZ R0, R245, R0, !PT ;  /* 0x00000000f5007209 */ /* 0x000fe80007810000 */
[----:B------:R-:W-:Y:S02]  /*70c0*/  FMNMX.FTZ R2, R246, R0, !PT ;  /* 0x00000000f6027209 */ /* 0x000fe40007810000 */
[----:B-1----:R-:W-:Y:S02]  /*70d0*/  FMNMX.FTZ R103, R103, R6, !PT ;  /* 0x0000000667677209 */ /* 0x002fe40007810000 */
[----:B--2---:R-:W-:Y:S05]  /*70e0*/  FMNMX.FTZ R105, R105, R5, !PT ;  /* 0x0000000569697209 */ /* 0x004fea0007810000 */
[----:B------:R-:W-:Y:S01]  /*70f0*/  FADD.FTZ R0, -R105, R3 ;  /* 0x0000000369007221 */ /* 0x000fe20000010100 */
[----:B------:R-:W-:Y:S01]  /*7100*/  FMNMX.FTZ R3, R51, R2, !PT ;  /* 0x0000000233037209 */ /* 0x000fe20007810000 */
[----:B------:R-:W-:Y:S01]  /*7110*/  FMUL.FTZ R111, R105, c[0x0][0x2d0] ;  /* 0x0000b400696f7a20 */ /* 0x000fe20000410000 */
[----:B---3--:R-:W-:Y:S01]  /*7120*/  FMNMX.FTZ R104, R104, R4, !PT ;  /* 0x0000000468687209 */ /* 0x008fe20007810000 */
[----:B------:R-:W-:Y:S01]  /*7130*/  FMUL.FTZ R2, R0, c[0x0][0x2d0] ;  /* 0x0000b40000027a20 */ /* 0x000fe20000410000 */
[----:B------:R-:W-:Y:S01]  /*7140*/  FMNMX.FTZ R0, R50, R3, !PT ;  /* 0x0000000332007209 */ /* 0x000fe20007810000 */
[--C-:B------:R-:W-:Y:S02]  /*7150*/  FFMA.FTZ R4, R177, c[0x0][0x2d0], -R111.reuse ;  /* 0x0000b400b1047a23 */ /* 0x100fe4000001086f */
[----:B------:R1:W2:Y:S01]  /*7160*/  MUFU.EX2 R102, R2 ;  /* 0x0000000200667308 */ /* 0x0002a20000000800 */
[----:B------:R-:W-:Y:S01]  /*7170*/  FMNMX.FTZ R0, R108, R0, !PT ;  /* 0x000000006c007209 */ /* 0x000fe20007810000 */
[----:B------:R-:W-:Y:S02]  /*7180*/  FMUL.FTZ R110, R104, c[0x0][0x2d0] ;  /* 0x0000b400686e7a20 */ /* 0x000fe40000410000 */
[--C-:B------:R-:W-:Y:S01]  /*7190*/  FFMA.FTZ R40, R194, c[0x0][0x2d0], -R111.reuse ;  /* 0x0000b400c2287a23 */ /* 0x100fe2000001086f */
[----:B------:R-:W-:Y:S01]  /*71a0*/  FMNMX.FTZ R0, R109, R0, !PT ;  /* 0x000000006d007209 */ /* 0x000fe20007810000 */
[--C-:B------:R-:W-:Y:S02]  /*71b0*/  FFMA.FTZ R60, R198, c[0x0][0x2d0], -R110.reuse ;  /* 0x0000b400c63c7a23 */ /* 0x100fe4000001086e */
[----:B------:R-:W-:Y:S02]  /*71c0*/  FFMA.FTZ R64, R200, c[0x0][0x2d0], -R110 ;  /* 0x0000b400c8407a23 */ /* 0x000fe4000001086e */
[----:B------:R-:W3:Y:S01]  /*71d0*/  SHFL.BFLY PT, R3, R0, 0x2, 0x1f ;  /* 0x0c401f0000037f89 */ /* 0x000ee200000e0000 */
[----:B------:R-:W-:Y:S10]  /*71e0*/  MUFU.EX2 R177, R4 ;  /* 0x0000000400b17308 */ /* 0x000ff40000000800 */
[----:B------:R-:W-:Y:S01]  /*71f0*/  MUFU.EX2 R56, R40 ;  /* 0x0000002800387308 */ /* 0x000fe20000000800 */
[----:B-1----:R-:W-:Y:S02]  /*7200*/  FADD.FTZ R2, -R104, R100 ;  /* 0x0000006468027221 */ /* 0x002fe40000010100 */
[----:B--2---:R-:W-:Y:S02]  /*7210*/  FMUL.FTZ R33, R102, R141 ;  /* 0x0000008d66217220 */ /* 0x004fe40000410000 */
[----:B------:R-:W-:Y:S02]  /*7220*/  FMUL.FTZ R2, R2, c[0x0][0x2d0] ;  /* 0x0000b40002027a20 */ /* 0x000fe40000410000 */
[C---:B------:R-:W-:Y:S03]  /*7230*/  FMUL.FTZ R32, R102.reuse, R140 ;  /* 0x0000008c66207220 */ /* 0x040fe60000410000 */
[----:B------:R1:W-:Y:S01]  /*7240*/  MUFU.EX2 R216, R64 ;  /* 0x0000004000d87308 */ /* 0x0003e20000000800 */
[----:B------:R-:W-:Y:S01]  /*7250*/  FMUL.FTZ R65, R102, R173 ;  /* 0x000000ad66417220 */ /* 0x000fe20000410000 */
[----:B---3--:R-:W-:Y:S01]  /*7260*/  FMNMX.FTZ R0, R0, R3, !PT ;  /* 0x0000000300007209 */ /* 0x008fe20007810000 */
[--C-:B------:R-:W-:Y:S02]  /*7270*/  FFMA.FTZ R3, R16, c[0x0][0x2d0], -R111.reuse ;  /* 0x0000b40010037a23 */ /* 0x100fe4000001086f */
[C---:B------:R-:W-:Y:S02]  /*7280*/  FMUL.FTZ R16, R102.reuse, R124 ;  /* 0x0000007c66107220 */ /* 0x040fe40000410000 */
[C---:B------:R-:W-:Y:S03]  /*7290*/  FMUL.FTZ R68, R102.reuse, R68 ;  /* 0x0000004466447220 */ /* 0x040fe60000410000 */
[----:B------:R2:W-:Y:S01]  /*72a0*/  MUFU.EX2 R7, R3 ;  /* 0x0000000300077308 */ /* 0x0005e20000000800 */
[C---:B------:R-:W-:Y:S02]  /*72b0*/  FMUL.FTZ R69, R102.reuse, R69 ;  /* 0x0000004566457220 */ /* 0x040fe40000410000 */
[C---:B------:R-:W-:Y:S02]  /*72c0*/  FMUL.FTZ R80, R102.reuse, R80 ;  /* 0x0000005066507220 */ /* 0x040fe40000410000 */
[C---:B------:R-:W-:Y:S02]  /*72d0*/  FMUL.FTZ R81, R102.reuse, R81 ;  /* 0x0000005166517220 */ /* 0x040fe40000410000 */
[C---:B------:R-:W-:Y:S02]  /*72e0*/  FMUL.FTZ R84, R102.reuse, R84 ;  /* 0x0000005466547220 */ /* 0x040fe40000410000 */
[C---:B------:R-:W-:Y:S01]  /*72f0*/  FMUL.FTZ R85, R102.reuse, R85 ;  /* 0x0000005566557220 */ /* 0x040fe20000410000 */
[----:B------:R3:W4:Y:S01]  /*7300*/  MUFU.EX2 R101, R2 ;  /* 0x0000000200657308 */ /* 0x0007220000000800 */
[C---:B------:R-:W-:Y:S02]  /*7310*/  FMUL.FTZ R96, R102.reuse, R96 ;  /* 0x0000006066607220 */ /* 0x040fe40000410000 */
[C---:B------:R-:W-:Y:S02]  /*7320*/  FMUL.FTZ R97, R102.reuse, R97 ;  /* 0x0000006166617220 */ /* 0x040fe40000410000 */
[----:B-1----:R-:W-:Y:S02]  /*7330*/  FMUL.FTZ R64, R102, R172 ;  /* 0x000000ac66407220 */ /* 0x002fe40000410000 */
[----:B--2---:R-:W-:Y:S04]  /*7340*/  FFMA.FTZ R3, R178, c[0x0][0x2d0], -R110 ;  /* 0x0000b400b2037a23 */ /* 0x004fe8000001086e */
[----:B------:R1:W-:Y:S01]  /*7350*/  MUFU.EX2 R4, R3 ;  /* 0x0000000300047308 */ /* 0x0003e20000000800 */
[----:B---3--:R-:W-:Y:S02]  /*7360*/  FADD.FTZ R2, -R103, R106 ;  /* 0x0000006a67027221 */ /* 0x008fe40000010100 */
[C---:B----4-:R-:W-:Y:S02]  /*7370*/  FMUL.FTZ R19, R101.reuse, R127 ;  /* 0x0000007f65137220 */ /* 0x050fe40000410000 */
[----:B------:R-:W-:Y:S02]  /*7380*/  FMUL.FTZ R2, R2, c[0x0][0x2d0] ;  /* 0x0000b40002027a20 */ /* 0x000fe40000410000 */
[C---:B------:R-:W-:Y:S03]  /*7390*/  FMUL.FTZ R34, R101.reuse, R142 ;  /* 0x0000008e65227220 */ /* 0x040fe60000410000 */
[----:B------:R2:W3:Y:S01]  /*73a0*/  MUFU.EX2 R100, R2 ;  /* 0x0000000200647308 */ /* 0x0004e20000000800 */
[C---:B------:R-:W-:Y:S02]  /*73b0*/  FMUL.FTZ R35, R101.reuse, R143 ;  /* 0x0000008f65237220 */ /* 0x040fe40000410000 */
[C---:B------:R-:W-:Y:S02]  /*73c0*/  FMUL.FTZ R66, R101.reuse, R174 ;  /* 0x000000ae65427220 */ /* 0x040fe40000410000 */
[C---:B------:R-:W-:Y:S02]  /*73d0*/  FMUL.FTZ R67, R101.reuse, R175 ;  /* 0x000000af65437220 */ /* 0x040fe40000410000 */
[C---:B------:R-:W-:Y:S01]  /*73e0*/  FMUL.FTZ R70, R101.reuse, R70 ;  /* 0x0000004665467220 */ /* 0x040fe20000410000 */
[----:B------:R-:W-:Y:S01]  /*73f0*/  LDSM.16.MT88.4 R172, [R218+0x1d00] ;  /* 0x001d0000daac783b */ /* 0x000fe20000004200 */
[C---:B------:R-:W-:Y:S02]  /*7400*/  FMUL.FTZ R71, R101.reuse, R71 ;  /* 0x0000004765477220 */ /* 0x040fe40000410000 */
[--C-:B-1----:R-:W-:Y:S01]  /*7410*/  FFMA.FTZ R3, R188, c[0x0][0x2d0], -R110.reuse ;  /* 0x0000b400bc037a23 */ /* 0x102fe2000001086e */
[----:B------:R-:W-:Y:S01]  /*7420*/  MOV R188, R51 ;  /* 0x0000003300bc7202 */ /* 0x000fe20000000f00 */
[C---:B------:R-:W-:Y:S02]  /*7430*/  FMUL.FTZ R51, R101.reuse, R159 ;  /* 0x0000009f65337220 */ /* 0x040fe40000410000 */
[----:B------:R1:W4:Y:S01]  /*7440*/  MUFU.EX2 R43, R3 ;  /* 0x00000003002b7308 */ /* 0x0003220000000800 */
[C---:B------:R-:W-:Y:S02]  /*7450*/  FMUL.FTZ R82, R101.reuse, R82 ;  /* 0x0000005265527220 */ /* 0x040fe40000410000 */
[C---:B------:R-:W-:Y:S02]  /*7460*/  FMUL.FTZ R83, R101.reuse, R83 ;  /* 0x0000005365537220 */ /* 0x040fe40000410000 */
[C---:B------:R-:W-:Y:S02]  /*7470*/  FMUL.FTZ R86, R101.reuse, R86 ;  /* 0x0000005665567220 */ /* 0x040fe40000410000 */
[----:B------:R-:W-:Y:S02]  /*7480*/  FMUL.FTZ R87, R101, R87 ;  /* 0x0000005765577220 */ /* 0x000fe40000410000 */
[--C-:B--2---:R-:W-:Y:S02]  /*7490*/  FFMA.FTZ R2, R186, c[0x0][0x2d0], -R111.reuse ;  /* 0x0000b400ba027a23 */ /* 0x104fe4000001086f */
[C---:B---3--:R-:W-:Y:S02]  /*74a0*/  FMUL.FTZ R9, R100.reuse, R113 ;  /* 0x0000007164097220 */ /* 0x048fe40000410000 */
[----:B------:R2:W-:Y:S01]  /*74b0*/  MUFU.EX2 R186, R2 ;  /* 0x0000000200ba7308 */ /* 0x0005e20000000800 */
[C---:B------:R-:W-:Y:S02]  /*74c0*/  FMUL.FTZ R12, R100.reuse, R120 ;  /* 0x00000078640c7220 */ /* 0x040fe40000410000 */
[C---:B------:R-:W-:Y:S02]  /*74d0*/  FMUL.FTZ R13, R100.reuse, R121 ;  /* 0x00000079640d7220 */ /* 0x040fe40000410000 */
[C---:B------:R-:W-:Y:S02]  /*74e0*/  FMUL.FTZ R24, R100.reuse, R132 ;  /* 0x0000008464187220 */ /* 0x040fe40000410000 */
[C---:B------:R-:W-:Y:S02]  /*74f0*/  FMUL.FTZ R25, R100.reuse, R133 ;  /* 0x0000008564197220 */ /* 0x040fe40000410000 */
[----:B------:R-:W-:Y:S02]  /*7500*/  FMUL.FTZ R28, R100, R136 ;  /* 0x00000088641c7220 */ /* 0x000fe40000410000 */
[----:B-1----:R-:W-:Y:S01]  /*7510*/  FFMA.FTZ R3, R17, c[0x0][0x2d0], -R110 ;  /* 0x0000b40011037a23 */ /* 0x002fe2000001086e */
[----:B----4-:R-:W-:Y:S01]  /*7520*/  MOV R133, R43 ;  /* 0x0000002b00857202 */ /* 0x010fe20000000f00 */
[----:B------:R-:W-:Y:S02]  /*7530*/  FMUL.FTZ R17, R102, R125 ;  /* 0x0000007d66117220 */ /* 0x000fe40000410000 */
[----:B------:R1:W3:Y:S01]  /*7540*/  MUFU.EX2 R49, R3 ;  /* 0x0000000300317308 */ /* 0x0002e20000000800 */
[C---:B------:R-:W-:Y:S02]  /*7550*/  FMUL.FTZ R29, R100.reuse, R137 ;  /* 0x00000089641d7220 */ /* 0x040fe40000410000 */
[C---:B------:R-:W-:Y:S02]  /*7560*/  FMUL.FTZ R40, R100.reuse, R148 ;  /* 0x0000009464287220 */ /* 0x040fe40000410000 */
[C---:B------:R-:W-:Y:S02]  /*7570*/  FMUL.FTZ R57, R100.reuse, R165 ;  /* 0x000000a564397220 */ /* 0x040fe40000410000 */
[----:B------:R-:W-:Y:S02]  /*7580*/  FMUL.FTZ R61, R100, R169 ;  /* 0x000000a9643d7220 */ /* 0x000fe40000410000 */
[----:B--2---:R-:W-:Y:S02]  /*7590*/  FFMA.FTZ R2, R176, c[0x0][0x2d0], -R111 ;  /* 0x0000b400b0027a23 */ /* 0x004fe4000001086f */
[----:B------:R-:W-:Y:S02]  /*75a0*/  FMUL.FTZ R176, R103, c[0x0][0x2d0] ;  /* 0x0000b40067b07a20 */ /* 0x000fe40000410000 */
[----:B------:R2:W4:Y:S01]  /*75b0*/  MUFU.EX2 R8, R2 ;  /* 0x0000000200087308 */ /* 0x0005220000000800 */
[----:B------:R-:W-:Y:S02]  /*75c0*/  FMUL.FTZ R72, R100, R72 ;  /* 0x0000004864487220 */ /* 0x000fe40000410000 */
[--C-:B------:R-:W-:Y:S02]  /*75d0*/  FFMA.FTZ R106, R202, c[0x0][0x2d0], -R176.reuse ;  /* 0x0000b400ca6a7a23 */ /* 0x100fe400000108b0 */
[C---:B------:R-:W-:Y:S02]  /*75e0*/  FMUL.FTZ R73, R100.reuse, R73 ;  /* 0x0000004964497220 */ /* 0x040fe40000410000 */
[C---:B------:R-:W-:Y:S02]  /*75f0*/  FMUL.FTZ R76, R100.reuse, R76 ;  /* 0x0000004c644c7220 */ /* 0x040fe40000410000 */
[C---:B------:R-:W-:Y:S02]  /*7600*/  FMUL.FTZ R77, R100.reuse, R77 ;  /* 0x0000004d644d7220 */ /* 0x040fe40000410000 */
[--C-:B-1----:R-:W-:Y:S01]  /*7610*/  FFMA.FTZ R3, R187, c[0x0][0x2d0], -R176.reuse ;  /* 0x0000b400bb037a23 */ /* 0x102fe200000108b0 */
[----:B------:R-:W-:Y:S01]  /*7620*/  MOV R187, R4 ;  /* 0x0000000400bb7202 */ /* 0x000fe20000000f00 */
[C---:B------:R-:W-:Y:S01]  /*7630*/  FMUL.FTZ R88, R100.reuse, R88 ;  /* 0x0000005864587220 */ /* 0x040fe20000410000 */
[----:B---3--:R-:W-:Y:S01]  /*7640*/  MOV R136, R49 ;  /* 0x0000003100887202 */ /* 0x008fe20000000f00 */
[----:B------:R1:W-:Y:S01]  /*7650*/  MUFU.EX2 R44, R3 ;  /* 0x00000003002c7308 */ /* 0x0003e20000000800 */
[C---:B------:R-:W-:Y:S02]  /*7660*/  FMUL.FTZ R89, R100.reuse, R89 ;  /* 0x0000005964597220 */ /* 0x040fe40000410000 */
[C---:B------:R-:W-:Y:S02]  /*7670*/  FMUL.FTZ R92, R100.reuse, R92 ;  /* 0x0000005c645c7220 */ /* 0x040fe40000410000 */
[C---:B------:R-:W-:Y:S02]  /*7680*/  FMUL.FTZ R93, R100.reuse, R93 ;  /* 0x0000005d645d7220 */ /* 0x040fe40000410000 */
[C---:B------:R-:W-:Y:S01]  /*7690*/  FMUL.FTZ R98, R101.reuse, R98 ;  /* 0x0000006265627220 */ /* 0x040fe20000410000 */
[----:B--2---:R-:W2:Y:S01]  /*76a0*/  SHFL.BFLY PT, R2, R0, 0x1, 0x1f ;  /* 0x0c201f0000027f89 */ /* 0x004ea200000e0000 */
[----:B----4-:R-:W-:Y:S01]  /*76b0*/  MOV R178, R8 ;  /* 0x0000000800b27202 */ /* 0x010fe20000000f00 */
[----:B------:R-:W-:Y:S02]  /*76c0*/  FMUL.FTZ R8, R100, R112 ;  /* 0x0000007064087220 */ /* 0x000fe40000410000 */
[----:B------:R-:W-:Y:S02]  /*76d0*/  FMUL.FTZ R99, R101, R99 ;  /* 0x0000006365637220 */ /* 0x000fe40000410000 */
[----:B-1----:R-:W-:Y:S04]  /*76e0*/  FFMA.FTZ R3, R191, c[0x0][0x2d0], -R176 ;  /* 0x0000b400bf037a23 */ /* 0x002fe800000108b0 */
[----:B------:R1:W3:Y:S01]  /*76f0*/  MUFU.EX2 R48, R3 ;  /* 0x0000000300307308 */ /* 0x0002e20000000800 */
[----:B--2---:R-:W-:Y:S01]  /*7700*/  FMNMX.FTZ R2, R0, R2, !PT ;  /* 0x0000000200027209 */ /* 0x004fe20007810000 */
[----:B------:R-:W-:Y:S02]  /*7710*/  FFMA.FTZ R0, R18, c[0x0][0x2d0], -R110 ;  /* 0x0000b40012007a23 */ /* 0x000fe4000001086e */
[----:B------:R-:W-:Y:S06]  /*7720*/  FMUL.FTZ R18, R101, R126 ;  /* 0x0000007e65127220 */ /* 0x000fec0000410000 */
[----:B------:R2:W4:Y:S01]  /*7730*/  MUFU.EX2 R45, R0 ;  /* 0x00000000002d7308 */ /* 0x0005220000000800 */
[----:B------:R-:W-:Y:S01]  /*7740*/  LDSM.16.MT88.4 R124, [R217+0x2100] ;  /* 0x00210000d97c783b */ /* 0x000fe20000004200 */
[----:B-1----:R-:W-:Y:S01]  /*7750*/  FFMA.FTZ R3, R184, c[0x0][0x2d0], -R176 ;  /* 0x0000b400b8037a23 */ /* 0x002fe200000108b0 */
[----:B---3--:R-:W-:Y:S02]  /*7760*/  F2FP.PACK_AB R112, R48, R44 ;  /* 0x0000002c3070723e */ /* 0x008fe400000000ff */
[----:B------:R-:W-:Y:S05]  /*7770*/  MOV R137, R48 ;  /* 0x0000003000897202 */ /* 0x000fea0000000f00 */
[----:B------:R1:W-:Y:S01]  /*7780*/  MUFU.EX2 R184, R3 ;  /* 0x0000000300b87308 */ /* 0x0003e20000000800 */
[----:B------:R-:W-:Y:S02]  /*7790*/  FFMA.FTZ R48, R199, c[0x0][0x2d0], -R110 ;  /* 0x0000b400c7307a23 */ /* 0x000fe4000001086e */
[----:B--2---:R-:W-:Y:S01]  /*77a0*/  FADD.FTZ R0, -R2, R107 ;  /* 0x0000006b02007221 */ /* 0x004fe20000010100 */
[----:B------:R-:W-:Y:S01]  /*77b0*/  MOV R107, R50 ;  /* 0x00000032006b7202 */ /* 0x000fe20000000f00 */
[----:B------:R-:W-:Y:S02]  /*77c0*/  FMUL.FTZ R50, R101, R158 ;  /* 0x0000009e65327220 */ /* 0x000fe40000410000 */
[----:B------:R-:W-:Y:S01]  /*77d0*/  FMUL.FTZ R0, R0, c[0x0][0x2d0] ;  /* 0x0000b40000007a20 */ /* 0x000fe20000410000 */
[----:B------:R-:W-:Y:S01]  /*77e0*/  MOV R143, R107 ;  /* 0x0000006b008f7202 */ /* 0x000fe20000000f00 */
[----:B------:R-:W-:Y:S04]  /*77f0*/  FFMA.FTZ R107, R210, c[0x0][0x2d0], -R111 ;  /* 0x0000b400d26b7a23 */ /* 0x000fe8000001086f */
[----:B------:R-:W2:Y:S01]  /*7800*/  MUFU.EX2 R0, R0 ;  /* 0x0000000000007308 */ /* 0x000ea20000000800 */
[----:B-1----:R-:W-:Y:S01]  /*7810*/  FFMA.FTZ R3, R179, c[0x0][0x2d0], -R176 ;  /* 0x0000b400b3037a23 */ /* 0x002fe200000108b0 */
[----:B------:R-:W-:Y:S01]  /*7820*/  MOV R179, R7 ;  /* 0x0000000700b37202 */ /* 0x000fe20000000f00 */
[----:B------:R-:W-:Y:S01]  /*7830*/  FMUL.FTZ R7, R101, R119 ;  /* 0x0000007765077220 */ /* 0x000fe20000410000 */
[----:B----4-:R-:W-:Y:S06]  /*7840*/  F2FP.PACK_AB R119, R45, R49 ;  /* 0x000000312d77723e */ /* 0x010fec00000000ff */
[----:B------:R1:W-:Y:S01]  /*7850*/  MUFU.EX2 R5, R3 ;  /* 0x0000000300057308 */ /* 0x0003e20000000800 */
[----:B------:R-:W-:Y:S02]  /*7860*/  FMUL.FTZ R49, R102, R157 ;  /* 0x0000009d66317220 */ /* 0x000fe40000410000 */
[C---:B--2---:R-:W-:Y:S02]  /*7870*/  FMUL.FTZ R10, R0.reuse, R114 ;  /* 0x00000072000a7220 */ /* 0x044fe40000410000 */
[C---:B------:R-:W-:Y:S02]  /*7880*/  FMUL.FTZ R11, R0.reuse, R115 ;  /* 0x00000073000b7220 */ /* 0x040fe40000410000 */
[C---:B------:R-:W-:Y:S02]  /*7890*/  FMUL.FTZ R14, R0.reuse, R122 ;  /* 0x0000007a000e7220 */ /* 0x040fe40000410000 */
[C---:B------:R-:W-:Y:S02]  /*78a0*/  FMUL.FTZ R15, R0.reuse, R123 ;  /* 0x0000007b000f7220 */ /* 0x040fe40000410000 */
[C---:B------:R-:W-:Y:S01]  /*78b0*/  FMUL.FTZ R26, R0.reuse, R134 ;  /* 0x00000086001a7220 */ /* 0x040fe20000410000 */
[----:B------:R-:W-:Y:S01]  /*78c0*/  MOV R134, R44 ;  /* 0x0000002c00867202 */ /* 0x000fe20000000f00 */
[----:B------:R-:W-:Y:S01]  /*78d0*/  FMUL.FTZ R27, R0, R135 ;  /* 0x00000087001b7220 */ /* 0x000fe20000410000 */
[----:B------:R-:W2:Y:S01]  /*78e0*/  LDSM.16.MT88.4 R120, [R218+0x1100] ;  /* 0x00110000da78783b */ /* 0x000ea20000004200 */
[----:B-1----:R-:W-:Y:S01]  /*78f0*/  FMUL.FTZ R3, R2, c[0x0][0x2d0] ;  /* 0x0000b40002037a20 */ /* 0x002fe20000410000 */
[----:B------:R-:W-:Y:S01]  /*7900*/  MOV R135, R45 ;  /* 0x0000002d00877202 */ /* 0x000fe20000000f00 */
[C---:B------:R-:W-:Y:S01]  /*7910*/  FMUL.FTZ R30, R0.reuse, R138 ;  /* 0x0000008a001e7220 */ /* 0x040fe20000410000 */
[----:B------:R-:W-:Y:S01]  /*7920*/  MOV R138, R46 ;  /* 0x0000002e008a7202 */ /* 0x000fe20000000f00 */
[--C-:B------:R-:W-:Y:S01]  /*7930*/  FFMA.FTZ R4, R185, c[0x0][0x2d0], -R3.reuse ;  /* 0x0000b400b9047a23 */ /* 0x100fe20000010803 */
[----:B------:R-:W-:Y:S01]  /*7940*/  MOV R185, R47 ;  /* 0x0000002f00b97202 */ /* 0x000fe20000000f00 */
[C---:B------:R-:W-:Y:S01]  /*7950*/  FMUL.FTZ R31, R0.reuse, R139 ;  /* 0x0000008b001f7220 */ /* 0x040fe20000410000 */
[----:B------:R-:W-:Y:S01]  /*7960*/  MOV R159, R138 ;  /* 0x0000008a009f7202 */ /* 0x000fe20000000f00 */
[----:B------:R1:W3:Y:S01]  /*7970*/  MUFU.EX2 R6, R4 ;  /* 0x0000000400067308 */ /* 0x0002e20000000800 */
[----:B------:R-:W-:Y:S01]  /*7980*/  FFMA.FTZ R44, R197, c[0x0][0x2d0], -R110 ;  /* 0x0000b400c52c7a23 */ /* 0x000fe2000001086e */
[----:B------:R-:W-:Y:S01]  /*7990*/  MOV R138, R137 ;  /* 0x00000089008a7202 */ /* 0x000fe20000000f00 */
[----:B------:R-:W-:Y:S01]  /*79a0*/  FMUL.FTZ R46, R0, R154 ;  /* 0x0000009a002e7220 */ /* 0x000fe20000410000 */
[----:B------:R-:W-:Y:S01]  /*79b0*/  MOV R137, R136 ;  /* 0x0000008800897202 */ /* 0x000fe20000000f00 */
[----:B------:R-:W-:Y:S01]  /*79c0*/  FMUL.FTZ R45, R100, R153 ;  /* 0x00000099642d7220 */ /* 0x000fe20000410000 */
[----:B------:R-:W-:Y:S01]  /*79d0*/  MOV R136, R187 ;  /* 0x000000bb00887202 */ /* 0x000fe20000000f00 */
[C---:B------:R-:W-:Y:S02]  /*79e0*/  FMUL.FTZ R47, R0.reuse, R155 ;  /* 0x0000009b002f7220 */ /* 0x040fe40000410000 */
[C---:B------:R-:W-:Y:S01]  /*79f0*/  FMUL.FTZ R58, R0.reuse, R166 ;  /* 0x000000a6003a7220 */ /* 0x040fe20000410000 */
[----:B------:R4:W-:Y:S01]  /*7a00*/  MUFU.EX2 R155, R60 ;  /* 0x0000003c009b7308 */ /* 0x0009e20000000800 */
[C---:B------:R-:W-:Y:S02]  /*7a10*/  FMUL.FTZ R59, R0.reuse, R167 ;  /* 0x000000a7003b7220 */ /* 0x040fe40000410000 */
[C---:B------:R-:W-:Y:S02]  /*7a20*/  FMUL.FTZ R62, R0.reuse, R170 ;  /* 0x000000aa003e7220 */ /* 0x040fe40000410000 */
[C---:B------:R-:W-:Y:S02]  /*7a30*/  FMUL.FTZ R63, R0.reuse, R171 ;  /* 0x000000ab003f7220 */ /* 0x040fe40000410000 */
[C---:B------:R-:W-:Y:S02]  /*7a40*/  FMUL.FTZ R74, R0.reuse, R74 ;  /* 0x0000004a004a7220 */ /* 0x040fe40000410000 */
[C---:B------:R-:W-:Y:S02]  /*7a50*/  FMUL.FTZ R75, R0.reuse, R75 ;  /* 0x0000004b004b7220 */ /* 0x040fe40000410000 */
[C---:B------:R-:W-:Y:S02]  /*7a60*/  FMUL.FTZ R78, R0.reuse, R78 ;  /* 0x0000004e004e7220 */ /* 0x040fe40000410000 */
[----:B------:R-:W-:Y:S02]  /*7a70*/  FMUL.FTZ R79, R0, R79 ;  /* 0x0000004f004f7220 */ /* 0x000fe40000410000 */
[--C-:B-1----:R-:W-:Y:S01]  /*7a80*/  FFMA.FTZ R4, R192, c[0x0][0x2d0], -R3.reuse ;  /* 0x0000b400c0047a23 */ /* 0x102fe20000010803 */
[----:B---3--:R-:W-:Y:S01]  /*7a90*/  MOV R192, R6 ;  /* 0x0000000600c07202 */ /* 0x008fe20000000f00 */
[----:B------:R-:W-:Y:S01]  /*7aa0*/  FMUL.FTZ R6, R101, R118 ;  /* 0x0000007665067220 */ /* 0x000fe20000410000 */
[----:B------:R-:W-:Y:S01]  /*7ab0*/  F2FP.PACK_AB R118, R179, R178 ;  /* 0x000000b2b376723e */ /* 0x000fe200000000ff */
[----:B------:R1:W3:Y:S01]  /*7ac0*/  MUFU.EX2 R42, R4 ;  /* 0x00000004002a7308 */ /* 0x0002e20000000800 */
[C---:B------:R-:W-:Y:S01]  /*7ad0*/  FMUL.FTZ R90, R0.reuse, R90 ;  /* 0x0000005a005a7220 */ /* 0x040fe20000410000 */
[----:B------:R-:W-:Y:S01]  /*7ae0*/  MOV R141, R192 ;  /* 0x000000c0008d7202 */ /* 0x000fe20000000f00 */
[----:B------:R-:W-:Y:S02]  /*7af0*/  FMUL.FTZ R91, R0, R91 ;  /* 0x0000005b005b7220 */ /* 0x000fe40000410000 */
[----:B----4-:R-:W-:Y:S02]  /*7b00*/  FMUL.FTZ R60, R100, R168 ;  /* 0x000000a8643c7220 */ /* 0x010fe40000410000 */
[C---:B------:R-:W-:Y:S02]  /*7b10*/  FMUL.FTZ R94, R0.reuse, R94 ;  /* 0x0000005e005e7220 */ /* 0x040fe40000410000 */
[----:B------:R-:W-:Y:S02]  /*7b20*/  FMUL.FTZ R95, R0, R95 ;  /* 0x0000005f005f7220 */ /* 0x000fe40000410000 */
[--C-:B------:R-:W-:Y:S02]  /*7b30*/  FFMA.FTZ R108, R108, c[0x0][0x2d0], -R3.reuse ;  /* 0x0000b4006c6c7a23 */ /* 0x100fe40000010803 */
[--C-:B-1----:R-:W-:Y:S01]  /*7b40*/  FFMA.FTZ R4, R190, c[0x0][0x2d0], -R3.reuse ;  /* 0x0000b400be047a23 */ /* 0x102fe20000010803 */
[----:B---3--:R-:W-:Y:S02]  /*7b50*/  F2FP.PACK_AB R113, R42, R192 ;  /* 0x000000c02a71723e */ /* 0x008fe400000000ff */
[----:B------:R-:W-:Y:S01]  /*7b60*/  MOV R132, R42 ;  /* 0x0000002a00847202 */ /* 0x000fe20000000f00 */
[----:B------:R1:W-:Y:S01]  /*7b70*/  MUFU.EX2 R191, R4 ;  /* 0x0000000400bf7308 */ /* 0x0003e20000000800 */
[----:B------:R-:W-:Y:S09]  /*7b80*/  FMUL.FTZ R42, R0, R150 ;  /* 0x00000096002a7220 */ /* 0x000ff20000410000 */
[----:B------:R3:W-:Y:S01]  /*7b90*/  MUFU.EX2 R150, R48 ;  /* 0x0000003000967308 */ /* 0x0007e20000000800 */
[----:B-1----:R-:W-:Y:S01]  /*7ba0*/  FFMA.FTZ R4, R189, c[0x0][0x2d0], -R3 ;  /* 0x0000b400bd047a23 */ /* 0x002fe20000010803 */
[----:B------:R-:W-:Y:S01]  /*7bb0*/  MOV R189, R5 ;  /* 0x0000000500bd7202 */ /* 0x000fe20000000f00 */
[----:B------:R-:W-:Y:S01]  /*7bc0*/  FMUL.FTZ R5, R102, R117 ;  /* 0x0000007566057220 */ /* 0x000fe20000410000 */
[----:B------:R-:W-:Y:S06]  /*7bd0*/  F2FP.PACK_AB R117, R43, R187 ;  /* 0x000000bb2b75723e */ /* 0x000fec00000000ff */
[----:B------:R1:W4:Y:S01]  /*7be0*/  MUFU.EX2 R190, R4 ;  /* 0x0000000400be7308 */ /* 0x0003220000000800 */
[----:B------:R-:W-:Y:S01]  /*7bf0*/  F2FP.PACK_AB R114, R189, R184 ;  /* 0x000000b8bd72723e */ /* 0x000fe200000000ff */
[----:B------:R-:W-:Y:S01]  /*7c00*/  FMUL.FTZ R43, R0, R151 ;  /* 0x00000097002b7220 */ /* 0x000fe20000410000 */
[----:B------:R-:W-:Y:S01]  /*7c10*/  MOV R187, R188 ;  /* 0x000000bc00bb7202 */ /* 0x000fe20000000f00 */
[C---:B---3--:R-:W-:Y:S02]  /*7c20*/  FMUL.FTZ R48, R102.reuse, R156 ;  /* 0x0000009c66307220 */ /* 0x048fe40000410000 */
[----:B-1----:R-:W-:Y:S01]  /*7c30*/  FMUL.FTZ R4, R102, R116 ;  /* 0x0000007466047220 */ /* 0x002fe20000410000 */
[----:B------:R-:W-:Y:S02]  /*7c40*/  F2FP.PACK_AB R116, R186, R177 ;  /* 0x000000b1ba74723e */ /* 0x000fe400000000ff */
[----:B----4-:R-:W-:Y:S02]  /*7c50*/  F2FP.PACK_AB R115, R190, R191 ;  /* 0x000000bfbe73723e */ /* 0x010fe400000000ff */
[----:B------:R-:W-:Y:S03]  /*7c60*/  MOV R142, R190 ;  /* 0x000000be008e7202 */ /* 0x000fe60000000f00 */
[-C--:B------:R-:W-:Y:S08]  /*7c70*/  HMMA.16816.F32 R4, R116, R20.reuse, R4 ;  /* 0x000000147404723c */ /* 0x080ff00000001804 */
[C---:B------:R-:W-:Y:S07]  /*7c80*/  HMMA.16816.F32 R8, R112.reuse, R20, R8 ;  /* 0x000000147008723c */ /* 0x040fee0000001808 */
[C---:B------:R-:W-:Y:S01]  /*7c90*/  FMUL.FTZ R20, R102.reuse, R128 ;  /* 0x0000008066147220 */ /* 0x040fe20000410000 */
[-C--:B------:R-:W-:Y:S01]  /*7ca0*/  HMMA.16816.F32 R12, R112, R22.reuse, R12 ;  /* 0x00000016700c723c */ /* 0x080fe2000000180c */
[C---:B------:R-:W-:Y:S07]  /*7cb0*/  FMUL.FTZ R21, R102.reuse, R129 ;  /* 0x0000008166157220 */ /* 0x040fee0000410000 */
[C---:B------:R-:W-:Y:S07]  /*7cc0*/  HMMA.16816.F32 R16, R116.reuse, R22, R16 ;  /* 0x000000167410723c */ /* 0x040fee0000001810 */
[C---:B------:R-:W-:Y:S02]  /*7cd0*/  FMUL.FTZ R22, R101.reuse, R130 ;  /* 0x0000008265167220 */ /* 0x040fe40000410000 */
[----:B------:R-:W-:Y:S02]  /*7ce0*/  FMUL.FTZ R23, R101, R131 ;  /* 0x0000008365177220 */ /* 0x000fe40000410000 */
[----:B------:R-:W-:Y:S05]  /*7cf0*/  LDSM.16.MT88.4 R128, [R218+0x500] ;  /* 0x00050000da80783b */ /* 0x000fea0000004200 */
[-C--:B------:R-:W-:Y:S08]  /*7d00*/  HMMA.16816.F32 R20, R116, R36.reuse, R20 ;  /* 0x000000247414723c */ /* 0x080ff00000001814 */
[C---:B------:R-:W-:Y:S07]  /*7d10*/  HMMA.16816.F32 R24, R112.reuse, R36, R24 ;  /* 0x000000247018723c */ /* 0x040fee0000001818 */
[----:B------:R-:W-:Y:S01]  /*7d20*/  FMUL.FTZ R37, R102, R145 ;  /* 0x0000009166257220 */ /* 0x000fe20000410000 */
[-C--:B------:R-:W-:Y:S01]  /*7d30*/  HMMA.16816.F32 R28, R112, R38.reuse, R28 ;  /* 0x00000026701c723c */ /* 0x080fe2000000181c */
[----:B------:R1:W-:Y:S03]  /*7d40*/  MUFU.EX2 R145, R44 ;  /* 0x0000002c00917308 */ /* 0x0003e60000000800 */
[--C-:B------:R-:W-:Y:S04]  /*7d50*/  FFMA.FTZ R36, R193, c[0x0][0x2d0], -R111.reuse ;  /* 0x0000b400c1247a23 */ /* 0x100fe8000001086f */
[C---:B------:R-:W-:Y:S03]  /*7d60*/  HMMA.16816.F32 R32, R116.reuse, R38, R32 ;  /* 0x000000267420723c */ /* 0x040fe60000001820 */
[----:B------:R3:W4:Y:S04]  /*7d70*/  MUFU.EX2 R41, R36 ;  /* 0x0000002400297308 */ /* 0x0007280000000800 */
[C---:B------:R-:W-:Y:S02]  /*7d80*/  FMUL.FTZ R39, R101.reuse, R147 ;  /* 0x0000009365277220 */ /* 0x040fe40000410000 */
[----:B------:R-:W-:Y:S04]  /*7d90*/  FMUL.FTZ R38, R101, R146 ;  /* 0x0000009265267220 */ /* 0x000fe80000410000 */
[----:B------:R2:W-:Y:S01]  /*7da0*/  MUFU.EX2 R147, R106 ;  /* 0x0000006a00937308 */ /* 0x0005e20000000800 */
[----:B-1----:R-:W-:Y:S02]  /*7db0*/  FMUL.FTZ R44, R100, R152 ;  /* 0x00000098642c7220 */ /* 0x002fe40000410000 */
[----:B---3--:R-:W-:Y:S01]  /*7dc0*/  FMUL.FTZ R36, R102, R144 ;  /* 0x0000009066247220 */ /* 0x008fe20000410000 */
[----:B----4-:R-:W-:Y:S01]  /*7dd0*/  MOV R144, R41 ;  /* 0x0000002900907202 */ /* 0x010fe20000000f00 */
[----:B------:R-:W-:Y:S01]  /*7de0*/  FMUL.FTZ R41, R100, R149 ;  /* 0x0000009564297220 */ /* 0x000fe20000410000 */
[----:B------:R-:W-:Y:S01]  /*7df0*/  MOV R149, R56 ;  /* 0x0000003800957202 */ /* 0x000fe20000000f00 */
[--C-:B------:R-:W-:Y:S03]  /*7e00*/  FFMA.FTZ R56, R195, c[0x0][0x2d0], -R111.reuse ;  /* 0x0000b400c3387a23 */ /* 0x100fe6000001086f */
[-C--:B------:R-:W-:Y:S01]  /*7e10*/  HMMA.16816.F32 R36, R116, R52.reuse, R36 ;  /* 0x000000347424723c */ /* 0x080fe20000001824 */
[----:B------:R1:W-:Y:S01]  /*7e20*/  MUFU.EX2 R158, R56 ;  /* 0x00000038009e7308 */ /* 0x0003e20000000800 */
[--C-:B--2---:R-:W-:Y:S06]  /*7e30*/  FFMA.FTZ R106, R201, c[0x0][0x2d0], -R176.reuse ;  /* 0x0000b400c96a7a23 */ /* 0x104fec00000108b0 */
[C---:B------:R-:W-:Y:S03]  /*7e40*/  HMMA.16816.F32 R40, R112.reuse, R52, R40 ;  /* 0x000000347028723c */ /* 0x040fe60000001828 */
[----:B------:R2:W-:Y:S04]  /*7e50*/  MUFU.EX2 R151, R106 ;  /* 0x0000006a00977308 */ /* 0x0005e80000000800 */
[----:B------:R-:W-:Y:S01]  /*7e60*/  FFMA.FTZ R52, R196, c[0x0][0x2d0], -R111 ;  /* 0x0000b400c4347a23 */ /* 0x000fe2000001086f */
[-C--:B------:R-:W-:Y:S01]  /*7e70*/  HMMA.16816.F32 R44, R112, R54.reuse, R44 ;  /* 0x00000036702c723c */ /* 0x080fe2000000182c */
[----:B------:R-:W-:Y:S04]  /*7e80*/  FMUL.FTZ R53, R102, R161 ;  /* 0x000000a166357220 */ /* 0x000fe80000410000 */
[----:B------:R3:W4:Y:S03]  /*7e90*/  MUFU.EX2 R153, R52 ;  /* 0x0000003400997308 */ /* 0x0007260000000800 */
[C---:B------:R-:W-:Y:S01]  /*7ea0*/  HMMA.16816.F32 R48, R116.reuse, R54, R48 ;  /* 0x000000367430723c */ /* 0x040fe20000001830 */
[----:B-1----:R-:W-:Y:S06]  /*7eb0*/  FMUL.FTZ R56, R100, R164 ;  /* 0x000000a464387220 */ /* 0x002fec0000410000 */
[C---:B------:R-:W-:Y:S02]  /*7ec0*/  FMUL.FTZ R54, R101.reuse, R162 ;  /* 0x000000a265367220 */ /* 0x040fe40000410000 */
[----:B------:R-:W-:Y:S03]  /*7ed0*/  FMUL.FTZ R55, R101, R163 ;  /* 0x000000a365377220 */ /* 0x000fe60000410000 */
[--C-:B--2---:R-:W-:Y:S04]  /*7ee0*/  FFMA.FTZ R106, R203, c[0x0][0x2d0], -R3.reuse ;  /* 0x0000b400cb6a7a23 */ /* 0x104fe80000010803 */
[----:B------:R1:W-:Y:S01]  /*7ef0*/  MUFU.EX2 R148, R106 ;  /* 0x0000006a00947308 */ /* 0x0003e20000000800 */
[----:B---3--:R-:W-:Y:S07]  /*7f00*/  FMUL.FTZ R52, R102, R160 ;  /* 0x000000a066347220 */ /* 0x008fee0000410000 */
[-C--:B------:R-:W-:Y:S08]  /*7f10*/  HMMA.16816.F32 R52, R116, R120.reuse, R52 ;  /* 0x000000787434723c */ /* 0x080ff00000001834 */
[C---:B------:R-:W-:Y:S01]  /*7f20*/  HMMA.16816.F32 R56, R112.reuse, R120, R56 ;  /* 0x000000787038723c */ /* 0x040fe20000001838 */
[--C-:B-1----:R-:W-:Y:S07]  /*7f30*/  FFMA.FTZ R106, R204, c[0x0][0x2d0], -R3.reuse ;  /* 0x0000b400cc6a7a23 */ /* 0x102fee0000010803 */
[-C--:B------:R-:W-:Y:S01]  /*7f40*/  HMMA.16816.F32 R60, R112, R122.reuse, R60 ;  /* 0x0000007a703c723c */ /* 0x080fe2000000183c */
[----:B------:R1:W-:Y:S07]  /*7f50*/  MUFU.EX2 R152, R106 ;  /* 0x0000006a00987308 */ /* 0x0003ee0000000800 */
[C---:B------:R-:W-:Y:S01]  /*7f60*/  HMMA.16816.F32 R64, R116.reuse, R122, R64 ;  /* 0x0000007a7440723c */ /* 0x040fe20000001840 */
[----:B------:R-:W2:Y:S07]  /*7f70*/  LDSM.16.MT88.4 R120, [R218+0x2100] ;  /* 0x00210000da78783b */ /* 0x000eae0000004200 */
[-C--:B------:R-:W-:Y:S08]  /*7f80*/  HMMA.16816.F32 R68, R116, R124.reuse, R68 ;  /* 0x0000007c7444723c */ /* 0x080ff00000001844 */
[C---:B------:R-:W-:Y:S01]  /*7f90*/  HMMA.16816.F32 R72, R112.reuse, R124, R72 ;  /* 0x0000007c7048723c */ /* 0x040fe20000001848 */
[--C-:B-1----:R-:W-:Y:S04]  /*7fa0*/  FFMA.FTZ R106, R205, c[0x0][0x2d0], -R176.reuse ;  /* 0x0000b400cd6a7a23 */ /* 0x102fe800000108b0 */
[----:B------:R1:W-:Y:S03]  /*7fb0*/  MUFU.EX2 R156, R106 ;  /* 0x0000006a009c7308 */ /* 0x0003e60000000800 */
[-C--:B------:R-:W-:Y:S08]  /*7fc0*/  HMMA.16816.F32 R76, R112, R126.reuse, R76 ;  /* 0x0000007e704c723c */ /* 0x080ff0000000184c */
[C---:B------:R-:W-:Y:S01]  /*7fd0*/  HMMA.16816.F32 R80, R116.reuse, R126, R80 ;  /* 0x0000007e7450723c */ /* 0x040fe20000001850 */
[----:B------:R-:W3:Y:S07]  /*7fe0*/  LDSM.16.MT88.4 R124, [R217+0x500] ;  /* 0x00050000d97c783b */ /* 0x000eee0000004200 */
[-C--:B--2---:R-:W-:Y:S01]  /*7ff0*/  HMMA.16816.F32 R84, R116, R120.reuse, R84 ;  /* 0x000000787454723c */ /* 0x084fe20000001854 */
[--C-:B-1----:R-:W-:Y:S07]  /*8000*/  FFMA.FTZ R106, R206, c[0x0][0x2d0], -R176.reuse ;  /* 0x0000b400ce6a7a23 */ /* 0x102fee00000108b0 */
[C---:B------:R-:W-:Y:S01]  /*8010*/  HMMA.16816.F32 R88, R112.reuse, R120, R88 ;  /* 0x000000787058723c */ /* 0x040fe20000001858 */
[----:B------:R1:W2:Y:S07]  /*8020*/  MUFU.EX2 R154, R106 ;  /* 0x0000006a009a7308 */ /* 0x0002ae0000000800 */
[-C--:B------:R-:W-:Y:S07]  /*8030*/  HMMA.16816.F32 R92, R112, R122.reuse, R92 ;  /* 0x0000007a705c723c */ /* 0x080fee000000185c */
[----:B----4-:R-:W-:Y:S01]  /*8040*/  F2FP.PACK_AB R114, R158, R153 ;  /* 0x000000999e72723e */ /* 0x010fe200000000ff */
[----:B------:R-:W-:Y:S01]  /*8050*/  HMMA.16816.F32 R96, R116, R122, R96 ;  /* 0x0000007a7460723c */ /* 0x000fe20000001860 */
[----:B------:R-:W-:Y:S01]  /*8060*/  F2FP.PACK_AB R115, R216, R155 ;  /* 0x0000009bd873723e */ /* 0x000fe200000000ff */
[----:B------:R-:W4:Y:S02]  /*8070*/  LDSM.16.MT88.4 R120, [R217+0x1500] ;  /* 0x00150000d978783b */ /* 0x000f240000004200 */
[----:B------:R-:W-:Y:S02]  /*8080*/  F2FP.PACK_AB R112, R149, R144 ;  /* 0x000000909570723e */ /* 0x000fe400000000ff */
[----:B------:R-:W-:Y:S02]  /*8090*/  F2FP.PACK_AB R113, R150, R145 ;  /* 0x000000919671723e */ /* 0x000fe400000000ff */
[----:B------:R-:W-:Y:S01]  /*80a0*/  F2FP.PACK_AB R116, R151, R147 ;  /* 0x000000939774723e */ /* 0x000fe200000000ff */
[--C-:B-1----:R-:W-:Y:S03]  /*80b0*/  FFMA.FTZ R106, R207, c[0x0][0x2d0], -R3.reuse ;  /* 0x0000b400cf6a7a23 */ /* 0x102fe60000010803 */
[----:B--2---:R-:W-:Y:S01]  /*80c0*/  F2FP.PACK_AB R118, R154, R156 ;  /* 0x0000009c9a76723e */ /* 0x004fe200000000ff */
[-C--:B---3--:R-:W-:Y:S01]  /*80d0*/  HMMA.16816.F32 R4, R112, R124.reuse, R4 ;  /* 0x0000007c7004723c */ /* 0x088fe20000001804 */
[----:B------:R1:W-:Y:S01]  /*80e0*/  MUFU.EX2 R157, R106 ;  /* 0x0000006a009d7308 */ /* 0x0003e20000000800 */
[----:B------:R-:W-:Y:S01]  /*80f0*/  F2FP.PACK_AB R117, R152, R148 ;  /* 0x000000949875723e */ /* 0x000fe200000000ff */
[----:B-1----:R-:W-:Y:S08]  /*8100*/  FFMA.FTZ R106, R208, c[0x0][0x2d0], -R3 ;  /* 0x0000b400d06a7a23 */ /* 0x002ff00000010803 */
[----:B------:R1:W-:Y:S10]  /*8110*/  MUFU.EX2 R208, R107 ;  /* 0x0000006b00d07308 */ /* 0x0003f40000000800 */
[----:B------:R2:W3:Y:S01]  /*8120*/  MUFU.EX2 R146, R106 ;  /* 0x0000006a00927308 */ /* 0x0004e20000000800 */
[----:B-1----:R-:W-:Y:S01]  /*8130*/  FFMA.FTZ R107, R240, c[0x0][0x2d0], -R176 ;  /* 0x0000b400f06b7a23 */ /* 0x002fe200000108b0 */
[----:B------:R-:W-:Y:S08]  /*8140*/  MOV R240, R156 ;  /* 0x0000009c00f07202 */ /* 0x000ff00000000f00 */
[----:B------:R1:W-:Y:S01]  /*8150*/  MUFU.EX2 R204, R107 ;  /* 0x0000006b00cc7308 */ /* 0x0003e20000000800 */
[--C-:B--2---:R-:W-:Y:S01]  /*8160*/  FFMA.FTZ R106, R213, c[0x0][0x2d0], -R111.reuse ;  /* 0x0000b400d56a7a23 */ /* 0x104fe2000001086f */
[----:B---3--:R-:W-:Y:S02]  /*8170*/  F2FP.PACK_AB R119, R146, R157 ;  /* 0x0000009d9277723e */ /* 0x008fe400000000ff */
[----:B------:R-:W-:Y:S06]  /*8180*/  MOV R210, R146 ;  /* 0x0000009200d27202 */ /* 0x000fec0000000f00 */
[----:B------:R2:W-:Y:S01]  /*8190*/  MUFU.EX2 R139, R106 ;  /* 0x0000006a008b7308 */ /* 0x0005e20000000800 */
[----:B------:R-:W-:Y:S02]  /*81a0*/  MOV R146, R136 ;  /* 0x0000008800927202 */ /* 0x000fe40000000f00 */
[----:B------:R-:W-:Y:S01]  /*81b0*/  MOV R136, R134 ;  /* 0x0000008600887202 */ /* 0x000fe20000000f00 */
[C---:B------:R-:W-:Y:S01]  /*81c0*/  HMMA.16816.F32 R8, R116.reuse, R124, R8 ;  /* 0x0000007c7408723c */ /* 0x040fe20000001808 */
[----:B------:R-:W-:Y:S02]  /*81d0*/  MOV R134, R132 ;  /* 0x0000008400867202 */ /* 0x000fe40000000f00 */
[----:B------:R-:W-:Y:S05]  /*81e0*/  MOV R132, R177 ;  /* 0x000000b100847202 */ /* 0x000fea0000000f00 */
[-C--:B------:R-:W-:Y:S01]  /*81f0*/  HMMA.16816.F32 R12, R116, R126.reuse, R12 ;  /* 0x0000007e740c723c */ /* 0x080fe2000000180c */
[--C-:B-1----:R-:W-:Y:S07]  /*8200*/  FFMA.FTZ R107, R183, c[0x0][0x2d0], -R110.reuse ;  /* 0x0000b400b76b7a23 */ /* 0x102fee000001086e */
[C---:B------:R-:W-:Y:S01]  /*8210*/  HMMA.16816.F32 R16, R112.reuse, R126, R16 ;  /* 0x0000007e7010723c */ /* 0x040fe20000001810 */
[----:B------:R-:W1:Y:S01]  /*8220*/  LDSM.16.MT88.4 R124, [R218+0x1500] ;  /* 0x00150000da7c783b */ /* 0x000e620000004200 */
[----:B------:R-:W-:Y:S02]  /*8230*/  MUFU.EX2 R190, R107 ;  /* 0x0000006b00be7308 */ /* 0x000fe40000000800 */
[--C-:B--2---:R-:W-:Y:S04]  /*8240*/  FFMA.FTZ R106, R214, c[0x0][0x2d0], -R111.reuse ;  /* 0x0000b400d66a7a23 */ /* 0x104fe8000001086f */
[-C--:B------:R-:W-:Y:S04]  /*8250*/  HMMA.16816.F32 R20, R112, R128.reuse, R20 ;  /* 0x000000807014723c */ /* 0x080fe80000001814 */
[----:B------:R2:W3:Y:S04]  /*8260*/  MUFU.EX2 R140, R106 ;  /* 0x0000006a008c7308 */ /* 0x0004e80000000800 */
[C---:B------:R-:W-:Y:S06]  /*8270*/  HMMA.16816.F32 R24, R116.reuse, R128, R24 ;  /* 0x000000807418723c */ /* 0x040fec0000001818 */
[----:B------:R-:W-:Y:S02]  /*8280*/  MUFU.EX2 R107, R108 ;  /* 0x0000006c006b7308 */ /* 0x000fe40000000800 */
[-C--:B------:R-:W-:Y:S08]  /*8290*/  HMMA.16816.F32 R28, R116, R130.reuse, R28 ;  /* 0x00000082741c723c */ /* 0x080ff0000000181c */
[C---:B------:R-:W-:Y:S01]  /*82a0*/  HMMA.16816.F32 R32, R112.reuse, R130, R32 ;  /* 0x000000827020723c */ /* 0x040fe20000001820 */
[----:B------:R-:W1:Y:S03]  /*82b0*/  LDSM.16.MT88.4 R128, [R217+0x2500] ;  /* 0x00250000d980783b */ /* 0x000e660000004200 */
[--C-:B--2---:R-:W-:Y:S01]  /*82c0*/  FFMA.FTZ R106, R215, c[0x0][0x2d0], -R110.reuse ;  /* 0x0000b400d76a7a23 */ /* 0x104fe2000001086e */
[----:B---3--:R-:W-:Y:S02]  /*82d0*/  MOV R215, R140 ;  /* 0x0000008c00d77202 */ /* 0x008fe40000000f00 */
[----:B------:R-:W-:Y:S01]  /*82e0*/  MOV R140, R191 ;  /* 0x000000bf008c7202 */ /* 0x000fe20000000f00 */
[-C--:B----4-:R-:W-:Y:S01]  /*82f0*/  HMMA.16816.F32 R36, R112, R120.reuse, R36 ;  /* 0x000000787024723c */ /* 0x090fe20000001824 */
[----:B------:R2:W-:Y:S07]  /*8300*/  MUFU.EX2 R214, R106 ;  /* 0x0000006a00d67308 */ /* 0x0005ee0000000800 */
[C---:B------:R-:W-:Y:S08]  /*8310*/  HMMA.16816.F32 R40, R116.reuse, R120, R40 ;  /* 0x000000787428723c */ /* 0x040ff00000001828 */
[-C--:B------:R-:W-:Y:S08]  /*8320*/  HMMA.16816.F32 R44, R116, R122.reuse, R44 ;  /* 0x0000007a742c723c */ /* 0x080ff0000000182c */
[C---:B------:R-:W-:Y:S01]  /*8330*/  HMMA.16816.F32 R48, R112.reuse, R122, R48 ;  /* 0x0000007a7030723c */ /* 0x040fe20000001830 */
[--C-:B--2---:R-:W-:Y:S01]  /*8340*/  FFMA.FTZ R106, R237, c[0x0][0x2d0], -R110.reuse ;  /* 0x0000b400ed6a7a23 */ /* 0x104fe2000001086e */
[----:B------:R-:W2:Y:S02]  /*8350*/  LDSM.16.MT88.4 R120, [R218+0x2500] ;  /* 0x00250000da78783b */ /* 0x000ea40000004200 */
[----:B------:R-:W-:Y:S01]  /*8360*/  MOV R237, R139 ;  /* 0x0000008b00ed7202 */ /* 0x000fe20000000f00 */
[----:B------:R3:W4:Y:S01]  /*8370*/  MUFU.EX2 R213, R106 ;  /* 0x0000006a00d57308 */ /* 0x0007220000000800 */
[----:B------:R-:W-:Y:S02]  /*8380*/  MOV R139, R189 ;  /* 0x000000bd008b7202 */ /* 0x000fe40000000f00 */
[-C--:B-1----:R-:W-:Y:S08]  /*8390*/  HMMA.16816.F32 R52, R112, R124.reuse, R52 ;  /* 0x0000007c7034723c */ /* 0x082ff00000001834 */
[C---:B------:R-:W-:Y:S08]  /*83a0*/  HMMA.16816.F32 R56, R116.reuse, R124, R56 ;  /* 0x0000007c7438723c */ /* 0x040ff00000001838 */
[-C--:B------:R-:W-:Y:S01]  /*83b0*/  HMMA.16816.F32 R60, R116, R126.reuse, R60 ;  /* 0x0000007e743c723c */ /* 0x080fe2000000183c */
[----:B---3--:R-:W-:Y:S07]  /*83c0*/  FFMA.FTZ R106, R209, c[0x0][0x2d0], -R111 ;  /* 0x0000b400d16a7a23 */ /* 0x008fee000001086f */
[C---:B------:R-:W-:Y:S01]  /*83d0*/  HMMA.16816.F32 R64, R112.reuse, R126, R64 ;  /* 0x0000007e7040723c */ /* 0x040fe20000001840 */
[----:B------:R1:W3:Y:S01]  /*83e0*/  MUFU.EX2 R209, R106 ;  /* 0x0000006a00d17308 */ /* 0x0002e20000000800 */
[----:B------:R-:W3:Y:S06]  /*83f0*/  LDSM.16.MT88.4 R124, [R217+0x900] ;  /* 0x00090000d97c783b */ /* 0x000eec0000004200 */
[-C--:B------:R-:W-:Y:S08]  /*8400*/  HMMA.16816.F32 R68, R112, R128.reuse, R68 ;  /* 0x000000807044723c */ /* 0x080ff00000001844 */
[C---:B------:R-:W-:Y:S08]  /*8410*/  HMMA.16816.F32 R72, R116.reuse, R128, R72 ;  /* 0x000000807448723c */ /* 0x040ff00000001848 */
[-C--:B------:R-:W-:Y:S01]  /*8420*/  HMMA.16816.F32 R76, R116, R130.reuse, R76 ;  /* 0x00000082744c723c */ /* 0x080fe2000000184c */
[--C-:B-1----:R-:W-:Y:S03]  /*8430*/  FFMA.FTZ R106, R211, c[0x0][0x2d0], -R110.reuse ;  /* 0x0000b400d36a7a23 */ /* 0x102fe6000001086e */
[----:B------:R-:W-:Y:S01]  /*8440*/  MOV R211, R154 ;  /* 0x0000009a00d37202 */ /* 0x000fe20000000f00 */
[----:B------:R1:W-:Y:S03]  /*8450*/  MUFU.EX2 R207, R106 ;  /* 0x0000006a00cf7308 */ /* 0x0003e60000000800 */
[C---:B------:R-:W-:Y:S01]  /*8460*/  HMMA.16816.F32 R80, R112.reuse, R130, R80 ;  /* 0x000000827050723c */ /* 0x040fe20000001850 */
[----:B------:R-:W3:Y:S07]  /*8470*/  LDSM.16.MT88.4 R128, [R218+0x900] ;  /* 0x00090000da80783b */ /* 0x000eee0000004200 */
[-C--:B--2---:R-:W-:Y:S08]  /*8480*/  HMMA.16816.F32 R84, R112, R120.reuse, R84 ;  /* 0x000000787054723c */ /* 0x084ff00000001854 */
[C---:B------:R-:W-:Y:S01]  /*8490*/  HMMA.16816.F32 R88, R116.reuse, R120, R88 ;  /* 0x000000787458723c */ /* 0x040fe20000001858 */
[----:B-1----:R-:W-:Y:S03]  /*84a0*/  FFMA.FTZ R106, R212, c[0x0][0x2d0], -R110 ;  /* 0x0000b400d46a7a23 */ /* 0x002fe6000001086e */
[----:B------:R-:W-:Y:S04]  /*84b0*/  MOV R212, R158 ;  /* 0x0000009e00d47202 */ /* 0x000fe80000000f00 */
[-C--:B------:R-:W-:Y:S01]  /*84c0*/  HMMA.16816.F32 R92, R116, R122.reuse, R92 ;  /* 0x0000007a745c723c */ /* 0x080fe2000000185c */
[----:B------:R1:W2:Y:S07]  /*84d0*/  MUFU.EX2 R206, R106 ;  /* 0x0000006a00ce7308 */ /* 0x0002ae0000000800 */
[----:B------:R-:W-:Y:S01]  /*84e0*/  HMMA.16816.F32 R96, R112, R122, R96 ;  /* 0x0000007a7060723c */ /* 0x000fe20000001860 */
[----:B------:R-:W2:Y:S06]  /*84f0*/  LDSM.16.MT88.4 R120, [R217+0x1900] ;  /* 0x00190000d978783b */ /* 0x000eac0000004200 */
[----:B------:R-:W-:Y:S02]  /*8500*/  F2FP.PACK_AB R112, R215, R237 ;  /* 0x000000edd770723e */ /* 0x000fe400000000ff */
[----:B----4-:R-:W-:Y:S03]  /*8510*/  F2FP.PACK_AB R113, R213, R214 ;  /* 0x000000d6d571723e */ /* 0x010fe600000000ff */
[----:B---3--:R-:W-:Y:S01]  /*8520*/  F2FP.PACK_AB R114, R208, R209 ;  /* 0x000000d1d072723e */ /* 0x008fe200000000ff */
[--C-:B-1----:R-:W-:Y:S01]  /*8530*/  FFMA.FTZ R106, R239, c[0x0][0x2d0], -R176.reuse ;  /* 0x0000b400ef6a7a23 */ /* 0x102fe200000108b0 */
[----:B--2---:R-:W-:Y:S02]  /*8540*/  F2FP.PACK_AB R115, R206, R207 ;  /* 0x000000cfce73723e */ /* 0x004fe400000000ff */
[----:B------:R-:W-:Y:S01]  /*8550*/  MOV R239, R157 ;  /* 0x0000009d00ef7202 */ /* 0x000fe20000000f00 */
[----:B------:R1:W2:Y:S04]  /*8560*/  MUFU.EX2 R205, R106 ;  /* 0x0000006a00cd7308 */ /* 0x0002a80000000800 */
[-C--:B------:R-:W-:Y:S01]  /*8570*/  HMMA.16816.F32 R4, R112, R124.reuse, R4 ;  /* 0x0000007c7004723c */ /* 0x080fe20000001804 */
[--C-:B-1----:R-:W-:Y:S01]  /*8580*/  FFMA.FTZ R106, R241, c[0x0][0x2d0], -R3.reuse ;  /* 0x0000b400f16a7a23 */ /* 0x102fe20000010803 */
[----:B--2---:R-:W-:Y:S02]  /*8590*/  F2FP.PACK_AB R116, R204, R205 ;  /* 0x000000cdcc74723e */ /* 0x004fe400000000ff */
[----:B------:R-:W-:Y:S02]  /*85a0*/  MOV R241, R155 ;  /* 0x0000009b00f17202 */ /* 0x000fe40000000f00 */
[----:B------:R1:W-:Y:S02]  /*85b0*/  MUFU.EX2 R202, R106 ;  /* 0x0000006a00ca7308 */ /* 0x0003e40000000800 */
[--C-:B-1----:R-:W-:Y:S01]  /*85c0*/  FFMA.FTZ R106, R242, c[0x0][0x2d0], -R3.reuse ;  /* 0x0000b400f26a7a23 */ /* 0x102fe20000010803 */
[----:B------:R-:W-:Y:S07]  /*85d0*/  MOV R242, R153 ;  /* 0x0000009900f27202 */ /* 0x000fee0000000f00 */
[----:B------:R1:W2:Y:S02]  /*85e0*/  MUFU.EX2 R203, R106 ;  /* 0x0000006a00cb7308 */ /* 0x0002a40000000800 */
[--C-:B-1----:R-:W-:Y:S01]  /*85f0*/  FFMA.FTZ R106, R243, c[0x0][0x2d0], -R176.reuse ;  /* 0x0000b400f36a7a23 */ /* 0x102fe200000108b0 */
[----:B--2---:R-:W-:Y:S02]  /*8600*/  F2FP.PACK_AB R117, R203, R202 ;  /* 0x000000cacb75723e */ /* 0x004fe400000000ff */
[----:B------:R-:W-:Y:S05]  /*8610*/  MOV R243, R152 ;  /* 0x0000009800f37202 */ /* 0x000fea0000000f00 */
[----:B------:R1:W-:Y:S02]  /*8620*/  MUFU.EX2 R200, R106 ;  /* 0x0000006a00c87308 */ /* 0x0003e40000000800 */
[----:B-1----:R-:W-:Y:S01]  /*8630*/  FFMA.FTZ R106, R244, c[0x0][0x2d0], -R176 ;  /* 0x0000b400f46a7a23 */ /* 0x002fe200000108b0 */
        /* <DEDUP_REMOVED lines=12> */
[----:B------:R1:W-:Y:S01]  /*8700*/  MUFU.EX2 R197, R106 ;  /* 0x0000006a00c57308 */ /* 0x0003e20000000800 */
[C---:B------:R-:W-:Y:S08]  /*8710*/  HMMA.16816.F32 R8, R116.reuse, R124, R8 ;  /* 0x0000007c7408723c */ /* 0x040ff00000001808 */
[-C--:B------:R-:W-:Y:S08]  /*8720*/  HMMA.16816.F32 R12, R116, R126.reuse, R12 ;  /* 0x0000007e740c723c */ /* 0x080ff0000000180c */
[C---:B------:R-:W-:Y:S01]  /*8730*/  HMMA.16816.F32 R16, R112.reuse, R126, R16 ;  /* 0x0000007e7010723c */ /* 0x040fe20000001810 */
[----:B------:R-:W2:Y:S03]  /*8740*/  LDSM.16.MT88.4 R124, [R218+0x1900] ;  /* 0x00190000da7c783b */ /* 0x000ea60000004200 */
[--C-:B-1----:R-:W-:Y:S01]  /*8750*/  FFMA.FTZ R106, R248, c[0x0][0x2d0], -R111.reuse ;  /* 0x0000b400f86a7a23 */ /* 0x102fe2000001086f */
[----:B------:R-:W-:Y:S02]  /*8760*/  MOV R248, R147 ;  /* 0x0000009300f87202 */ /* 0x000fe40000000f00 */
[----:B------:R-:W-:Y:S01]  /*8770*/  MOV R147, R184 ;  /* 0x000000b800937202 */ /* 0x000fe20000000f00 */
[-C--:B------:R-:W-:Y:S01]  /*8780*/  HMMA.16816.F32 R20, R112, R128.reuse, R20 ;  /* 0x000000807014723c */ /* 0x080fe20000001814 */
[----:B------:R1:W3:Y:S07]  /*8790*/  MUFU.EX2 R196, R106 ;  /* 0x0000006a00c47308 */ /* 0x0002ee0000000800 */
[C---:B------:R-:W-:Y:S08]  /*87a0*/  HMMA.16816.F32 R24, R116.reuse, R128, R24 ;  /* 0x000000807418723c */ /* 0x040ff00000001818 */
[-C--:B------:R-:W-:Y:S08]  /*87b0*/  HMMA.16816.F32 R28, R116, R130.reuse, R28 ;  /* 0x00000082741c723c */ /* 0x080ff0000000181c */
[C---:B------:R-:W-:Y:S01]  /*87c0*/  HMMA.16816.F32 R32, R112.reuse, R130, R32 ;  /* 0x000000827020723c */ /* 0x040fe20000001820 */
[--C-:B-1----:R-:W-:Y:S01]  /*87d0*/  FFMA.FTZ R106, R249, c[0x0][0x2d0], -R110.reuse ;  /* 0x0000b400f96a7a23 */ /* 0x102fe2000001086e */
[----:B------:R-:W1:Y:S02]  /*87e0*/  LDSM.16.MT88.4 R128, [R217+0x2900] ;  /* 0x00290000d980783b */ /* 0x000e640000004200 */
[----:B---3--:R-:W-:Y:S01]  /*87f0*/  F2FP.PACK_AB R108, R196, R197 ;  /* 0x000000c5c46c723e */ /* 0x008fe200000000ff */
[----:B------:R3:W-:Y:S01]  /*8800*/  MUFU.EX2 R194, R106 ;  /* 0x0000006a00c27308 */ /* 0x0007e20000000800 */
[----:B------:R-:W-:Y:S02]  /*8810*/  MOV R249, R145 ;  /* 0x0000009100f97202 */ /* 0x000fe40000000f00 */
[-C--:B------:R-:W-:Y:S01]  /*8820*/  HMMA.16816.F32 R36, R112, R120.reuse, R36 ;  /* 0x000000787024723c */ /* 0x080fe20000001824 */
[----:B------:R-:W-:Y:S07]  /*8830*/  MOV R145, R140 ;  /* 0x0000008c00917202 */ /* 0x000fee0000000f00 */
[C---:B------:R-:W-:Y:S08]  /*8840*/  HMMA.16816.F32 R40, R116.reuse, R120, R40 ;  /* 0x000000787428723c */ /* 0x040ff00000001828 */
[-C--:B------:R-:W-:Y:S01]  /*8850*/  HMMA.16816.F32 R44, R116, R122.reuse, R44 ;  /* 0x0000007a742c723c */ /* 0x080fe2000000182c */
[--C-:B---3--:R-:W-:Y:S03]  /*8860*/  FFMA.FTZ R106, R250, c[0x0][0x2d0], -R110.reuse ;  /* 0x0000b400fa6a7a23 */ /* 0x108fe6000001086e */
[----:B------:R-:W-:Y:S04]  /*8870*/  MOV R250, R144 ;  /* 0x0000009000fa7202 */ /* 0x000fe80000000f00 */
[C---:B------:R-:W-:Y:S01]  /*8880*/  HMMA.16816.F32 R48, R112.reuse, R122, R48 ;  /* 0x0000007a7030723c */ /* 0x040fe20000001830 */
[----:B------:R3:W-:Y:S01]  /*8890*/  MUFU.EX2 R195, R106 ;  /* 0x0000006a00c37308 */ /* 0x0007e20000000800 */
[----:B------:R-:W4:Y:S02]  /*88a0*/  LDSM.16.MT88.4 R120, [R218+0x2900] ;  /* 0x00290000da78783b */ /* 0x000f240000004200 */
[----:B------:R-:W-:Y:S04]  /*88b0*/  MOV R144, R141 ;  /* 0x0000008d00907202 */ /* 0x000fe80000000f00 */
[-C--:B--2---:R-:W-:Y:S08]  /*88c0*/  HMMA.16816.F32 R52, R112, R124.reuse, R52 ;  /* 0x0000007c7034723c */ /* 0x084ff00000001834 */
[C---:B------:R-:W-:Y:S08]  /*88d0*/  HMMA.16816.F32 R56, R116.reuse, R124, R56 ;  /* 0x0000007c7438723c */ /* 0x040ff00000001838 */
[-C--:B------:R-:W-:Y:S01]  /*88e0*/  HMMA.16816.F32 R60, R116, R126.reuse, R60 ;  /* 0x0000007e743c723c */ /* 0x080fe2000000183c */
[--C-:B---3--:R-:W-:Y:S04]  /*88f0*/  FFMA.FTZ R106, R180, c[0x0][0x2d0], -R111.reuse ;  /* 0x0000b400b46a7a23 */ /* 0x108fe8000001086f */
[----:B------:R2:W-:Y:S03]  /*8900*/  MUFU.EX2 R192, R106 ;  /* 0x0000006a00c07308 */ /* 0x0005e60000000800 */
[C---:B------:R-:W-:Y:S01]  /*8910*/  HMMA.16816.F32 R64, R112.reuse, R126, R64 ;  /* 0x0000007e7040723c */ /* 0x040fe20000001840 */
[----:B------:R-:W3:Y:S07]  /*8920*/  LDSM.16.MT88.4 R124, [R217+0xd00] ;  /* 0x000d0000d97c783b */ /* 0x000eee0000004200 */
[-C--:B-1----:R-:W-:Y:S08]  /*8930*/  HMMA.16816.F32 R68, R112, R128.reuse, R68 ;  /* 0x000000807044723c */ /* 0x082ff00000001844 */
[C---:B------:R-:W-:Y:S01]  /*8940*/  HMMA.16816.F32 R72, R116.reuse, R128, R72 ;  /* 0x000000807448723c */ /* 0x040fe20000001848 */
[----:B--2---:R-:W-:Y:S07]  /*8950*/  FFMA.FTZ R106, R181, c[0x0][0x2d0], -R111 ;  /* 0x0000b400b56a7a23 */ /* 0x004fee000001086f */
[-C--:B------:R-:W-:Y:S01]  /*8960*/  HMMA.16816.F32 R76, R116, R130.reuse, R76 ;  /* 0x00000082744c723c */ /* 0x080fe2000000184c */
[----:B------:R1:W2:Y:S07]  /*8970*/  MUFU.EX2 R193, R106 ;  /* 0x0000006a00c17308 */ /* 0x0002ae0000000800 */
[C---:B------:R-:W-:Y:S08]  /*8980*/  HMMA.16816.F32 R80, R112.reuse, R130, R80 ;  /* 0x000000827050723c */ /* 0x040ff00000001850 */
[-C--:B----4-:R-:W-:Y:S08]  /*8990*/  HMMA.16816.F32 R84, R112, R120.reuse, R84 ;  /* 0x000000787054723c */ /* 0x090ff00000001854 */
[C---:B------:R-:W-:Y:S01]  /*89a0*/  HMMA.16816.F32 R88, R116.reuse, R120, R88 ;  /* 0x000000787458723c */ /* 0x040fe20000001858 */
[----:B-1----:R-:W-:Y:S02]  /*89b0*/  FFMA.FTZ R106, R182, c[0x0][0x2d0], -R110 ;  /* 0x0000b400b66a7a23 */ /* 0x002fe4000001086e */
[----:B------:R-:W-:Y:S01]  /*89c0*/  LDSM.16.MT88.4 R180, [R217+0x2d00] ;  /* 0x002d0000d9b4783b */ /* 0x000fe20000004200 */
[----:B--2---:R-:W-:Y:S01]  /*89d0*/  F2FP.PACK_AB R110, R193, R192 ;  /* 0x000000c0c16e723e */ /* 0x004fe200000000ff */
[----:B------:R1:W2:Y:S03]  /*89e0*/  MUFU.EX2 R191, R106 ;  /* 0x0000006a00bf7308 */ /* 0x0002a60000000800 */
[-C--:B------:R-:W-:Y:S08]  /*89f0*/  HMMA.16816.F32 R92, R116, R122.reuse, R92 ;  /* 0x0000007a745c723c */ /* 0x080ff0000000185c */
[----:B------:R-:W-:Y:S01]  /*8a00*/  HMMA.16816.F32 R96, R112, R122, R96 ;  /* 0x0000007a7060723c */ /* 0x000fe20000001860 */
[--C-:B-1----:R-:W-:Y:S03]  /*8a10*/  FFMA.FTZ R106, R251, c[0x0][0x2d0], -R176.reuse ;  /* 0x0000b400fb6a7a23 */ /* 0x102fe600000108b0 */
[----:B--2---:R-:W-:Y:S01]  /*8a20*/  F2FP.PACK_AB R111, R190, R191 ;  /* 0x000000bfbe6f723e */ /* 0x004fe200000000ff */
[----:B------:R1:W-:Y:S02]  /*8a30*/  MUFU.EX2 R189, R106 ;  /* 0x0000006a00bd7308 */ /* 0x0003e40000000800 */
[--C-:B-1----:R-:W-:Y:S08]  /*8a40*/  FFMA.FTZ R106, R252, c[0x0][0x2d0], -R176.reuse ;  /* 0x0000b400fc6a7a23 */ /* 0x102ff000000108b0 */
[----:B------:R1:W-:Y:S02]  /*8a50*/  MUFU.EX2 R188, R106 ;  /* 0x0000006a00bc7308 */ /* 0x0003e40000000800 */
[--C-:B-1----:R-:W-:Y:S08]  /*8a60*/  FFMA.FTZ R106, R187, c[0x0][0x2d0], -R3.reuse ;  /* 0x0000b400bb6a7a23 */ /* 0x102ff00000010803 */
[----:B------:R1:W-:Y:S02]  /*8a70*/  MUFU.EX2 R187, R106 ;  /* 0x0000006a00bb7308 */ /* 0x0003e40000000800 */
[--C-:B-1----:R-:W-:Y:S01]  /*8a80*/  FFMA.FTZ R106, R143, c[0x0][0x2d0], -R3.reuse ;  /* 0x0000b4008f6a7a23 */ /* 0x102fe20000010803 */
[----:B------:R-:W-:Y:S01]  /*8a90*/  MOV R143, R142 ;  /* 0x0000008e008f7202 */ /* 0x000fe20000000f00 */
[----:B------:R-:W-:Y:S01]  /*8aa0*/  FFMA.FTZ R3, R109, c[0x0][0x2d0], -R3 ;  /* 0x0000b4006d037a23 */ /* 0x000fe20000010803 */
[----:B------:R-:W-:Y:S02]  /*8ab0*/  MOV R142, R139 ;  /* 0x0000008b008e7202 */ /* 0x000fe40000000f00 */
[----:B------:R-:W-:Y:S03]  /*8ac0*/  MOV R139, R186 ;  /* 0x000000ba008b7202 */ /* 0x000fe60000000f00 */
[----:B------:R1:W2:Y:S01]  /*8ad0*/  MUFU.EX2 R186, R106 ;  /* 0x0000006a00ba7308 */ /* 0x0002a20000000800 */
[----:B------:R-:W-:Y:S02]  /*8ae0*/  F2FP.PACK_AB R109, R195, R194 ;  /* 0x000000c2c36d723e */ /* 0x000fe400000000ff */
[----:B------:R-:W-:Y:S02]  /*8af0*/  MOV R251, R143 ;  /* 0x0000008f00fb7202 */ /* 0x000fe40000000f00 */
[----:B------:R-:W-:Y:S02]  /*8b00*/  MOV R252, R142 ;  /* 0x0000008e00fc7202 */ /* 0x000fe40000000f00 */
[----:B------:R-:W4:Y:S01]  /*8b10*/  LDSM.16.MT88.4 R140, [R218+0xd00] ;  /* 0x000d0000da8c783b */ /* 0x000f220000004200 */
[-C--:B---3--:R-:W-:Y:S07]  /*8b20*/  HMMA.16816.F32 R116, R108, R124.reuse, R4 ;  /* 0x0000007c6c74723c */ /* 0x088fee0000001804 */
[----:B------:R-:W-:Y:S02]  /*8b30*/  MOV R7, R179 ;  /* 0x000000b300077202 */ /* 0x000fe40000000f00 */
[----:B------:R-:W-:Y:S03]  /*8b40*/  MOV R5, R146 ;  /* 0x0000009200057202 */ /* 0x000fe60000000f00 */
[----:B------:R-:W-:Y:S02]  /*8b50*/  MOV R6, R145 ;  /* 0x0000009100067202 */ /* 0x000fe40000000f00 */
[----:B------:R-:W-:Y:S01]  /*8b60*/  MOV R4, R147 ;  /* 0x0000009300047202 */ /* 0x000fe20000000f00 */
[--C-:B-1----:R-:W-:Y:S01]  /*8b70*/  FFMA.FTZ R106, R185, c[0x0][0x2d0], -R176.reuse ;  /* 0x0000b400b96a7a23 */ /* 0x102fe200000108b0 */
[----:B--2---:R-:W-:Y:S03]  /*8b80*/  F2FP.PACK_AB R177, R186, R187 ;  /* 0x000000bbbab1723e */ /* 0x004fe600000000ff */
[----:B------:R1:W-:Y:S02]  /*8b90*/  MUFU.EX2 R185, R106 ;  /* 0x0000006a00b97308 */ /* 0x0003e40000000800 */
[----:B-1----:R-:W-:Y:S01]  /*8ba0*/  FFMA.FTZ R106, R159, c[0x0][0x2d0], -R176 ;  /* 0x0000b4009f6a7a23 */ /* 0x002fe200000108b0 */
[----:B------:R-:W-:Y:S01]  /*8bb0*/  F2FP.PACK_AB R176, R188, R189 ;  /* 0x000000bdbcb0723e */ /* 0x000fe200000000ff */
[----:B------:R-:W1:Y:S06]  /*8bc0*/  LDSM.16.MT88.4 R156, [R217+0x1d00] ;  /* 0x001d0000d99c783b */ /* 0x000e6c0000004200 */
[----:B------:R-:W-:Y:S10]  /*8bd0*/  MUFU.EX2 R184, R106 ;  /* 0x0000006a00b87308 */ /* 0x000ff40000000800 */
[----:B------:R2:W3:Y:S02]  /*8be0*/  MUFU.EX2 R106, R3 ;  /* 0x00000003006a7308 */ /* 0x0004e40000000800 */
[----:B--2---:R-:W-:Y:S02]  /*8bf0*/  MOV R3, R135 ;  /* 0x0000008700037202 */ /* 0x004fe40000000f00 */
[----:B---3--:R-:W-:Y:S02]  /*8c00*/  F2FP.PACK_AB R179, R106, R107 ;  /* 0x0000006b6ab3723e */ /* 0x008fe400000000ff */
[----:B------:R-:W-:Y:S02]  /*8c10*/  MOV R135, R133 ;  /* 0x0000008500877202 */ /* 0x000fe40000000f00 */
[----:B------:R-:W-:Y:S02]  /*8c20*/  MOV R133, R178 ;  /* 0x000000b200857202 */ /* 0x000fe40000000f00 */
[----:B------:R-:W-:Y:S07]  /*8c30*/  F2FP.PACK_AB R178, R184, R185 ;  /* 0x000000b9b8b2723e */ /* 0x000fee00000000ff */
[C---:B------:R-:W-:Y:S07]  /*8c40*/  HMMA.16816.F32 R112, R176.reuse, R124, R8 ;  /* 0x0000007cb070723c */ /* 0x040fee0000001808 */
[----:B------:R-:W-:Y:S01]  /*8c50*/  MOV R10, R137 ;  /* 0x00000089000a7202 */ /* 0x000fe20000000f00 */
[-C--:B------:R-:W-:Y:S01]  /*8c60*/  HMMA.16816.F32 R120, R176, R126.reuse, R12 ;  /* 0x0000007eb078723c */ /* 0x080fe2000000180c */
[----:B------:R-:W-:Y:S03]  /*8c70*/  MOV R11, R144 ;  /* 0x00000090000b7202 */ /* 0x000fe60000000f00 */
[----:B------:R-:W-:Y:S02]  /*8c80*/  MOV R9, R139 ;  /* 0x0000008b00097202 */ /* 0x000fe40000000f00 */
[----:B------:R-:W-:Y:S02]  /*8c90*/  MOV R8, R138 ;  /* 0x0000008a00087202 */ /* 0x000fe40000000f00 */
[C---:B------:R-:W-:Y:S01]  /*8ca0*/  HMMA.16816.F32 R124, R108.reuse, R126, R16 ;  /* 0x0000007e6c7c723c */ /* 0x040fe20000001810 */
[----:B------:R-:W2:Y:S03]  /*8cb0*/  LDL.LU R19, [R1+0x14] ;  /* 0x0000140001137983 */ /* 0x000ea60000300800 */
[----:B------:R-:W-:Y:S02]  /*8cc0*/  MOV R15, R133 ;  /* 0x00000085000f7202 */ /* 0x000fe40000000f00 */
[----:B------:R-:W-:Y:S02]  /*8cd0*/  MOV R13, R135 ;  /* 0x00000087000d7202 */ /* 0x000fe40000000f00 */
[-C--:B----4-:R-:W-:Y:S01]  /*8ce0*/  HMMA.16816.F32 R128, R108, R140.reuse, R20 ;  /* 0x0000008c6c80723c */ /* 0x090fe20000001814 */
[----:B------:R-:W-:Y:S03]  /*8cf0*/  MOV R18, R132 ;  /* 0x0000008400127202 */ /* 0x000fe60000000f00 */
[----:B------:R-:W-:Y:S02]  /*8d00*/  MOV R14, R134 ;  /* 0x00000086000e7202 */ /* 0x000fe40000000f00 */
[----:B------:R-:W-:Y:S02]  /*8d10*/  MOV R12, R136 ;  /* 0x00000088000c7202 */ /* 0x000fe40000000f00 */
[C---:B------:R-:W-:Y:S08]  /*8d20*/  HMMA.16816.F32 R132, R176.reuse, R140, R24 ;  /* 0x0000008cb084723c */ /* 0x040ff00000001818 */
        /* <DEDUP_REMOVED lines=13> */
[C---:B------:R-:W-:Y:S01]  /*8e00*/  HMMA.16816.F32 R80, R108.reuse, R182, R80 ;  /* 0x000000b66c50723c */ /* 0x040fe20000001850 */
[----:B--2---:R-:W-:Y:S03]  /*8e10*/  FFMA.FTZ R102, R102, R19, R18 ;  /* 0x0000001366667223 */ /* 0x004fe60000010012 */
[----:B------:R-:W-:Y:S02]  /*8e20*/  MOV R18, R5 ;  /* 0x0000000500127202 */ /* 0x000fe40000000f00 */
[----:B------:R-:W-:Y:S01]  /*8e30*/  MOV R5, R6 ;  /* 0x0000000600057202 */ /* 0x000fe20000000f00 */
[----:B------:R-:W-:Y:S01]  /*8e40*/  FADD.FTZ R9, R9, R102 ;  /* 0x0000006609097221 */ /* 0x000fe20000010000 */
[----:B------:R-:W-:Y:S04]  /*8e50*/  MOV R6, R7 ;  /* 0x0000000700067202 */ /* 0x000fe80000000f00 */
[----:B------:R-:W-:Y:S02]  /*8e60*/  MOV R7, R3 ;  /* 0x0000000300077202 */ /* 0x000fe40000000f00 */
        /* <DEDUP_REMOVED lines=16> */
[----:B------:R1:W5:Y:S01]  /*8f70*/  LDL.LU R216, [R1+0x54] ;  /* 0x0000540001d87983 */ /* 0x0003620000300800 */
[----:B------:R-:W-:Y:S02]  /*8f80*/  MOV R19, R12 ;  /* 0x0000000c00137202 */ /* 0x000fe40000000f00 */
[----:B------:R-:W-:Y:S01]  /*8f90*/  MOV R12, R13 ;  /* 0x0000000d000c7202 */ /* 0x000fe20000000f00 */
[----:B------:R-:W2:Y:S01]  /*8fa0*/  LDL.LU R17, [R1+0x18] ;  /* 0x0000180001117983 */ /* 0x000ea20000300800 */
[----:B------:R-:W-:Y:S02]  /*8fb0*/  MOV R13, R14 ;  /* 0x0000000e000d7202 */ /* 0x000fe40000000f00 */
[----:B------:R-:W-:Y:S01]  /*8fc0*/  MOV R14, R15 ;  /* 0x0000000f000e7202 */ /* 0x000fe20000000f00 */
[----:B------:R-:W3:Y:S01]  /*8fd0*/  LDL.LU R16, [R1+0x1c] ;  /* 0x00001c0001107983 */ /* 0x000ee20000300800 */
[----:B------:R-:W-:Y:S02]  /*8fe0*/  MOV R15, R10 ;  /* 0x0000000a000f7202 */ /* 0x000fe40000000f00 */
[----:B------:R-:W-:Y:S02]  /*8ff0*/  MOV R10, R4 ;  /* 0x00000004000a7202 */ /* 0x000fe40000000f00 */
[----:B------:R-:W4:Y:S01]  /*9000*/  LDL.LU R4, [R1+0x20] ;  /* 0x0000200001047983 */ /* 0x000f220000300800 */
[----:B--2---:R-:W-:Y:S01]  /*9010*/  FFMA.FTZ R101, R101, R17, R18 ;  /* 0x0000001165657223 */ /* 0x004fe20000010012 */
[----:B------:R-:W-:Y:S02]  /*9020*/  MOV R18, R13 ;  /* 0x0000000d00127202 */ /* 0x000fe40000000f00 */
[----:B------:R-:W-:Y:S01]  /*9030*/  MOV R13, R15 ;  /* 0x0000000f000d7202 */ /* 0x000fe20000000f00 */
[----:B---3--:R-:W-:Y:S01]  /*9040*/  FFMA.FTZ R100, R100, R16, R19 ;  /* 0x0000001064647223 */ /* 0x008fe20000010013 */
[----:B------:R-:W-:Y:S01]  /*9050*/  MOV R15, R5 ;  /* 0x00000005000f7202 */ /* 0x000fe20000000f00 */
[----:B------:R-:W-:Y:S01]  /*9060*/  FADD.FTZ R12, R12, R101 ;  /* 0x000000650c0c7221 */ /* 0x000fe20000010000 */
[----:B------:R-:W-:Y:S01]  /*9070*/  MOV R19, R14 ;  /* 0x0000000e00137202 */ /* 0x000fe20000000f00 */
[----:B------:R-:W-:Y:S01]  /*9080*/  FADD.FTZ R8, R8, R100 ;  /* 0x0000006408087221 */ /* 0x000fe20000010000 */
[----:B------:R-:W-:Y:S01]  /*9090*/  MOV R14, R10 ;  /* 0x0000000a000e7202 */ /* 0x000fe20000000f00 */
[----:B----4-:R-:W-:Y:S01]  /*90a0*/  FFMA.FTZ R0, R0, R4, R11 ;  /* 0x0000000400007223 */ /* 0x010fe2000001000b */
[----:B------:R-:W-:Y:S01]  /*90b0*/  MOV R10, R6 ;  /* 0x00000006000a7202 */ /* 0x000fe20000000f00 */
[----:B------:R-:W-:Y:S01]  /*90c0*/  FADD.FTZ R9, R19, R9 ;  /* 0x0000000913097221 */ /* 0x000fe20000010000 */
[----:B------:R-:W-:Y:S01]  /*90d0*/  MOV R11, R7 ;  /* 0x00000007000b7202 */ /* 0x000fe20000000f00 */
[----:B------:R-:W-:Y:S01]  /*90e0*/  FADD.FTZ R0, R18, R0 ;  /* 0x0000000012007221 */ /* 0x000fe20000010000 */
[----:B------:R-:W2:Y:S01]  /*90f0*/  LDSM.16.MT88.4 R4, [R218+0x2d00] ;  /* 0x002d0000da04783b */ /* 0x000ea20000004200 */
[----:B------:R-:W-:Y:S01]  /*9100*/  FADD.FTZ R12, R13, R12 ;  /* 0x0000000c0d0c7221 */ /* 0x000fe20000010000 */
[----:B------:R-:W-:Y:S01]  /*9110*/  MOV R100, R104 ;  /* 0x0000006800647202 */ /* 0x000fe20000000f00 */
[----:B------:R-:W-:Y:S02]  /*9120*/  FADD.FTZ R8, R14, R8 ;  /* 0x000000080e087221 */ /* 0x000fe40000010000 */
        /* <DEDUP_REMOVED lines=17> */
[----:B------:R-:W-:Y:S01]  /*9240*/  FADD.FTZ R0, R240, R10 ;  /* 0x0000000af0007221 */ /* 0x000fe20000010000 */
[-C--:B--2---:R-:W-:Y:S01]  /*9250*/  HMMA.16816.F32 R84, R108, R4.reuse, R84 ;  /* 0x000000046c54723c */ /* 0x084fe20000001854 */
[----:B------:R-:W-:Y:S02]  /*9260*/  FADD.FTZ R11, R212, R8 ;  /* 0x00000008d40b7221 */ /* 0x000fe40000010000 */
[----:B------:R-:W-:Y:S02]  /*9270*/  FADD.FTZ R10, R211, R3 ;  /* 0x00000003d30a7221 */ /* 0x000fe40000010000 */
[----:B------:R-:W-:Y:S02]  /*9280*/  FADD.FTZ R8, R237, R12 ;  /* 0x0000000ced087221 */ /* 0x000fe40000010000 */
[----:B------:R-:W-:Y:S01]  /*9290*/  FADD.FTZ R9, R210, R0 ;  /* 0x00000000d2097221 */ /* 0x000fe20000010000 */
[C---:B------:R-:W-:Y:S01]  /*92a0*/  HMMA.16816.F32 R88, R176.reuse, R4, R88 ;  /* 0x00000004b058723c */ /* 0x040fe20000001858 */
[----:B------:R-:W-:Y:S03]  /*92b0*/  FADD.FTZ R3, R214, R11 ;  /* 0x0000000bd6037221 */ /* 0x000fe60000010000 */
[----:B------:R-:W-:Y:S02]  /*92c0*/  FADD.FTZ R0, R205, R10 ;  /* 0x0000000acd007221 */ /* 0x000fe40000010000 */
[----:B------:R-:W-:Y:S02]  /*92d0*/  FADD.FTZ R11, R215, R8 ;  /* 0x00000008d70b7221 */ /* 0x000fe40000010000 */
[----:B------:R-:W-:Y:S01]  /*92e0*/  FADD.FTZ R12, R202, R9 ;  /* 0x00000009ca0c7221 */ /* 0x000fe20000010000 */
[-C--:B------:R-:W-:Y:S03]  /*92f0*/  HMMA.16816.F32 R92, R176, R6.reuse, R92 ;  /* 0x00000006b05c723c */ /* 0x080fe6000000185c */
[----:B------:R-:W-:Y:S02]  /*9300*/  FADD.FTZ R10, R213, R3 ;  /* 0x00000003d50a7221 */ /* 0x000fe40000010000 */
[----:B------:R-:W-:Y:S02]  /*9310*/  FADD.FTZ R9, R204, R0 ;  /* 0x00000000cc097221 */ /* 0x000fe40000010000 */
[----:B------:R-:W-:Y:S01]  /*9320*/  FADD.FTZ R3, R209, R11 ;  /* 0x0000000bd1037221 */ /* 0x000fe20000010000 */
[----:B------:R-:W-:Y:S01]  /*9330*/  HMMA.16816.F32 R96, R108, R6, R96 ;  /* 0x000000066c60723c */ /* 0x000fe20000001860 */
[----:B------:R-:W-:Y:S03]  /*9340*/  FADD.FTZ R8, R203, R12 ;  /* 0x0000000ccb087221 */ /* 0x000fe60000010000 */
[----:B------:R-:W-:Y:S02]  /*9350*/  FADD.FTZ R0, R207, R10 ;  /* 0x0000000acf007221 */ /* 0x000fe40000010000 */
[----:B------:R-:W-:Y:S02]  /*9360*/  FADD.FTZ R11, R200, R9 ;  /* 0x00000009c80b7221 */ /* 0x000fe40000010000 */
[----:B------:R-:W-:Y:S04]  /*9370*/  FADD.FTZ R9, R208, R3 ;  /* 0x00000003d0097221 */ /* 0x000fe80000010000 */
        /* <DEDUP_REMOVED lines=15> */
[----:B------:R-:W-:Y:S01]  /*9470*/  STL [R1+0x14], R5 ;  /* 0x0000140501007387 */ /* 0x000fe20000100800 */
[----:B------:R-:W-:Y:S02]  /*9480*/  FADD.FTZ R4, R190, R4 ;  /* 0x00000004be047221 */ /* 0x000fe40000010000 */
[----:B------:R-:W-:Y:S02]  /*9490*/  FADD.FTZ R0, R186, R8 ;  /* 0x00000008ba007221 */ /* 0x000fe40000010000 */
[----:B------:R-:W-:Y:S01]  /*94a0*/  FADD.FTZ R3, R184, R3 ;  /* 0x00000003b8037221 */ /* 0x000fe20000010000 */
[----:B------:R-:W-:Y:S01]  /*94b0*/  STL [R1+0x18], R4 ;  /* 0x0000180401007387 */ /* 0x000fe20000100800 */
[----:B------:R-:W-:Y:S01]  /*94c0*/  FADD.FTZ R0, R107, R0 ;  /* 0x000000006b007221 */ /* 0x000fe20000010000 */
[----:B------:R-:W-:Y:S02]  /*94d0*/  MOV R107, R2 ;  /* 0x00000002006b7202 */ /* 0x000fe40000000f00 */
[----:B------:R2:W-:Y:S01]  /*94e0*/  STL [R1+0x1c], R3 ;  /* 0x00001c0301007387 */ /* 0x0005e20000100800 */
[----:B------:R-:W-:Y:S01]  /*94f0*/  FADD.FTZ R0, R106, R0 ;  /* 0x000000006a007221 */ /* 0x000fe20000010000 */
[----:B------:R-:W-:Y:S04]  /*9500*/  MOV R106, R103 ;  /* 0x00000067006a7202 */ /* 0x000fe80000000f00 */
[----:B------:R1:W-:Y:S01]  /*9510*/  STL [R1+0x20], R0 ;  /* 0x0000200001007387 */ /* 0x0003e20000100800 */
[----:B--2---:R-:W-:Y:S01]  /*9520*/  MOV R3, R105 ;  /* 0x0000006900037202 */ /* 0x004fe20000000f00 */
[----:B-1---5:R-:W-:-:S05]  /*9530*/  @P0 BRA `(.L_x_3) ;  /* 0xffffc2f000000947 */ /* 0x022fca000383ffff */
.L_x_2:
[----:B--2---:R-:W2:Y:S01]  /*9540*/  LDL.LU R0, [R1+0x14] ;  /* 0x0000140001007983 */ /* 0x004ea20000300800 */
[----:B------:R-:W-:Y:S01]  /*9550*/  MOV R64, c[0x0][0x4e8] ;  /* 0x00013a0000407a02 */ /* 0x000fe20000000f00 */
[----:B------:R-:W1:Y:S01]  /*9560*/  S2UR UR7, SR_CTAID.Y ;  /* 0x00000000000779c3 */ /* 0x000e620000002600 */
[----:B------:R-:W-:Y:S01]  /*9570*/  ULDC.64 UR4, c[0x0][0x490] ;  /* 0x0001240000047ab9 */ /* 0x000fe20000000a00 */
[----:B------:R-:W3:Y:S04]  /*9580*/  LDL.LU R12, [R1+0x18] ;  /* 0x00001800010c7983 */ /* 0x000ee80000300800 */
[----:B------:R-:W4:Y:S04]  /*9590*/  LDL.LU R11, [R1+0x1c] ;  /* 0x00001c00010b7983 */ /* 0x000f280000300800 */
[----:B------:R-:W4:Y:S04]  /*95a0*/  LDL.LU R4, [R1+0x20] ;  /* 0x0000200001047983 */ /* 0x000f280000300800 */
[----:B------:R-:W4:Y:S04]  /*95b0*/  LDL.LU R10, [R1+0x44] ;  /* 0x00004400010a7983 */ /* 0x000f280000300800 */
[----:B------:R-:W4:Y:S04]  /*95c0*/  LDL.LU R5, [R1+0x50] ;  /* 0x0000500001057983 */ /* 0x000f280000300800 */
[----:B------:R-:W4:Y:S01]  /*95d0*/  LDL.LU R13, [R1+0x40] ;  /* 0x00004000010d7983 */ /* 0x000f220000300800 */
[----:B------:R-:W-:Y:S01]  /*95e0*/  ISETP.NE.AND P5, PT, R64, 0x1, PT ;  /* 0x000000014000780c */ /* 0x000fe20003fa5270 */
[----:B-1----:R-:W-:-:S02]  /*95f0*/  UIMAD.WIDE.U32 UR8, UR7, UR4, URZ ;  /* 0x00000004070872a5 */ /* 0x002fc4000f8e003f */
[----:B------:R-:W-:Y:S01]  /*9600*/  USHF.R.S32.HI UR6, URZ, 0x1f, UR7 ;  /* 0x0000001f3f067899 */ /* 0x000fe20008011407 */
[----:B------:R-:W-:Y:S01]  /*9610*/  MOV R66, 0xff800000 ;  /* 0xff80000000427802 */ /* 0x000fe20000000f00 */
[----:B------:R-:W4:Y:S02]  /*9620*/  LDL.LU R106, [R1+0x38] ;  /* 0x00003800016a7983 */ /* 0x000f240000300800 */
[----:B------:R-:W-:Y:S01]  /*9630*/  UIMAD UR4, UR6, UR4, URZ ;  /* 0x00000004060472a4 */ /* 0x000fe2000f8e023f */
[----:B------:R-:W-:Y:S01]  /*9640*/  MOV R65, 0xff800000 ;  /* 0xff80000000417802 */ /* 0x000fe20000000f00 */
[----:B------:R-:W4:Y:S02]  /*9650*/  LDL R102, [R1+0x3c] ;  /* 0x00003c0001667983 */ /* 0x000f240000100800 */
[----:B------:R-:W-:-:S04]  /*9660*/  UIMAD UR4, UR7, UR5, UR4 ;  /* 0x00000005070472a4 */ /* 0x000fc8000f8e0204 */
[----:B------:R-:W-:Y:S01]  /*9670*/  UIADD3 UR4, UR9, UR4, URZ ;  /* 0x0000000409047290 */ /* 0x000fe2000fffe03f */
[----:B------:R-:W-:Y:S06]  /*9680*/  BAR.SYNC.DEFER_BLOCKING 0x1, 0x80 ;  /* 0x0042000000007b1d */ /* 0x000fec0000010000 */
[----:B--2---:R-:W1:Y:S04]  /*9690*/  SHFL.BFLY PT, R6, R0, 0x2, 0x1f ;  /* 0x0c401f0000067f89 */ /* 0x004e6800000e0000 */
[----:B---3--:R-:W2:Y:S04]  /*96a0*/  SHFL.BFLY PT, R7, R12, 0x2, 0x1f ;  /* 0x0c401f000c077f89 */ /* 0x008ea800000e0000 */
[----:B----4-:R-:W3:Y:S04]  /*96b0*/  SHFL.BFLY PT, R8, R11, 0x2, 0x1f ;  /* 0x0c401f000b087f89 */ /* 0x010ee800000e0000 */
[----:B------:R-:W4:Y:S01]  /*96c0*/  SHFL.BFLY PT, R9, R4, 0x2, 0x1f ;  /* 0x0c401f0004097f89 */ /* 0x000f2200000e0000 */
[----:B-1----:R-:W-:-:S02]  /*96d0*/  FADD.FTZ R6, R6, R0 ;  /* 0x0000000006067221 */ /* 0x002fc40000010000 */
[----:B--2---:R-:W-:-:S03]  /*96e0*/  FADD.FTZ R7, R7, R12 ;  /* 0x0000000c07077221 */ /* 0x004fc60000010000 */
[----:B------:R-:W1:Y:S01]  /*96f0*/  SHFL.BFLY PT, R0, R6, 0x1, 0x1f ;  /* 0x0c201f0006007f89 */ /* 0x000e6200000e0000 */
[----:B---3--:R-:W-:-:S03]  /*9700*/  FADD.FTZ R8, R8, R11 ;  /* 0x0000000b08087221 */ /* 0x008fc60000010000 */
[----:B------:R-:W2:Y:S01]  /*9710*/  S2R R12, SR_TID.X ;  /* 0x00000000000c7919 */ /* 0x000ea20000002100 */
[----:B----4-:R-:W-:-:S03]  /*9720*/  FADD.FTZ R9, R9, R4 ;  /* 0x0000000409097221 */ /* 0x010fc60000010000 */
[----:B------:R-:W3:Y:S04]  /*9730*/  SHFL.BFLY PT, R3, R7, 0x1, 0x1f ;  /* 0x0c201f0007037f89 */ /* 0x000ee800000e0000 */
[----:B------:R-:W4:Y:S04]  /*9740*/  SHFL.BFLY PT, R4, R8, 0x1, 0x1f ;  /* 0x0c201f0008047f89 */ /* 0x000f2800000e0000 */
[----:B------:R-:W4:Y:S01]  /*9750*/  SHFL.BFLY PT, R11, R9, 0x1, 0x1f ;  /* 0x0c201f00090b7f89 */ /* 0x000f2200000e0000 */
[----:B-1----:R-:W-:Y:S01]  /*9760*/  FADD.FTZ R6, R6, R0 ;  /* 0x0000000006067221 */ /* 0x002fe20000010000 */
[----:B------:R-:W-:-:S02]  /*9770*/  SHF.R.S32.HI R0, RZ, 0x2, R10 ;  /* 0x00000002ff007819 */ /* 0x000fc4000001140a */
[----:B------:R-:W-:Y:S02]  /*9780*/  MOV R10, R13 ;  /* 0x0000000d000a7202 */ /* 0x000fe40000000f00 */
[----:B--2---:R-:W-:Y:S02]  /*9790*/  SHF.R.S32.HI R14, RZ, 0x1f, R12 ;  /* 0x0000001fff0e7819 */ /* 0x004fe4000001140c */
[----:B------:R-:W-:Y:S01]  /*97a0*/  LEA R63, R5, R0, 0x4 ;  /* 0x00000000053f7211 */ /* 0x000fe200078e20ff */
[----:B---3--:R-:W-:Y:S01]  /*97b0*/  FADD.FTZ R7, R7, R3 ;  /* 0x0000000307077221 */ /* 0x008fe20000010000 */
[----:B------:R-:W-:Y:S01]  /*97c0*/  LEA.HI R101, R14, R12, RZ, 0x5 ;  /* 0x0000000c0e657211 */ /* 0x000fe200078f28ff */
[----:B------:R-:W-:Y:S01]  /*97d0*/  @P5 IMAD.HI.U32 R3, R13, c[0x0][0x4ec], RZ ;  /* 0x00013b000d035a27 */ /* 0x000fe200078e00ff */
[----:B------:R-:W-:Y:S02]  /*97e0*/  FSETP.NE.FTZ.AND P3, PT, R6, RZ, PT ;  /* 0x000000ff0600720b */ /* 0x000fe40003f75000 */
[----:B------:R-:W-:Y:S01]  /*97f0*/  LOP3.LUT R5, R101, 0xffffffe0, RZ, 0xc0, !PT ;  /* 0xffffffe065057812 */ /* 0x000fe200078ec0ff */
[----:B----4-:R-:W-:Y:S01]  /*9800*/  FADD.FTZ R8, R8, R4 ;  /* 0x0000000408087221 */ /* 0x010fe20000010000 */
[----:B------:R-:W-:Y:S01]  /*9810*/  @P5 SHF.R.U32.HI R10, RZ, c[0x0][0x4f0], R3 ;  /* 0x00013c00ff0a5a19 */ /* 0x000fe20000011603 */
[----:B------:R-:W-:Y:S01]  /*9820*/  FADD.FTZ R9, R9, R11 ;  /* 0x0000000b09097221 */ /* 0x000fe20000010000 */
[----:B------:R-:W-:Y:S01]  /*9830*/  MOV R0, RZ ;  /* 0x000000ff00007202 */ /* 0x000fe20000000f00 */
[----:B------:R-:W-:Y:S01]  /*9840*/  IMAD.IADD R3, R12, 0x1, -R5 ;  /* 0x000000010c037824 */ /* 0x000fe200078e0a05 */
[----:B------:R-:W-:-:S02]  /*9850*/  FSETP.NE.FTZ.AND P1, PT, R8, RZ, PT ;  /* 0x000000ff0800720b */ /* 0x000fc40003f35000 */
[----:B------:R-:W-:Y:S02]  /*9860*/  FSETP.NE.FTZ.AND P0, PT, R9, RZ, PT ;  /* 0x000000ff0900720b */ /* 0x000fe40003f15000 */
[----:B------:R-:W-:Y:S01]  /*9870*/  LOP3.LUT P4, RZ, R3, 0x3, RZ, 0xc0, !PT ;  /* 0x0000000303ff7812 */ /* 0x000fe2000788c0ff */
[----:B------:R-:W-:Y:S01]  /*9880*/  IMAD.MOV.U32 R3, RZ, RZ, RZ ;  /* 0x000000ffff037224 */ /* 0x000fe200078e00ff */
[----:B------:R-:W1:Y:S01]  /*9890*/  @P3 MUFU.RCP R0, R6 ;  /* 0x0000000600003308 */ /* 0x000e620000001000 */
[----:B------:R-:W-:Y:S02]  /*98a0*/  FSETP.NE.FTZ.AND P2, PT, R7, RZ, PT ;  /* 0x000000ff0700720b */ /* 0x000fe40003f55000 */
[----:B------:R-:W-:Y:S02]  /*98b0*/  MOV R4, RZ ;  /* 0x000000ff00047202 */ /* 0x000fe40000000f00 */
[----:B------:R-:W-:Y:S02]  /*98c0*/  IADD3 R5, -R10, RZ, RZ ;  /* 0x000000ff0a057210 */ /* 0x000fe40007ffe1ff */
[----:B------:R-:W-:Y:S01]  /*98d0*/  LEA.HI R14, R14, R12, RZ, 0x2 ;  /* 0x0000000c0e0e7211 */ /* 0x000fe200078f10ff */
[----:B------:R-:W2:Y:S02]  /*98e0*/  @P1 MUFU.RCP R3, R8 ;  /* 0x0000000800031308 */ /* 0x000ea40000001000 */
[----:B------:R-:W-:Y:S01]  /*98f0*/  IMAD R100, R5, c[0x0][0x4e8], R13 ;  /* 0x00013a0005647a24 */ /* 0x000fe200078e020d */
[----:B------:R-:W-:Y:S01]  /*9900*/  LOP3.LUT R15, R14, 0xfffffffc, RZ, 0xc0, !PT ;  /* 0xfffffffc0e0f7812 */ /* 0x000fe200078ec0ff */
[----:B-1----:R-:W-:-:S02]  /*9910*/  FMUL.FTZ R117, R0, R117 ;  /* 0x0000007500757220 */ /* 0x002fc40000410000 */
[C---:B------:R-:W-:Y:S02]  /*9920*/  FMUL.FTZ R16, R0.reuse, R116 ;  /* 0x0000007400107220 */ /* 0x040fe40000410000 */
[C---:B------:R-:W-:Y:S02]  /*9930*/  FMUL.FTZ R125, R0.reuse, R125 ;  /* 0x0000007d007d7220 */ /* 0x040fe40000410000 */
[C---:B------:R-:W-:Y:S02]  /*9940*/  FMUL.FTZ R18, R0.reuse, R124 ;  /* 0x0000007c00127220 */ /* 0x040fe40000410000 */
[----:B--2---:R-:W-:Y:S02]  /*9950*/  FMUL.FTZ R56, R3, R76 ;  /* 0x0000004c03387220 */ /* 0x004fe40000410000 */
[C---:B------:R-:W-:Y:S01]  /*9960*/  FMUL.FTZ R129, R0.reuse, R129 ;  /* 0x0000008100817220 */ /* 0x040fe20000410000 */
[----:B------:R-:W1:Y:S01]  /*9970*/  S2R R76, SR_CTAID.X ;  /* 0x00000000004c7919 */ /* 0x000e620000002500 */
[----:B------:R-:W-:-:S02]  /*9980*/  FMUL.FTZ R43, R0, R128 ;  /* 0x00000080002b7220 */ /* 0x000fc40000410000 */
[C---:B------:R-:W-:Y:S02]  /*9990*/  FMUL.FTZ R141, R0.reuse, R141 ;  /* 0x0000008d008d7220 */ /* 0x040fe40000410000 */
[C---:B------:R-:W-:Y:S02]  /*99a0*/  FMUL.FTZ R39, R0.reuse, R140 ;  /* 0x0000008c00277220 */ /* 0x040fe40000410000 */
[C---:B------:R-:W-:Y:S02]  /*99b0*/  FMUL.FTZ R145, R0.reuse, R145 ;  /* 0x0000009100917220 */ /* 0x040fe40000410000 */
[C---:B------:R-:W-:Y:S02]  /*99c0*/  FMUL.FTZ R35, R0.reuse, R144 ;  /* 0x0000009000237220 */ /* 0x040fe40000410000 */
[C---:B------:R-:W-:Y:S02]  /*99d0*/  FMUL.FTZ R157, R0.reuse, R157 ;  /* 0x0000009d009d7220 */ /* 0x040fe40000410000 */
        /* <DEDUP_REMOVED lines=12> */
[----:B------:R-:W-:Y:S01]  /*9aa0*/  FMUL.FTZ R50, R0, R96 ;  /* 0x0000006000327220 */ /* 0x000fe20000410000 */
[----:B------:R-:W-:Y:S01]  /*9ab0*/  MOV R0, RZ ;  /* 0x000000ff00007202 */ /* 0x000fe20000000f00 */
[----:B------:R-:W2:Y:S01]  /*9ac0*/  @P3 MUFU.LG2 R6, R6 ;  /* 0x0000000600063308 */ /* 0x000ea20000000c00 */
[----:B------:R-:W-:-:S02]  /*9ad0*/  FMUL.FTZ R113, R3, R113 ;  /* 0x0000007103717220 */ /* 0x000fc40000410000 */
[C---:B------:R-:W-:Y:S02]  /*9ae0*/  FMUL.FTZ R20, R3.reuse, R112 ;  /* 0x0000007003147220 */ /* 0x040fe40000410000 */
[----:B------:R-:W-:-:S03]  /*9af0*/  FMUL.FTZ R121, R3, R121 ;  /* 0x0000007903797220 */ /* 0x000fc60000410000 */
[----:B------:R-:W-:Y:S01]  /*9b00*/  @P2 MUFU.RCP R4, R7 ;  /* 0x0000000700042308 */ /* 0x000fe20000001000 */
[C---:B------:R-:W-:Y:S02]  /*9b10*/  FMUL.FTZ R62, R3.reuse, R120 ;  /* 0x00000078033e7220 */ /* 0x040fe40000410000 */
[C---:B------:R-:W-:Y:S02]  /*9b20*/  FMUL.FTZ R133, R3.reuse, R133 ;  /* 0x0000008503857220 */ /* 0x040fe40000410000 */
[C---:B------:R-:W-:Y:S02]  /*9b30*/  FMUL.FTZ R41, R3.reuse, R132 ;  /* 0x0000008403297220 */ /* 0x040fe40000410000 */
[C---:B------:R-:W-:Y:S01]  /*9b40*/  FMUL.FTZ R137, R3.reuse, R137 ;  /* 0x0000008903897220 */ /* 0x040fe20000410000 */
[----:B------:R-:W3:Y:S01]  /*9b50*/  @P0 MUFU.RCP R0, R9 ;  /* 0x0000000900000308 */ /* 0x000ee20000001000 */
        /* <DEDUP_REMOVED lines=15> */
[----:B------:R-:W-:Y:S01]  /*9c50*/  FMUL.FTZ R48, R3, R92 ;  /* 0x0000005c03307220 */ /* 0x000fe20000410000 */
[----:B------:R-:W-:Y:S01]  /*9c60*/  @P3 MOV R3, 0x3f317218 ;  /* 0x3f31721800033802 */ /* 0x000fe20000000f00 */
[----:B------:R-:W4:Y:S01]  /*9c70*/  @P2 MUFU.LG2 R7, R7 ;  /* 0x0000000700072308 */ /* 0x000f220000000c00 */
[----:B--2---:R-:W-:Y:S01]  /*9c80*/  @P3 FMUL.FTZ R6, R6, 0.69314718246459960938 ;  /* 0x3f31721806063820 */ /* 0x004fe20000410000 */
[----:B------:R-:W-:Y:S02]  /*9c90*/  MOV R5, UR9 ;  /* 0x0000000900057c02 */ /* 0x000fe40008000f00 */
[----:B------:R-:W-:Y:S01]  /*9ca0*/  @P3 FMUL.FTZ R3, R3, c[0x0][0x2d0] ;  /* 0x0000b40003033a20 */ /* 0x000fe20000410000 */
[----:B------:R-:W-:Y:S01]  /*9cb0*/  MOV R68, 0xff800000 ;  /* 0xff80000000447802 */ /* 0x000fe20000000f00 */
[C---:B---3--:R-:W-:Y:S01]  /*9cc0*/  FMUL.FTZ R115, R0.reuse, R115 ;  /* 0x0000007300737220 */ /* 0x048fe20000410000 */
[----:B------:R-:W-:Y:S01]  /*9cd0*/  IADD3 R15, -R15, R12, RZ ;  /* 0x0000000c0f0f7210 */ /* 0x000fe20007ffe1ff */
        /* <DEDUP_REMOVED lines=22> */
[----:B------:R-:W-:Y:S01]  /*9e40*/  FMUL.FTZ R46, R0, R94 ;  /* 0x0000005e002e7220 */ /* 0x000fe20000410000 */
[----:B-1----:R-:W-:Y:S01]  /*9e50*/  LEA R0, R76, R63, 0x7 ;  /* 0x0000003f4c007211 */ /* 0x002fe200078e38ff */
[----:B------:R-:W-:Y:S02]  /*9e60*/  @P3 FFMA.FTZ R68, R3, R105, R6 ;  /* 0x0000006903443223 */ /* 0x000fe40000010006 */
[----:B------:R-:W1:Y:S01]  /*9e70*/  @P0 MUFU.LG2 R6, R9 ;  /* 0x0000000900060308 */ /* 0x000e620000000c00 */
[----:B------:R-:W-:Y:S01]  /*9e80*/  FMUL.FTZ R61, R4, R70 ;  /* 0x00000046043d7220 */ /* 0x000fe20000410000 */
[----:B------:R-:W-:Y:S01]  /*9e90*/  IADD3 R5, R0, 0x8, RZ ;  /* 0x0000000800057810 */ /* 0x000fe20007ffe0ff */
[----:B------:R-:W-:-:S02]  /*9ea0*/  IMAD R70, R64, c[0x0][0x388], RZ ;  /* 0x0000e20040467a24 */ /* 0x000fc400078e02ff */
        /* <DEDUP_REMOVED lines=22> */
[----:B------:R-:W-:Y:S01]  /*a010*/  FMUL.FTZ R49, R4, R98 ;  /* 0x0000006204317220 */ /* 0x000fe20000410000 */
[----:B------:R-:W2:Y:S01]  /*a020*/  @P1 MUFU.LG2 R8, R8 ;  /* 0x0000000800081308 */ /* 0x000ea20000000c00 */
[----:B------:R-:W-:Y:S01]  /*a030*/  IMAD.U32 R4, RZ, RZ, UR8 ;  /* 0x00000008ff047e24 */ /* 0x000fe2000f8e00ff */
[----:B------:R-:W-:-:S02]  /*a040*/  @P2 MOV R3, 0x3f317218 ;  /* 0x3f31721800032802 */ /* 0x000fc40000000f00 */
[-C--:B------:R-:W-:Y:S01]  /*a050*/  ISETP.GE.OR P6, PT, R5, R70.reuse, P4 ;  /* 0x000000460500720c */ /* 0x080fe200027c6670 */
[----:B------:R-:W-:Y:S01]  /*a060*/  IMAD.MOV.U32 R12, RZ, RZ, R4 ;  /* 0x000000ffff0c7224 */ /* 0x000fe200078e0004 */
[C---:B------:R-:W-:Y:S01]  /*a070*/  IADD3 R4, R0.reuse, 0x40, RZ ;  /* 0x0000004000047810 */ /* 0x040fe20007ffe0ff */
[----:B----4-:R-:W-:Y:S01]  /*a080*/  @P2 FMUL.FTZ R5, R7, 0.69314718246459960938 ;  /* 0x3f31721807052820 */ /* 0x010fe20000410000 */
[C---:B------:R-:W-:Y:S01]  /*a090*/  ISETP.GE.OR P3, PT, R0.reuse, R70, P4 ;  /* 0x000000460000720c */ /* 0x040fe20002766670 */
[----:B------:R-:W3:Y:S01]  /*a0a0*/  S2R R72, SR_CTAID.Z ;  /* 0x0000000000487919 */ /* 0x000ee20000002700 */
[----:B------:R-:W-:Y:S01]  /*a0b0*/  IADD3 R7, R0, 0x48, RZ ;  /* 0x0000004800077810 */ /* 0x000fe20007ffe0ff */
[----:B------:R-:W-:Y:S01]  /*a0c0*/  @P2 FMUL.FTZ R3, R3, c[0x0][0x2d0] ;  /* 0x0000b40003032a20 */ /* 0x000fe20000410000 */
[----:B------:R-:W-:Y:S01]  /*a0d0*/  @P0 MOV R0, 0x3f317218 ;  /* 0x3f31721800000802 */ /* 0x000fe20000000f00 */
[----:B-1----:R-:W-:Y:S02]  /*a0e0*/  @P0 FMUL.FTZ R6, R6, 0.69314718246459960938 ;  /* 0x3f31721806060820 */ /* 0x002fe40000410000 */
[----:B------:R-:W-:Y:S01]  /*a0f0*/  @P2 FFMA.FTZ R66, R3, R104, R5 ;  /* 0x0000006803422223 */ /* 0x000fe20000010005 */
[----:B------:R-:W-:Y:S01]  /*a100*/  @P1 MOV R3, 0x3f317218 ;  /* 0x3f31721800031802 */ /* 0x000fe20000000f00 */
[----:B------:R-:W-:-:S02]  /*a110*/  @P0 FMUL.FTZ R0, R0, c[0x0][0x2d0] ;  /* 0x0000b40000000a20 */ /* 0x000fc40000410000 */
[----:B------:R-:W-:Y:S01]  /*a120*/  IMAD.MOV.U32 R64, RZ, RZ, -0x800000 ;  /* 0xff800000ff407424 */ /* 0x000fe200078e00ff */
[----:B------:R-:W-:Y:S01]  /*a130*/  MOV R13, UR4 ;  /* 0x00000004000d7c02 */ /* 0x000fe20008000f00 */
[----:B------:R-:W-:Y:S01]  /*a140*/  @P0 FFMA.FTZ R64, R0, R2, R6 ;  /* 0x0000000200400223 */ /* 0x000fe20000010006 */
[----:B------:R-:W-:Y:S01]  /*a150*/  SHF.R.S32.HI R0, RZ, 0x2, R14 ;  /* 0x00000002ff007819 */ /* 0x000fe2000001140e */
[----:B------:R-:W-:Y:S01]  /*a160*/  ULDC.64 UR4, c[0x0][0x3e8] ;  /* 0x0000fa0000047ab9 */ /* 0x000fe20000000a00 */
[----:B------:R-:W-:Y:S01]  /*a170*/  P2R R67, PR, RZ, 0x40 ;  /* 0x00000040ff437803 */ /* 0x000fe20000000000 */
[----:B--2---:R-:W-:Y:S01]  /*a180*/  @P1 FMUL.FTZ R8, R8, 0.69314718246459960938 ;  /* 0x3f31721808081820 */ /* 0x004fe20000410000 */
[-C--:B------:R-:W-:Y:S01]  /*a190*/  ISETP.GE.OR P6, PT, R4, R70.reuse, P4 ;  /* 0x000000460400720c */ /* 0x080fe200027c6670 */
[----:B------:R-:W-:Y:S01]  /*a1a0*/  @P1 FMUL.FTZ R3, R3, c[0x0][0x2d0] ;  /* 0x0000b40003031a20 */ /* 0x000fe20000410000 */
[----:B------:R-:W-:Y:S01]  /*a1b0*/  UIMAD UR6, UR6, UR4, URZ ;  /* 0x00000004060672a4 */ /* 0x000fe2000f8e023f */
[----:B------:R-:W-:-:S02]  /*a1c0*/  ISETP.GE.OR P4, PT, R7, R70, P4 ;  /* 0x000000460700720c */ /* 0x000fc40002786670 */
[----:B------:R-:W-:Y:S01]  /*a1d0*/  LEA.HI R2, R15, R15, RZ, 0x1 ;  /* 0x0000000f0f027211 */ /* 0x000fe200078f08ff */
[----:B------:R-:W-:Y:S01]  /*a1e0*/  @P1 FFMA.FTZ R65, R3, R103, R8 ;  /* 0x0000006703411223 */ /* 0x000fe20000010008 */
[----:B------:R-:W-:Y:S01]  /*a1f0*/  SHF.R.S32.HI R7, RZ, 0x1f, R0 ;  /* 0x0000001fff077819 */ /* 0x000fe20000011400 */
[----:B------:R-:W-:Y:S01]  /*a200*/  UIMAD.WIDE.U32 UR8, UR7, UR4, URZ ;  /* 0x00000004070872a5 */ /* 0x000fe2000f8e003f */
[----:B------:R-:W-:Y:S01]  /*a210*/  SHF.R.S32.HI R3, RZ, 0x5, R101 ;  /* 0x00000005ff037819 */ /* 0x000fe20000011465 */
[----:B------:R-:W-:Y:S01]  /*a220*/  UIMAD UR5, UR7, UR5, UR6 ;  /* 0x00000005070572a4 */ /* 0x000fe2000f8e0206 */
[C---:B------:R-:W-:Y:S02]  /*a230*/  LOP3.LUT R6, R2.reuse, 0x1ffffffe, RZ, 0xc0, !PT ;  /* 0x1ffffffe02067812 */ /* 0x040fe400078ec0ff */
[----:B------:R-:W-:Y:S02]  /*a240*/  LEA.HI R7, R7, R0, RZ, 0x3 ;  /* 0x0000000007077211 */ /* 0x000fe400078f18ff */
[----:B------:R-:W-:Y:S01]  /*a250*/  SHF.L.U32 R2, R2, 0x5, RZ ;  /* 0x0000000502027819 */ /* 0x000fe200000006ff */
[----:B------:R-:W-:Y:S01]  /*a260*/  UIADD3 UR5, UR9, UR5, URZ ;  /* 0x0000000509057290 */ /* 0x000fe2000fffe03f */
[----:B------:R-:W-:-:S02]  /*a270*/  LEA R14, R3, R15, 0x8 ;  /* 0x0000000f030e7211 */ /* 0x000fc400078e40ff */
[----:B------:R-:W-:Y:S02]  /*a280*/  IADD3 R3, R15, -R6, RZ ;  /* 0x800000060f037210 */ /* 0x000fe40007ffe0ff */
[----:B------:R-:W-:Y:S02]  /*a290*/  LOP3.LUT R6, R7, 0xfffffff8, RZ, 0xc0, !PT ;  /* 0xfffffff807067812 */ /* 0x000fe400078ec0ff */
[----:B------:R-:W-:Y:S02]  /*a2a0*/  LOP3.LUT R2, R2, 0xffffffc0, RZ, 0xc0, !PT ;  /* 0xffffffc002027812 */ /* 0x000fe400078ec0ff */
[----:B---3--:R-:W-:Y:S02]  /*a2b0*/  SHF.R.S32.HI R8, RZ, 0x1f, R72 ;  /* 0x0000001fff087819 */ /* 0x008fe40000011448 */
[----:B------:R-:W-:Y:S02]  /*a2c0*/  MOV R4, UR8 ;  /* 0x0000000800047c02 */ /* 0x000fe40008000f00 */
[----:B------:R-:W-:Y:S01]  /*a2d0*/  MOV R5, UR9 ;  /* 0x0000000900057c02 */ /* 0x000fe20008000f00 */
[----:B------:R-:W-:Y:S01]  /*a2e0*/  IMAD.U32 R5, RZ, RZ, UR5 ;  /* 0x00000005ff057e24 */ /* 0x000fe2000f8e00ff */
[----:B------:R-:W-:Y:S01]  /*a2f0*/  IADD3 R7, R0, -R6, RZ ;  /* 0x8000000600077210 */ /* 0x000fe20007ffe0ff */
[----:B------:R-:W-:-:S02]  /*a300*/  IMAD R0, R3, 0x8, R2 ;  /* 0x0000000803007824 */ /* 0x000fc400078e0202 */
[----:B------:R-:W-:Y:S02]  /*a310*/  IMAD R9, R8, c[0x0][0x3f0], RZ ;  /* 0x0000fc0008097a24 */ /* 0x000fe400078e02ff */
[----:B------:R-:W-:Y:S01]  /*a320*/  IMAD.WIDE.U32 R2, R72, c[0x0][0x3f0], R4 ;  /* 0x0000fc0048027a25 */ /* 0x000fe200078e0004 */
[----:B------:R-:W-:-:S03]  /*a330*/  IADD3 R5, R63, R0, RZ ;  /* 0x000000003f057210 */ /* 0x000fc60007ffe0ff */
[----:B------:R-:W-:Y:S01]  /*a340*/  IMAD R6, R72, c[0x0][0x3f4], R9 ;  /* 0x0000fd0048067a24 */ /* 0x000fe200078e0209 */
[----:B------:R-:W-:Y:S02]  /*a350*/  LEA.HI R0, R7, R7, RZ, 0x1 ;  /* 0x0000000707007211 */ /* 0x000fe400078f08ff */
[----:B------:R-:W-:Y:S01]  /*a360*/  SHF.R.S32.HI R4, RZ, 0x1f, R10 ;  /* 0x0000001fff047819 */ /* 0x000fe2000001140a */
[----:B------:R-:W-:Y:S01]  /*a370*/  IMAD R8, R8, c[0x0][0x498], RZ ;  /* 0x0001260008087a24 */ /* 0x000fe200078e02ff */
[----:B------:R-:W-:Y:S02]  /*a380*/  LEA R9, R76, R5, 0x7 ;  /* 0x000000054c097211 */ /* 0x000fe400078e38ff */
[----:B------:R-:W-:Y:S02]  /*a390*/  IADD3 R3, R3, R6, RZ ;  /* 0x0000000603037210 */ /* 0x000fe40007ffe0ff */
[----:B------:R-:W-:Y:S01]  /*a3a0*/  LOP3.LUT R6, R0, 0x3fffffe, RZ, 0xc0, !PT ;  /* 0x03fffffe00067812 */ /* 0x000fe200078ec0ff */
[----:B------:R-:W-:Y:S01]  /*a3b0*/  IMAD R4, R4, c[0x0][0x3e0], RZ ;  /* 0x0000f80004047a24 */ /* 0x000fe200078e02ff */
[----:B------:R-:W-:Y:S01]  /*a3c0*/  SHF.R.S32.HI R0, RZ, 0x1, R0 ;  /* 0x00000001ff007819 */ /* 0x000fe20000011400 */
[----:B------:R-:W-:Y:S01]  /*a3d0*/  IMAD R63, R72, c[0x0][0x49c], R8 ;  /* 0x00012700483f7a24 */ /* 0x000fe200078e0208 */
[----:B------:R-:W-:Y:S01]  /*a3e0*/  IADD3 R8, R7, -R6, RZ ;  /* 0x8000000607087210 */ /* 0x000fe20007ffe0ff */
[----:B------:R-:W-:Y:S01]  /*a3f0*/  @P5 IMAD.HI.U32 R5, R9, c[0x0][0x4ec], RZ ;  /* 0x00013b0009055a27 */ /* 0x000fe200078e00ff */
[----:B------:R-:W-:-:S03]  /*a400*/  SHF.L.U32 R6, R0, 0x6, RZ ;  /* 0x0000000600067819 */ /* 0x000fc600000006ff */
[C---:B------:R-:W-:Y:S02]  /*a410*/  IMAD R7, R10.reuse, c[0x0][0x3e4], R4 ;  /* 0x0000f9000a077a24 */ /* 0x040fe400078e0204 */
[----:B------:R-:W-:Y:S01]  /*a420*/  IMAD.MOV.U32 R4, RZ, RZ, R9 ;  /* 0x000000ffff047224 */ /* 0x000fe200078e0009 */
[----:B------:R-:W-:Y:S01]  /*a430*/  @P5 SHF.R.U32.HI R4, RZ, c[0x0][0x4f0], R5 ;  /* 0x00013c00ff045a19 */ /* 0x000fe20000011605 */
[----:B------:R-:W-:Y:S01]  /*a440*/  IMAD.WIDE.U32 R2, R10, c[0x0][0x3e0], R2 ;  /* 0x0000f8000a027a25 */ /* 0x000fe200078e0002 */
[----:B------:R-:W-:Y:S02]  /*a450*/  LOP3.LUT R5, R6, 0xc0, RZ, 0xc0, !PT ;  /* 0x000000c006057812 */ /* 0x000fe400078ec0ff */
[----:B------:R-:W-:Y:S02]  /*a460*/  LEA R10, R8, R14, 0x4 ;  /* 0x0000000e080a7211 */ /* 0x000fe400078e20ff */
[C---:B------:R-:W-:Y:S02]  /*a470*/  LOP3.LUT P1, RZ, R0.reuse, 0x2, RZ, 0xc0, !PT ;  /* 0x0000000200ff7812 */ /* 0x040fe4000782c0ff */
[----:B------:R-:W-:-:S02]  /*a480*/  LOP3.LUT R8, R0, 0x1, RZ, 0xc0, !PT ;  /* 0x0000000100087812 */ /* 0x000fc400078ec0ff */
[----:B------:R-:W-:Y:S02]  /*a490*/  IADD3 R6, -R4, RZ, RZ ;  /* 0x000000ff04067210 */ /* 0x000fe40007ffe1ff */
[----:B------:R-:W-:Y:S01]  /*a4a0*/  LEA.HI R0, R5, R5, RZ, 0x1d ;  /* 0x0000000505007211 */ /* 0x000fe200078fe8ff */
[----:B------:R-:W-:Y:S01]  /*a4b0*/  IMAD.WIDE.U32 R12, R72, c[0x0][0x498], R12 ;  /* 0x00012600480c7a25 */ /* 0x000fe200078e000c */
[----:B------:R-:W-:Y:S02]  /*a4c0*/  IADD3 R3, R3, R7, RZ ;  /* 0x0000000703037210 */ /* 0x000fe40007ffe0ff */
[----:B------:R-:W-:Y:S01]  /*a4d0*/  SHF.R.S32.HI R5, RZ, 0x1f, R100 ;  /* 0x0000001fff057819 */ /* 0x000fe20000011464 */
[----:B------:R-:W-:Y:S01]  /*a4e0*/  IMAD R6, R6, c[0x0][0x4e8], R9 ;  /* 0x00013a0006067a24 */ /* 0x000fe200078e0209 */
[----:B------:R-:W-:Y:S01]  /*a4f0*/  ISETP.NE.U32.AND P2, PT, R8, 0x1, PT ;  /* 0x000000010800780c */ /* 0x000fe20003f45070 */
[----:B------:R-:W-:Y:S01]  /*a500*/  IMAD.U32 R0, R10, 0x2, R0 ;  /* 0x000000020a007824 */ /* 0x000fe200078e0000 */
[----:B------:R-:W-:Y:S01]  /*a510*/  SHF.R.S32.HI R7, RZ, 0x1f, R4 ;  /* 0x0000001fff077819 */ /* 0x000fe20000011404 */
[----:B------:R-:W-:Y:S01]  /*a520*/  IMAD R5, R5, c[0x0][0x3d8], RZ ;  /* 0x0000f60005057a24 */ /* 0x000fe200078e02ff */
[----:B------:R-:W-:Y:S01]  /*a530*/  IADD3 R4, P0, R4, R12, RZ ;  /* 0x0000000c04047210 */ /* 0x000fe20007f1e0ff */
[----:B------:R-:W-:Y:S01]  /*a540*/  IMAD.WIDE.U32 R14, R100, c[0x0][0x3d8], R2 ;  /* 0x0000f600640e7a25 */ /* 0x000fe200078e0002 */
[----:B------:R-:W-:-:S02]  /*a550*/  SHF.R.S32.HI R3, RZ, 0x1f, R6 ;  /* 0x0000001fff037819 */ /* 0x000fc40000011406 */
[----:B------:R-:W-:Y:S02]  /*a560*/  SHF.L.U32 R0, R0, 0x1, RZ ;  /* 0x0000000100007819 */ /* 0x000fe400000006ff */
[----:B------:R-:W-:Y:S01]  /*a570*/  ISETP.NE.AND P5, PT, R67, RZ, PT ;  /* 0x000000ff4300720c */ /* 0x000fe20003fa5270 */
[----:B------:R-:W-:Y:S01]  /*a580*/  IMAD R67, R100, c[0x0][0x3dc], R5 ;  /* 0x0000f70064437a24 */ /* 0x000fe200078e0205 */
[----:B------:R-:W-:Y:S01]  /*a590*/  IADD3.X R5, R7, R13, R63, P0, !PT ;  /* 0x0000000d07057210 */ /* 0x000fe200007fe43f */
[----:B------:R-:W-:Y:S01]  /*a5a0*/  IMAD R3, R3, c[0x0][0x488], RZ ;  /* 0x0001220003037a24 */ /* 0x000fe200078e02ff */
[C---:B------:R-:W-:Y:S02]  /*a5b0*/  IADD3 R7, R0.reuse, 0x80, RZ ;  /* 0x0000008000077810 */ /* 0x040fe40007ffe0ff */
[----:B------:R-:W-:Y:S01]  /*a5c0*/  IADD3 R2, R0, 0x70, RZ ;  /* 0x0000007000027810 */ /* 0x000fe20007ffe0ff */
[----:B------:R-:W-:Y:S01]  /*a5d0*/  IMAD.WIDE.U32 R4, R6, c[0x0][0x488], R4 ;  /* 0x0001220006047a25 */ /* 0x000fe200078e0004 */
[----:B------:R-:W-:-:S02]  /*a5e0*/  @P2 IADD3 R2, R7, 0x10, RZ ;  /* 0x0000001007022810 */ /* 0x000fc40007ffe0ff */
[----:B------:R-:W-:Y:S01]  /*a5f0*/  MOV R7, 0x20 ;  /* 0x0000002000077802 */ /* 0x000fe20000000f00 */
[----:B------:R-:W-:Y:S01]  /*a600*/  IMAD R3, R6, c[0x0][0x48c], R3 ;  /* 0x0001230006037a24 */ /* 0x000fe200078e0203 */
[----:B------:R-:W-:Y:S02]  /*a610*/  F2FP.PACK_AB R16, R117, R16 ;  /* 0x000000107510723e */ /* 0x000fe400000000ff */
[----:B------:R-:W-:Y:S02]  /*a620*/  F2FP.PACK_AB R11, R119, R11 ;  /* 0x0000000b770b723e */ /* 0x000fe400000000ff */
[----:B------:R-:W-:Y:S02]  /*a630*/  SEL R7, R7, 0xffffffe0, !P1 ;  /* 0xffffffe007077807 */ /* 0x000fe40004800000 */
[----:B------:R-:W-:Y:S02]  /*a640*/  LEA R6, P0, R4, c[0x0][0x450], 0x2 ;  /* 0x0001140004067a11 */ /* 0x000fe400078010ff */
[----:B------:R-:W-:-:S02]  /*a650*/  IADD3 R5, R5, R3, RZ ;  /* 0x0000000305057210 */ /* 0x000fc40007ffe0ff */
[----:B------:R-:W-:Y:S02]  /*a660*/  F2FP.PACK_AB R18, R125, R18 ;  /* 0x000000127d12723e */ /* 0x000fe400000000ff */
[----:B------:R-:W-:Y:S02]  /*a670*/  F2FP.PACK_AB R17, R127, R17 ;  /* 0x000000117f11723e */ /* 0x000fe400000000ff */
[----:B------:R-:W-:Y:S02]  /*a680*/  F2FP.PACK_AB R20, R113, R20 ;  /* 0x000000147114723e */ /* 0x000fe400000000ff */
[----:B------:R-:W-:Y:S02]  /*a690*/  F2FP.PACK_AB R19, R115, R19 ;  /* 0x000000137313723e */ /* 0x000fe400000000ff */
[----:B------:R-:W-:Y:S02]  /*a6a0*/  F2FP.PACK_AB R62, R121, R62 ;  /* 0x0000003e793e723e */ /* 0x000fe400000000ff */
[----:B------:R-:W-:Y:S01]  /*a6b0*/  F2FP.PACK_AB R44, R123, R44 ;  /* 0x0000002c7b2c723e */ /* 0x000fe200000000ff */
[----:B------:R-:W-:Y:S01]  /*a6c0*/  STS [R0+0x80], R16 ;  /* 0x0000801000007388 */ /* 0x000fe20000000800 */
[----:B------:R-:W-:-:S02]  /*a6d0*/  F2FP.PACK_AB R43, R129, R43 ;  /* 0x0000002b812b723e */ /* 0x000fc400000000ff */
[----:B------:R-:W-:Y:S01]  /*a6e0*/  F2FP.PACK_AB R42, R131, R42 ;  /* 0x0000002a832a723e */ /* 0x000fe200000000ff */
[----:B------:R-:W-:Y:S01]  /*a6f0*/  STS [R0+0x280], R11 ;  /* 0x0002800b00007388 */ /* 0x000fe20000000800 */
[----:B------:R-:W-:Y:S02]  /*a700*/  IADD3 R3, R0, R7, RZ ;  /* 0x0000000700037210 */ /* 0x000fe40007ffe0ff */
[----:B------:R-:W-:Y:S01]  /*a710*/  LEA.HI.X R5, R4, c[0x0][0x454], R5, 0x2, P0 ;  /* 0x0001150004057a11 */ /* 0x000fe200000f1405 */
[----:B------:R-:W-:Y:S01]  /*a720*/  IMAD.IADD R4, R7, 0x1, R2 ;  /* 0x0000000107047824 */ /* 0x000fe200078e0202 */
[----:B------:R-:W-:Y:S01]  /*a730*/  F2FP.PACK_AB R39, R141, R39 ;  /* 0x000000278d27723e */ /* 0x000fe200000000ff */
[----:B------:R-:W-:Y:S01]  /*a740*/  STS [R2], R18 ;  /* 0x0000001202007388 */ /* 0x000fe20000000800 */
[----:B------:R-:W-:Y:S02]  /*a750*/  F2FP.PACK_AB R38, R143, R38 ;  /* 0x000000268f26723e */ /* 0x000fe400000000ff */
[----:B------:R-:W-:Y:S01]  /*a760*/  F2FP.PACK_AB R41, R133, R41 ;  /* 0x000000298529723e */ /* 0x000fe200000000ff */
[----:B------:R-:W-:Y:S01]  /*a770*/  STS [R2+0x200], R17 ;  /* 0x0002001102007388 */ /* 0x000fe20000000800 */
[----:B------:R-:W-:-:S02]  /*a780*/  F2FP.PACK_AB R40, R135, R40 ;  /* 0x000000288728723e */ /* 0x000fc400000000ff */
[----:B------:R-:W-:Y:S01]  /*a790*/  F2FP.PACK_AB R37, R137, R37 ;  /* 0x000000258925723e */ /* 0x000fe200000000ff */
[----:B------:R-:W-:Y:S01]  /*a7a0*/  STS [R0+0x1080], R20 ;  /* 0x0010801400007388 */ /* 0x000fe20000000800 */
[----:B------:R-:W-:Y:S02]  /*a7b0*/  F2FP.PACK_AB R36, R139, R36 ;  /* 0x000000248b24723e */ /* 0x000fe400000000ff */
[----:B------:R-:W-:Y:S01]  /*a7c0*/  F2FP.PACK_AB R35, R145, R35 ;  /* 0x000000239123723e */ /* 0x000fe200000000ff */
[----:B------:R-:W-:Y:S01]  /*a7d0*/  STS [R0+0x1280], R19 ;  /* 0x0012801300007388 */ /* 0x000fe20000000800 */
[----:B------:R-:W-:Y:S02]  /*a7e0*/  F2FP.PACK_AB R34, R147, R34 ;  /* 0x000000229322723e */ /* 0x000fe400000000ff */
[----:B------:R-:W-:Y:S01]  /*a7f0*/  F2FP.PACK_AB R31, R157, R31 ;  /* 0x0000001f9d1f723e */ /* 0x000fe200000000ff */
[----:B------:R-:W-:Y:S01]  /*a800*/  STS [R2+0x1000], R62 ;  /* 0x0010003e02007388 */ /* 0x000fe20000000800 */
[----:B------:R-:W-:-:S03]  /*a810*/  F2FP.PACK_AB R30, R159, R30 ;  /* 0x0000001e9f1e723e */ /* 0x000fc600000000ff */
[----:B------:R-:W-:Y:S01]  /*a820*/  STS [R2+0x1200], R44 ;  /* 0x0012002c02007388 */ /* 0x000fe20000000800 */
[----:B------:R-:W-:Y:S02]  /*a830*/  F2FP.PACK_AB R33, R149, R33 ;  /* 0x000000219521723e */ /* 0x000fe400000000ff */
[----:B------:R-:W-:Y:S01]  /*a840*/  F2FP.PACK_AB R32, R151, R32 ;  /* 0x000000209720723e */ /* 0x000fe200000000ff */
[----:B------:R-:W-:Y:S01]  /*a850*/  STS [R3+0x80], R43 ;  /* 0x0000802b03007388 */ /* 0x000fe20000000800 */
[----:B------:R-:W-:-:S03]  /*a860*/  F2FP.PACK_AB R29, R153, R29 ;  /* 0x0000001d991d723e */ /* 0x000fc600000000ff */
[----:B------:R-:W-:Y:S01]  /*a870*/  STS [R3+0x280], R42 ;  /* 0x0002802a03007388 */ /* 0x000fe20000000800 */
[----:B------:R-:W-:-:S03]  /*a880*/  F2FP.PACK_AB R28, R155, R28 ;  /* 0x0000001c9b1c723e */ /* 0x000fc600000000ff */
[----:B------:R-:W-:Y:S01]  /*a890*/  STS [R4], R39 ;  /* 0x0000002704007388 */ /* 0x000fe20000000800 */
[----:B------:R-:W-:-:S03]  /*a8a0*/  F2FP.PACK_AB R27, R161, R27 ;  /* 0x0000001ba11b723e */ /* 0x000fc600000000ff */
[----:B------:R-:W-:Y:S01]  /*a8b0*/  STS [R4+0x200], R38 ;  /* 0x0002002604007388 */ /* 0x000fe20000000800 */
        /* <DEDUP_REMOVED lines=23> */
[----:B------:R-:W-:Y:S04]  /*aa30*/  STS [R2+0x3200], R28 ;  /* 0x0032001c02007388 */ /* 0x000fe80000000800 */
        /* <DEDUP_REMOVED lines=9> */
[----:B------:R1:W-:Y:S04]  /*aad0*/  STS [R0+0x4280], R61 ;  /* 0x0042803d00007388 */ /* 0x0003e80000000800 */
[----:B------:R-:W-:Y:S04]  /*aae0*/  STS [R2+0x4000], R58 ;  /* 0x0040003a02007388 */ /* 0x000fe80000000800 */
[----:B------:R-:W-:Y:S04]  /*aaf0*/  STS [R2+0x4200], R57 ;  /* 0x0042003902007388 */ /* 0x000fe80000000800 */
[----:B------:R2:W-:Y:S04]  /*ab00*/  STS [R0+0x5080], R60 ;  /* 0x0050803c00007388 */ /* 0x0005e80000000800 */
[----:B-1----:R1:W5:Y:S04]  /*ab10*/  LDL R61, [R1+0x24] ;  /* 0x00002400013d7983 */ /* 0x0023680000100800 */
[----:B--2---:R1:W5:Y:S01]  /*ab20*/  LDL R60, [R1+0x28] ;  /* 0x00002800013c7983 */ /* 0x0043620000100800 */
[----:B------:R-:W-:-:S02]  /*ab30*/  F2FP.PACK_AB R59, R75, R59 ;  /* 0x0000003b4b3b723e */ /* 0x000fc400000000ff */
[----:B------:R-:W-:Y:S02]  /*ab40*/  F2FP.PACK_AB R56, R77, R56 ;  /* 0x000000384d38723e */ /* 0x000fe400000000ff */
[----:B------:R-:W-:Y:S02]  /*ab50*/  F2FP.PACK_AB R55, R79, R55 ;  /* 0x000000374f37723e */ /* 0x000fe400000000ff */
[----:B------:R-:W-:Y:S02]  /*ab60*/  F2FP.PACK_AB R54, R85, R54 ;  /* 0x000000365536723e */ /* 0x000fe400000000ff */
[----:B------:R-:W-:Y:S02]  /*ab70*/  F2FP.PACK_AB R53, R87, R53 ;  /* 0x000000355735723e */ /* 0x000fe400000000ff */
[----:B------:R-:W-:Y:S02]  /*ab80*/  F2FP.PACK_AB R50, R97, R50 ;  /* 0x000000326132723e */ /* 0x000fe400000000ff */
[----:B------:R-:W-:Y:S01]  /*ab90*/  F2FP.PACK_AB R49, R99, R49 ;  /* 0x000000316331723e */ /* 0x000fe200000000ff */
[----:B------:R2:W-:Y:S01]  /*aba0*/  STS [R0+0x5280], R59 ;  /* 0x0052803b00007388 */ /* 0x0005e20000000800 */
[----:B------:R-:W-:-:S02]  /*abb0*/  F2FP.PACK_AB R52, R89, R52 ;  /* 0x000000345934723e */ /* 0x000fc400000000ff */
[----:B------:R-:W-:Y:S01]  /*abc0*/  F2FP.PACK_AB R51, R91, R51 ;  /* 0x000000335b33723e */ /* 0x000fe200000000ff */
[----:B------:R-:W-:Y:S01]  /*abd0*/  STS [R2+0x5000], R56 ;  /* 0x0050003802007388 */ /* 0x000fe20000000800 */
[----:B------:R-:W-:Y:S02]  /*abe0*/  F2FP.PACK_AB R48, R93, R48 ;  /* 0x000000305d30723e */ /* 0x000fe400000000ff */
[----:B------:R-:W-:Y:S01]  /*abf0*/  F2FP.PACK_AB R46, R95, R46 ;  /* 0x0000002e5f2e723e */ /* 0x000fe200000000ff */
        /* <DEDUP_REMOVED lines=9> */
[----:B------:R-:W-:Y:S04]  /*ac90*/  SHFL.IDX PT, R10, R6, RZ, 0x1c1f ;  /* 0x001c1fff060a7589 */ /* 0x000fe800000e0000 */
[----:B------:R-:W3:Y:S04]  /*aca0*/  SHFL.IDX PT, R11, R5, RZ, 0x1c1f ;  /* 0x001c1fff050b7589 */ /* 0x000ee800000e0000 */
[----:B------:R-:W-:Y:S06]  /*acb0*/  BAR.SYNC.DEFER_BLOCKING 0x1, 0x80 ;  /* 0x0042000000007b1d */ /* 0x000fec0000010000 */
[----:B------:R-:W-:Y:S04]  /*acc0*/  SHFL.IDX PT, R8, R6, 0x1, 0x1c1f ;  /* 0x003c1f0006087f89 */ /* 0x000fe800000e0000 */
[----:B------:R-:W4:Y:S04]  /*acd0*/  SHFL.IDX PT, R9, R5, 0x1, 0x1c1f ;  /* 0x003c1f0005097f89 */ /* 0x000f2800000e0000 */
[----:B------:R-:W-:Y:S04]  /*ace0*/  SHFL.IDX PT, R12, R6, 0x2, 0x1c1f ;  /* 0x005c1f00060c7f89 */ /* 0x000fe800000e0000 */
[----:B------:R-:W1:Y:S04]  /*acf0*/  SHFL.IDX PT, R13, R5, 0x2, 0x1c1f ;  /* 0x005c1f00050d7f89 */ /* 0x000e6800000e0000 */
[----:B------:R-:W-:Y:S04]  /*ad00*/  SHFL.IDX PT, R6, R6, 0x3, 0x1c1f ;  /* 0x007c1f0006067f89 */ /* 0x000fe800000e0000 */
[----:B------:R1:W1:Y:S01]  /*ad10*/  SHFL.IDX PT, R7, R5, 0x3, 0x1c1f ;  /* 0x007c1f0005077f89 */ /* 0x00026200000e0000 */
[----:B--2---:R-:W-:-:S03]  /*ad20*/  SHF.L.U32 R0, R106, 0x1, RZ ;  /* 0x000000016a007819 */ /* 0x004fc600000006ff */
[----:B---3--:R-:W-:Y:S04]  /*ad30*/  @!P3 ST.E [R10.64], R68 ;  /* 0x000000440a00b985 */ /* 0x008fe8000c10190e */
[----:B----4-:R-:W-:Y:S04]  /*ad40*/  @!P5 ST.E [R8.64], R66 ;  /* 0x000000420800d985 */ /* 0x010fe8000c10190e */
[----:B-1----:R1:W-:Y:S04]  /*ad50*/  @!P6 ST.E [R12.64], R65 ;  /* 0x000000410c00e985 */ /* 0x0023e8000c10190e */
[----:B------:R-:W2:Y:S04]  /*ad60*/  S2R R5, SR_TID.X ;  /* 0x0000000000057919 */ /* 0x000ea80000002100 */
[----:B------:R3:W-:Y:S04]  /*ad70*/  @!P4 ST.E [R6.64], R64 ;  /* 0x000000400600c985 */ /* 0x0007e8000c10190e */
[----:B------:R3:W4:Y:S04]  /*ad80*/  LDS.128 R32, [R0+0x880] ;  /* 0x0008800000207984 */ /* 0x0007280000000c00 */
[----:B------:R3:W3:Y:S04]  /*ad90*/  LDS.128 R44, [R0+0x1080] ;  /* 0x00108000002c7984 */ /* 0x0006e80000000c00 */
[----:B------:R1:W3:Y:S04]  /*ada0*/  LDS.128 R52, [R0+0x1880] ;  /* 0x0018800000347984 */ /* 0x0002e80000000c00 */
[----:B------:R1:W3:Y:S04]  /*adb0*/  LDS.128 R28, [R0+0x2880] ;  /* 0x00288000001c7984 */ /* 0x0002e80000000c00 */
[----:B------:R3:W3:Y:S04]  /*adc0*/  LDS.128 R40, [R0+0x3080] ;  /* 0x0030800000287984 */ /* 0x0006e80000000c00 */
[----:B------:R3:W3:Y:S04]  /*add0*/  LDS.128 R48, [R0+0x3880] ;  /* 0x0038800000307984 */ /* 0x0006e80000000c00 */
[----:B------:R3:W3:Y:S04]  /*ade0*/  LDS.128 R24, [R0+0x4880] ;  /* 0x0048800000187984 */ /* 0x0006e80000000c00 */
[----:B------:R3:W3:Y:S04]  /*adf0*/  LDS.128 R36, [R0+0x5080] ;  /* 0x0050800000247984 */ /* 0x0006e80000000c00 */
[----:B------:R3:W3:Y:S01]  /*ae00*/  LDS.128 R56, [R0+0x5880] ;  /* 0x0058800000387984 */ /* 0x0006e20000000c00 */
[----:B------:R-:W-:-:S02]  /*ae10*/  IADD3 R2, R15, R67, RZ ;  /* 0x000000430f027210 */ /* 0x000fc40007ffe0ff */
[C---:B-1----:R-:W-:Y:S02]  /*ae20*/  LEA R13, P0, R14.reuse, c[0x0][0x380], 0x1 ;  /* 0x0000e0000e0d7a11 */ /* 0x042fe400078008ff */
[----:B--2---:R-:W-:Y:S02]  /*ae30*/  SHF.R.S32.HI R4, RZ, 0x1f, R5 ;  /* 0x0000001fff047819 */ /* 0x004fe40000011405 */
[----:B------:R-:W-:Y:S02]  /*ae40*/  LEA.HI.X R14, R14, c[0x0][0x384], R2, 0x1, P0 ;  /* 0x0000e1000e0e7a11 */ /* 0x000fe400000f0c02 */
[----:B------:R-:W-:Y:S02]  /*ae50*/  ISETP.GE.AND P0, PT, R102, R70, PT ;  /* 0x000000466600720c */ /* 0x000fe40003f06270 */
[----:B------:R-:W-:-:S04]  /*ae60*/  LEA.HI R4, R4, R5, RZ, 0x2 ;  /* 0x0000000504047211 */ /* 0x000fc800078f10ff */
[----:B------:R-:W-:Y:S01]  /*ae70*/  LOP3.LUT R4, R4, 0xfffffffc, RZ, 0xc0, !PT ;  /* 0xfffffffc04047812 */ /* 0x000fe200078ec0ff */
[----:B------:R1:W2:Y:S01]  /*ae80*/  SHFL.IDX PT, R2, R13, RZ, 0x1c1f ;  /* 0x001c1fff0d027589 */ /* 0x0002a200000e0000 */
[----:B------:R-:W-:Y:S02]  /*ae90*/  BSSY B0, `(.L_x_6) ;  /* 0x0000017000007945 */ /* 0x000fe40003800000 */
[----:B------:R-:W-:Y:S01]  /*aea0*/  IADD3 R4, -R4, R5, RZ ;  /* 0x0000000504047210 */ /* 0x000fe20007ffe1ff */
[----:B------:R1:W1:Y:S03]  /*aeb0*/  SHFL.IDX PT, R3, R14, RZ, 0x1c1f ;  /* 0x001c1fff0e037589 */ /* 0x00026600000e0000 */
[----:B------:R-:W-:Y:S01]  /*aec0*/  SHF.L.U32 R12, R4, 0x3, RZ ;  /* 0x00000003040c7819 */ /* 0x000fe200000006ff */
[----:B------:R-:W-:Y:S05]  /*aed0*/  @P0 BRA `(.L_x_7) ;  /* 0x0000012000000947 */ /* 0x000fea0003800000 */
[----:B----4-:R-:W4:Y:S01]  /*aee0*/  LDS.128 R20, [R0+0x80] ;  /* 0x0000800000147984 */ /* 0x010f220000000c00 */
[----:B-----5:R-:W-:-:S02]  /*aef0*/  ISETP.GE.AND P1, PT, R61, c[0x0][0x3c8], PT ;  /* 0x0000f2003d007a0c */ /* 0x020fc40003f26270 */
[----:B------:R-:W-:Y:S01]  /*af00*/  ISETP.GE.AND P0, PT, R60, c[0x0][0x3c8], PT ;  /* 0x0000f2003c007a0c */ /* 0x000fe20003f06270 */
[----:B------:R-:W3:Y:S01]  /*af10*/  LDS.128 R16, [R0+0x2080] ;  /* 0x0020800000107984 */ /* 0x000ee20000000c00 */
[----:B------:R-:W-:-:S03]  /*af20*/  ISETP.GE.AND P2, PT, R12, c[0x0][0x3c8], PT ;  /* 0x0000f2000c007a0c */ /* 0x000fc60003f46270 */
[----:B------:R2:W1:Y:S06]  /*af30*/  LDS.128 R8, [R0+0x4080] ;  /* 0x0040800000087984 */ /* 0x00046c0000000c00 */
[----:B------:R-:W-:-:S04]  /*af40*/  @!P1 SHF.R.S32.HI R4, RZ, 0x1f, R61 ;  /* 0x0000001fff049819 */ /* 0x000fc8000001143d */
[----:B------:R-:W-:Y:S01]  /*af50*/  @!P1 LEA.HI R4, R4, R61, RZ, 0x3 ;  /* 0x0000003d04049211 */ /* 0x000fe200078f18ff */
[----:B-123--:R-:W-:-:S03]  /*af60*/  @!P2 IMAD.WIDE R6, R12, 0x2, R2 ;  /* 0x000000020c06a825 */ /* 0x00efc600078e0202 */
[----:B------:R-:W-:-:S05]  /*af70*/  @!P1 LOP3.LUT R4, R4, 0xfffffff8, RZ, 0xc0, !PT ;  /* 0xfffffff804049812 */ /* 0x000fca00078ec0ff */
[----:B------:R-:W-:Y:S01]  /*af80*/  @!P1 IMAD.WIDE R4, R4, 0x2, R2 ;  /* 0x0000000204049825 */ /* 0x000fe200078e0202 */
[----:B------:R-:W-:-:S04]  /*af90*/  @!P0 SHF.R.S32.HI R0, RZ, 0x1f, R60 ;  /* 0x0000001fff008819 */ /* 0x000fc8000001143c */
[----:B------:R-:W-:-:S04]  /*afa0*/  @!P0 LEA.HI R0, R0, R60, RZ, 0x3 ;  /* 0x0000003c00008211 */ /* 0x000fc800078f18ff */
[----:B------:R-:W-:Y:S01]  /*afb0*/  @!P0 LOP3.LUT R0, R0, 0xfffffff8, RZ, 0xc0, !PT ;  /* 0xfffffff800008812 */ /* 0x000fe200078ec0ff */
[----:B----4-:R1:W-:Y:S04]  /*afc0*/  @!P2 ST.E.128 [R6.64], R20 ;  /* 0x000000140600a985 */ /* 0x0103e8000c101d0e */
[----:B------:R-:W-:Y:S01]  /*afd0*/  @!P0 IMAD.WIDE R2, R0, 0x2, R2 ;  /* 0x0000000200028825 */ /* 0x000fe200078e0202 */
[----:B------:R1:W-:Y:S04]  /*afe0*/  @!P1 ST.E.128 [R4.64], R16 ;  /* 0x0000001004009985 */ /* 0x0003e8000c101d0e */
[----:B------:R1:W-:Y:S02]  /*aff0*/  @!P0 ST.E.128 [R2.64], R8 ;  /* 0x0000000802008985 */ /* 0x0003e4000c101d0e */
.L_x_7:
[----:B----4-:R-:W-:Y:S05]  /*b000*/  BSYNC B0 ;  /* 0x0000000000007941 */ /* 0x010fea0003800000 */
.L_x_6:
[----:B---3--:R-:W-:Y:S01]  /*b010*/  IADD3 R0, R102, 0x20, RZ ;  /* 0x0000002066007810 */ /* 0x008fe20007ffe0ff */
[----:B-1----:R1:W3:Y:S01]  /*b020*/  SHFL.IDX PT, R3, R14, 0x1, 0x1c1f ;  /* 0x003c1f000e037f89 */ /* 0x0022e200000e0000 */
[----:B------:R-:W-:Y:S02]  /*b030*/  BSSY B0, `(.L_x_8) ;  /* 0x0000013000007945 */ /* 0x000fe40003800000 */
[----:B------:R-:W-:Y:S01]  /*b040*/  ISETP.GE.AND P0, PT, R0, R70, PT ;  /* 0x000000460000720c */ /* 0x000fe20003f06270 */
[----:B--2---:R1:W2:-:S12]  /*b050*/  SHFL.IDX PT, R2, R13, 0x1, 0x1c1f ;  /* 0x003c1f000d027f89 */ /* 0x00429800000e0000 */
[----:B------:R-:W-:Y:S05]  /*b060*/  @P0 BRA `(.L_x_9) ;  /* 0x000000f000000947 */ /* 0x000fea0003800000 */
[----:B-----5:R-:W-:Y:S02]  /*b070*/  ISETP.GE.AND P1, PT, R61, c[0x0][0x3c8], PT ;  /* 0x0000f2003d007a0c */ /* 0x020fe40003f26270 */
[----:B------:R-:W-:Y:S02]  /*b080*/  ISETP.GE.AND P0, PT, R60, c[0x0][0x3c8], PT ;  /* 0x0000f2003c007a0c */ /* 0x000fe40003f06270 */
[----:B------:R-:W-:-:S09]  /*b090*/  ISETP.GE.AND P2, PT, R12, c[0x0][0x3c8], PT ;  /* 0x0000f2000c007a0c */ /* 0x000fd20003f46270 */
[----:B------:R-:W-:Y:S02]  /*b0a0*/  @!P1 SHF.R.S32.HI R4, RZ, 0x1f, R61 ;  /* 0x0000001fff049819 */ /* 0x000fe4000001143d */
[----:B------:R-:W-:Y:S02]  /*b0b0*/  @!P0 SHF.R.S32.HI R0, RZ, 0x1f, R60 ;  /* 0x0000001fff008819 */ /* 0x000fe4000001143c */
[----:B------:R-:W-:Y:S01]  /*b0c0*/  @!P1 LEA.HI R4, R4, R61, RZ, 0x3 ;  /* 0x0000003d04049211 */ /* 0x000fe200078f18ff */
[--C-:B--23--:R-:W-:Y:S01]  /*b0d0*/  @!P2 IMAD.WIDE R6, R12, 0x2, R2.reuse ;  /* 0x000000020c06a825 */ /* 0x10cfe200078e0202 */
[----:B------:R-:W-:Y:S02]  /*b0e0*/  @!P0 LEA.HI R0, R0, R60, RZ, 0x3 ;  /* 0x0000003c00008211 */ /* 0x000fe400078f18ff */
[----:B------:R-:W-:Y:S02]  /*b0f0*/  @!P1 LOP3.LUT R4, R4, 0xfffffff8, RZ, 0xc0, !PT ;  /* 0xfffffff804049812 */ /* 0x000fe400078ec0ff */
[----:B------:R-:W-:Y:S01]  /*b100*/  @!P0 LOP3.LUT R0, R0, 0xfffffff8, RZ, 0xc0, !PT ;  /* 0xfffffff800008812 */ /* 0x000fe200078ec0ff */
[----:B------:R2:W-:Y:S02]  /*b110*/  @!P2 ST.E.128 [R6.64], R32 ;  /* 0x000000200600a985 */ /* 0x0005e4000c101d0e */
[----:B------:R-:W-:-:S04]  /*b120*/  @!P1 IMAD.WIDE R4, R4, 0x2, R2 ;  /* 0x0000000204049825 */ /* 0x000fc800078e0202 */
[----:B------:R-:W-:Y:S01]  /*b130*/  @!P0 IMAD.WIDE R2, R0, 0x2, R2 ;  /* 0x0000000200028825 */ /* 0x000fe200078e0202 */
[----:B------:R2:W-:Y:S04]  /*b140*/  @!P1 ST.E.128 [R4.64], R28 ;  /* 0x0000001c04009985 */ /* 0x0005e8000c101d0e */
[----:B------:R2:W-:Y:S02]  /*b150*/  @!P0 ST.E.128 [R2.64], R24 ;  /* 0x0000001802008985 */ /* 0x0005e4000c101d0e */
.L_x_9:
[----:B------:R-:W-:Y:S05]  /*b160*/  BSYNC B0 ;  /* 0x0000000000007941 */ /* 0x000fea0003800000 */
.L_x_8:
[----:B------:R-:W-:Y:S01]  /*b170*/  IADD3 R0, R102, 0x40, RZ ;  /* 0x0000004066007810 */ /* 0x000fe20007ffe0ff */
[----:B--23--:R2:W3:Y:S01]  /*b180*/  SHFL.IDX PT, R3, R14, 0x2, 0x1c1f ;  /* 0x005c1f000e037f89 */ /* 0x00c4e200000e0000 */
[----:B------:R-:W-:Y:S02]  /*b190*/  BSSY B0, `(.L_x_10) ;  /* 0x0000013000007945 */ /* 0x000fe40003800000 */
[----:B------:R-:W-:Y:S01]  /*b1a0*/  ISETP.GE.AND P0, PT, R0, R70, PT ;  /* 0x000000460000720c */ /* 0x000fe20003f06270 */
[----:B------:R2:W4:-:S12]  /*b1b0*/  SHFL.IDX PT, R2, R13, 0x2, 0x1c1f ;  /* 0x005c1f000d027f89 */ /* 0x00051800000e0000 */
[----:B------:R-:W-:Y:S05]  /*b1c0*/  @P0 BRA `(.L_x_11) ;  /* 0x000000f000000947 */ /* 0x000fea0003800000 */
[----:B-----5:R-:W-:Y:S02]  /*b1d0*/  ISETP.GE.AND P1, PT, R61, c[0x0][0x3c8], PT ;  /* 0x0000f2003d007a0c */ /* 0x020fe40003f26270 */
[----:B------:R-:W-:Y:S02]  /*b1e0*/  ISETP.GE.AND P0, PT, R60, c[0x0][0x3c8], PT ;  /* 0x0000f2003c007a0c */ /* 0x000fe40003f06270 */
[----:B------:R-:W-:-:S09]  /*b1f0*/  ISETP.GE.AND P2, PT, R12, c[0x0][0x3c8], PT ;  /* 0x0000f2000c007a0c */ /* 0x000fd20003f46270 */
[----:B------:R-:W-:Y:S02]  /*b200*/  @!P1 SHF.R.S32.HI R4, RZ, 0x1f, R61 ;  /* 0x0000001fff049819 */ /* 0x000fe4000001143d */
[----:B------:R-:W-:Y:S02]  /*b210*/  @!P0 SHF.R.S32.HI R0, RZ, 0x1f, R60 ;  /* 0x0000001fff008819 */ /* 0x000fe4000001143c */
[----:B------:R-:W-:Y:S01]  /*b220*/  @!P1 LEA.HI R4, R4, R61, RZ, 0x3 ;  /* 0x0000003d04049211 */ /* 0x000fe200078f18ff */
[--C-:B---34-:R-:W-:Y:S01]  /*b230*/  @!P2 IMAD.WIDE R6, R12, 0x2, R2.reuse ;  /* 0x000000020c06a825 */ /* 0x118fe200078e0202 */
        /* <DEDUP_REMOVED lines=8> */
.L_x_11:
[----:B------:R-:W-:Y:S05]  /*b2c0*/  BSYNC B0 ;  /* 0x0000000000007941 */ /* 0x000fea0003800000 */
.L_x_10:
[----:B------:R-:W-:Y:S01]  /*b2d0*/  IADD3 R0, R102, 0x60, RZ ;  /* 0x0000006066007810 */ /* 0x000fe20007ffe0ff */
[----:B---3--:R3:W1:Y:S03]  /*b2e0*/  SHFL.IDX PT, R3, R14, 0x3, 0x1c1f ;  /* 0x007c1f000e037f89 */ /* 0x00866600000e0000 */
[----:B------:R-:W-:Y:S01]  /*b2f0*/  ISETP.GE.AND P0, PT, R0, R70, PT ;  /* 0x000000460000720c */ /* 0x000fe20003f06270 */
[----:B----4-:R3:W4:-:S12]  /*b300*/  SHFL.IDX PT, R2, R13, 0x3, 0x1c1f ;  /* 0x007c1f000d027f89 */ /* 0x01071800000e0000 */
[----:B------:R-:W-:Y:S05]  /*b310*/  @P0 EXIT ;  /* 0x000000000000094d */ /* 0x000fea0003800000 */
[----:B-----5:R-:W-:Y:S02]  /*b320*/  ISETP.GE.AND P0, PT, R61, c[0x0][0x3c8], PT ;  /* 0x0000f2003d007a0c */ /* 0x020fe40003f06270 */
[----:B------:R-:W-:-:S11]  /*b330*/  ISETP.GE.AND P1, PT, R12, c[0x0][0x3c8], PT ;  /* 0x0000f2000c007a0c */ /* 0x000fd60003f26270 */
[----:B------:R-:W-:Y:S02]  /*b340*/  @!P0 SHF.R.S32.HI R0, RZ, 0x1f, R61 ;  /* 0x0000001fff008819 */ /* 0x000fe4000001143d */
[----:B-1--4-:R-:W-:Y:S02]  /*b350*/  @!P1 IMAD.WIDE R6, R12, 0x2, R2 ;  /* 0x000000020c069825 */ /* 0x012fe400078e0202 */
[----:B------:R-:W-:-:S03]  /*b360*/  @!P0 LEA.HI R0, R0, R61, RZ, 0x3 ;  /* 0x0000003d00008211 */ /* 0x000fc600078f18ff */
[----:B------:R1:W-:Y:S01]  /*b370*/  @!P1 ST.E.128 [R6.64], R52 ;  /* 0x0000003406009985 */ /* 0x0003e2000c101d0e */
[----:B------:R-:W-:-:S05]  /*b380*/  @!P0 LOP3.LUT R0, R0, 0xfffffff8, RZ, 0xc0, !PT ;  /* 0xfffffff800008812 */ /* 0x000fca00078ec0ff */
[----:B------:R-:W-:-:S05]  /*b390*/  @!P0 IMAD.WIDE R4, R0, 0x2, R2 ;  /* 0x0000000200048825 */ /* 0x000fca00078e0202 */
[----:B------:R1:W-:Y:S01]  /*b3a0*/  @!P0 ST.E.128 [R4.64], R48 ;  /* 0x0000003004008985 */ /* 0x0003e2000c101d0e */
[----:B------:R-:W-:-:S13]  /*b3b0*/  ISETP.GE.AND P0, PT, R60, c[0x0][0x3c8], PT ;  /* 0x0000f2003c007a0c */ /* 0x000fda0003f06270 */
[----:B------:R-:W-:Y:S05]  /*b3c0*/  @P0 EXIT ;  /* 0x000000000000094d */ /* 0x000fea0003800000 */
[----:B------:R-:W-:-:S04]  /*b3d0*/  SHF.R.S32.HI R0, RZ, 0x1f, R60 ;  /* 0x0000001fff007819 */ /* 0x000fc8000001143c */
[----:B------:R-:W-:-:S04]  /*b3e0*/  LEA.HI R0, R0, R60, RZ, 0x3 ;  /* 0x0000003c00007211 */ /* 0x000fc800078f18ff */
[----:B------:R-:W-:-:S05]  /*b3f0*/  LOP3.LUT R0, R0, 0xfffffff8, RZ, 0xc0, !PT ;  /* 0xfffffff800007812 */ /* 0x000fca00078ec0ff */
[----:B------:R-:W-:-:S05]  /*b400*/  IMAD.WIDE R2, R0, 0x2, R2 ;  /* 0x0000000200027825 */ /* 0x000fca00078e0202 */
[----:B------:R-:W-:Y:S01]  /*b410*/  ST.E.128 [R2.64], R56 ;  /* 0x0000003802007985 */ /* 0x000fe2000c101d0e */
[----:B------:R-:W-:Y:S05]  /*b420*/  EXIT ;  /* 0x000000000000794d */ /* 0x000fea0003800000 */
.L_x_12:
[----:B------:R-:W-:-:S00]  /*b430*/  BRA `(.L_x_12) ;  /* 0xfffffff000007947 */ /* 0x000fc0000383ffff */
[----:B------:R-:W-:-:S00]  /*b440*/  NOP ;  /* 0x0000000000007918 */ /* 0x000fc00000000000 */
        /* <DEDUP_REMOVED lines=11> */
.L_x_1710:


//--------------------- .text._ZN7cutlass13device_kernelIN5flash19enable_sm80_to_sm89INS1_16FlashAttnFwdSm80INS1_25CollectiveMainloopFwdSm80ILi4ELi1ELb0EN4cute5tupleIJNS5_1CILi128EEENS7_ILi64EEENS7_ILi96EEEEEELi96ENS_6half_tEfNS_4arch4Sm80ELb0ELb0ELb1ELb1ELb1ELb0ELb1ELb0EEENS1_21CollectiveEpilogueFwdINS6_IJS8_SA_S9_EEENS6_IJNS7_ILi1EEESI_SI_EEESC_SE_Li128ELb1ELb1ELb0ELb0EEENS1_19SingleTileSchedulerILb1ELb0ELb1ELi128EEEEEEEEEvNT_6ParamsE --------------------------
	.section	.text._ZN7cutlass13device_kernelIN5flash19enable_sm80_to_sm89INS1_16FlashAttnFwdSm80INS1_25CollectiveMainloopFwdSm80ILi4ELi1ELb0EN4cute5tupleIJNS5_1CILi128EEENS7_ILi64EEENS7_ILi96EEEEEELi96ENS_6half_tEfNS_4arch4Sm80ELb0ELb0ELb1ELb1ELb1ELb0ELb1ELb0EEENS1_21CollectiveEpilogueFwdINS6_IJS8_SA_S9_EEENS6_IJNS7_ILi1EEESI_SI_EEESC_SE_Li128ELb1ELb1ELb0ELb0EEENS1_19SingleTileSchedulerILb1ELb0ELb1ELi128EEEEEEEEEvNT_6ParamsE,"ax",@progbits
	.sectioninfo	@"SHI_REGISTERS=255"
	.align	128
.text._ZN7cutlass13device_kernelIN5flash19enable_sm80_to_sm89INS1_16FlashAttnFwdSm80INS1_25CollectiveMainloopFwdSm80ILi4ELi1ELb0EN4cute5tupleIJNS5_1CILi128EEENS7_ILi64EEENS7_ILi96EEEEEELi96ENS_6half_tEfNS_4arch4Sm80ELb0ELb0ELb1ELb1ELb1ELb0ELb1ELb0EEENS1_21CollectiveEpilogueFwdINS6_IJS8_SA_S9_EEENS6_IJNS7_ILi1EEESI_SI_EEESC_SE_Li128ELb1ELb1ELb0ELb0EEENS1_19SingleTileSchedulerILb1ELb0ELb1ELi128EEEEEEEEEvNT_6ParamsE:
        .type           _ZN7cutlass13device_kernelIN5flash19enable_sm80_to_sm89INS1_16FlashAttnFwdSm80INS1_25CollectiveMainloopFwdSm80ILi4ELi1ELb0EN4cute5tupleIJNS5_1CILi128EEENS7_ILi64EEENS7_ILi96EEEEEELi96ENS_6half_tEfNS_4arch4Sm80ELb0ELb0ELb1ELb1ELb1ELb0ELb1ELb0EEENS1_21CollectiveEpilogueFwdINS6_IJS8_SA_S9_EEENS6_IJNS7_ILi1EEESI_SI_EEESC_SE_Li128ELb1ELb1ELb0ELb0EEENS1_19SingleTileSchedulerILb1ELb0ELb1ELi128EEEEEEEEEvNT_6ParamsE,@function
        .size           _ZN7cutlass13device_kernelIN5flash19enable_sm80_to_sm89INS1_16FlashAttnFwdSm80INS1_25CollectiveMainloopFwdSm80ILi4ELi1ELb0EN4cute5tupleIJNS5_1CILi128EEENS7_ILi64EEENS7_ILi96EEEEEELi96ENS_6half_tEfNS_4arch4Sm80ELb0ELb0ELb1ELb1ELb1ELb0ELb1ELb0EEENS1_21CollectiveEpilogueFwdINS6_IJS8_SA_S9_EEENS6_IJNS7_ILi1EEESI_SI_EEESC_SE_Li128ELb1ELb1ELb0ELb0EEENS1_19SingleTileSchedulerILb1ELb0ELb1ELi128EEEEEEEEEvNT_6ParamsE,(.L_x_1711 - _ZN7cutlass13device_kernelIN5flash19enable_sm80_to_sm89INS1_16FlashAttnFwdSm80INS1_25CollectiveMainloopFwdSm80ILi4ELi1ELb0EN4cute5tupleIJNS5_1CILi128EEENS7_ILi64EEENS7_ILi96EEEEEELi96ENS_6half_tEfNS_4arch4Sm80ELb0ELb0ELb1ELb1ELb1ELb0ELb1ELb0EEENS1_21CollectiveEpilogueFwdINS6_IJS8_SA_S9_EEENS6_IJNS7_ILi1EEESI_SI_EEESC_SE_Li128ELb1ELb1ELb0ELb0EEENS1_19SingleTileSchedulerILb1ELb0ELb1ELi128EEEEEEEEEvNT_6ParamsE)
        .other          _ZN7cutlass13device_kernelIN5flash19enable_sm80_to_sm89INS1_16FlashAttnFwdSm80INS1_25CollectiveMainloopFwdSm80ILi4ELi1ELb0EN4cute5tupleIJNS5_1CILi128EEENS7_ILi64EEENS7_ILi96EEEEEELi96ENS_6half_tEfNS_4arch4Sm80ELb0ELb0ELb1ELb1ELb1ELb0ELb1ELb0EEENS1_21CollectiveEpilogueFwdINS6_IJS8_SA_S9_EEENS6_IJNS7_ILi1EEESI_SI_EEESC_SE_Li128ELb1ELb1ELb0ELb0EEENS1_19SingleTileSchedulerILb1ELb0ELb1ELi128EEEEEEEEEvNT_6ParamsE,@"STO_CUDA_ENTRY STV_DEFAULT"
_ZN7cutlass13device_kernelIN5flash19enable_sm80_to_sm89INS1_16FlashAttnFwdSm80INS1_25CollectiveMainloopFwdSm80ILi4ELi1ELb0EN4cute5tupleIJNS5_1CILi128EEENS7_ILi64EEENS7_ILi96EEEEEELi96ENS_6half_tEfNS_4arch4Sm80ELb0ELb0ELb1ELb1ELb1ELb0ELb1ELb0EEENS1_21CollectiveEpilogueFwdINS6_IJS8_SA_S9_EEENS6_IJNS7_ILi1EEESI_SI_EEESC_SE_Li128ELb1ELb1ELb0ELb0EEENS1_19SingleTileSchedulerILb1ELb0ELb1ELi128EEEEEEEEEvNT_6ParamsE:
[----:B------:R-:W-:Y:S02]  /*0000*/  MOV R1, c[0x0][0x28] ;  /* 0x00000a0000017a02 */ /* 0x000fe40000000f00 */
[----:B------:R-:W1:Y:S01]  /*0010*/  S2R R163, SR_TID.X ;  /* 0x0000000000a37919 */ /* 0x000e620000002100 */
[----:B------:R-:W-:Y:S01]  /*0020*/  IMAD.MOV.U32 R9, RZ, RZ, 0x4 ;  /* 0x00000004ff097424 */ /* 0x000fe200078e00ff */
[----:B------:R-:W-:Y:S01]  /*0030*/  ULDC.64 UR6, c[0x0][0x118] ;  /* 0x0000460000067ab9 */ /* 0x000fe20000000a00 */
[----:B------:R-:W-:Y:S01]  /*0040*/  IADD3 R1, R1, -0x38, RZ ;  /* 0xffffffc801017810 */ /* 0x000fe20007ffe0ff */
[----:B------:R-:W2:Y:S04]  /*0050*/  S2R R5, SR_CTAID.Z ;  /* 0x0000000000057919 */ /* 0x000ea80000002700 */
[----:B------:R-:W3:Y:S01]  /*0060*/  S2R R48, SR_CTAID.X ;  /* 0x0000000000307919 */ /* 0x000ee20000002500 */
[----:B-1----:R-:W-:Y:S01]  /*0070*/  SHF.R.U32.HI R0, RZ, 0x5, R163 ;  /* 0x00000005ff007819 */ /* 0x002fe200000116a3 */
[----:B--2---:R-:W-:-:S05]  /*0080*/  IMAD.WIDE R2, R5, R9, c[0x0][0x568] ;  /* 0x00015a0005027625 */ /* 0x004fca00078e0209 */
[----:B------:R-:W1:Y:S02]  /*0090*/  SHFL.IDX PT, R0, R0, RZ, 0x1f ;  /* 0x00001fff00007589 */ /* 0x000e6400000e0000 */
[----:B-1----:R-:W-:-:S13]  /*00a0*/  ISETP.NE.AND P0, PT, R0, RZ, PT ;  /* 0x000000ff0000720c */ /* 0x002fda0003f05270 */
[----:B------:R-:W-:Y:S05]  /*00b0*/  @!P0 BRA `(.L_x_13) ;  /* 0x0000014000008947 */ /* 0x000fea0003800000 */
[----:B---3--:R-:W-:-:S04]  /*00c0*/  ISETP.NE.U32.AND P0, PT, RZ, c[0x0][0x568], PT ;  /* 0x00015a00ff007a0c */ /* 0x008fc80003f05070 */
[----:B------:R-:W-:-:S13]  /*00d0*/  ISETP.NE.AND.EX P0, PT, RZ, c[0x0][0x56c], PT, P0 ;  /* 0x00015b00ff007a0c */ /* 0x000fda0003f05300 */
[----:B------:R-:W-:Y:S05]  /*00e0*/  @!P0 BRA `(.L_x_14) ;  /* 0x0000002000008947 */ /* 0x000fea0003800000 */
[----:B------:R1:W5:Y:S01]  /*00f0*/  LDG.E R0, [R2.64] ;  /* 0x0000000602007981 */ /* 0x000362000c1e1900 */
[----:B------:R-:W-:Y:S05]  /*0100*/  BRA `(.L_x_15) ;  /* 0x0000009000007947 */ /* 0x000fea0003800000 */
.L_x_14:
[----:B------:R-:W-:-:S04]  /*0110*/  ISETP.NE.U32.AND P0, PT, RZ, c[0x0][0x560], PT ;  /* 0x00015800ff007a0c */ /* 0x000fc80003f05070 */
[----:B------:R-:W-:-:S13]  /*0120*/  ISETP.NE.AND.EX P0, PT, RZ, c[0x0][0x564], PT, P0 ;  /* 0x00015900ff007a0c */ /* 0x000fda0003f05300 */
[----:B------:R-:W-:Y:S05]  /*0130*/  @!P0 BRA `(.L_x_16) ;  /* 0x0000005000008947 */ /* 0x000fea0003800000 */
[----:B------:R-:W-:-:S05]  /*0140*/  IMAD.WIDE R2, R5, R9, c[0x0][0x560] ;  /* 0x0001580005027625 */ /* 0x000fca00078e0209 */
[----:B------:R-:W2:Y:S04]  /*0150*/  LDG.E R4, [R2.64] ;  /* 0x0000000602047981 */ /* 0x000ea8000c1e1900 */
[----:B------:R-:W2:Y:S02]  /*0160*/  LDG.E R0, [R2.64+0x4] ;  /* 0x0000040602007981 */ /* 0x000ea4000c1e1900 */
[----:B--2---:R-:W-:Y:S01]  /*0170*/  IADD3 R0, -R4, R0, RZ ;  /* 0x0000000004007210 */ /* 0x004fe20007ffe1ff */
[----:B------:R-:W-:Y:S05]  /*0180*/  BRA `(.L_x_15) ;  /* 0x0000001000007947 */ /* 0x000fea0003800000 */
.L_x_16:
[----:B------:R-:W-:-:S05]  /*0190*/  MOV R0, c[0x0][0x54c] ;  /* 0x0001530000007a02 */ /* 0x000fca0000000f00 */
.L_x_15:
[----:B-----5:R-:W-:Y:S01]  /*01a0*/  IMAD R0, R0, c[0x0][0x548], RZ ;  /* 0x0001520000007a24 */ /* 0x020fe200078e02ff */
[----:B-1----:R-:W-:-:S04]  /*01b0*/  SHF.L.U32 R2, R48, 0x7, RZ ;  /* 0x0000000730027819 */ /* 0x002fc800000006ff */
[----:B------:R-:W-:-:S04]  /*01c0*/  ISETP.GE.AND P0, PT, R2, R0, PT ;  /* 0x000000000200720c */ /* 0x000fc80003f06270 */
[----:B------:R-:W-:-:S05]  /*01d0*/  SEL R0, R5, 0xffffffff, !P0 ;  /* 0xffffffff05007807 */ /* 0x000fca0004000000 */
[----:B------:R1:W-:Y:S01]  /*01e0*/  STL [R1+0x2c], R0 ;  /* 0x00002c0001007387 */ /* 0x0003e20000100800 */
[----:B------:R-:W-:Y:S05]  /*01f0*/  BRA `(.L_x_17) ;  /* 0x0000013000007947 */ /* 0x000fea0003800000 */
.L_x_13:
[----:B---3--:R-:W-:-:S04]  /*0200*/  ISETP.NE.U32.AND P0, PT, RZ, c[0x0][0x568], PT ;  /* 0x00015a00ff007a0c */ /* 0x008fc80003f05070 */
[----:B------:R-:W-:-:S13]  /*0210*/  ISETP.NE.AND.EX P0, PT, RZ, c[0x0][0x56c], PT, P0 ;  /* 0x00015b00ff007a0c */ /* 0x000fda0003f05300 */
[----:B------:R-:W-:Y:S05]  /*0220*/  @!P0 BRA `(.L_x_18) ;  /* 0x0000002000008947 */ /* 0x000fea0003800000 */
[----:B------:R1:W5:Y:S01]  /*0230*/  LDG.E R0, [R2.64] ;  /* 0x0000000602007981 */ /* 0x000362000c1e1900 */
[----:B------:R-:W-:Y:S05]  /*0240*/  BRA `(.L_x_19) ;  /* 0x0000009000007947 */ /* 0x000fea0003800000 */
.L_x_18:
        /* <DEDUP_REMOVED lines=8> */
.L_x_20:
[----:B------:R-:W-:-:S05]  /*02d0*/  MOV R0, c[0x0][0x54c] ;  /* 0x0001530000007a02 */ /* 0x000fca0000000f00 */
.L_x_19:
[----:B-----5:R-:W-:Y:S01]  /*02e0*/  IMAD R0, R0, c[0x0][0x548], RZ ;  /* 0x0001520000007a24 */ /* 0x020fe200078e02ff */
[----:B-1----:R-:W-:-:S04]  /*02f0*/  SHF.L.U32 R2, R48, 0x7, RZ ;  /* 0x0000000730027819 */ /* 0x002fc800000006ff */
[----:B------:R-:W-:-:S04]  /*0300*/  ISETP.GE.AND P0, PT, R2, R0, PT ;  /* 0x000000000200720c */ /* 0x000fc80003f06270 */
[----:B------:R-:W-:-:S05]  /*0310*/  SEL R0, R5, 0xffffffff, !P0 ;  /* 0xffffffff05007807 */ /* 0x000fca0004000000 */
[----:B------:R1:W-:Y:S04]  /*0320*/  STL [R1+0x2c], R0 ;  /* 0x00002c0001007387 */ /* 0x0003e80000100800 */
.L_x_17:
[----:B------:R-:W2:Y:S02]  /*0330*/  LDL R56, [R1+0x2c] ;  /* 0x00002c0001387983 */ /* 0x000ea40000100800 */
[----:B--2---:R-:W-:-:S13]  /*0340*/  ISETP.GE.AND P0, PT, R56, RZ, PT ;  /* 0x000000ff3800720c */ /* 0x004fda0003f06270 */
[----:B------:R-:W-:Y:S05]  /*0350*/  @!P0 EXIT ;  /* 0x000000000000894d */ /* 0x000fea0003800000 */
[----:B------:R-:W-:Y:S01]  /*0360*/  ISETP.NE.U32.AND P0, PT, RZ, c[0x0][0x370], PT ;  /* 0x0000dc00ff007a0c */ /* 0x000fe20003f05070 */
[----:B------:R-:W-:Y:S01]  /*0370*/  IMAD.MOV.U32 R175, RZ, RZ, RZ ;  /* 0x000000ffffaf7224 */ /* 0x000fe200078e00ff */
[----:B------:R-:W-:Y:S01]  /*0380*/  ISETP.NE.U32.AND P2, PT, RZ, c[0x0][0x360], PT ;  /* 0x0000d800ff007a0c */ /* 0x000fe20003f45070 */
[----:B------:R-:W-:Y:S01]  /*0390*/  IMAD.MOV.U32 R13, RZ, RZ, c[0x0][0x168] ;  /* 0x00005a00ff0d7624 */ /* 0x000fe200078e00ff */
[----:B------:R-:W-:Y:S01]  /*03a0*/  ISETP.NE.AND.EX P1, PT, RZ, c[0x0][0x374], PT, P0 ;  /* 0x0000dd00ff007a0c */ /* 0x000fe20003f25300 */
[----:B------:R-:W-:Y:S01]  /*03b0*/  IMAD.MOV.U32 R8, RZ, RZ, RZ ;  /* 0x000000ffff087224 */ /* 0x000fe200078e00ff */
[----:B------:R-:W-:Y:S01]  /*03c0*/  ISETP.NE.AND.EX P0, PT, RZ, c[0x0][0x364], PT, P2 ;  /* 0x0000d900ff007a0c */ /* 0x000fe20003f05320 */
[----:B------:R-:W-:Y:S01]  /*03d0*/  IMAD.WIDE R4, R56, R9, c[0x0][0x348] ;  /* 0x0000d20038047625 */ /* 0x000fe200078e0209 */
[----:B------:R-:W-:-:S04]  /*03e0*/  ISETP.NE.U32.AND P3, PT, RZ, c[0x0][0x348], PT ;  /* 0x0000d200ff007a0c */ /* 0x000fc80003f65070 */
[----:B------:R-:W-:-:S05]  /*03f0*/  ISETP.NE.AND.EX P2, PT, RZ, c[0x0][0x34c], PT, P3 ;  /* 0x0000d300ff007a0c */ /* 0x000fca0003f45330 */
[----:B------:R-:W-:-:S04]  /*0400*/  @P1 IMAD.WIDE R6, R56, R9, c[0x0][0x370] ;  /* 0x0000dc0038061625 */ /* 0x000fc800078e0209 */
[----:B------:R-:W-:Y:S01]  /*0410*/  @P0 IMAD.WIDE R2, R56, R9, c[0x0][0x360] ;  /* 0x0000d80038020625 */ /* 0x000fe200078e0209 */
[----:B------:R-:W2:Y:S04]  /*0420*/  @P1 LDG.E R175, [R6.64] ;  /* 0x0000000606af1981 */ /* 0x000ea8000c1e1900 */
[----:B------:R3:W5:Y:S04]  /*0430*/  @P2 LDG.E R8, [R4.64] ;  /* 0x0000000604082981 */ /* 0x000768000c1e1900 */
[----:B------:R3:W5:Y:S01]  /*0440*/  @P0 LDG.E R13, [R2.64] ;  /* 0x00000006020d0981 */ /* 0x000762000c1e1900 */
[----:B------:R-:W-:-:S02]  /*0450*/  ULDC UR5, c[0x0][0x2ac] ;  /* 0x0000ab0000057ab9 */ /* 0x000fc40000000800 */
[----:B------:R-:W-:Y:S01]  /*0460*/  ULDC UR4, c[0x0][0x1d0] ;  /* 0x0000740000047ab9 */ /* 0x000fe20000000800 */
[----:B------:R-:W4:Y:S01]  /*0470*/  S2R R52, SR_CTAID.Y ;  /* 0x0000000000347919 */ /* 0x000f220000002600 */
[----:B------:R-:W-:-:S06]  /*0480*/  UIMAD UR4, UR5, UR4, URZ ;  /* 0x00000004050472a4 */ /* 0x000fcc000f8e023f */
[----:B-1----:R-:W-:Y:S01]  /*0490*/  IMAD.U32 R0, RZ, RZ, UR4 ;  /* 0x00000004ff007e24 */ /* 0x002fe2000f8e00ff */
[----:B----4-:R-:W-:Y:S01]  /*04a0*/  SHF.R.S32.HI R55, RZ, 0x1f, R52 ;  /* 0x0000001fff377819 */ /* 0x010fe20000011434 */
[----:B--2---:R3:W-:Y:S01]  /*04b0*/  STL [R1+0x18], R175 ;  /* 0x000018af01007387 */ /* 0x0047e20000100800 */
[----:B------:R-:W-:Y:S05]  /*04c0*/  @P0 BRA `(.L_x_21) ;  /* 0x0000004000000947 */ /* 0x000fea0003800000 */
[----:B------:R-:W-:Y:S05]  /*04d0*/  @!P2 BRA `(.L_x_21) ;  /* 0x000000300000a947 */ /* 0x000fea0003800000 */
[----:B---3--:R-:W2:Y:S04]  /*04e0*/  LDG.E R3, [R4.64] ;  /* 0x0000000604037981 */ /* 0x008ea8000c1e1900 */
[----:B------:R-:W2:Y:S02]  /*04f0*/  LDG.E R2, [R4.64+0x4] ;  /* 0x0000040604027981 */ /* 0x000ea4000c1e1900 */
[----:B--2--5:R-:W-:Y:S02]  /*0500*/  IADD3 R13, -R3, R2, RZ ;  /* 0x00000002030d7210 */ /* 0x024fe40007ffe1ff */
.L_x_21:
[----:B------:R-:W-:-:S04]  /*0510*/  ISETP.NE.U32.AND P0, PT, RZ, c[0x0][0x368], PT ;  /* 0x0000da00ff007a0c */ /* 0x000fc80003f05070 */
[----:B------:R-:W-:-:S13]  /*0520*/  ISETP.NE.AND.EX P0, PT, RZ, c[0x0][0x36c], PT, P0 ;  /* 0x0000db00ff007a0c */ /* 0x000fda0003f05300 */
[----:B------:R-:W-:Y:S05]  /*0530*/  @!P0 BRA `(.L_x_22) ;  /* 0x0000003000008947 */ /* 0x000fea0003800000 */
[----:B---3--:R-:W-:-:S05]  /*0540*/  IMAD.WIDE R2, R56, R9, c[0x0][0x368] ;  /* 0x0000da0038027625 */ /* 0x008fca00078e0209 */
[----:B------:R1:W5:Y:S01]  /*0550*/  LDG.E R0, [R2.64] ;  /* 0x0000000602007981 */ /* 0x000362000c1e1900 */
[----:B------:R-:W-:Y:S05]  /*0560*/  BRA `(.L_x_23) ;  /* 0x0000007000007947 */ /* 0x000fea0003800000 */
.L_x_22:
[----:B------:R-:W-:-:S04]  /*0570*/  ISETP.NE.U32.AND P0, PT, RZ, c[0x0][0x350], PT ;  /* 0x0000d400ff007a0c */ /* 0x000fc80003f05070 */
[----:B------:R-:W-:-:S13]  /*0580*/  ISETP.NE.AND.EX P0, PT, RZ, c[0x0][0x354], PT, P0 ;  /* 0x0000d500ff007a0c */ /* 0x000fda0003f05300 */
[----:B------:R-:W-:Y:S05]  /*0590*/  @!P0 BRA `(.L_x_23) ;  /* 0x0000004000008947 */ /* 0x000fea0003800000 */
[----:B---3--:R-:W-:-:S05]  /*05a0*/  IMAD.WIDE R2, R56, R9, c[0x0][0x350] ;  /* 0x0000d40038027625 */ /* 0x008fca00078e0209 */
[----:B------:R-:W2:Y:S04]  /*05b0*/  LDG.E R4, [R2.64] ;  /* 0x0000000602047981 */ /* 0x000ea8000c1e1900 */
[----:B------:R-:W2:Y:S02]  /*05c0*/  LDG.E R0, [R2.64+0x4] ;  /* 0x0000040602007981 */ /* 0x000ea4000c1e1900 */
[----:B--2---:R-:W-:-:S05]  /*05d0*/  IADD3 R0, -R4, R0, RZ ;  /* 0x0000000004007210 */ /* 0x004fca0007ffe1ff */
.L_x_23:
[----:B-----5:R-:W-:Y:S01]  /*05e0*/  IMAD.IADD R65, R0, 0x1, -R175 ;  /* 0x0000000100417824 */ /* 0x020fe200078e0aaf */
[----:B------:R-:W-:Y:S01]  /*05f0*/  PLOP3.LUT P4, PT, PT, PT, PT, 0x80, 0x0 ;  /* 0x000000000000781c */ /* 0x000fe20003f8f070 */
[----:B------:R-:W-:Y:S01]  /*0600*/  CS2R R94, SRZ ;  /* 0x00000000005e7805 */ /* 0x000fe2000001ff00 */
[----:B------:R-:W-:Y:S01]  /*0610*/  CS2R R92, SRZ ;  /* 0x00000000005c7805 */ /* 0x000fe2000001ff00 */
[----:B------:R-:W-:Y:S01]  /*0620*/  CS2R R98, SRZ ;  /* 0x0000000000627805 */ /* 0x000fe2000001ff00 */
[C---:B------:R-:W-:Y:S01]  /*0630*/  ISETP.GE.AND P0, PT, R65.reuse, 0x1, PT ;  /* 0x000000014100780c */ /* 0x040fe20003f06270 */
[----:B------:R-:W-:Y:S01]  /*0640*/  CS2R R96, SRZ ;  /* 0x0000000000607805 */ /* 0x000fe2000001ff00 */
[----:B------:R-:W-:Y:S01]  /*0650*/  IADD3 R0, R65, 0x3f, RZ ;  /* 0x0000003f41007810 */ /* 0x000fe20007ffe0ff */
[----:B------:R-:W-:Y:S01]  /*0660*/  IMAD.MOV.U32 R12, RZ, RZ, RZ ;  /* 0x000000ffff0c7224 */ /* 0x000fe200078e00ff */
[----:B------:R-:W-:Y:S01]  /*0670*/  MOV R90, RZ ;  /* 0x000000ff005a7202 */ /* 0x000fe20000000f00 */
[----:B------:R-:W-:Y:S01]  /*0680*/  CS2R R88, SRZ ;  /* 0x0000000000587805 */ /* 0x000fe2000001ff00 */
[----:B-1-3--:R-:W-:Y:S01]  /*0690*/  SHF.R.S32.HI R2, RZ, 0x1f, R0 ;  /* 0x0000001fff027819 */ /* 0x00afe20000011400 */
[----:B------:R-:W-:Y:S01]  /*06a0*/  CS2R R86, SRZ ;  /* 0x0000000000567805 */ /* 0x000fe2000001ff00 */
[----:B------:R-:W-:Y:S01]  /*06b0*/  CS2R R84, SRZ ;  /* 0x0000000000547805 */ /* 0x000fe2000001ff00 */
[----:B------:R-:W-:Y:S01]  /*06c0*/  CS2R R14, SRZ ;  /* 0x00000000000e7805 */ /* 0x000fe2000001ff00 */
[----:B------:R-:W-:Y:S01]  /*06d0*/  LEA.HI R29, R2, R0, RZ, 0x6 ;  /* 0x00000000021d7211 */ /* 0x000fe200078f30ff */
[----:B------:R-:W-:Y:S01]  /*06e0*/  IMAD.MOV.U32 R78, RZ, RZ, RZ ;  /* 0x000000ffff4e7224 */ /* 0x000fe200078e00ff */
[----:B------:R-:W-:Y:S01]  /*06f0*/  CS2R R16, SRZ ;  /* 0x0000000000107805 */ /* 0x000fe2000001ff00 */
[----:B------:R-:W-:Y:S01]  /*0700*/  IMAD.MOV.U32 R76, RZ, RZ, RZ ;  /* 0x000000ffff4c7224 */ /* 0x000fe200078e00ff */
[----:B------:R-:W-:Y:S01]  /*0710*/  MOV R82, RZ ;  /* 0x000000ff00527202 */ /* 0x000fe20000000f00 */
[----:B------:R-:W-:Y:S01]  /*0720*/  IMAD.MOV.U32 R80, RZ, RZ, RZ ;  /* 0x000000ffff507224 */ /* 0x000fe200078e00ff */
[----:B------:R-:W-:Y:S01]  /*0730*/  CS2R R18, SRZ ;  /* 0x0000000000127805 */ /* 0x000fe2000001ff00 */
[----:B------:R-:W-:Y:S01]  /*0740*/  IMAD.MOV.U32 R74, RZ, RZ, RZ ;  /* 0x000000ffff4a7224 */ /* 0x000fe200078e00ff */
[----:B------:R-:W-:Y:S01]  /*0750*/  MOV R72, RZ ;  /* 0x000000ff00487202 */ /* 0x000fe20000000f00 */
        /* <DEDUP_REMOVED lines=10> */
[----:B------:R-:W-:Y:S01]  /*0800*/  CS2R R26, SRZ ;  /* 0x00000000001a7805 */ /* 0x000fe2000001ff00 */
[----:B------:R-:W-:Y:S01]  /*0810*/  IMAD.MOV.U32 R164, RZ, RZ, RZ ;  /* 0x000000ffffa47224 */ /* 0x000fe200078e00ff */
[----:B------:R-:W-:Y:S01]  /*0820*/  MOV R162, RZ ;  /* 0x000000ff00a27202 */ /* 0x000fe20000000f00 */
[----:B------:R-:W-:Y:S01]  /*0830*/  IMAD.MOV.U32 R28, RZ, RZ, RZ ;  /* 0x000000ffff1c7224 */ /* 0x000fe200078e00ff */
[----:B------:R-:W-:Y:S01]  /*0840*/  MOV R160, RZ ;  /* 0x000000ff00a07202 */ /* 0x000fe20000000f00 */
[----:B------:R-:W-:Y:S01]  /*0850*/  CS2R R154, SRZ ;  /* 0x00000000009a7805 */ /* 0x000fe2000001ff00 */
[----:B------:R-:W-:Y:S01]  /*0860*/  CS2R R30, SRZ ;  /* 0x00000000001e7805 */ /* 0x000fe2000001ff00 */
[----:B------:R-:W-:Y:S01]  /*0870*/  IMAD.MOV.U32 R152, RZ, RZ, RZ ;  /* 0x000000ffff987224 */ /* 0x000fe200078e00ff */
[----:B------:R-:W-:Y:S01]  /*0880*/  MOV R158, RZ ;  /* 0x000000ff009e7202 */ /* 0x000fe20000000f00 */
[----:B------:R-:W-:Y:S01]  /*0890*/  CS2R R32, SRZ ;  /* 0x0000000000207805 */ /* 0x000fe2000001ff00 */
[----:B------:R-:W-:Y:S01]  /*08a0*/  IMAD.MOV.U32 R156, RZ, RZ, RZ ;  /* 0x000000ffff9c7224 */ /* 0x000fe200078e00ff */
[----:B------:R-:W-:Y:S01]  /*08b0*/  CS2R R150, SRZ ;  /* 0x0000000000967805 */ /* 0x000fe2000001ff00 */
        /* <DEDUP_REMOVED lines=18> */
[----:B------:R-:W-:Y:S01]  /*09e0*/  CS2R R42, SRZ ;  /* 0x00000000002a7805 */ /* 0x000fe2000001ff00 */
[----:B------:R-:W-:Y:S01]  /*09f0*/  MOV R126, RZ ;  /* 0x000000ff007e7202 */ /* 0x000fe20000000f00 */
[----:B------:R-:W-:Y:S01]  /*0a00*/  IMAD.MOV.U32 R124, RZ, RZ, RZ ;  /* 0x000000ffff7c7224 */ /* 0x000fe200078e00ff */
[----:B------:R-:W-:Y:S01]  /*0a10*/  CS2R R114, SRZ ;  /* 0x0000000000727805 */ /* 0x000fe2000001ff00 */
[----:B------:R-:W-:Y:S01]  /*0a20*/  MOV R112, RZ ;  /* 0x000000ff00707202 */ /* 0x000fe20000000f00 */
[----:B------:R-:W-:Y:S01]  /*0a30*/  CS2R R44, SRZ ;  /* 0x00000000002c7805 */ /* 0x000fe2000001ff00 */
[----:B------:R-:W-:Y:S01]  /*0a40*/  IMAD.MOV.U32 R118, RZ, RZ, RZ ;  /* 0x000000ffff767224 */ /* 0x000fe200078e00ff */
[----:B------:R-:W-:Y:S01]  /*0a50*/  MOV R116, RZ ;  /* 0x000000ff00747202 */ /* 0x000fe20000000f00 */
[----:B------:R-:W-:Y:S01]  /*0a60*/  IMAD.MOV.U32 R54, RZ, RZ, RZ ;  /* 0x000000ffff367224 */ /* 0x000fe200078e00ff */
[----:B------:R-:W-:Y:S01]  /*0a70*/  MOV R53, RZ ;  /* 0x000000ff00357202 */ /* 0x000fe20000000f00 */
[----:B------:R-:W-:Y:S01]  /*0a80*/  CS2R R50, SRZ ;  /* 0x0000000000327805 */ /* 0x000fe2000001ff00 */
[----:B------:R-:W-:Y:S05]  /*0a90*/  @!P0 BRA `(.L_x_24) ;  /* 0x000094a000008947 */ /* 0x000fea0003800000 */
[----:B------:R-:W-:-:S04]  /*0aa0*/  ISETP.NE.U32.AND P5, PT, RZ, c[0x0][0x340], PT ;  /* 0x0000d000ff007a0c */ /* 0x000fc80003fa5070 */
[----:B------:R-:W-:-:S13]  /*0ab0*/  ISETP.NE.AND.EX P5, PT, RZ, c[0x0][0x344], PT, P5 ;  /* 0x0000d100ff007a0c */ /* 0x000fda0003fa5350 */
[----:B------:R-:W-:-:S05]  /*0ac0*/  @P5 IMAD.WIDE R2, R56, R9, c[0x0][0x340] ;  /* 0x0000d00038025625 */ /* 0x000fca00078e0209 */
[----:B------:R1:W5:Y:S01]  /*0ad0*/  @P5 LDG.E R14, [R2.64] ;  /* 0x00000006020e5981 */ /* 0x000362000c1e1900 */
[----:B------:R-:W-:Y:S01]  /*0ae0*/  SHF.R.S32.HI R10, RZ, 0x1f, R163 ;  /* 0x0000001fff0a7819 */ /* 0x000fe200000114a3 */
[----:B------:R-:W-:Y:S01]  /*0af0*/  IMAD.MOV.U32 R6, RZ, RZ, c[0x0][0x2c4] ;  /* 0x0000b100ff067624 */ /* 0x000fe200078e00ff */
[----:B------:R-:W-:Y:S01]  /*0b00*/  SHF.R.S32.HI R0, RZ, 0x1f, R8 ;  /* 0x0000001fff007819 */ /* 0x000fe20000011408 */
[----:B------:R-:W-:Y:S01]  /*0b10*/  IMAD R13, R13, c[0x0][0x2c4], RZ ;  /* 0x0000b1000d0d7a24 */ /* 0x000fe200078e02ff */
[-C--:B------:R-:W-:Y:S01]  /*0b20*/  LEA.HI R5, R10, R163.reuse, RZ, 0x2 ;  /* 0x000000a30a057211 */ /* 0x080fe200078f10ff */
[----:B------:R-:W-:Y:S01]  /*0b30*/  BSSY B0, `(.L_x_25) ;  /* 0x000005e000007945 */ /* 0x000fe20003800000 */
[----:B------:R-:W-:Y:S01]  /*0b40*/  ISETP.NE.AND P0, PT, R6, 0x1, PT ;  /* 0x000000010600780c */ /* 0x000fe20003f05270 */
[----:B------:R-:W-:Y:S01]  /*0b50*/  IMAD R0, R0, c[0x0][0x178], RZ ;  /* 0x00005e0000007a24 */ /* 0x000fe200078e02ff */
[----:B------:R-:W-:Y:S02]  /*0b60*/  LOP3.LUT R4, R5, 0xfffffffc, RZ, 0xc0, !PT ;  /* 0xfffffffc05047812 */ /* 0x000fe400078ec0ff */
[----:B------:R-:W-:Y:S01]  /*0b70*/  SHF.R.S32.HI R17, RZ, 0x2, R5 ;  /* 0x00000002ff117819 */ /* 0x000fe20000011405 */
[----:B------:R-:W-:Y:S01]  /*0b80*/  IMAD R0, R8, c[0x0][0x17c], R0 ;  /* 0x00005f0008007a24 */ /* 0x000fe200078e0200 */
[-C--:B------:R-:W-:Y:S01]  /*0b90*/  LEA.HI R24, R10, R163.reuse, RZ, 0x3 ;  /* 0x000000a30a187211 */ /* 0x080fe200078f18ff */
[----:B------:R-:W-:Y:S01]  /*0ba0*/  IMAD.IADD R9, R163, 0x1, -R4 ;  /* 0x00000001a3097824 */ /* 0x000fe200078e0a04 */
[----:B------:R-:W-:Y:S01]  /*0bb0*/  SEL R4, R56, RZ, !P2 ;  /* 0x000000ff38047207 */ /* 0x000fe20005000000 */
[----:B------:R-:W-:Y:S01]  /*0bc0*/  IMAD R5, R55, c[0x0][0x1b8], RZ ;  /* 0x00006e0037057a24 */ /* 0x000fe200078e02ff */
[-C--:B------:R-:W-:Y:S01]  /*0bd0*/  LEA.HI R20, R10, R163.reuse, RZ, 0x4 ;  /* 0x000000a30a147211 */ /* 0x080fe200078f20ff */
[C---:B------:R-:W-:Y:S01]  /*0be0*/  IMAD R171, R9.reuse, 0x20, R17 ;  /* 0x0000002009ab7824 */ /* 0x040fe200078e0211 */
[----:B------:R-:W-:Y:S01]  /*0bf0*/  SHF.R.S32.HI R22, RZ, 0x3, R24 ;  /* 0x00000003ff167819 */ /* 0x000fe20000011418 */
[----:B------:R-:W-:Y:S01]  /*0c00*/  IMAD R5, R52, c[0x0][0x1bc], R5 ;  /* 0x00006f0034057a24 */ /* 0x000fe200078e0205 */
[----:B------:R-:W-:Y:S01]  /*0c10*/  SHF.R.S32.HI R174, RZ, 0x6, R29 ;  /* 0x00000006ffae7819 */ /* 0x000fe2000001141d */
[----:B------:R-:W-:Y:S01]  /*0c20*/  IMAD.SHL.U32 R64, R9, 0x8, RZ ;  /* 0x0000000809407824 */ /* 0x000fe200078e00ff */
[----:B------:R2:W-:Y:S01]  /*0c30*/  STL [R1+0x4], R171 ;  /* 0x000004ab01007387 */ /* 0x0005e20000100800 */
[----:B------:R-:W-:Y:S01]  /*0c40*/  IMAD R16, R48, 0x80, R17 ;  /* 0x0000008030107824 */ /* 0x000fe200078e0211 */
[----:B------:R-:W-:Y:S01]  /*0c50*/  LEA.HI R162, R10, R163, RZ, 0x5 ;  /* 0x000000a30aa27211 */ /* 0x000fe200078f28ff */
[----:B-1----:R-:W-:Y:S01]  /*0c60*/  IMAD.WIDE.U32 R2, R8, c[0x0][0x178], RZ ;  /* 0x00005e0008027a25 */ /* 0x002fe200078e00ff */
[----:B------:R2:W-:Y:S01]  /*0c70*/  STL [R1], R174 ;  /* 0x000000ae01007387 */ /* 0x0005e20000100800 */
[----:B------:R-:W-:-:S02]  /*0c80*/  IADD3 R19, R64, 0x20, RZ ;  /* 0x0000002040137810 */ /* 0x000fc40007ffe0ff */
[----:B------:R-:W-:Y:S01]  /*0c90*/  IMAD.IADD R3, R3, 0x1, R0 ;  /* 0x0000000103037824 */ /* 0x000fe200078e0200 */
[----:B------:R-:W-:Y:S01]  /*0ca0*/  SHF.R.S32.HI R0, RZ, 0x1f, R56 ;  /* 0x0000001fff007819 */ /* 0x000fe20000011438 */
[----:B------:R-:W-:Y:S01]  /*0cb0*/  IMAD R8, R48, 0x80, R171 ;  /* 0x0000008030087824 */ /* 0x000fe200078e02ab */
[----:B------:R-:W-:Y:S01]  /*0cc0*/  SHF.R.S32.HI R23, RZ, 0x5, R162 ;  /* 0x00000005ff177819 */ /* 0x000fe200000114a2 */
[----:B------:R-:W-:Y:S01]  /*0cd0*/  IMAD.WIDE.U32 R2, R52, c[0x0][0x1b8], R2 ;  /* 0x00006e0034027a25 */ /* 0x000fe200078e0002 */
[----:B------:R-:W-:Y:S02]  /*0ce0*/  SEL R6, R0, RZ, !P2 ;  /* 0x000000ff00067207 */ /* 0x000fe40005000000 */
[----:B------:R-:W-:Y:S01]  /*0cf0*/  IADD3 R49, R64, 0x40, RZ ;  /* 0x0000004040317810 */ /* 0x000fe20007ffe0ff */
[----:B------:R-:W-:Y:S01]  /*0d00*/  @P0 IMAD.HI.U32 R7, R8, c[0x0][0x2c8], RZ ;  /* 0x0000b20008070a27 */ /* 0x000fe200078e00ff */
[----:B------:R-:W-:Y:S02]  /*0d10*/  ISETP.GE.AND P4, PT, R64, c[0x0][0x198], PT ;  /* 0x0000660040007a0c */ /* 0x000fe40003f86270 */
[----:B------:R-:W-:Y:S01]  /*0d20*/  ISETP.GE.AND P3, PT, R19, c[0x0][0x198], PT ;  /* 0x0000660013007a0c */ /* 0x000fe20003f66270 */
[----:B------:R-:W-:Y:S01]  /*0d30*/  IMAD.IADD R3, R3, 0x1, R5 ;  /* 0x0000000103037824 */ /* 0x000fe200078e0205 */
[----:B------:R-:W-:Y:S01]  /*0d40*/  ISETP.GE.AND P2, PT, R49, c[0x0][0x198], PT ;  /* 0x0000660031007a0c */ /* 0x000fe20003f46270 */
[----:B------:R-:W-:Y:S01]  /*0d50*/  IMAD.MOV.U32 R0, RZ, RZ, R8 ;  /* 0x000000ffff007224 */ /* 0x000fe200078e0008 */
[----:B------:R-:W-:Y:S01]  /*0d60*/  @P0 SHF.R.U32.HI R0, RZ, c[0x0][0x2cc], R7 ;  /* 0x0000b300ff000a19 */ /* 0x000fe20000011607 */
[----:B------:R-:W-:-:S02]  /*0d70*/  IMAD R5, R6, c[0x0][0x1c0], RZ ;  /* 0x0000700006057a24 */ /* 0x000fc400078e02ff */
[----:B------:R-:W-:-:S04]  /*0d80*/  IMAD.WIDE.U32 R2, R4, c[0x0][0x1c0], R2 ;  /* 0x0000700004027a25 */ /* 0x000fc800078e0002 */
[----:B------:R-:W-:Y:S01]  /*0d90*/  IMAD R6, R4, c[0x0][0x1c4], R5 ;  /* 0x0000710004067a24 */ /* 0x000fe200078e0205 */
[--C-:B------:R-:W-:Y:S01]  /*0da0*/  SHF.R.S32.HI R5, RZ, 0x1f, R0.reuse ;  /* 0x0000001fff057819 */ /* 0x100fe20000011400 */
[----:B------:R-:W-:Y:S02]  /*0db0*/  IMAD.MOV R4, RZ, RZ, -R0 ;  /* 0x000000ffff047224 */ /* 0x000fe400078e0a00 */
[----:B------:R-:W-:Y:S01]  /*0dc0*/  IMAD.IADD R3, R3, 0x1, R6 ;  /* 0x0000000103037824 */ /* 0x000fe200078e0206 */
[----:B------:R-:W-:Y:S01]  /*0dd0*/  LOP3.LUT R6, R20, 0xfffffff0, RZ, 0xc0, !PT ;  /* 0xfffffff014067812 */ /* 0x000fe200078ec0ff */
[----:B------:R-:W-:Y:S02]  /*0de0*/  IMAD R5, R5, c[0x0][0x1b0], RZ ;  /* 0x00006c0005057a24 */ /* 0x000fe400078e02ff */
[----:B------:R-:W-:Y:S02]  /*0df0*/  IMAD R4, R4, c[0x0][0x2c4], R8 ;  /* 0x0000b10004047a24 */ /* 0x000fe400078e0208 */
[----:B------:R-:W-:-:S02]  /*0e00*/  IMAD R5, R0, c[0x0][0x1b4], R5 ;  /* 0x00006d0000057a24 */ /* 0x000fc400078e0205 */
[----:B------:R-:W-:Y:S01]  /*0e10*/  IMAD.WIDE.U32 R2, R0, c[0x0][0x1b0], R2 ;  /* 0x00006c0000027a25 */ /* 0x000fe200078e0002 */
[----:B------:R-:W-:-:S03]  /*0e20*/  SHF.R.S32.HI R0, RZ, 0x1f, R4 ;  /* 0x0000001fff007819 */ /* 0x000fc60000011404 */
[----:B------:R-:W-:Y:S02]  /*0e30*/  IMAD.IADD R3, R3, 0x1, R5 ;  /* 0x0000000103037824 */ /* 0x000fe400078e0205 */
[----:B------:R-:W-:Y:S02]  /*0e40*/  IMAD R0, R0, c[0x0][0x1a8], RZ ;  /* 0x00006a0000007a24 */ /* 0x000fe400078e02ff */
[----:B------:R-:W-:Y:S02]  /*0e50*/  IMAD.SHL.U32 R5, R22, 0x40, RZ ;  /* 0x0000004016057824 */ /* 0x000fe400078e00ff */
[----:B------:R-:W-:Y:S02]  /*0e60*/  IMAD.IADD R18, R163, 0x1, -R6 ;  /* 0x00000001a3127824 */ /* 0x000fe400078e0a06 */
[C---:B------:R-:W-:Y:S01]  /*0e70*/  IMAD R7, R4.reuse, c[0x0][0x1ac], R0 ;  /* 0x00006b0004077a24 */ /* 0x040fe200078e0200 */
[----:B------:R-:W-:Y:S01]  /*0e80*/  LOP3.LUT R0, R5, 0xc0, RZ, 0xc0, !PT ;  /* 0x000000c005007812 */ /* 0x000fe200078ec0ff */
[----:B------:R-:W-:Y:S01]  /*0e90*/  IMAD.WIDE.U32 R2, R4, c[0x0][0x1a8], R2 ;  /* 0x00006a0004027a25 */ /* 0x000fe200078e0002 */
[----:B------:R-:W-:-:S02]  /*0ea0*/  LEA.HI R15, R18, R18, RZ, 0x1 ;  /* 0x00000012120f7211 */ /* 0x000fc400078f08ff */
[----:B------:R-:W-:Y:S01]  /*0eb0*/  SHF.R.U32.HI R5, RZ, 0x3, R0 ;  /* 0x00000003ff057819 */ /* 0x000fe20000011600 */
[----:B------:R-:W-:Y:S01]  /*0ec0*/  IMAD.IADD R4, R3, 0x1, R7 ;  /* 0x0000000103047824 */ /* 0x000fe200078e0207 */
[----:B------:R-:W-:Y:S02]  /*0ed0*/  LOP3.LUT R0, R0, 0x18, R64, 0xf8, !PT ;  /* 0x0000001800007812 */ /* 0x000fe400078ef840 */
[--C-:B------:R-:W-:Y:S02]  /*0ee0*/  SHF.R.S32.HI R6, RZ, 0x1, R15.reuse ;  /* 0x00000001ff067819 */ /* 0x100fe4000001140f */
[----:B------:R-:W-:Y:S02]  /*0ef0*/  SHF.R.S32.HI R3, RZ, 0x1f, R15 ;  /* 0x0000001fff037819 */ /* 0x000fe4000001140f */
[----:B------:R-:W-:Y:S02]  /*0f00*/  LEA R12, P0, R2, c[0x0][0x160], 0x1 ;  /* 0x00005800020c7a11 */ /* 0x000fe400078008ff */
[----:B------:R-:W-:-:S02]  /*0f10*/  LOP3.LUT R5, R0, R5, RZ, 0x3c, !PT ;  /* 0x0000000500057212 */ /* 0x000fc400078e3cff */
[----:B------:R-:W-:Y:S02]  /*0f20*/  LEA.HI R0, R3, R6, RZ, 0x2 ;  /* 0x0000000603007211 */ /* 0x000fe400078f10ff */
[----:B------:R-:W-:Y:S02]  /*0f30*/  LEA.HI R7, R17, R17, RZ, 0x1 ;  /* 0x0000001111077211 */ /* 0x000fe400078f08ff */
[----:B------:R-:W-:Y:S02]  /*0f40*/  LEA.HI.X R11, R2, c[0x0][0x164], R4, 0x1, P0 ;  /* 0x00005900020b7a11 */ /* 0x000fe400000f0c04 */
[----:B------:R-:W-:Y:S01]  /*0f50*/  ISETP.GE.AND P0, PT, R16, R13, PT ;  /* 0x0000000d1000720c */ /* 0x000fe20003f06270 */
[----:B------:R2:W1:Y:S01]  /*0f60*/  SHFL.IDX PT, R2, R12, RZ, 0x1c1f ;  /* 0x001c1fff0c027589 */ /* 0x00046200000e0000 */
[----:B------:R-:W-:Y:S02]  /*0f70*/  LOP3.LUT R4, R0, 0xfffffffc, RZ, 0xc0, !PT ;  /* 0xfffffffc00047812 */ /* 0x000fe400078ec0ff */
[----:B------:R-:W-:Y:S01]  /*0f80*/  LOP3.LUT R0, R7, 0x7fffffe, RZ, 0xc0, !PT ;  /* 0x07fffffe07007812 */ /* 0x000fe200078ec0ff */
[----:B------:R2:W3:Y:S02]  /*0f90*/  SHFL.IDX PT, R3, R11, RZ, 0x1c1f ;  /* 0x001c1fff0b037589 */ /* 0x0004e400000e0000 */
[----:B------:R-:W-:-:S02]  /*0fa0*/  IMAD.IADD R21, R6, 0x1, -R4 ;  /* 0x0000000106157824 */ /* 0x000fc400078e0a04 */
[----:B------:R-:W-:Y:S02]  /*0fb0*/  IMAD.IADD R0, R17, 0x1, -R0 ;  /* 0x0000000111007824 */ /* 0x000fe400078e0a00 */
[----:B------:R-:W-:Y:S01]  /*0fc0*/  IMAD.MOV.U32 R4, RZ, RZ, 0x10 ;  /* 0x00000010ff047424 */ /* 0x000fe200078e00ff */
[----:B------:R-:W-:Y:S01]  /*0fd0*/  LOP3.LUT P1, RZ, R21, 0x2, RZ, 0xc0, !PT ;  /* 0x0000000215ff7812 */ /* 0x000fe2000782c0ff */
[----:B------:R-:W-:-:S03]  /*0fe0*/  IMAD R0, R23, 0x8, R0 ;  /* 0x0000000817007824 */ /* 0x000fc600078e0200 */
[----:B------:R-:W-:Y:S01]  /*0ff0*/  SEL R4, R4, 0xfffffff0, !P1 ;  /* 0xfffffff004047807 */ /* 0x000fe20004800000 */
[----:B------:R-:W-:Y:S02]  /*1000*/  IMAD.U32 R226, R0, 0x20, R5 ;  /* 0x0000002000e27824 */ /* 0x000fe400078e0005 */
[----:B------:R-:W-:Y:S01]  /*1010*/  @!P5 IMAD.MOV.U32 R14, RZ, RZ, R56 ;  /* 0x000000ffff0ed224 */ /* 0x000fe200078e0038 */
[----:B------:R-:W-:Y:S05]  /*1020*/  @P0 BRA `(.L_x_26) ;  /* 0x000000e000000947 */ /* 0x000fea0003800000 */
[----:B-123--:R-:W-:Y:S01]  /*1030*/  SHF.R.S32.HI R5, RZ, 0x1f, R19 ;  /* 0x0000001fff057819 */ /* 0x00efe20000011413 */
[----:B------:R-:W-:Y:S01]  /*1040*/  IMAD.WIDE R8, R64, 0x2, R2 ;  /* 0x0000000240087825 */ /* 0x000fe200078e0202 */
[----:B------:R-:W-:Y:S02]  /*1050*/  SHF.R.S32.HI R0, RZ, 0x1f, R49 ;  /* 0x0000001fff007819 */ /* 0x000fe40000011431 */
[----:B------:R-:W-:Y:S02]  /*1060*/  LEA.HI R5, R5, R19, RZ, 0x3 ;  /* 0x0000001305057211 */ /* 0x000fe400078f18ff */
[----:B------:R-:W-:-:S02]  /*1070*/  LEA.HI R0, R0, R49, RZ, 0x3 ;  /* 0x0000003100007211 */ /* 0x000fc400078f18ff */
[----:B------:R-:W-:Y:S02]  /*1080*/  LOP3.LUT R5, R5, 0xfffffff8, RZ, 0xc0, !PT ;  /* 0xfffffff805057812 */ /* 0x000fe400078ec0ff */
[----:B------:R-:W-:Y:S01]  /*1090*/  LOP3.LUT R10, R0, 0xfffffff8, RZ, 0xc0, !PT ;  /* 0xfffffff8000a7812 */ /* 0x000fe200078ec0ff */
[----:B------:R-:W-:Y:S02]  /*10a0*/  IMAD.SHL.U32 R0, R226, 0x2, RZ ;  /* 0x00000002e2007824 */ /* 0x000fe400078e00ff */
[----:B------:R-:W-:-:S03]  /*10b0*/  IMAD.WIDE R6, R5, 0x2, R2 ;  /* 0x0000000205067825 */ /* 0x000fc600078e0202 */
[----:B------:R-:W-:Y:S01]  /*10c0*/  @!PT LDS RZ, [RZ] ;  /* 0x00000000fffff984 */ /* 0x000fe20000000800 */
[----:B------:R1:W-:Y:S01]  /*10d0*/  LDGSTS.E.BYPASS.LTC128B.128 [R0+0x6100], [R8.64], !P4 ;  /* 0x0610000008007fae */ /* 0x0003e2000e101d46 */
[----:B------:R-:W-:-:S03]  /*10e0*/  IMAD.WIDE R2, R10, 0x2, R2 ;  /* 0x000000020a027825 */ /* 0x000fc600078e0202 */
[----:B------:R1:W-:Y:S04]  /*10f0*/  LDGSTS.E.BYPASS.LTC128B.128 [R0+0x8100], [R6.64], !P3 ;  /* 0x0810000006007fae */ /* 0x0003e8000d901d46 */
[----:B------:R1:W-:Y:S02]  /*1100*/  LDGSTS.E.BYPASS.LTC128B.128 [R0+0xa100], [R2.64], !P2 ;  /* 0x0a10000002007fae */ /* 0x0003e4000d101d46 */
.L_x_26:
[----:B-123--:R-:W-:Y:S05]  /*1110*/  BSYNC B0 ;  /* 0x0000000000007941 */ /* 0x00efea0003800000 */
.L_x_25:
[----:B------:R-:W-:Y:S01]  /*1120*/  IADD3 R0, R16, 0x20, RZ ;  /* 0x0000002010007810 */ /* 0x000fe20007ffe0ff */
[----:B------:R1:W2:Y:S01]  /*1130*/  SHFL.IDX PT, R3, R11, 0x1, 0x1c1f ;  /* 0x003c1f000b037f89 */ /* 0x0002a200000e0000 */
[----:B------:R-:W-:Y:S02]  /*1140*/  BSSY B0, `(.L_x_27) ;  /* 0x0000012000007945 */ /* 0x000fe40003800000 */
[----:B------:R-:W-:Y:S01]  /*1150*/  ISETP.GE.AND P0, PT, R0, R13, PT ;  /* 0x0000000d0000720c */ /* 0x000fe20003f06270 */
[----:B------:R1:W3:-:S12]  /*1160*/  SHFL.IDX PT, R2, R12, 0x1, 0x1c1f ;  /* 0x003c1f000c027f89 */ /* 0x0002d800000e0000 */
[----:B------:R-:W-:Y:S05]  /*1170*/  @P0 BRA `(.L_x_28) ;  /* 0x000000e000000947 */ /* 0x000fea0003800000 */
[----:B------:R-:W-:Y:S01]  /*1180*/  SHF.R.S32.HI R5, RZ, 0x1f, R19 ;  /* 0x0000001fff057819 */ /* 0x000fe20000011413 */
[----:B--23--:R-:W-:Y:S01]  /*1190*/  IMAD.WIDE R8, R64, 0x2, R2 ;  /* 0x0000000240087825 */ /* 0x00cfe200078e0202 */
[----:B------:R-:W-:Y:S02]  /*11a0*/  SHF.R.S32.HI R0, RZ, 0x1f, R49 ;  /* 0x0000001fff007819 */ /* 0x000fe40000011431 */
[----:B------:R-:W-:Y:S02]  /*11b0*/  LEA.HI R5, R5, R19, RZ, 0x3 ;  /* 0x0000001305057211 */ /* 0x000fe400078f18ff */
[----:B------:R-:W-:Y:S02]  /*11c0*/  LEA.HI R0, R0, R49, RZ, 0x3 ;  /* 0x0000003100007211 */ /* 0x000fe400078f18ff */
[----:B------:R-:W-:Y:S02]  /*11d0*/  LOP3.LUT R5, R5, 0xfffffff8, RZ, 0xc0, !PT ;  /* 0xfffffff805057812 */ /* 0x000fe400078ec0ff */
[----:B------:R-:W-:Y:S01]  /*11e0*/  LOP3.LUT R10, R0, 0xfffffff8, RZ, 0xc0, !PT ;  /* 0xfffffff8000a7812 */ /* 0x000fe200078ec0ff */
[----:B------:R-:W-:-:S02]  /*11f0*/  IMAD.SHL.U32 R0, R226, 0x2, RZ ;  /* 0x00000002e2007824 */ /* 0x000fc400078e00ff */
[----:B------:R-:W-:-:S03]  /*1200*/  IMAD.WIDE R6, R5, 0x2, R2 ;  /* 0x0000000205067825 */ /* 0x000fc600078e0202 */
[----:B------:R-:W-:Y:S01]  /*1210*/  @!PT LDS RZ, [RZ] ;  /* 0x00000000fffff984 */ /* 0x000fe20000000800 */
[----:B------:R2:W-:Y:S01]  /*1220*/  LDGSTS.E.BYPASS.LTC128B.128 [R0+0x6900], [R8.64], !P4 ;  /* 0x0690000008007fae */ /* 0x0005e2000e101d46 */
[----:B------:R-:W-:-:S03]  /*1230*/  IMAD.WIDE R2, R10, 0x2, R2 ;  /* 0x000000020a027825 */ /* 0x000fc600078e0202 */
[----:B------:R2:W-:Y:S04]  /*1240*/  LDGSTS.E.BYPASS.LTC128B.128 [R0+0x8900], [R6.64], !P3 ;  /* 0x0890000006007fae */ /* 0x0005e8000d901d46 */
[----:B------:R2:W-:Y:S02]  /*1250*/  LDGSTS.E.BYPASS.LTC128B.128 [R0+0xa900], [R2.64], !P2 ;  /* 0x0a90000002007fae */ /* 0x0005e4000d101d46 */
.L_x_28:
[----:B------:R-:W-:Y:S05]  /*1260*/  BSYNC B0 ;  /* 0x0000000000007941 */ /* 0x000fea0003800000 */
.L_x_27:
[----:B--2---:R-:W-:Y:S01]  /*1270*/  IADD3 R0, R16, 0x40, RZ ;  /* 0x0000004010007810 */ /* 0x004fe20007ffe0ff */
[----:B------:R2:W4:Y:S01]  /*1280*/  SHFL.IDX PT, R3, R11, 0x2, 0x1c1f ;  /* 0x005c1f000b037f89 */ /* 0x00052200000e0000 */
[----:B------:R-:W-:Y:S02]  /*1290*/  BSSY B0, `(.L_x_29) ;  /* 0x0000012000007945 */ /* 0x000fe40003800000 */
[----:B------:R-:W-:Y:S01]  /*12a0*/  ISETP.GE.AND P0, PT, R0, R13, PT ;  /* 0x0000000d0000720c */ /* 0x000fe20003f06270 */
[----:B---3--:R2:W3:-:S12]  /*12b0*/  SHFL.IDX PT, R2, R12, 0x2, 0x1c1f ;  /* 0x005c1f000c027f89 */ /* 0x0084d800000e0000 */
[----:B------:R-:W-:Y:S05]  /*12c0*/  @P0 BRA `(.L_x_30) ;  /* 0x000000e000000947 */ /* 0x000fea0003800000 */
[----:B------:R-:W-:Y:S01]  /*12d0*/  SHF.R.S32.HI R5, RZ, 0x1f, R19 ;  /* 0x0000001fff057819 */ /* 0x000fe20000011413 */
[----:B---34-:R-:W-:Y:S01]  /*12e0*/  IMAD.WIDE R8, R64, 0x2, R2 ;  /* 0x0000000240087825 */ /* 0x018fe200078e0202 */
        /* <DEDUP_REMOVED lines=12> */
.L_x_30:
[----:B------:R-:W-:Y:S05]  /*13b0*/  BSYNC B0 ;  /* 0x0000000000007941 */ /* 0x000fea0003800000 */
.L_x_29:
[----:B------:R-:W-:Y:S01]  /*13c0*/  MOV R176, c[0x0][0x2b8] ;  /* 0x0000ae0000b07a02 */ /* 0x000fe20000000f00 */
[----:B---3--:R-:W-:Y:S01]  /*13d0*/  SHFL.IDX PT, R2, R12, 0x3, 0x1c1f ;  /* 0x007c1f000c027f89 */ /* 0x008fe200000e0000 */
[----:B------:R-:W-:Y:S01]  /*13e0*/  LEA R0, R174, R171, 0x6 ;  /* 0x000000abae007211 */ /* 0x000fe200078e30ff */
[----:B-----5:R-:W-:Y:S01]  /*13f0*/  IMAD.WIDE.U32 R172, R14, c[0x0][0x2b0], RZ ;  /* 0x0000ac000eac7a25 */ /* 0x020fe200078e00ff */
[----:B------:R-:W-:Y:S01]  /*1400*/  ISETP.NE.AND P5, PT, R176, 0x1, PT ;  /* 0x00000001b000780c */ /* 0x000fe20003fa5270 */
[----:B----4-:R-:W3:Y:S01]  /*1410*/  SHFL.IDX PT, R3, R11, 0x3, 0x1c1f ;  /* 0x007c1f000b037f89 */ /* 0x010ee200000e0000 */
[----:B------:R-:W-:-:S02]  /*1420*/  IADD3 R0, R0, -0x40, RZ ;  /* 0xffffffc000007810 */ /* 0x000fc40007ffe0ff */
[----:B------:R-:W-:Y:S02]  /*1430*/  SHF.R.S32.HI R5, RZ, 0x1f, R14 ;  /* 0x0000001fff057819 */ /* 0x000fe4000001140e */
[----:B------:R-:W-:Y:S02]  /*1440*/  IADD3 R7, R16, 0x60, RZ ;  /* 0x0000006010077810 */ /* 0x000fe40007ffe0ff */
[----:B------:R-:W-:Y:S01]  /*1450*/  SHF.R.S32.HI R9, RZ, 0x1f, R49 ;  /* 0x0000001fff097819 */ /* 0x000fe20000011431 */
[----:B------:R-:W-:Y:S01]  /*1460*/  IMAD R5, R5, c[0x0][0x2b0], RZ ;  /* 0x0000ac0005057a24 */ /* 0x000fe200078e02ff */
[----:B------:R-:W-:Y:S02]  /*1470*/  IADD3 R10, R0, R175, RZ ;  /* 0x000000af000a7210 */ /* 0x000fe40007ffe0ff */
[----:B------:R-:W-:Y:S01]  /*1480*/  SHF.L.U32 R226, R226, 0x1, RZ ;  /* 0x00000001e2e27819 */ /* 0x000fe200000006ff */
[----:B------:R-:W-:Y:S01]  /*1490*/  IMAD R8, R14, c[0x0][0x2b4], R5 ;  /* 0x0000ad000e087a24 */ /* 0x000fe200078e0205 */
[----:B------:R-:W-:Y:S01]  /*14a0*/  ISETP.GE.AND P1, PT, R0, R65, PT ;  /* 0x000000410000720c */ /* 0x000fe20003f26270 */
[----:B------:R-:W-:Y:S01]  /*14b0*/  @P5 IMAD.HI.U32 R6, R10, c[0x0][0x2bc], RZ ;  /* 0x0000af000a065a27 */ /* 0x000fe200078e00ff */
[----:B------:R-:W-:Y:S01]  /*14c0*/  ISETP.GE.AND P0, PT, R7, R13, PT ;  /* 0x0000000d0700720c */ /* 0x000fe20003f06270 */
[----:B------:R-:W-:Y:S01]  /*14d0*/  STL.64 [R1+0x20], R172 ;  /* 0x000020ac01007387 */ /* 0x000fe20000100a00 */
[----:B------:R-:W-:Y:S01]  /*14e0*/  LEA.HI R9, R9, R49, RZ, 0x3 ;  /* 0x0000003109097211 */ /* 0x000fe200078f18ff */
[----:B------:R-:W-:Y:S01]  /*14f0*/  IMAD.MOV.U32 R0, RZ, RZ, R10 ;  /* 0x000000ffff007224 */ /* 0x000fe200078e000a */
[----:B------:R-:W-:-:S02]  /*1500*/  @P5 SHF.R.U32.HI R0, RZ, c[0x0][0x2c0], R6 ;  /* 0x0000b000ff005a19 */ /* 0x000fc40000011606 */
[----:B------:R-:W-:Y:S02]  /*1510*/  SHF.R.S32.HI R6, RZ, 0x1f, R19 ;  /* 0x0000001fff067819 */ /* 0x000fe40000011413 */
[----:B------:R-:W-:Y:S02]  /*1520*/  LOP3.LUT R183, R9, 0xfffffff8, RZ, 0xc0, !PT ;  /* 0xfffffff809b77812 */ /* 0x000fe400078ec0ff */
[----:B------:R-:W-:Y:S02]  /*1530*/  LEA.HI R5, R6, R19, RZ, 0x3 ;  /* 0x0000001306057211 */ /* 0x000fe400078f18ff */
[----:B------:R-:W-:Y:S01]  /*1540*/  IADD3 R170, R173, R8, RZ ;  /* 0x00000008adaa7210 */ /* 0x000fe20007ffe0ff */
[----:B---3--:R-:W-:Y:S01]  /*1550*/  @!P0 IMAD.WIDE R6, R64, 0x2, R2 ;  /* 0x0000000240068825 */ /* 0x008fe200078e0202 */
[----:B------:R-:W-:Y:S02]  /*1560*/  LOP3.LUT R184, R5, 0xfffffff8, RZ, 0xc0, !PT ;  /* 0xfffffff805b87812 */ /* 0x000fe400078ec0ff */
[----:B------:R-:W-:-:S02]  /*1570*/  ISETP.GT.OR P1, PT, R171, 0x3f, P1 ;  /* 0x0000003fab00780c */ /* 0x000fc40000f24670 */
[----:B------:R-:W-:Y:S01]  /*1580*/  MOV R227, RZ ;  /* 0x000000ff00e37202 */ /* 0x000fe20000000f00 */
[--C-:B------:R-:W-:Y:S01]  /*1590*/  @!P0 IMAD.WIDE R8, R184, 0x2, R2.reuse ;  /* 0x00000002b8088825 */ /* 0x100fe200078e0202 */
[----:B------:R-:W-:Y:S01]  /*15a0*/  @!PT LDS RZ, [RZ] ;  /* 0x00000000fffff984 */ /* 0x000fe20000000800 */
[----:B------:R3:W-:Y:S03]  /*15b0*/  @!P0 LDGSTS.E.BYPASS.LTC128B.128 [R226+0x7900], [R6.64], !P4 ;  /* 0x0790000006e28fae */ /* 0x0007e6000e101d46 */
[----:B------:R-:W-:Y:S01]  /*15c0*/  @!P0 IMAD.WIDE R2, R183, 0x2, R2 ;  /* 0x00000002b7028825 */ /* 0x000fe200078e0202 */
[----:B------:R4:W-:Y:S04]  /*15d0*/  @!P0 LDGSTS.E.BYPASS.LTC128B.128 [R226+0x9900], [R8.64], !P3 ;  /* 0x0990000008e28fae */ /* 0x0009e8000d901d46 */
[----:B------:R1:W-:Y:S01]  /*15e0*/  @!P0 LDGSTS.E.BYPASS.LTC128B.128 [R226+0xb900], [R2.64], !P2 ;  /* 0x0b90000002e28fae */ /* 0x0003e2000d101d46 */
[----:B------:R-:W-:-:S03]  /*15f0*/  @!P1 IADD3 R5, P5, R0, R172, RZ ;  /* 0x000000ac00059210 */ /* 0x000fc60007fbe0ff */
[----:B------:R-:W0:Y:S01]  /*1600*/  LDGDEPBAR ;  /* 0x00000000000079af */ /* 0x000e220000000000 */
[----:B------:R-:W-:Y:S01]  /*1610*/  IMAD.WIDE.U32 R168, R52, c[0x0][0x1e8], RZ ;  /* 0x00007a0034a87a25 */ /* 0x000fe200078e00ff */
[----:B------:R-:W-:Y:S02]  /*1620*/  SHF.R.S32.HI R14, RZ, 0x4, R20 ;  /* 0x00000004ff0e7819 */ /* 0x000fe40000011414 */
[----:B-12---:R-:W-:Y:S01]  /*1630*/  LOP3.LUT R12, R24, 0xfffffff8, RZ, 0xc0, !PT ;  /* 0xfffffff8180c7812 */ /* 0x006fe200078ec0ff */
[----:B------:R-:W-:Y:S01]  /*1640*/  STL [R1+0x28], R170 ;  /* 0x000028aa01007387 */ /* 0x000fe20000100800 */
[----:B---3--:R-:W-:Y:S02]  /*1650*/  @!P1 LEA.HI.X.SX32 R7, R0, R170, 0x1, P5 ;  /* 0x000000aa00079211 */ /* 0x008fe400028f0eff */
[----:B------:R-:W-:-:S04]  /*1660*/  @!P1 LEA R6, P4, R5, c[0x0][0x2a0], 0x2 ;  /* 0x0000a80005069a11 */ /* 0x000fc800078810ff */
[----:B------:R-:W-:Y:S01]  /*1670*/  @!P1 LEA.HI.X R7, R5, c[0x0][0x2a4], R7, 0x2, P4 ;  /* 0x0000a90005079a11 */ /* 0x000fe200020f1407 */
[----:B------:R-:W-:Y:S06]  /*1680*/  BAR.SYNC.DEFER_BLOCKING 0x0 ;  /* 0x0000000000007b1d */ /* 0x000fec0000010000 */
[----:B------:R-:W4:Y:S01]  /*1690*/  @!P1 LDG.E R227, [R6.64] ;  /* 0x0000000606e39981 */ /* 0x000f22000c1e1900 */
[----:B------:R-:W-:Y:S01]  /*16a0*/  IMAD.MOV R0, RZ, RZ, -R0 ;  /* 0x000000ffff007224 */ /* 0x000fe200078e0a00 */
[----:B------:R-:W-:Y:S01]  /*16b0*/  ISETP.GE.AND P6, PT, R64, c[0x0][0x1d4], PT ;  /* 0x0000750040007a0c */ /* 0x000fe20003fc6270 */
[----:B------:R-:W-:Y:S01]  /*16c0*/  IMAD.WIDE.U32 R24, R52, c[0x0][0x210], RZ ;  /* 0x0000840034187a25 */ /* 0x000fe200078e00ff */
[----:B------:R-:W-:-:S02]  /*16d0*/  ISETP.GE.AND P5, PT, R19, c[0x0][0x1d4], PT ;  /* 0x0000750013007a0c */ /* 0x000fc40003fa6270 */
[----:B------:R-:W-:Y:S01]  /*16e0*/  IADD3 R12, -R12, R163, RZ ;  /* 0x000000a30c0c7210 */ /* 0x000fe20007ffe1ff */
[----:B------:R-:W-:Y:S01]  /*16f0*/  IMAD R228, R0, c[0x0][0x2b8], R10 ;  /* 0x0000ae0000e47a24 */ /* 0x000fe200078e020a */
[----:B------:R-:W-:Y:S02]  /*1700*/  SHF.R.S32.HI R10, RZ, 0x1f, R18 ;  /* 0x0000001fff0a7819 */ /* 0x000fe40000011412 */
[----:B------:R-:W-:Y:S01]  /*1710*/  LEA.HI R13, R12, R12, RZ, 0x1 ;  /* 0x0000000c0c0d7211 */ /* 0x000fe200078f08ff */
[----:B------:R-:W-:Y:S01]  /*1720*/  IMAD.WIDE.U32 R2, R228, c[0x0][0x1e0], RZ ;  /* 0x00007800e4027a25 */ /* 0x000fe200078e00ff */
[----:B------:R-:W-:Y:S02]  /*1730*/  SHF.R.S32.HI R5, RZ, 0x1f, R228 ;  /* 0x0000001fff057819 */ /* 0x000fe400000114e4 */
[----:B------:R-:W-:Y:S02]  /*1740*/  ISETP.GE.AND P4, PT, R49, c[0x0][0x1d4], PT ;  /* 0x0000750031007a0c */ /* 0x000fe40003f86270 */
[----:B------:R-:W-:Y:S01]  /*1750*/  ISETP.GE.AND P2, PT, R64, c[0x0][0x1d4], PT ;  /* 0x0000750040007a0c */ /* 0x000fe20003f46270 */
[C---:B------:R-:W-:Y:S01]  /*1760*/  IMAD R0, R5.reuse, c[0x0][0x1e0], RZ ;  /* 0x0000780005007a24 */ /* 0x040fe200078e02ff */
[----:B------:R-:W-:Y:S01]  /*1770*/  SHF.R.S32.HI R166, RZ, 0x1f, R64 ;  /* 0x0000001fffa67819 */ /* 0x000fe20000011440 */
[----:B------:R-:W-:Y:S01]  /*1780*/  IMAD R5, R5, c[0x0][0x208], RZ ;  /* 0x0000820005057a24 */ /* 0x000fe200078e02ff */
[----:B------:R-:W-:Y:S01]  /*1790*/  SHF.R.S32.HI R165, RZ, 0x1f, R184 ;  /* 0x0000001fffa57819 */ /* 0x000fe200000114b8 */
[C---:B------:R-:W-:Y:S01]  /*17a0*/  IMAD R0, R228.reuse, c[0x0][0x1e4], R0 ;  /* 0x00007900e4007a24 */ /* 0x040fe200078e0200 */
[----:B------:R-:W-:Y:S01]  /*17b0*/  SHF.R.S32.HI R164, RZ, 0x1f, R183 ;  /* 0x0000001fffa47819 */ /* 0x000fe200000114b7 */
[----:B------:R-:W-:-:S03]  /*17c0*/  IMAD R5, R228, c[0x0][0x20c], R5 ;  /* 0x00008300e4057a24 */ /* 0x000fc600078e0205 */
[----:B------:R-:W-:Y:S01]  /*17d0*/  IADD3 R3, R3, R0, RZ ;  /* 0x0000000003037210 */ /* 0x000fe20007ffe0ff */
[----:B------:R-:W-:-:S04]  /*17e0*/  IMAD R0, R55, c[0x0][0x1e8], RZ ;  /* 0x00007a0037007a24 */ /* 0x000fc800078e02ff */
[----:B------:R-:W-:-:S05]  /*17f0*/  IMAD R0, R52, c[0x0][0x1ec], R0 ;  /* 0x00007b0034007a24 */ /* 0x000fca00078e0200 */
[----:B------:R-:W-:Y:S02]  /*1800*/  IADD3 R167, R169, R0, RZ ;  /* 0x00000000a9a77210 */ /* 0x000fe40007ffe0ff */
[----:B----4-:R-:W-:Y:S01]  /*1810*/  SHF.R.S32.HI R9, RZ, 0x1f, R227 ;  /* 0x0000001fff097819 */ /* 0x010fe200000114e3 */
[----:B------:R-:W-:-:S04]  /*1820*/  IMAD.WIDE.U32 R6, R227, c[0x0][0x1f0], R2 ;  /* 0x00007c00e3067a25 */ /* 0x000fc800078e0002 */
[----:B------:R-:W-:Y:S01]  /*1830*/  IMAD R8, R9, c[0x0][0x1f0], RZ ;  /* 0x00007c0009087a24 */ /* 0x000fe200078e02ff */
[----:B------:R-:W-:Y:S01]  /*1840*/  IADD3 R0, P0, R168, R6, RZ ;  /* 0x00000006a8007210 */ /* 0x000fe20007f1e0ff */
[----:B------:R-:W-:-:S04]  /*1850*/  IMAD.WIDE.U32 R2, R228, c[0x0][0x208], RZ ;  /* 0x00008200e4027a25 */ /* 0x000fc800078e00ff */
[----:B------:R-:W-:Y:S01]  /*1860*/  IMAD R8, R227, c[0x0][0x1f4], R8 ;  /* 0x00007d00e3087a24 */ /* 0x000fe200078e0208 */
[----:B------:R-:W-:Y:S02]  /*1870*/  IADD3 R3, R3, R5, RZ ;  /* 0x0000000503037210 */ /* 0x000fe40007ffe0ff */
[----:B------:R-:W-:Y:S02]  /*1880*/  LOP3.LUT R5, R15, 0x7fffffe, RZ, 0xc0, !PT ;  /* 0x07fffffe0f057812 */ /* 0x000fe400078ec0ff */
[----:B------:R-:W-:Y:S01]  /*1890*/  IADD3.X R6, R167, R7, R8, P0, !PT ;  /* 0x00000007a7067210 */ /* 0x000fe200007fe408 */
[----:B------:R-:W-:Y:S01]  /*18a0*/  IMAD.WIDE.U32 R2, R227, c[0x0][0x218], R2 ;  /* 0x00008600e3027a25 */ /* 0x000fe200078e0002 */
[----:B------:R-:W-:Y:S02]  /*18b0*/  LEA R16, P0, R0, c[0x0][0x1c8], 0x1 ;  /* 0x0000720000107a11 */ /* 0x000fe400078008ff */
[----:B------:R-:W-:Y:S02]  /*18c0*/  IADD3 R150, R18, -R5, RZ ;  /* 0x8000000512967210 */ /* 0x000fe40007ffe0ff */
[----:B------:R-:W-:-:S02]  /*18d0*/  LEA.HI.X R15, R0, c[0x0][0x1cc], R6, 0x1, P0 ;  /* 0x00007300000f7a11 */ /* 0x000fc400000f0c06 */
[----:B------:R-:W-:Y:S01]  /*18e0*/  LEA R0, R174, 0xffffffc0, 0x6 ;  /* 0xffffffc0ae007811 */ /* 0x000fe200078e30ff */
[----:B------:R-:W-:Y:S01]  /*18f0*/  SHFL.IDX PT, R6, R16, RZ, 0x1c1f ;  /* 0x001c1fff10067589 */ /* 0x000fe200000e0000 */
[----:B------:R-:W-:Y:S02]  /*1900*/  LEA.HI R8, R20, R14, RZ, 0x1 ;  /* 0x0000000e14087211 */ /* 0x000fe400078f08ff */
[----:B------:R-:W-:Y:S01]  /*1910*/  LEA.HI R20, R10, R18, RZ, 0x3 ;  /* 0x000000120a147211 */ /* 0x000fe200078f18ff */
[----:B------:R-:W1:Y:S01]  /*1920*/  SHFL.IDX PT, R7, R15, RZ, 0x1c1f ;  /* 0x001c1fff0f077589 */ /* 0x000e6200000e0000 */
[----:B------:R-:W-:Y:S01]  /*1930*/  IMAD.IADD R151, R65, 0x1, -R0 ;  /* 0x0000000141977824 */ /* 0x000fe200078e0a00 */
[----:B------:R-:W-:Y:S01]  /*1940*/  LOP3.LUT R8, R8, 0xfffffffe, RZ, 0xc0, !PT ;  /* 0xfffffffe08087812 */ /* 0x000fe200078ec0ff */
[----:B------:R-:W-:-:S03]  /*1950*/  IMAD R0, R55, c[0x0][0x210], RZ ;  /* 0x0000840037007a24 */ /* 0x000fc600078e02ff */
[----:B------:R-:W-:Y:S01]  /*1960*/  IADD3 R48, -R17, R151, RZ ;  /* 0x0000009711307210 */ /* 0x000fe20007ffe1ff */
[----:B------:R-:W-:Y:S01]  /*1970*/  IMAD R5, R52, c[0x0][0x214], R0 ;  /* 0x0000850034057a24 */ /* 0x000fe200078e0200 */
[----:B------:R-:W-:Y:S01]  /*1980*/  IADD3 R14, R14, -R8, RZ ;  /* 0x800000080e0e7210 */ /* 0x000fe20007ffe0ff */
[----:B------:R-:W-:Y:S01]  /*1990*/  IMAD R0, R9, c[0x0][0x218], RZ ;  /* 0x0000860009007a24 */ /* 0x000fe200078e02ff */
[----:B------:R-:W-:Y:S01]  /*19a0*/  ISETP.GE.AND P1, PT, R48, 0x1, PT ;  /* 0x000000013000780c */ /* 0x000fe20003f26270 */
[----:B------:R-:W-:Y:S01]  /*19b0*/  IMAD.IADD R11, R25, 0x1, R5 ;  /* 0x00000001190b7824 */ /* 0x000fe200078e0205 */
[----:B------:R-:W-:Y:S01]  /*19c0*/  IADD3 R5, P0, R24, R2, RZ ;  /* 0x0000000218057210 */ /* 0x000fe20007f1e0ff */
[----:B------:R-:W-:-:S05]  /*19d0*/  IMAD R0, R227, c[0x0][0x21c], R0 ;  /* 0x00008700e3007a24 */ /* 0x000fca00078e0200 */
[----:B------:R-:W-:Y:S02]  /*19e0*/  IADD3.X R0, R11, R3, R0, P0, !PT ;  /* 0x000000030b007210 */ /* 0x000fe400007fe400 */
[----:B------:R-:W-:Y:S02]  /*19f0*/  LEA R10, P0, R5, c[0x0][0x1f8], 0x1 ;  /* 0x00007e00050a7a11 */ /* 0x000fe400078008ff */
[----:B------:R-:W-:Y:S01]  /*1a00*/  LOP3.LUT R11, R13, 0x7fffffe, RZ, 0xc0, !PT ;  /* 0x07fffffe0d0b7812 */ /* 0x000fe200078ec0ff */
[----:B-1----:R-:W-:Y:S01]  /*1a10*/  @P1 IMAD.WIDE R8, R64, 0x2, R6 ;  /* 0x0000000240081825 */ /* 0x002fe200078e0206 */
[----:B------:R-:W-:Y:S01]  /*1a20*/  LEA.HI.X R0, R5, c[0x0][0x1fc], R0, 0x1, P0 ;  /* 0x00007f0005007a11 */ /* 0x000fe200000f0c00 */
[----:B------:R-:W-:Y:S01]  /*1a30*/  SHFL.IDX PT, R17, R10, RZ, 0x1c1f ;  /* 0x001c1fff0a117589 */ /* 0x000fe200000e0000 */
[----:B------:R-:W-:Y:S01]  /*1a40*/  IADD3 R18, R12, -R11, RZ ;  /* 0x8000000b0c127210 */ /* 0x000fe20007ffe0ff */
[--C-:B------:R-:W-:Y:S01]  /*1a50*/  @P1 IMAD.WIDE R2, R184, 0x2, R6.reuse ;  /* 0x00000002b8021825 */ /* 0x100fe200078e0206 */
[----:B------:R-:W-:Y:S01]  /*1a60*/  SHF.L.U32 R5, R21, 0x6, RZ ;  /* 0x0000000615057819 */ /* 0x000fe200000006ff */
[----:B------:R1:W-:Y:S01]  /*1a70*/  @P1 LDGSTS.E.BYPASS.LTC128B.128 [R226+0x3100], [R8.64], !P6 ;  /* 0x0310000008e21fae */ /* 0x0003e2000f101d46 */
[----:B------:R-:W-:Y:S01]  /*1a80*/  ISETP.GT.AND P0, PT, R48, 0x20, PT ;  /* 0x000000203000780c */ /* 0x000fe20003f04270 */
[----:B------:R-:W-:Y:S01]  /*1a90*/  @P1 IMAD.WIDE R6, R183, 0x2, R6 ;  /* 0x00000002b7061825 */ /* 0x000fe200078e0206 */
[----:B------:R-:W-:Y:S01]  /*1aa0*/  LOP3.LUT R5, R5, 0xc0, RZ, 0xc0, !PT ;  /* 0x000000c005057812 */ /* 0x000fe200078ec0ff */
[----:B------:R2:W-:Y:S01]  /*1ab0*/  @P1 LDGSTS.E.BYPASS.LTC128B.128 [R226+0x4100], [R2.64], !P5 ;  /* 0x0410000002e21fae */ /* 0x0005e2000e901d46 */
[----:B------:R-:W-:-:S03]  /*1ac0*/  LEA R18, R14, R18, 0x3 ;  /* 0x000000120e127211 */ /* 0x000fc600078e18ff */
[----:B------:R-:W-:Y:S04]  /*1ad0*/  SHFL.IDX PT, R12, R0, RZ, 0x1c1f ;  /* 0x001c1fff000c7589 */ /* 0x000fe800000e0000 */
[----:B------:R3:W-:Y:S04]  /*1ae0*/  SHFL.IDX PT, R11, R0, 0x1, 0x1c1f ;  /* 0x003c1f00000b7f89 */ /* 0x0007e800000e0000 */
[----:B------:R4:W-:Y:S04]  /*1af0*/  @P1 LDGSTS.E.BYPASS.LTC128B.128 [R226+0x5100], [R6.64], !P4 ;  /* 0x0510000006e21fae */ /* 0x0009e8000e101d46 */
[----:B------:R-:W-:Y:S01]  /*1b00*/  SHFL.IDX PT, R10, R10, 0x1, 0x1c1f ;  /* 0x003c1f000a0a7f89 */ /* 0x000fe200000e0000 */
[----:B-1----:R-:W-:Y:S01]  /*1b10*/  SHF.L.U32 R8, R14, 0x3, RZ ;  /* 0x000000030e087819 */ /* 0x002fe200000006ff */
[----:B------:R-:W-:-:S02]  /*1b20*/  IMAD.SHL.U32 R9, R22, 0x8, RZ ;  /* 0x0000000816097824 */ /* 0x000fc400078e00ff */
[----:B--2---:R-:W-:Y:S01]  /*1b30*/  SHFL.IDX PT, R2, R16, 0x1, 0x1c1f ;  /* 0x003c1f0010027f89 */ /* 0x004fe200000e0000 */
[----:B------:R-:W-:Y:S02]  /*1b40*/  LOP3.LUT R8, R5, 0x8, R8, 0xf8, !PT ;  /* 0x0000000805087812 */ /* 0x000fe400078ef808 */
[----:B------:R-:W-:Y:S01]  /*1b50*/  SHF.R.U32.HI R5, RZ, 0x3, R5 ;  /* 0x00000003ff057819 */ /* 0x000fe20000011605 */
[----:B------:R-:W4:Y:S01]  /*1b60*/  SHFL.IDX PT, R3, R15, 0x1, 0x1c1f ;  /* 0x003c1f000f037f89 */ /* 0x000f2200000e0000 */
[----:B---3--:R-:W-:Y:S02]  /*1b70*/  SHF.R.S32.HI R0, RZ, 0x1, R13 ;  /* 0x00000001ff007819 */ /* 0x008fe4000001140d */
[----:B------:R-:W-:Y:S02]  /*1b80*/  LOP3.LUT R149, R8, R5, RZ, 0x3c, !PT ;  /* 0x0000000508957212 */ /* 0x000fe400078e3cff */
[C---:B------:R-:W-:Y:S02]  /*1b90*/  LOP3.LUT P3, RZ, R0.reuse, 0x2, RZ, 0xc0, !PT ;  /* 0x0000000200ff7812 */ /* 0x040fe4000786c0ff */
[----:B------:R-:W-:-:S04]  /*1ba0*/  SHF.L.U32 R0, R0, 0x6, RZ ;  /* 0x0000000600007819 */ /* 0x000fc800000006ff */
[----:B------:R-:W-:-:S04]  /*1bb0*/  LOP3.LUT R0, R0, 0xc0, RZ, 0xc0, !PT ;  /* 0x000000c000007812 */ /* 0x000fc800078ec0ff */
[----:B------:R-:W-:Y:S02]  /*1bc0*/  LOP3.LUT R5, R0, 0x8, R9, 0xf8, !PT ;  /* 0x0000000800057812 */ /* 0x000fe400078ef809 */
[----:B------:R-:W-:-:S04]  /*1bd0*/  SHF.R.U32.HI R0, RZ, 0x3, R0 ;  /* 0x00000003ff007819 */ /* 0x000fc80000011600 */
[----:B------:R-:W-:Y:S02]  /*1be0*/  LOP3.LUT R5, R5, R0, RZ, 0x3c, !PT ;  /* 0x0000000005057212 */ /* 0x000fe400078e3cff */
[----:B------:R-:W-:Y:S01]  /*1bf0*/  SHF.L.U32 R0, R20, 0x5, RZ ;  /* 0x0000000514007819 */ /* 0x000fe200000006ff */
[----:B----4-:R-:W-:-:S03]  /*1c00*/  @P0 IMAD.WIDE R6, R64, 0x2, R2 ;  /* 0x0000000240060825 */ /* 0x010fc600078e0202 */
[----:B------:R-:W-:Y:S01]  /*1c10*/  LOP3.LUT R148, R0, 0xffffff00, RZ, 0xc0, !PT ;  /* 0xffffff0000947812 */ /* 0x000fe200078ec0ff */
[--C-:B------:R-:W-:Y:S01]  /*1c20*/  @P0 IMAD.WIDE R8, R184, 0x2, R2.reuse ;  /* 0x00000002b8080825 */ /* 0x100fe200078e0202 */
[----:B------:R1:W-:Y:S02]  /*1c30*/  @P0 LDGSTS.E.BYPASS.LTC128B.128 [R226+0x3900], [R6.64], !P6 ;  /* 0x0390000006e20fae */ /* 0x0003e4000f101d46 */
[----:B------:R-:W-:Y:S01]  /*1c40*/  LEA R0, R23, R148, 0x9 ;  /* 0x0000009417007211 */ /* 0x000fe200078e48ff */
[----:B------:R-:W-:Y:S01]  /*1c50*/  @P0 IMAD.WIDE R2, R183, 0x2, R2 ;  /* 0x00000002b7020825 */ /* 0x000fe200078e0202 */
[----:B------:R2:W-:Y:S02]  /*1c60*/  @P0 LDGSTS.E.BYPASS.LTC128B.128 [R226+0x4900], [R8.64], !P5 ;  /* 0x0490000008e20fae */ /* 0x0005e4000e901d46 */
[----:B------:R-:W-:Y:S01]  /*1c70*/  LEA R0, R150, R0, 0x5 ;  /* 0x0000000096007211 */ /* 0x000fe200078e28ff */
[----:B------:R-:W-:Y:S01]  /*1c80*/  IMAD.WIDE R14, R64, 0x2, RZ ;  /* 0x00000002400e7825 */ /* 0x000fe200078e02ff */
[----:B------:R3:W-:Y:S03]  /*1c90*/  @P0 LDGSTS.E.BYPASS.LTC128B.128 [R226+0x5900], [R2.64], !P4 ;  /* 0x0590000002e20fae */ /* 0x0007e6000e101d46 */
[----:B------:R-:W-:Y:S01]  /*1ca0*/  IMAD.IADD R0, R149, 0x1, R0 ;  /* 0x0000000195007824 */ /* 0x000fe200078e0200 */
[----:B------:R-:W0:Y:S01]  /*1cb0*/  LDGDEPBAR ;  /* 0x00000000000079af */ /* 0x000e220000000000 */
[----:B------:R-:W-:-:S03]  /*1cc0*/  IADD3 R50, P1, R17, R14, RZ ;  /* 0x0000000e11327210 */ /* 0x000fc60007f3e0ff */
[----:B------:R-:W-:Y:S02]  /*1cd0*/  SHF.L.U32 R224, R0, 0x1, RZ ;  /* 0x0000000100e07819 */ /* 0x000fe400000006ff */
[----:B------:R-:W-:Y:S01]  /*1ce0*/  IMAD.X R51, R12, 0x1, R15, P1 ;  /* 0x000000010c337824 */ /* 0x000fe200008e060f */
[----:B------:R-:W-:Y:S02]  /*1cf0*/  IADD3 R46, P1, R14, R10, RZ ;  /* 0x0000000a0e2e7210 */ /* 0x000fe40007f3e0ff */
[----:B------:R-:W-:Y:S02]  /*1d00*/  IMAD R225, R4, 0x2, R224 ;  /* 0x0000000204e17824 */ /* 0x000fe400078e02e0 */
[----:B------:R-:W-:Y:S01]  /*1d10*/  IADD3.X R47, R15, R11, RZ, P1, !PT ;  /* 0x0000000b0f2f7210 */ /* 0x000fe20000ffe4ff */
[----:B-1----:R-:W-:-:S04]  /*1d20*/  IMAD.WIDE R6, R184, 0x2, RZ ;  /* 0x00000002b8067825 */ /* 0x002fc800078e02ff */
[----:B--2---:R-:W-:Y:S01]  /*1d30*/  IMAD.WIDE R8, R183, 0x2, RZ ;  /* 0x00000002b7087825 */ /* 0x004fe200078e02ff */
[----:B------:R-:W-:Y:S02]  /*1d40*/  IADD3 R44, P1, R17, R6, RZ ;  /* 0x00000006112c7210 */ /* 0x000fe40007f3e0ff */
[----:B------:R-:W-:Y:S01]  /*1d50*/  IADD3 R38, P0, R6, R10, RZ ;  /* 0x0000000a06267210 */ /* 0x000fe20007f1e0ff */
[----:B---3--:R-:W-:Y:S01]  /*1d60*/  IMAD.U32 R3, R18, 0x20, R5 ;  /* 0x0000002012037824 */ /* 0x008fe200078e0005 */
[----:B------:R-:W-:-:S04]  /*1d70*/  DEPBAR.LE SB0, 0x1 ;  /* 0x000080400000791a */ /* 0x000fc80000000000 */
[----:B------:R-:W-:-:S04]  /*1d80*/  DEPBAR.LE SB0, 0x0 ;  /* 0x000080000000791a */ /* 0x000fc80000000000 */
[----:B------:R-:W-:Y:S01]  /*1d90*/  BAR.SYNC.DEFER_BLOCKING 0x0 ;  /* 0x0000000000007b1d */ /* 0x000fe20000010000 */
[----:B------:R-:W-:Y:S02]  /*1da0*/  IADD3.X R45, R12, R7, RZ, P1, !PT ;  /* 0x000000070c2d7210 */ /* 0x000fe40000ffe4ff */
[----:B------:R-:W-:Y:S02]  /*1db0*/  IADD3.X R39, R7, R11, RZ, P0, !PT ;  /* 0x0000000b07277210 */ /* 0x000fe400007fe4ff */
[----:B------:R-:W-:Y:S02]  /*1dc0*/  IADD3 R36, P1, R17, R8, RZ ;  /* 0x0000000811247210 */ /* 0x000fe40007f3e0ff */
[----:B------:R-:W-:Y:S02]  /*1dd0*/  IADD3 R6, P0, R8, R10, RZ ;  /* 0x0000000a08067210 */ /* 0x000fe40007f1e0ff */
[----:B------:R-:W-:Y:S02]  /*1de0*/  SHF.L.U32 R220, R3, 0x1, RZ ;  /* 0x0000000103dc7819 */ /* 0x000fe400000006ff */
[----:B------:R-:W-:-:S02]  /*1df0*/  MOV R2, 0x10 ;  /* 0x0000001000027802 */ /* 0x000fc40000000f00 */
[----:B------:R-:W-:Y:S02]  /*1e00*/  IADD3.X R37, R12, R9, RZ, P1, !PT ;  /* 0x000000090c257210 */ /* 0x000fe40000ffe4ff */
[----:B------:R-:W-:Y:S02]  /*1e10*/  IADD3.X R7, R9, R11, RZ, P0, !PT ;  /* 0x0000000b09077210 */ /* 0x000fe400007fe4ff */
[----:B------:R-:W-:Y:S02]  /*1e20*/  ISETP.LT.OR P0, PT, R48, 0x1, P2 ;  /* 0x000000013000780c */ /* 0x000fe40001701670 */
[----:B------:R-:W-:Y:S02]  /*1e30*/  SEL R2, R2, 0xfffffff0, !P3 ;  /* 0xfffffff002027807 */ /* 0x000fe40005800000 */
[----:B------:R-:W-:Y:S02]  /*1e40*/  ISETP.GE.AND P1, PT, R19, c[0x0][0x1d4], PT ;  /* 0x0000750013007a0c */ /* 0x000fe40003f26270 */
[----:B------:R-:W-:Y:S01]  /*1e50*/  LEA R0, R2, R220, 0x1 ;  /* 0x000000dc02007211 */ /* 0x000fe200078e08ff */
[----:B------:R-:W-:Y:S01]  /*1e60*/  LDSM.16.M88.4 R8, [R224+0x7100] ;  /* 0x00710000e008783b */ /* 0x000fe20000000200 */
[----:B------:R-:W-:-:S03]  /*1e70*/  ISETP.LT.OR P2, PT, R48, 0x21, P2 ;  /* 0x000000213000780c */ /* 0x000fc60001741670 */
[----:B------:R-:W1:Y:S04]  /*1e80*/  LDSM.16.M88.4 R20, [R220+0x3100] ;  /* 0x00310000dc14783b */ /* 0x000e680000000200 */
[----:B------:R-:W2:Y:S04]  /*1e90*/  LDSM.16.M88.4 R32, [R220+0x3500] ;  /* 0x00350000dc20783b */ /* 0x000ea80000000200 */
[----:B------:R-:W3:Y:S04]  /*1ea0*/  LDSM.16.M88.4 R28, [R220+0x3900] ;  /* 0x00390000dc1c783b */ /* 0x000ee80000000200 */
[----:B------:R-:W4:Y:S04]  /*1eb0*/  LDSM.16.M88.4 R24, [R220+0x3d00] ;  /* 0x003d0000dc18783b */ /* 0x000f280000000200 */
[----:B------:R-:W3:Y:S04]  /*1ec0*/  LDSM.16.M88.4 R12, [R224+0x6100] ;  /* 0x00610000e00c783b */ /* 0x000ee80000000200 */
[----:B------:R-:W-:Y:S04]  /*1ed0*/  LDSM.16.M88.4 R56, [R0+0x3100] ;  /* 0x003100000038783b */ /* 0x000fe80000000200 */
[----:B------:R-:W-:Y:S04]  /*1ee0*/  LDSM.16.M88.4 R84, [R0+0x3500] ;  /* 0x003500000054783b */ /* 0x000fe80000000200 */
[----:B------:R-:W-:Y:S04]  /*1ef0*/  LDSM.16.M88.4 R96, [R0+0x3900] ;  /* 0x003900000060783b */ /* 0x000fe80000000200 */
[----:B------:R4:W-:Y:S04]  /*1f00*/  LDSM.16.M88.4 R108, [R0+0x3d00] ;  /* 0x003d0000006c783b */ /* 0x0009e80000000200 */
[----:B------:R-:W3:Y:S04]  /*1f10*/  LDSM.16.M88.4 R40, [R225+0x6100] ;  /* 0x00610000e128783b */ /* 0x000ee80000000200 */
[----:B------:R-:W3:Y:S01]  /*1f20*/  LDSM.16.M88.4 R16, [R225+0x7100] ;  /* 0x00710000e110783b */ /* 0x000ee20000000200 */
[----:B-1----:R-:W-:Y:S03]  /*1f30*/  HMMA.16816.F32 R52, R8, R20, RZ ;  /* 0x000000140834723c */ /* 0x002fe600000018ff */
[----:B------:R-:W-:Y:S01]  /*1f40*/  @!PT LDS RZ, [RZ] ;  /* 0x00000000fffff984 */ /* 0x000fe20000000800 */
[----:B------:R-:W-:Y:S01]  /*1f50*/  @!PT LDS RZ, [RZ] ;  /* 0x00000000fffff984 */ /* 0x000fe20000000800 */
[----:B------:R-:W-:Y:S01]  /*1f60*/  @!PT LDS RZ, [RZ] ;  /* 0x00000000fffff984 */ /* 0x000fe20000000800 */
[----:B------:R1:W-:Y:S01]  /*1f70*/  LDGSTS.E.BYPASS.LTC128B.128 [R226+0x100], [R50.64], !P0 ;  /* 0x0010000032e27fae */ /* 0x0003e2000c101d46 */
[----:B------:R-:W-:-:S02]  /*1f80*/  ISETP.LT.OR P0, PT, R48, 0x1, P1 ;  /* 0x000000013000780c */ /* 0x000fc40000f01670 */
[----:B------:R-:W-:Y:S02]  /*1f90*/  ISETP.LT.OR P1, PT, R48, 0x21, P1 ;  /* 0x000000213000780c */ /* 0x000fe40000f21670 */
[----:B--2---:R-:W-:Y:S01]  /*1fa0*/  HMMA.16816.F32 R100, R8, R32, RZ ;  /* 0x000000200864723c */ /* 0x004fe200000018ff */
[----:B----4-:R-:W-:-:S07]  /*1fb0*/  IADD3 R0, R220, 0x3100, RZ ;  /* 0x00003100dc007810 */ /* 0x010fce0007ffe0ff */
[C---:B---3--:R-:W-:Y:S01]  /*1fc0*/  HMMA.16816.F32 R88, R8.reuse, R28, RZ ;  /* 0x0000001c0858723c */ /* 0x048fe200000018ff */
[----:B------:R2:W-:Y:S01]  /*1fd0*/  LDGSTS.E.BYPASS.LTC128B.128 [R226+0x1100], [R44.64], !P0 ;  /* 0x011000002ce27fae */ /* 0x0005e2000c101d46 */
[----:B------:R-:W-:Y:S02]  /*1fe0*/  ISETP.GE.AND P0, PT, R49, c[0x0][0x1d4], PT ;  /* 0x0000750031007a0c */ /* 0x000fe40003f06270 */
[----:B------:R-:W-:Y:S02]  /*1ff0*/  LEA R223, R2, R0, 0x1 ;  /* 0x0000000002df7211 */ /* 0x000fe400078e08ff */
[C---:B------:R-:W-:Y:S02]  /*2000*/  ISETP.LT.OR P3, PT, R48.reuse, 0x1, P0 ;  /* 0x000000013000780c */ /* 0x040fe40000761670 */
[----:B------:R-:W-:Y:S01]  /*2010*/  ISETP.LT.OR P0, PT, R48, 0x21, P0 ;  /* 0x000000213000780c */ /* 0x000fe20000701670 */
[C---:B------:R-:W-:Y:S08]  /*2020*/  HMMA.16816.F32 R72, R8.reuse, R24, RZ ;  /* 0x000000180848723c */ /* 0x040ff000000018ff */
[----:B------:R-:W-:Y:S02]  /*2030*/  HMMA.16816.F32 R104, R8, R22, RZ ;  /* 0x000000160868723c */ /* 0x000fe400000018ff */
[----:B------:R3:W-:Y:S01]  /*2040*/  LDGSTS.E.BYPASS.LTC128B.128 [R226+0x2100], [R36.64], !P3 ;  /* 0x0210000024e27fae */ /* 0x0007e2000d901d46 */
[----:B------:R-:W-:-:S03]  /*2050*/  ISETP.GT.AND P3, PT, R171, 0x3f, PT ;  /* 0x0000003fab00780c */ /* 0x000fc60003f64270 */
[----:B------:R2:W-:Y:S01]  /*2060*/  LDGSTS.E.BYPASS.LTC128B.128 [R226+0x900], [R46.64], !P2 ;  /* 0x009000002ee27fae */ /* 0x0005e2000d101d46 */
[----:B------:R-:W-:Y:S01]  /*2070*/  ISETP.GE.AND P2, PT, R65, 0x41, PT ;  /* 0x000000414100780c */ /* 0x000fe20003f46270 */
[C---:B------:R-:W-:Y:S02]  /*2080*/  HMMA.16816.F32 R92, R8.reuse, R34, RZ ;  /* 0x00000022085c723c */ /* 0x040fe400000018ff */
[----:B------:R3:W-:Y:S04]  /*2090*/  LDGSTS.E.BYPASS.LTC128B.128 [R226+0x1900], [R38.64], !P1 ;  /* 0x0190000026e27fae */ /* 0x0007e8000c901d46 */
[----:B------:R4:W-:Y:S02]  /*20a0*/  LDGSTS.E.BYPASS.LTC128B.128 [R226+0x2900], [R6.64], !P0 ;  /* 0x0290000006e27fae */ /* 0x0009e4000c101d46 */
[C---:B------:R-:W-:Y:S02]  /*20b0*/  HMMA.16816.F32 R76, R8.reuse, R30, RZ ;  /* 0x0000001e084c723c */ /* 0x040fe400000018ff */
[----:B------:R-:W-:Y:S04]  /*20c0*/  LDSM.16.M88.4 R68, [R220+0x4100] ;  /* 0x00410000dc44783b */ /* 0x000fe80000000200 */
[----:B------:R-:W0:Y:S02]  /*20d0*/  LDGDEPBAR ;  /* 0x00000000000079af */ /* 0x000e240000000000 */
[----:B------:R-:W-:Y:S08]  /*20e0*/  HMMA.16816.F32 R60, R8, R26, RZ ;  /* 0x0000001a083c723c */ /* 0x000ff000000018ff */
[C---:B------:R-:W-:Y:S01]  /*20f0*/  HMMA.16816.F32 R8, R12.reuse, R20, RZ ;  /* 0x000000140c08723c */ /* 0x040fe200000018ff */
[----:B--2---:R-:W-:Y:S04]  /*2100*/  LDSM.16.M88.4 R44, [R220+0x5100] ;  /* 0x00510000dc2c783b */ /* 0x004fe80000000200 */
[----:B---3--:R-:W2:Y:S03]  /*2110*/  LDSM.16.M88.4 R36, [R224+0x8100] ;  /* 0x00810000e024783b */ /* 0x008ea60000000200 */
[C---:B------:R-:W-:Y:S08]  /*2120*/  HMMA.16816.F32 R80, R12.reuse, R22, RZ ;  /* 0x000000160c50723c */ /* 0x040ff000000018ff */
[C---:B------:R-:W-:Y:S08]  /*2130*/  HMMA.16816.F32 R20, R12.reuse, R32, RZ ;  /* 0x000000200c14723c */ /* 0x040ff000000018ff */
[----:B------:R-:W-:Y:S01]  /*2140*/  HMMA.16816.F32 R116, R12, R34, RZ ;  /* 0x000000220c74723c */ /* 0x000fe200000018ff */
[----:B------:R-:W3:Y:S07]  /*2150*/  LDSM.16.M88.4 R32, [R224+0x9100] ;  /* 0x00910000e020783b */ /* 0x000eee0000000200 */
[----:B------:R-:W-:Y:S08]  /*2160*/  HMMA.16816.F32 R8, R40, R56, R8 ;  /* 0x000000382808723c */ /* 0x000ff00000001808 */
[C---:B-1----:R-:W-:Y:S08]  /*2170*/  HMMA.16816.F32 R48, R12.reuse, R28, RZ ;  /* 0x0000001c0c30723c */ /* 0x042ff000000018ff */
[C---:B------:R-:W-:Y:S01]  /*2180*/  HMMA.16816.F32 R128, R12.reuse, R30, RZ ;  /* 0x0000001e0c80723c */ /* 0x040fe200000018ff */
[----:B------:R-:W-:Y:S07]  /*2190*/  LDSM.16.M88.4 R28, [R225+0x8100] ;  /* 0x00810000e11c783b */ /* 0x000fee0000000200 */
[C---:B------:R-:W-:Y:S08]  /*21a0*/  HMMA.16816.F32 R112, R12.reuse, R24, RZ ;  /* 0x000000180c70723c */ /* 0x040ff000000018ff */
[----:B------:R-:W-:Y:S01]  /*21b0*/  HMMA.16816.F32 R120, R12, R26, RZ ;  /* 0x0000001a0c78723c */ /* 0x000fe200000018ff */
[----:B------:R-:W-:Y:S07]  /*21c0*/  LDSM.16.M88.4 R24, [R225+0x9100] ;  /* 0x00910000e118783b */ /* 0x000fee0000000200 */
[----:B------:R-:W-:Y:S01]  /*21d0*/  HMMA.16816.F32 R12, R16, R56, R52 ;  /* 0x00000038100c723c */ /* 0x000fe20000001834 */
[----:B------:R-:W1:Y:S07]  /*21e0*/  LDSM.16.M88.4 R52, [R223+0x1000] ;  /* 0x00100000df34783b */ /* 0x000e6e0000000200 */
[----:B--2---:R-:W-:Y:S08]  /*21f0*/  HMMA.16816.F32 R8, R36, R68, R8 ;  /* 0x000000442408723c */ /* 0x004ff00000001808 */
[----:B------:R-:W-:Y:S08]  /*2200*/  HMMA.16816.F32 R136, R16, R86, R92 ;  /* 0x000000561088723c */ /* 0x000ff0000000185c */
[----:B------:R-:W-:Y:S01]  /*2210*/  HMMA.16816.F32 R92, R40, R84, R20 ;  /* 0x00000054285c723c */ /* 0x000fe20000001814 */
[----:B------:R-:W2:Y:S07]  /*2220*/  LDSM.16.M88.4 R20, [R224+0xa100] ;  /* 0x00a10000e014783b */ /* 0x000eae0000000200 */
[-C--:B------:R-:W-:Y:S08]  /*2230*/  HMMA.16816.F32 R104, R16, R58.reuse, R104 ;  /* 0x0000003a1068723c */ /* 0x080ff00000001868 */
[----:B------:R-:W-:Y:S08]  /*2240*/  HMMA.16816.F32 R80, R40, R58, R80 ;  /* 0x0000003a2850723c */ /* 0x000ff00000001850 */
[----:B---3--:R-:W-:Y:S01]  /*2250*/  HMMA.16816.F32 R56, R32, R68, R12 ;  /* 0x000000442038723c */ /* 0x008fe2000000180c */
[----:B------:R-:W-:Y:S07]  /*2260*/  LDSM.16.M88.4 R12, [R225+0xa100] ;  /* 0x00a10000e10c783b */ /* 0x000fee0000000200 */
[C---:B------:R-:W-:Y:S08]  /*2270*/  HMMA.16816.F32 R124, R16.reuse, R84, R100 ;  /* 0x00000054107c723c */ /* 0x040ff00000001864 */
[C---:B------:R-:W-:Y:S08]  /*2280*/  HMMA.16816.F32 R140, R16.reuse, R96, R88 ;  /* 0x00000060108c723c */ /* 0x040ff00000001858 */
[C---:B------:R-:W-:Y:S08]  /*2290*/  HMMA.16816.F32 R152, R16.reuse, R108, R72 ;  /* 0x0000006c1098723c */ /* 0x040ff00000001848 */
[C---:B------:R-:W-:Y:S08]  /*22a0*/  HMMA.16816.F32 R144, R16.reuse, R98, R76 ;  /* 0x000000621090723c */ /* 0x040ff0000000184c */
[----:B------:R-:W-:Y:S01]  /*22b0*/  HMMA.16816.F32 R156, R16, R110, R60 ;  /* 0x0000006e109c723c */ /* 0x000fe2000000183c */
[----:B------:R-:W3:Y:S07]  /*22c0*/  LDSM.16.M88.4 R16, [R224+0xb100] ;  /* 0x00b10000e010783b */ /* 0x000eee0000000200 */
[----:B-1----:R-:W-:Y:S01]  /*22d0*/  HMMA.16816.F32 R72, R28, R52, R8 ;  /* 0x000000341c48723c */ /* 0x002fe20000001808 */
[----:B------:R-:W-:Y:S07]  /*22e0*/  LDSM.16.M88.4 R8, [R225+0xb100] ;  /* 0x00b10000e108783b */ /* 0x000fee0000000200 */
[----:B------:R-:W-:Y:S01]  /*22f0*/  HMMA.16816.F32 R132, R40, R96, R48 ;  /* 0x000000602884723c */ /* 0x000fe20000001830 */
[----:B------:R-:W1:Y:S07]  /*2300*/  LDSM.16.M88.4 R48, [R223+0x2000] ;  /* 0x00200000df30783b */ /* 0x000e6e0000000200 */
[----:B------:R-:W-:Y:S01]  /*2310*/  HMMA.16816.F32 R60, R24, R52, R56 ;  /* 0x00000034183c723c */ /* 0x000fe20000001838 */
[----:B------:R-:W1:Y:S07]  /*2320*/  LDSM.16.M88.4 R56, [R220+0x4500] ;  /* 0x00450000dc38783b */ /* 0x000e6e0000000200 */
[----:B------:R-:W-:Y:S08]  /*2330*/  HMMA.16816.F32 R80, R36, R70, R80 ;  /* 0x000000462450723c */ /* 0x000ff00000001850 */
[----:B--2---:R-:W-:Y:S08]  /*2340*/  HMMA.16816.F32 R76, R20, R44, R72 ;  /* 0x0000002c144c723c */ /* 0x004ff00000001848 */
[----:B------:R-:W-:Y:S08]  /*2350*/  HMMA.16816.F32 R100, R40, R86, R116 ;  /* 0x000000562864723c */ /* 0x000ff00000001874 */
[----:B------:R-:W-:Y:S08]  /*2360*/  HMMA.16816.F32 R84, R32, R70, R104 ;  /* 0x000000462054723c */ /* 0x000ff00000001868 */
[----:B---3--:R-:W-:Y:S01]  /*2370*/  HMMA.16816.F32 R68, R16, R44, R60 ;  /* 0x0000002c1044723c */ /* 0x008fe2000000183c */
[----:B------:R-:W2:Y:S07]  /*2380*/  LDSM.16.M88.4 R60, [R223+0x1400] ;  /* 0x00140000df3c783b */ /* 0x000eae0000000200 */
[----:B------:R-:W-:Y:S08]  /*2390*/  HMMA.16816.F32 R72, R28, R54, R80 ;  /* 0x000000361c48723c */ /* 0x000ff00000001850 */
[----:B-1----:R-:W-:Y:S08]  /*23a0*/  HMMA.16816.F32 R88, R12, R48, R76 ;  /* 0x000000300c58723c */ /* 0x002ff0000000184c */
[----:B------:R-:W-:Y:S08]  /*23b0*/  HMMA.16816.F32 R80, R24, R54, R84 ;  /* 0x000000361850723c */ /* 0x000ff00000001854 */
[----:B------:R-:W-:Y:S08]  /*23c0*/  HMMA.16816.F32 R76, R36, R56, R92 ;  /* 0x00000038244c723c */ /* 0x000ff0000000185c */
[----:B------:R-:W-:Y:S01]  /*23d0*/  HMMA.16816.F32 R112, R40, R108, R112 ;  /* 0x0000006c2870723c */ /* 0x000fe20000001870 */
[----:B------:R-:W-:-:S04]  /*23e0*/  FMUL.FTZ R0, R88, c[0x0][0x320] ;  /* 0x0000c80058007a20 */ /* 0x000fc80000410000 */
[----:B------:R1:W3:Y:S03]  /*23f0*/  MUFU.TANH R161, R0 ;  /* 0x0000000000a17308 */ /* 0x0002e60000002400 */
[C---:B------:R-:W-:Y:S08]  /*2400*/  HMMA.16816.F32 R128, R40.reuse, R98, R128 ;  /* 0x000000622880723c */ /* 0x040ff00000001880 */
[----:B------:R-:W-:Y:S01]  /*2410*/  HMMA.16816.F32 R120, R40, R110, R120 ;  /* 0x0000006e2878723c */ /* 0x000fe20000001878 */
[----:B------:R-:W3:Y:S01]  /*2420*/  LDSM.16.M88.4 R40, [R220+0x5500] ;  /* 0x00550000dc28783b */ /* 0x000ee20000000200 */
[----:B-1----:R-:W-:-:S06]  /*2430*/  FMUL.FTZ R0, R89, c[0x0][0x320] ;  /* 0x0000c80059007a20 */ /* 0x002fcc0000410000 */
[----:B------:R-:W-:Y:S01]  /*2440*/  HMMA.16816.F32 R84, R8, R48, R68 ;  /* 0x000000300854723c */ /* 0x000fe20000001844 */
[----:B------:R1:W1:Y:S07]  /*2450*/  MUFU.TANH R160, R0 ;  /* 0x0000000000a07308 */ /* 0x00026e0000002400 */
[----:B------:R-:W-:Y:S08]  /*2460*/  HMMA.16816.F32 R68, R20, R46, R72 ;  /* 0x0000002e1444723c */ /* 0x000ff00000001848 */
[----:B------:R-:W-:Y:S01]  /*2470*/  HMMA.16816.F32 R52, R32, R56, R124 ;  /* 0x000000382034723c */ /* 0x000fe2000000187c */
[----:B-1----:R-:W-:-:S04]  /*2480*/  FMUL.FTZ R0, R90, c[0x0][0x320] ;  /* 0x0000c8005a007a20 */ /* 0x002fc80000410000 */
[----:B------:R1:W1:Y:S03]  /*2490*/  MUFU.TANH R127, R0 ;  /* 0x00000000007f7308 */ /* 0x0002660000002400 */
[----:B------:R-:W-:Y:S01]  /*24a0*/  HMMA.16816.F32 R72, R16, R46, R80 ;  /* 0x0000002e1048723c */ /* 0x000fe20000001850 */
[----:B------:R-:W3:Y:S07]  /*24b0*/  LDSM.16.M88.4 R44, [R223+0x2400] ;  /* 0x00240000df2c783b */ /* 0x000eee0000000200 */
[----:B--2---:R-:W-:Y:S01]  /*24c0*/  HMMA.16816.F32 R76, R28, R60, R76 ;  /* 0x0000003c1c4c723c */ /* 0x004fe2000000184c */
[----:B-1----:R-:W-:-:S07]  /*24d0*/  FMUL.FTZ R0, R91, c[0x0][0x320] ;  /* 0x0000c8005b007a20 */ /* 0x002fce0000410000 */
[----:B------:R-:W-:Y:S01]  /*24e0*/  HMMA.16816.F32 R80, R12, R50, R68 ;  /* 0x000000320c50723c */ /* 0x000fe20000001844 */
[----:B------:R1:W2:Y:S07]  /*24f0*/  MUFU.TANH R126, R0 ;  /* 0x00000000007e7308 */ /* 0x0002ae0000002400 */
[----:B------:R-:W-:Y:S01]  /*2500*/  HMMA.16816.F32 R68, R24, R60, R52 ;  /* 0x0000003c1844723c */ /* 0x000fe20000001834 */
[----:B------:R-:W2:Y:S07]  /*2510*/  LDSM.16.M88.4 R52, [R220+0x4900] ;  /* 0x00490000dc34783b */ /* 0x000eae0000000200 */
[----:B------:R-:W-:Y:S01]  /*2520*/  HMMA.16816.F32 R88, R8, R50, R72 ;  /* 0x000000320858723c */ /* 0x000fe20000001848 */
[----:B-1----:R-:W-:-:S04]  /*2530*/  FMUL.FTZ R0, R84, c[0x0][0x320] ;  /* 0x0000c80054007a20 */ /* 0x002fc80000410000 */
[----:B------:R1:W1:Y:S03]  /*2540*/  MUFU.TANH R125, R0 ;  /* 0x00000000007d7308 */ /* 0x0002660000002400 */
[----:B------:R-:W-:Y:S08]  /*2550*/  HMMA.16816.F32 R48, R36, R58, R100 ;  /* 0x0000003a2430723c */ /* 0x000ff00000001864 */
[----:B---3--:R-:W-:Y:S01]  /*2560*/  HMMA.16816.F32 R72, R20, R40, R76 ;  /* 0x000000281448723c */ /* 0x008fe2000000184c */
[----:B-1----:R-:W-:-:S07]  /*2570*/  FMUL.FTZ R0, R85, c[0x0][0x320] ;  /* 0x0000c80055007a20 */ /* 0x002fce0000410000 */
[----:B------:R-:W-:Y:S01]  /*2580*/  HMMA.16816.F32 R76, R32, R58, R136 ;  /* 0x0000003a204c723c */ /* 0x000fe20000001888 */
[----:B------:R1:W3:Y:S07]  /*2590*/  MUFU.TANH R124, R0 ;  /* 0x00000000007c7308 */ /* 0x0002ee0000002400 */
[----:B------:R-:W-:Y:S08]  /*25a0*/  HMMA.16816.F32 R56, R16, R40, R68 ;  /* 0x000000281038723c */ /* 0x000ff00000001844 */
[----:B------:R-:W-:Y:S01]  /*25b0*/  HMMA.16816.F32 R68, R28, R62, R48 ;  /* 0x0000003e1c44723c */ /* 0x000fe20000001830 */
[----:B-1----:R-:W-:Y:S01]  /*25c0*/  FMUL.FTZ R0, R86, c[0x0][0x320] ;  /* 0x0000c80056007a20 */ /* 0x002fe20000410000 */
[----:B------:R-:W1:Y:S03]  /*25d0*/  LDSM.16.M88.4 R48, [R223+0x1800] ;  /* 0x00180000df30783b */ /* 0x000e660000000200 */
[----:B------:R2:W1:Y:S02]  /*25e0*/  MUFU.TANH R119, R0 ;  /* 0x0000000000777308 */ /* 0x0004640000002400 */
[----:B--2---:R-:W-:-:S09]  /*25f0*/  FMUL.FTZ R0, R87, c[0x0][0x320] ;  /* 0x0000c80057007a20 */ /* 0x004fd20000410000 */
[----:B------:R-:W-:Y:S01]  /*2600*/  HMMA.16816.F32 R84, R8, R44, R56 ;  /* 0x0000002c0854723c */ /* 0x000fe20000001838 */
[----:B------:R-:W2:Y:S01]  /*2610*/  LDSM.16.M88.4 R56, [R220+0x5900] ;  /* 0x00590000dc38783b */ /* 0x000ea20000000200 */
[----:B------:R3:W1:Y:S06]  /*2620*/  MUFU.TANH R117, R0 ;  /* 0x0000000000757308 */ /* 0x00066c0000002400 */
[----:B------:R-:W-:Y:S01]  /*2630*/  HMMA.16816.F32 R68, R20, R42, R68 ;  /* 0x0000002a1444723c */ /* 0x000fe20000001844 */
[----:B---3--:R-:W-:-:S04]  /*2640*/  FMUL.FTZ R0, R80, c[0x0][0x320] ;  /* 0x0000c80050007a20 */ /* 0x008fc80000410000 */
[----:B------:R3:W1:Y:S02]  /*2650*/  MUFU.TANH R118, R0 ;  /* 0x0000000000767308 */ /* 0x0006640000002400 */
[----:B---3--:R-:W-:-:S06]  /*2660*/  FMUL.FTZ R0, R81, c[0x0][0x320] ;  /* 0x0000c80051007a20 */ /* 0x008fcc0000410000 */
[----:B------:R3:W1:Y:S02]  /*2670*/  MUFU.TANH R116, R0 ;  /* 0x0000000000747308 */ /* 0x0006640000002400 */
[----:B---3--:R-:W-:-:S06]  /*2680*/  FMUL.FTZ R0, R82, c[0x0][0x320] ;  /* 0x0000c80052007a20 */ /* 0x008fcc0000410000 */
[----:B------:R3:W1:Y:S02]  /*2690*/  MUFU.TANH R111, R0 ;  /* 0x00000000006f7308 */ /* 0x0006640000002400 */
[----:B---3--:R-:W-:Y:S02]  /*26a0*/  FMUL.FTZ R0, R83, c[0x0][0x320] ;  /* 0x0000c80053007a20 */ /* 0x008fe40000410000 */
[----:B------:R-:W-:Y:S04]  /*26b0*/  HMMA.16816.F32 R80, R12, R44, R72 ;  /* 0x0000002c0c50723c */ /* 0x000fe80000001848 */
[----:B------:R3:W1:Y:S04]  /*26c0*/  MUFU.TANH R110, R0 ;  /* 0x00000000006e7308 */ /* 0x0006680000002400 */
[----:B------:R-:W-:Y:S08]  /*26d0*/  HMMA.16816.F32 R72, R24, R62, R76 ;  /* 0x0000003e1848723c */ /* 0x000ff0000000184c */
[----:B------:R-:W-:Y:S01]  /*26e0*/  HMMA.16816.F32 R76, R36, R52, R132 ;  /* 0x00000034244c723c */ /* 0x000fe20000001884 */
[----:B---3--:R-:W-:-:S04]  /*26f0*/  FMUL.FTZ R0, R88, c[0x0][0x320] ;  /* 0x0000c80058007a20 */ /* 0x008fc80000410000 */
[----:B------:R3:W1:Y:S03]  /*2700*/  MUFU.TANH R109, R0 ;  /* 0x00000000006d7308 */ /* 0x0006660000002400 */
[----:B------:R-:W-:Y:S08]  /*2710*/  HMMA.16816.F32 R60, R32, R52, R140 ;  /* 0x00000034203c723c */ /* 0x000ff0000000188c */
[----:B------:R-:W-:Y:S01]  /*2720*/  HMMA.16816.F32 R72, R16, R42, R72 ;  /* 0x0000002a1048723c */ /* 0x000fe20000001848 */
[----:B------:R-:W4:Y:S01]  /*2730*/  LDSM.16.M88.4 R40, [R223+0x2800] ;  /* 0x00280000df28783b */ /* 0x000f220000000200 */
[----:B---3--:R-:W-:-:S06]  /*2740*/  FMUL.FTZ R0, R89, c[0x0][0x320] ;  /* 0x0000c80059007a20 */ /* 0x008fcc0000410000 */
[-C--:B-1----:R-:W-:Y:S01]  /*2750*/  HMMA.16816.F32 R76, R28, R48.reuse, R76 ;  /* 0x000000301c4c723c */ /* 0x082fe2000000184c */
[----:B------:R1:W3:Y:S07]  /*2760*/  MUFU.TANH R108, R0 ;  /* 0x00000000006c7308 */ /* 0x0002ee0000002400 */
[----:B------:R-:W-:Y:S01]  /*2770*/  HMMA.16816.F32 R60, R24, R48, R60 ;  /* 0x00000030183c723c */ /* 0x000fe2000000183c */
[----:B-1----:R-:W-:-:S04]  /*2780*/  FMUL.FTZ R0, R90, c[0x0][0x320] ;  /* 0x0000c8005a007a20 */ /* 0x002fc80000410000 */
[----:B------:R1:W1:Y:S11]  /*2790*/  MUFU.TANH R107, R0 ;  /* 0x00000000006b7308 */ /* 0x0002760000002400 */
[----:B------:R-:W-:Y:S08]  /*27a0*/  @!UPT UIADD3 URZ, URZ, URZ, URZ ;  /* 0x0000003f3f3ff290 */ /* 0x000ff0000fffe03f */
[----:B--2---:R-:W-:Y:S01]  /*27b0*/  HMMA.16816.F32 R60, R16, R56, R60 ;  /* 0x00000038103c723c */ /* 0x004fe2000000183c */
[----:B-1----:R-:W-:-:S07]  /*27c0*/  FMUL.FTZ R0, R91, c[0x0][0x320] ;  /* 0x0000c8005b007a20 */ /* 0x002fce0000410000 */
[----:B------:R-:W-:Y:S01]  /*27d0*/  HMMA.16816.F32 R88, R8, R46, R72 ;  /* 0x0000002e0858723c */ /* 0x000fe20000001848 */
[----:B------:R1:W2:Y:S07]  /*27e0*/  MUFU.TANH R105, R0 ;  /* 0x0000000000697308 */ /* 0x0002ae0000002400 */
[----:B------:R-:W-:Y:S08]  /*27f0*/  HMMA.16816.F32 R72, R20, R56, R76 ;  /* 0x000000381448723c */ /* 0x000ff0000000184c */
        /* <DEDUP_REMOVED lines=10> */
[----:B------:R-:W-:Y:S01]  /*28a0*/  HMMA.16816.F32 R76, R16, R58, R76 ;  /* 0x0000003a104c723c */ /* 0x000fe2000000184c */
[----:B-1----:R-:W-:-:S07]  /*28b0*/  FMUL.FTZ R0, R83, c[0x0][0x320] ;  /* 0x0000c80053007a20 */ /* 0x002fce0000410000 */
[----:B------:R-:W-:Y:S01]  /*28c0*/  HMMA.16816.F32 R80, R12, R46, R68 ;  /* 0x0000002e0c50723c */ /* 0x000fe20000001844 */
[----:B------:R-:W1:Y:S01]  /*28d0*/  LDSM.16.M88.4 R44, [R220+0x4d00] ;  /* 0x004d0000dc2c783b */ /* 0x000e620000000200 */
[----:B------:R2:W1:Y:S06]  /*28e0*/  MUFU.TANH R102, R0 ;  /* 0x0000000000667308 */ /* 0x00046c0000002400 */
[----:B------:R-:W-:Y:S01]  /*28f0*/  HMMA.16816.F32 R68, R36, R54, R128 ;  /* 0x000000362444723c */ /* 0x000fe20000001880 */
[----:B------:R-:W1:Y:S07]  /*2900*/  LDSM.16.M88.4 R52, [R223+0x1c00] ;  /* 0x001c0000df34783b */ /* 0x000e6e0000000200 */
[----:B----4-:R-:W-:Y:S01]  /*2910*/  HMMA.16816.F32 R76, R8, R42, R76 ;  /* 0x0000002a084c723c */ /* 0x010fe2000000184c */
[----:B--2---:R-:W-:-:S04]  /*2920*/  FMUL.FTZ R0, R84, c[0x0][0x320] ;  /* 0x0000c80054007a20 */ /* 0x004fc80000410000 */
[----:B------:R2:W4:Y:S11]  /*2930*/  MUFU.TANH R100, R0 ;  /* 0x0000000000647308 */ /* 0x0005360000002400 */
[----:B------:R-:W-:Y:S01]  /*2940*/  HMMA.16816.F32 R68, R28, R50, R68 ;  /* 0x000000321c44723c */ /* 0x000fe20000001844 */
[----:B------:R-:W1:Y:S01]  /*2950*/  LDSM.16.M88.4 R48, [R220+0x5d00] ;  /* 0x005d0000dc30783b */ /* 0x000e620000000200 */
[----:B--2---:R-:W-:-:S06]  /*2960*/  FMUL.FTZ R0, R85, c[0x0][0x320] ;  /* 0x0000c80055007a20 */ /* 0x004fcc0000410000 */
[----:B------:R-:W-:Y:S01]  /*2970*/  FMUL.FTZ R76, R76, c[0x0][0x320] ;  /* 0x0000c8004c4c7a20 */ /* 0x000fe20000410000 */
[----:B------:R2:W1:Y:S01]  /*2980*/  MUFU.TANH R101, R0 ;  /* 0x0000000000657308 */ /* 0x0004620000002400 */
[----:B------:R-:W-:-:S07]  /*2990*/  FMUL.FTZ R77, R77, c[0x0][0x320] ;  /* 0x0000c8004d4d7a20 */ /* 0x000fce0000410000 */
[----:B------:R-:W1:Y:S01]  /*29a0*/  MUFU.TANH R76, R76 ;  /* 0x0000004c004c7308 */ /* 0x000e620000002400 */
[----:B--2---:R-:W-:-:S07]  /*29b0*/  FMUL.FTZ R0, R86, c[0x0][0x320] ;  /* 0x0000c80056007a20 */ /* 0x004fce0000410000 */
[----:B------:R-:W2:Y:S08]  /*29c0*/  MUFU.TANH R77, R77 ;  /* 0x0000004d004d7308 */ /* 0x000eb00000002400 */
[----:B------:R1:W1:Y:S02]  /*29d0*/  MUFU.TANH R99, R0 ;  /* 0x0000000000637308 */ /* 0x0002640000002400 */
[----:B-1----:R-:W-:-:S02]  /*29e0*/  FMUL.FTZ R0, R87, c[0x0][0x320] ;  /* 0x0000c80057007a20 */ /* 0x002fc40000410000 */
[----:B------:R-:W-:Y:S04]  /*29f0*/  HMMA.16816.F32 R84, R8, R40, R60 ;  /* 0x000000280854723c */ /* 0x000fe8000000183c */
[----:B------:R1:W1:Y:S04]  /*2a00*/  MUFU.TANH R96, R0 ;  /* 0x0000000000607308 */ /* 0x0002680000002400 */
[----:B------:R-:W-:Y:S08]  /*2a10*/  HMMA.16816.F32 R60, R20, R58, R68 ;  /* 0x0000003a143c723c */ /* 0x000ff00000001844 */
[----:B------:R-:W-:Y:S01]  /*2a20*/  HMMA.16816.F32 R68, R32, R44, R152 ;  /* 0x0000002c2044723c */ /* 0x000fe20000001898 */
[----:B-1----:R-:W-:-:S04]  /*2a30*/  FMUL.FTZ R0, R80, c[0x0][0x320] ;  /* 0x0000c80050007a20 */ /* 0x002fc80000410000 */
[----:B------:R1:W1:Y:S03]  /*2a40*/  MUFU.TANH R98, R0 ;  /* 0x0000000000627308 */ /* 0x0002660000002400 */
[----:B------:R-:W-:Y:S01]  /*2a50*/  HMMA.16816.F32 R32, R32, R46, R156 ;  /* 0x0000002e2020723c */ /* 0x000fe2000000189c */
[----:B-1----:R-:W-:Y:S11]  /*2a60*/  FMUL.FTZ R0, R81, c[0x0][0x320] ;  /* 0x0000c80051007a20 */ /* 0x002ff60000410000 */
[----:B------:R-:W-:Y:S04]  /*2a70*/  @!UPT UIADD3 URZ, URZ, URZ, URZ ;  /* 0x0000003f3f3ff290 */ /* 0x000fe8000fffe03f */
[C---:B------:R-:W-:Y:S01]  /*2a80*/  HMMA.16816.F32 R68, R24.reuse, R52, R68 ;  /* 0x000000341844723c */ /* 0x040fe20000001844 */
[----:B------:R1:W1:Y:S07]  /*2a90*/  MUFU.TANH R97, R0 ;  /* 0x0000000000617308 */ /* 0x00026e0000002400 */
[----:B------:R-:W-:Y:S01]  /*2aa0*/  HMMA.16816.F32 R24, R24, R54, R32 ;  /* 0x000000361818723c */ /* 0x000fe20000001820 */
[----:B-1----:R-:W-:-:S04]  /*2ab0*/  FMUL.FTZ R0, R82, c[0x0][0x320] ;  /* 0x0000c80052007a20 */ /* 0x002fc80000410000 */
        /* <DEDUP_REMOVED lines=13> */
[----:B------:R-:W2:Y:S01]  /*2b90*/  LDSM.16.M88.4 R36, [R223+0x2c00] ;  /* 0x002c0000df24783b */ /* 0x000ea20000000200 */
        /* <DEDUP_REMOVED lines=14> */
[----:B--2---:R-:W-:Y:S07]  /*2c80*/  HMMA.16816.F32 R56, R12, R36, R56 ;  /* 0x000000240c38723c */ /* 0x004fee0000001838 */
[----:B------:R-:W2:Y:S01]  /*2c90*/  MUFU.TANH R75, R75 ;  /* 0x0000004b004b7308 */ /* 0x000ea20000002400 */
[----:B------:R-:W-:Y:S01]  /*2ca0*/  HMMA.16816.F32 R20, R20, R50, R28 ;  /* 0x000000321414723c */ /* 0x000fe2000000181c */
[----:B-1----:R-:W-:-:S07]  /*2cb0*/  FMUL.FTZ R0, R80, c[0x0][0x320] ;  /* 0x0000c80050007a20 */ /* 0x002fce0000410000 */
[C---:B------:R-:W-:Y:S01]  /*2cc0*/  HMMA.16816.F32 R28, R8.reuse, R36, R40 ;  /* 0x00000024081c723c */ /* 0x040fe20000001828 */
        /* <DEDUP_REMOVED lines=8> */
[----:B------:R1:W1:Y:S08]  /*2d50*/  MUFU.TANH R90, R0 ;  /* 0x00000000005a7308 */ /* 0x0002700000002400 */
        /* <DEDUP_REMOVED lines=11> */
[----:B------:R-:W-:-:S07]  /*2e10*/  FMUL.FTZ R15, R15, c[0x0][0x320] ;  /* 0x0000c8000f0f7a20 */ /* 0x000fce0000410000 */
[----:B------:R-:W2:Y:S01]  /*2e20*/  MUFU.TANH R26, R12 ;  /* 0x0000000c001a7308 */ /* 0x000ea20000002400 */
[----:B-1----:R-:W-:-:S07]  /*2e30*/  FMUL.FTZ R0, R83, c[0x0][0x320] ;  /* 0x0000c80053007a20 */ /* 0x002fce0000410000 */
[----:B------:R-:W1:Y:S08]  /*2e40*/  MUFU.TANH R25, R14 ;  /* 0x0000000e00197308 */ /* 0x000e700000002400 */
[----:B------:R1:W1:Y:S08]  /*2e50*/  MUFU.TANH R88, R0 ;  /* 0x0000000000587308 */ /* 0x0002700000002400 */
[----:B------:R-:W2:Y:S01]  /*2e60*/  MUFU.TANH R40, R15 ;  /* 0x0000000f00287308 */ /* 0x000ea20000002400 */
[----:B-1----:R-:W-:-:S07]  /*2e70*/  FMUL.FTZ R0, R84, c[0x0][0x320] ;  /* 0x0000c80054007a20 */ /* 0x002fce0000410000 */
[----:B------:R-:W1:Y:S08]  /*2e80*/  MUFU.TANH R23, R8 ;  /* 0x0000000800177308 */ /* 0x000e700000002400 */
[----:B------:R1:W1:Y:S08]  /*2e90*/  MUFU.TANH R83, R0 ;  /* 0x0000000000537308 */ /* 0x0002700000002400 */
[----:B------:R-:W2:Y:S01]  /*2ea0*/  MUFU.TANH R24, R9 ;  /* 0x0000000900187308 */ /* 0x000ea20000002400 */
[----:B-1----:R-:W-:-:S07]  /*2eb0*/  FMUL.FTZ R0, R85, c[0x0][0x320] ;  /* 0x0000c80055007a20 */ /* 0x002fce0000410000 */
[----:B------:R-:W1:Y:S08]  /*2ec0*/  MUFU.TANH R22, R10 ;  /* 0x0000000a00167308 */ /* 0x000e700000002400 */
[----:B------:R1:W1:Y:S02]  /*2ed0*/  MUFU.TANH R82, R0 ;  /* 0x0000000000527308 */ /* 0x0002640000002400 */
[----:B-1----:R-:W-:-:S06]  /*2ee0*/  FMUL.FTZ R0, R86, c[0x0][0x320] ;  /* 0x0000c80056007a20 */ /* 0x002fcc0000410000 */
        /* <DEDUP_REMOVED lines=16> */
[----:B------:R-:W1:Y:S08]  /*2ff0*/  MUFU.TANH R30, R11 ;  /* 0x0000000b001e7308 */ /* 0x000e700000002400 */
[----:B------:R1:W1:Y:S02]  /*3000*/  MUFU.TANH R27, R0 ;  /* 0x00000000001b7308 */ /* 0x0002640000002400 */
[----:B-1----:R-:W-:-:S06]  /*3010*/  FMUL.FTZ R0, R31, c[0x0][0x320] ;  /* 0x0000c8001f007a20 */ /* 0x002fcc0000410000 */
[----:B------:R-:W1:Y:S08]  /*3020*/  MUFU.TANH R31, R13 ;  /* 0x0000000d001f7308 */ /* 0x000e700000002400 */
[----:B------:R1:W1:Y:S02]  /*3030*/  MUFU.TANH R29, R0 ;  /* 0x00000000001d7308 */ /* 0x0002640000002400 */
[----:B-1----:R-:W-:-:S04]  /*3040*/  LEA R0, R150, R148, 0x5 ;  /* 0x0000009496007211 */ /* 0x002fc800078e28ff */
[----:B------:R-:W-:Y:S01]  /*3050*/  IADD3 R0, R149, R0, RZ ;  /* 0x0000000095007210 */ /* 0x000fe20007ffe0ff */
[----:B------:R-:W-:Y:S06]  /*3060*/  BAR.SYNC.DEFER_BLOCKING 0x0 ;  /* 0x0000000000007b1d */ /* 0x000fec0000010000 */
[----:B------:R-:W-:Y:S05]  /*3070*/  @!P2 BRA `(.L_x_31) ;  /* 0x000004300000a947 */ /* 0x000fea0003800000 */
[----:B--234-:R-:W-:Y:S01]  /*3080*/  ISETP.NE.AND P1, PT, R176, 0x1, PT ;  /* 0x00000001b000780c */ /* 0x01cfe20003f25270 */
[----:B------:R-:W-:Y:S02]  /*3090*/  IMAD R3, R174, 0x40, R175 ;  /* 0x00000040ae037824 */ /* 0x000fe400078e02af */
[----:B------:R-:W-:-:S03]  /*30a0*/  IMAD.MOV.U32 R227, RZ, RZ, RZ ;  /* 0x000000ffffe37224 */ /* 0x000fc600078e00ff */
[----:B------:R-:W-:-:S05]  /*30b0*/  IADD3 R3, R3, -0x80, R171 ;  /* 0xffffff8003037810 */ /* 0x000fca0007ffe0ab */
[----:B------:R-:W-:Y:S02]  /*30c0*/  IMAD.MOV.U32 R2, RZ, RZ, R3 ;  /* 0x000000ffff027224 */ /* 0x000fe400078e0003 */
[----:B------:R-:W-:-:S05]  /*30d0*/  @P1 IMAD.HI.U32 R5, R3, c[0x0][0x2bc], RZ ;  /* 0x0000af0003051a27 */ /* 0x000fca00078e00ff */
[----:B------:R-:W-:-:S04]  /*30e0*/  @P1 SHF.R.U32.HI R2, RZ, c[0x0][0x2c0], R5 ;  /* 0x0000b000ff021a19 */ /* 0x000fc80000011605 */
[----:B------:R-:W-:-:S04]  /*30f0*/  @!P3 IADD3 R5, P0, R2, R172, RZ ;  /* 0x000000ac0205b210 */ /* 0x000fc80007f1e0ff */
[----:B------:R-:W-:Y:S02]  /*3100*/  @!P3 LEA.HI.X.SX32 R7, R2, R170, 0x1, P0 ;  /* 0x000000aa0207b211 */ /* 0x000fe400000f0eff */
[----:B------:R-:W-:-:S04]  /*3110*/  @!P3 LEA R6, P0, R5, c[0x0][0x2a0], 0x2 ;  /* 0x0000a8000506ba11 */ /* 0x000fc800078010ff */
[----:B------:R-:W-:-:S05]  /*3120*/  @!P3 LEA.HI.X R7, R5, c[0x0][0x2a4], R7, 0x2, P0 ;  /* 0x0000a9000507ba11 */ /* 0x000fca00000f1407 */
[----:B------:R1:W2:Y:S01]  /*3130*/  @!P3 LDG.E R227, [R6.64] ;  /* 0x0000000606e3b981 */ /* 0x0002a2000c1e1900 */
[----:B------:R-:W-:Y:S01]  /*3140*/  IMAD.MOV R2, RZ, RZ, -R2 ;  /* 0x000000ffff027224 */ /* 0x000fe200078e0a02 */
[----:B------:R-:W-:Y:S01]  /*3150*/  SEL R21, RZ, 0x10, P6 ;  /* 0x00000010ff157807 */ /* 0x000fe20003000000 */
[----:B------:R-:W-:Y:S01]  /*3160*/  IMAD.SHL.U32 R8, R64, 0x2, RZ ;  /* 0x0000000240087824 */ /* 0x000fe200078e00ff */
[----:B------:R-:W-:Y:S01]  /*3170*/  SEL R20, RZ, 0x10, P5 ;  /* 0x00000010ff147807 */ /* 0x000fe20002800000 */
[----:B------:R-:W-:Y:S01]  /*3180*/  IMAD R228, R2, c[0x0][0x2b8], R3 ;  /* 0x0000ae0002e47a24 */ /* 0x000fe200078e0203 */
[----:B------:R-:W-:Y:S01]  /*3190*/  SEL R19, RZ, 0x10, P4 ;  /* 0x00000010ff137807 */ /* 0x000fe20002000000 */
[----:B------:R-:W-:Y:S01]  /*31a0*/  IMAD.SHL.U32 R16, R183, 0x2, RZ ;  /* 0x00000002b7107824 */ /* 0x000fe200078e00ff */
[----:B------:R-:W-:Y:S02]  /*31b0*/  IADD3 R12, -R20, 0x10, RZ ;  /* 0x00000010140c7810 */ /* 0x000fe40007ffe1ff */
[----:B------:R-:W-:-:S02]  /*31c0*/  SHF.R.S32.HI R2, RZ, 0x1f, R228 ;  /* 0x0000001fff027819 */ /* 0x000fc400000114e4 */
[----:B------:R-:W-:Y:S02]  /*31d0*/  SHF.L.U64.HI R9, R64, 0x1, R166 ;  /* 0x0000000140097819 */ /* 0x000fe400000102a6 */
[----:B------:R-:W-:Y:S01]  /*31e0*/  LOP3.LUT R12, R12, 0xf, RZ, 0xc0, !PT ;  /* 0x0000000f0c0c7812 */ /* 0x000fe200078ec0ff */
[----:B------:R-:W-:Y:S01]  /*31f0*/  IMAD R5, R2, c[0x0][0x1e0], RZ ;  /* 0x0000780002057a24 */ /* 0x000fe200078e02ff */
[----:B------:R-:W-:Y:S01]  /*3200*/  IADD3 R10, -R19, 0x10, RZ ;  /* 0x00000010130a7810 */ /* 0x000fe20007ffe1ff */
[----:B------:R-:W-:Y:S01]  /*3210*/  IMAD.WIDE.U32 R2, R228, c[0x0][0x1e0], RZ ;  /* 0x00007800e4027a25 */ /* 0x000fe200078e00ff */
[----:B------:R-:W-:Y:S02]  /*3220*/  SHF.L.U64.HI R17, R184, 0x1, R165 ;  /* 0x00000001b8117819 */ /* 0x000fe400000102a5 */
[----:B------:R-:W-:Y:S01]  /*3230*/  LOP3.LUT R10, R10, 0xf, RZ, 0xc0, !PT ;  /* 0x0000000f0a0a7812 */ /* 0x000fe200078ec0ff */
[----:B------:R-:W-:Y:S01]  /*3240*/  IMAD R5, R228, c[0x0][0x1e4], R5 ;  /* 0x00007900e4057a24 */ /* 0x000fe200078e0205 */
[----:B------:R-:W-:-:S03]  /*3250*/  SHF.L.U64.HI R18, R183, 0x1, R164 ;  /* 0x00000001b7127819 */ /* 0x000fc600000102a4 */
[----:B------:R-:W-:Y:S01]  /*3260*/  IMAD.IADD R3, R3, 0x1, R5 ;  /* 0x0000000103037824 */ /* 0x000fe200078e0205 */
[----:B-1----:R-:W-:-:S04]  /*3270*/  IADD3 R6, -R21, 0x10, RZ ;  /* 0x0000001015067810 */ /* 0x002fc80007ffe1ff */
[----:B------:R-:W-:Y:S02]  /*3280*/  LOP3.LUT R6, R6, 0xf, RZ, 0xc0, !PT ;  /* 0x0000000f06067812 */ /* 0x000fe400078ec0ff */
[----:B--2---:R-:W-:Y:S01]  /*3290*/  SHF.R.S32.HI R5, RZ, 0x1f, R227 ;  /* 0x0000001fff057819 */ /* 0x004fe200000114e3 */
[----:B------:R-:W-:-:S04]  /*32a0*/  IMAD.WIDE.U32 R2, R227, c[0x0][0x1f0], R2 ;  /* 0x00007c00e3027a25 */ /* 0x000fc800078e0002 */
[----:B------:R-:W-:Y:S01]  /*32b0*/  IMAD R5, R5, c[0x0][0x1f0], RZ ;  /* 0x00007c0005057a24 */ /* 0x000fe200078e02ff */
[----:B------:R-:W-:-:S03]  /*32c0*/  IADD3 R2, P0, R168, R2, RZ ;  /* 0x00000002a8027210 */ /* 0x000fc60007f1e0ff */
[----:B------:R-:W-:-:S05]  /*32d0*/  IMAD R5, R227, c[0x0][0x1f4], R5 ;  /* 0x00007d00e3057a24 */ /* 0x000fca00078e0205 */
[----:B------:R-:W-:Y:S02]  /*32e0*/  IADD3.X R5, R167, R3, R5, P0, !PT ;  /* 0x00000003a7057210 */ /* 0x000fe400007fe405 */
[----:B------:R-:W-:-:S04]  /*32f0*/  LEA R7, P0, R2, c[0x0][0x1c8], 0x1 ;  /* 0x0000720002077a11 */ /* 0x000fc800078008ff */
[----:B------:R-:W-:Y:S02]  /*3300*/  LEA.HI.X R5, R2, c[0x0][0x1cc], R5, 0x1, P0 ;  /* 0x0000730002057a11 */ /* 0x000fe400000f0c05 */
[----:B------:R-:W1:Y:S04]  /*3310*/  SHFL.IDX PT, R2, R7, 0x1, 0x1c1f ;  /* 0x003c1f0007027f89 */ /* 0x000e6800000e0000 */
[----:B------:R-:W2:Y:S01]  /*3320*/  SHFL.IDX PT, R3, R5, 0x1, 0x1c1f ;  /* 0x003c1f0005037f89 */ /* 0x000ea200000e0000 */
[----:B-1----:R-:W-:Y:S01]  /*3330*/  IADD3 R14, P1, P0, R6, R2, R8 ;  /* 0x00000002060e7210 */ /* 0x002fe2000783e008 */
[----:B------:R-:W-:-:S03]  /*3340*/  IMAD.SHL.U32 R6, R184, 0x2, RZ ;  /* 0x00000002b8067824 */ /* 0x000fc600078e00ff */
[----:B--2---:R-:W-:Y:S02]  /*3350*/  IADD3.X R15, RZ, R3, R9, P1, P0 ;  /* 0x00000003ff0f7210 */ /* 0x004fe40000fe0409 */
[----:B------:R-:W-:-:S04]  /*3360*/  IADD3 R12, P1, P0, R12, R2, R6 ;  /* 0x000000020c0c7210 */ /* 0x000fc8000783e006 */
[-C--:B------:R-:W-:Y:S02]  /*3370*/  IADD3.X R13, RZ, R3.reuse, R17, P1, P0 ;  /* 0x00000003ff0d7210 */ /* 0x080fe40000fe0411 */
[----:B------:R-:W-:Y:S02]  /*3380*/  IADD3 R10, P1, P0, R10, R2, R16 ;  /* 0x000000020a0a7210 */ /* 0x000fe4000783e010 */
[----:B------:R-:W1:Y:S02]  /*3390*/  SHFL.IDX PT, R2, R7, RZ, 0x1c1f ;  /* 0x001c1fff07027589 */ /* 0x000e6400000e0000 */
[----:B------:R-:W-:Y:S02]  /*33a0*/  IADD3.X R11, RZ, R3, R18, P1, P0 ;  /* 0x00000003ff0b7210 */ /* 0x000fe40000fe0412 */
[----:B------:R-:W2:Y:S01]  /*33b0*/  SHFL.IDX PT, R3, R5, RZ, 0x1c1f ;  /* 0x001c1fff05037589 */ /* 0x000ea200000e0000 */
[----:B-1----:R-:W-:-:S05]  /*33c0*/  IADD3 R8, P0, R2, R8, RZ ;  /* 0x0000000802087210 */ /* 0x002fca0007f1e0ff */
[----:B--2---:R-:W-:Y:S01]  /*33d0*/  IMAD.X R9, R3, 0x1, R9, P0 ;  /* 0x0000000103097824 */ /* 0x004fe200000e0609 */
[----:B------:R-:W-:-:S04]  /*33e0*/  IADD3 R6, P0, R2, R6, RZ ;  /* 0x0000000602067210 */ /* 0x000fc80007f1e0ff */
[----:B------:R1:W-:Y:S01]  /*33f0*/  LDGSTS.E.BYPASS.LTC128B.128 [R226+0x3100], [R8.64], !P6 ;  /* 0x0310000008e27fae */ /* 0x0003e2000f101d46 */
[----:B------:R-:W-:Y:S01]  /*3400*/  IMAD.X R7, R3, 0x1, R17, P0 ;  /* 0x0000000103077824 */ /* 0x000fe200000e0611 */
[----:B------:R-:W-:-:S04]  /*3410*/  IADD3 R2, P0, R2, R16, RZ ;  /* 0x0000001002027210 */ /* 0x000fc80007f1e0ff */
[----:B------:R1:W-:Y:S01]  /*3420*/  LDGSTS.E.BYPASS.LTC128B.128 [R226+0x4100], [R6.64], !P5 ;  /* 0x0410000006e27fae */ /* 0x0003e2000e901d46 */
[----:B------:R-:W-:Y:S01]  /*3430*/  IMAD.X R3, R3, 0x1, R18, P0 ;  /* 0x0000000103037824 */ /* 0x000fe200000e0612 */
[----:B------:R-:W-:-:S04]  /*3440*/  ISETP.NE.U32.AND P0, PT, R21, RZ, PT ;  /* 0x000000ff1500720c */ /* 0x000fc80003f05070 */
[----:B------:R1:W-:Y:S09]  /*3450*/  LDGSTS.E.BYPASS.LTC128B.128 [R226+0x5100], [R2.64], !P4 ;  /* 0x0510000002e27fae */ /* 0x0003f2000e101d46 */
[----:B------:R1:W-:Y:S01]  /*3460*/  LDGSTS.E.BYPASS.LTC128B.128.ZFILL [R226+0x3900], [R14.64], P0 ;  /* 0x039000000ee27fae */ /* 0x0003e20008141d46 */
[----:B------:R-:W-:-:S13]  /*3470*/  ISETP.NE.U32.AND P0, PT, R20, RZ, PT ;  /* 0x000000ff1400720c */ /* 0x000fda0003f05070 */
[----:B------:R1:W-:Y:S01]  /*3480*/  LDGSTS.E.BYPASS.LTC128B.128.ZFILL [R226+0x4900], [R12.64], P0 ;  /* 0x049000000ce27fae */ /* 0x0003e20008141d46 */
[----:B------:R-:W-:-:S13]  /*3490*/  ISETP.NE.U32.AND P0, PT, R19, RZ, PT ;  /* 0x000000ff1300720c */ /* 0x000fda0003f05070 */
[----:B------:R1:W-:Y:S02]  /*34a0*/  LDGSTS.E.BYPASS.LTC128B.128.ZFILL [R226+0x5900], [R10.64], P0 ;  /* 0x059000000ae27fae */ /* 0x0003e40008141d46 */
.L_x_31:
[----:B-1234-:R-:W-:Y:S01]  /*34b0*/  LOP3.LUT R2, R162, 0xffffffe0, RZ, 0xc0, !PT ;  /* 0xffffffe0a2027812 */ /* 0x01efe200078ec0ff */
[----:B------:R-:W-:Y:S01]  /*34c0*/  IMAD.SHL.U32 R221, R0, 0x2, RZ ;  /* 0x0000000200dd7824 */ /* 0x000fe200078e00ff */
[----:B------:R-:W0:Y:S03]  /*34d0*/  LDGDEPBAR ;  /* 0x00000000000079af */ /* 0x000e260000000000 */
[----:B------:R-:W-:Y:S02]  /*34e0*/  IMAD.IADD R2, R163, 0x1, -R2 ;  /* 0x00000001a3027824 */ /* 0x000fe400078e0a02 */
[----:B------:R-:W-:-:S03]  /*34f0*/  IMAD R222, R4, 0x2, R221 ;  /* 0x0000000204de7824 */ /* 0x000fc600078e02dd */
[----:B------:R-:W-:-:S04]  /*3500*/  SHF.R.S32.HI R3, RZ, 0x1f, R2 ;  /* 0x0000001fff037819 */ /* 0x000fc80000011402 */
[----:B------:R-:W-:-:S04]  /*3510*/  LEA.HI R3, R3, R2, RZ, 0x2 ;  /* 0x0000000203037211 */ /* 0x000fc800078f10ff */
[----:B------:R-:W-:-:S05]  /*3520*/  LOP3.LUT R3, R3, 0x7ffffffc, RZ, 0xc0, !PT ;  /* 0x7ffffffc03037812 */ /* 0x000fca00078ec0ff */
[----:B------:R-:W-:-:S04]  /*3530*/  IMAD.IADD R2, R2, 0x1, -R3 ;  /* 0x0000000102027824 */ /* 0x000fc800078e0a03 */
[----:B------:R-:W-:-:S05]  /*3540*/  IMAD R2, R2, -0x2, R151 ;  /* 0xfffffffe02027824 */ /* 0x000fca00078e0297 */
[----:B------:R-:W-:-:S04]  /*3550*/  ISETP.GT.AND P0, PT, R2, RZ, PT ;  /* 0x000000ff0200720c */ /* 0x000fc80003f04270 */
[----:B------:R-:W-:Y:S02]  /*3560*/  FSEL R15, R119, -INF , P0 ;  /* 0xff800000770f7808 */ /* 0x000fe40000000000 */
[----:B------:R-:W-:Y:S02]  /*3570*/  FSEL R10, R125, -INF , P0 ;  /* 0xff8000007d0a7808 */ /* 0x000fe40000000000 */
[----:B------:R-:W-:Y:S02]  /*3580*/  FSEL R39, R127, -INF , P0 ;  /* 0xff8000007f277808 */ /* 0x000fe40000000000 */
[----:B------:R-:W-:Y:S02]  /*3590*/  FSEL R32, R161, -INF , P0 ;  /* 0xff800000a1207808 */ /* 0x000fe40000000000 */
[----:B------:R-:W-:-:S04]  /*35a0*/  ISETP.GT.AND P0, PT, R2, 0x1, PT ;  /* 0x000000010200780c */ /* 0x000fc80003f04270 */
[----:B------:R-:W-:Y:S02]  /*35b0*/  FSEL R16, R117, -INF , P0 ;  /* 0xff80000075107808 */ /* 0x000fe40000000000 */
[----:B------:R-:W-:Y:S02]  /*35c0*/  FSEL R11, R124, -INF , P0 ;  /* 0xff8000007c0b7808 */ /* 0x000fe40000000000 */
[----:B------:R-:W-:Y:S02]  /*35d0*/  FSEL R44, R126, -INF , P0 ;  /* 0xff8000007e2c7808 */ /* 0x000fe40000000000 */
[----:B------:R-:W-:Y:S02]  /*35e0*/  FSEL R36, R160, -INF , P0 ;  /* 0xff800000a0247808 */ /* 0x000fe40000000000 */
[----:B------:R-:W-:Y:S02]  /*35f0*/  ISETP.GT.AND P0, PT, R2, 0x8, PT ;  /* 0x000000080200780c */ /* 0x000fe40003f04270 */
[----:B------:R-:W-:-:S02]  /*3600*/  FMNMX.FTZ R3, R10, R11, !PT ;  /* 0x0000000b0a037209 */ /* 0x000fc40007810000 */
        /* <DEDUP_REMOVED lines=54> */
[----:B------:R-:W-:Y:S02]  /*3970*/  FMNMX.FTZ R5, R28, R5, !PT ;  /* 0x000000051c057209 */ /* 0x000fe40007810000 */
[----:B------:R-:W-:Y:S02]  /*3980*/  FSEL R174, R52, -INF , P0 ;  /* 0xff80000034ae7808 */ /* 0x000fe40000000000 */
[----:B------:R-:W-:Y:S02]  /*3990*/  FSEL R156, R77, -INF , P0 ;  /* 0xff8000004d9c7808 */ /* 0x000fe40000000000 */
[----:B------:R-:W-:Y:S02]  /*39a0*/  FSEL R192, R75, -INF , P0 ;  /* 0xff8000004bc07808 */ /* 0x000fe40000000000 */
[----:B------:R-:W-:Y:S02]  /*39b0*/  FSEL R187, R73, -INF , P0 ;  /* 0xff80000049bb7808 */ /* 0x000fe40000000000 */
[----:B------:R-:W-:-:S02]  /*39c0*/  ISETP.GT.AND P0, PT, R2, 0x30, PT ;  /* 0x000000300200780c */ /* 0x000fc40003f04270 */
[----:B------:R-:W-:Y:S02]  /*39d0*/  FMNMX.FTZ R3, R158, R3, !PT ;  /* 0x000000039e037209 */ /* 0x000fe40007810000 */
[----:B------:R-:W-:Y:S02]  /*39e0*/  FMNMX.FTZ R5, R51, R5, !PT ;  /* 0x0000000533057209 */ /* 0x000fe40007810000 */
[----:B------:R-:W-:Y:S02]  /*39f0*/  FSEL R214, R27, -INF , P0 ;  /* 0xff8000001bd67808 */ /* 0x000fe40000000000 */
[----:B------:R-:W-:Y:S02]  /*3a00*/  FSEL R207, R33, -INF , P0 ;  /* 0xff80000021cf7808 */ /* 0x000fe40000000000 */
[----:B------:R-:W-:Y:S02]  /*3a10*/  FSEL R252, R58, -INF , P0 ;  /* 0xff8000003afc7808 */ /* 0x000fe40000000000 */
[----:B------:R-:W-:-:S02]  /*3a20*/  FSEL R232, R56, -INF , P0 ;  /* 0xff80000038e87808 */ /* 0x000fc40000000000 */
[----:B------:R-:W-:Y:S02]  /*3a30*/  FMNMX.FTZ R3, R157, R3, !PT ;  /* 0x000000039d037209 */ /* 0x000fe40007810000 */
[----:B------:R-:W-:Y:S02]  /*3a40*/  ISETP.GT.AND P0, PT, R2, 0x31, PT ;  /* 0x000000310200780c */ /* 0x000fe40003f04270 */
[----:B------:R-:W-:Y:S02]  /*3a50*/  FMNMX.FTZ R5, R65, R5, !PT ;  /* 0x0000000541057209 */ /* 0x000fe40007810000 */
[----:B------:R-:W-:Y:S02]  /*3a60*/  FMNMX.FTZ R3, R156, R3, !PT ;  /* 0x000000039c037209 */ /* 0x000fe40007810000 */
[----:B------:R-:W-:Y:S02]  /*3a70*/  FSEL R216, R29, -INF , P0 ;  /* 0xff8000001dd87808 */ /* 0x000fe40000000000 */
[----:B------:R-:W-:-:S02]  /*3a80*/  FSEL R206, R34, -INF , P0 ;  /* 0xff80000022ce7808 */ /* 0x000fc40000000000 */
[----:B------:R-:W-:Y:S02]  /*3a90*/  FSEL R251, R35, -INF , P0 ;  /* 0xff80000023fb7808 */ /* 0x000fe40000000000 */
[----:B------:R-:W-:Y:S02]  /*3aa0*/  FSEL R231, R57, -INF , P0 ;  /* 0xff80000039e77808 */ /* 0x000fe40000000000 */
[----:B------:R-:W-:Y:S02]  /*3ab0*/  FMNMX.FTZ R5, R66, R5, !PT ;  /* 0x0000000542057209 */ /* 0x000fe40007810000 */
[----:B------:R-:W-:Y:S02]  /*3ac0*/  ISETP.GT.AND P0, PT, R2, 0x38, PT ;  /* 0x000000380200780c */ /* 0x000fe40003f04270 */
[----:B------:R-:W-:Y:S02]  /*3ad0*/  FMNMX.FTZ R3, R207, R3, !PT ;  /* 0x00000003cf037209 */ /* 0x000fe40007810000 */
[----:B------:R-:W-:-:S02]  /*3ae0*/  FMNMX.FTZ R5, R67, R5, !PT ;  /* 0x0000000543057209 */ /* 0x000fc40007810000 */
[----:B------:R-:W-:Y:S02]  /*3af0*/  FSEL R213, R22, -INF , P0 ;  /* 0xff80000016d57808 */ /* 0x000fe40000000000 */
[----:B------:R-:W-:Y:S02]  /*3b00*/  FSEL R205, R23, -INF , P0 ;  /* 0xff80000017cd7808 */ /* 0x000fe40000000000 */
[----:B------:R-:W-:Y:S01]  /*3b10*/  FSEL R250, R25, -INF , P0 ;  /* 0xff80000019fa7808 */ /* 0x000fe20000000000 */
[----:B------:R-:W-:Y:S01]  /*3b20*/  LDSM.16.MT88.4 R20, [R221+0x1100] ;  /* 0x00110000dd14783b */ /* 0x000fe20000004200 */
[----:B------:R-:W-:Y:S02]  /*3b30*/  FSEL R237, R26, -INF , P0 ;  /* 0xff8000001aed7808 */ /* 0x000fe40000000000 */
[----:B------:R-:W-:Y:S02]  /*3b40*/  ISETP.GT.AND P0, PT, R2, 0x39, PT ;  /* 0x000000390200780c */ /* 0x000fe40003f04270 */
[----:B------:R-:W-:-:S02]  /*3b50*/  FMNMX.FTZ R2, R206, R3, !PT ;  /* 0x00000003ce027209 */ /* 0x000fc40007810000 */
[----:B------:R-:W-:Y:S02]  /*3b60*/  FMNMX.FTZ R3, R159, R5, !PT ;  /* 0x000000059f037209 */ /* 0x000fe40007810000 */
[----:B------:R-:W-:Y:S02]  /*3b70*/  FMNMX.FTZ R6, R32, R36, !PT ;  /* 0x0000002420067209 */ /* 0x000fe40007810000 */
[----:B------:R-:W-:Y:S02]  /*3b80*/  FSEL R204, R24, -INF , P0 ;  /* 0xff80000018cc7808 */ /* 0x000fe40000000000 */
[----:B------:R-:W-:Y:S01]  /*3b90*/  FMNMX.FTZ R2, R205, R2, !PT ;  /* 0x00000002cd027209 */ /* 0x000fe20007810000 */
[----:B------:R-:W-:Y:S01]  /*3ba0*/  LDSM.16.MT88.4 R24, [R221+0x100] ;  /* 0x00010000dd18783b */ /* 0x000fe20000004200 */
        /* <DEDUP_REMOVED lines=8> */
[----:B------:R-:W-:-:S02]  /*3c30*/  FMNMX.FTZ R2, R214, R2, !PT ;  /* 0x00000002d6027209 */ /* 0x000fc40007810000 */
[----:B------:R-:W-:Y:S02]  /*3c40*/  FMNMX.FTZ R3, R101, R3, !PT ;  /* 0x0000000365037209 */ /* 0x000fe40007810000 */
[----:B------:R-:W-:Y:S02]  /*3c50*/  FMNMX.FTZ R2, R216, R2, !PT ;  /* 0x00000002d8027209 */ /* 0x000fe40007810000 */
[----:B------:R-:W-:Y:S02]  /*3c60*/  FMNMX.FTZ R3, R102, R3, !PT ;  /* 0x0000000366037209 */ /* 0x000fe40007810000 */
[----:B------:R-:W-:Y:S02]  /*3c70*/  FSEL R208, R30, -INF , P0 ;  /* 0xff8000001ed07808 */ /* 0x000fe40000000000 */
[----:B------:R-:W-:Y:S02]  /*3c80*/  FMNMX.FTZ R2, R213, R2, !PT ;  /* 0x00000002d5027209 */ /* 0x000fe40007810000 */
[----:B------:R-:W-:-:S02]  /*3c90*/  FMNMX.FTZ R3, R106, R3, !PT ;  /* 0x000000036a037209 */ /* 0x000fc40007810000 */
[----:B------:R-:W-:Y:S02]  /*3ca0*/  FMNMX.FTZ R5, R39, R44, !PT ;  /* 0x0000002c27057209 */ /* 0x000fe40007810000 */
[----:B------:R-:W-:Y:S02]  /*3cb0*/  FMNMX.FTZ R8, R208, R2, !PT ;  /* 0x00000002d0087209 */ /* 0x000fe40007810000 */
[----:B------:R-:W-:Y:S02]  /*3cc0*/  FMNMX.FTZ R3, R175, R3, !PT ;  /* 0x00000003af037209 */ /* 0x000fe40007810000 */
[----:B------:R-:W-:Y:S01]  /*3cd0*/  FMNMX.FTZ R5, R45, R5, !PT ;  /* 0x000000052d057209 */ /* 0x000fe20007810000 */
[----:B------:R-:W2:Y:S01]  /*3ce0*/  SHFL.BFLY PT, R7, R8, 0x2, 0x1f ;  /* 0x0c401f0008077f89 */ /* 0x000ea200000e0000 */
[----:B------:R-:W-:Y:S02]  /*3cf0*/  FMNMX.FTZ R2, R186, R3, !PT ;  /* 0x00000003ba027209 */ /* 0x000fe40007810000 */
[----:B------:R-:W-:-:S02]  /*3d00*/  FMNMX.FTZ R3, R46, R5, !PT ;  /* 0x000000052e037209 */ /* 0x000fc40007810000 */
[----:B-1----:R-:W-:Y:S02]  /*3d10*/  FMNMX.FTZ R103, R6, R103, !PT ;  /* 0x0000006706677209 */ /* 0x002fe40007810000 */
        /* <DEDUP_REMOVED lines=13> */
[----:B--2---:R-:W-:Y:S02]  /*3df0*/  FMNMX.FTZ R8, R8, R7, !PT ;  /* 0x0000000708087209 */ /* 0x004fe40007810000 */
[----:B------:R-:W-:Y:S01]  /*3e00*/  FMNMX.FTZ R2, R190, R3, !PT ;  /* 0x00000003be027209 */ /* 0x000fe20007810000 */
[----:B------:R-:W2:Y:S01]  /*3e10*/  SHFL.BFLY PT, R7, R6, 0x2, 0x1f ;  /* 0x0c401f0006077f89 */ /* 0x000ea200000e0000 */
[----:B-1----:R-:W-:Y:S02]  /*3e20*/  FMNMX.FTZ R103, R103, R5, !PT ;  /* 0x0000000567677209 */ /* 0x002fe40007810000 */
[----:B------:R-:W-:Y:S01]  /*3e30*/  FMNMX.FTZ R2, R191, R2, !PT ;  /* 0x00000002bf027209 */ /* 0x000fe20007810000 */
[----:B------:R-:W1:Y:S01]  /*3e40*/  SHFL.BFLY PT, R9, R8, 0x1, 0x1f ;  /* 0x0c201f0008097f89 */ /* 0x000e6200000e0000 */
[----:B------:R-:W-:Y:S01]  /*3e50*/  FSEL R230, R40, -INF , P0 ;  /* 0xff80000028e67808 */ /* 0x000fe20000000000 */
[C---:B------:R-:W-:Y:S01]  /*3e60*/  FMUL.FTZ R12, R103.reuse, c[0x0][0x2d0] ;  /* 0x0000b400670c7a20 */ /* 0x040fe20000410000 */
[----:B------:R-:W-:Y:S01]  /*3e70*/  FMNMX.FTZ R2, R192, R2, !PT ;  /* 0x00000002c0027209 */ /* 0x000fe20007810000 */
[----:B------:R-:W-:Y:S01]  /*3e80*/  LDSM.16.MT88.4 R40, [R222+0x2100] ;  /* 0x00210000de28783b */ /* 0x000fe20000004200 */
[----:B------:R-:W-:-:S02]  /*3e90*/  FSETP.NEU.FTZ.AND P0, PT, R103, -INF , PT ;  /* 0xff8000006700780b */ /* 0x000fc40003f1d000 */
[----:B------:R-:W-:Y:S02]  /*3ea0*/  FMNMX.FTZ R2, R252, R2, !PT ;  /* 0x00000002fc027209 */ /* 0x000fe40007810000 */
[----:B------:R-:W-:Y:S02]  /*3eb0*/  FSEL R12, R12, RZ, P0 ;  /* 0x000000ff0c0c7208 */ /* 0x000fe40000000000 */
[----:B------:R-:W-:-:S03]  /*3ec0*/  FMNMX.FTZ R5, R251, R2, !PT ;  /* 0x00000002fb057209 */ /* 0x000fc60007810000 */
[--C-:B------:R-:W-:Y:S01]  /*3ed0*/  FFMA.FTZ R2, R10, c[0x0][0x2d0], -R12.reuse ;  /* 0x0000b4000a027a23 */ /* 0x100fe2000001080c */
[----:B------:R-:W-:Y:S01]  /*3ee0*/  FMNMX.FTZ R5, R250, R5, !PT ;  /* 0x00000005fa057209 */ /* 0x000fe20007810000 */
[--C-:B------:R-:W-:Y:S02]  /*3ef0*/  FFMA.FTZ R3, R11, c[0x0][0x2d0], -R12.reuse ;  /* 0x0000b4000b037a23 */ /* 0x100fe4000001080c */
[----:B------:R1:W-:Y:S01]  /*3f00*/  MUFU.EX2 R137, R2 ;  /* 0x0000000200897308 */ /* 0x0003e20000000800 */
[----:B------:R-:W-:Y:S02]  /*3f10*/  FMNMX.FTZ R5, R230, R5, !PT ;  /* 0x00000005e6057209 */ /* 0x000fe40007810000 */
[----:B--2---:R-:W-:Y:S01]  /*3f20*/  FMNMX.FTZ R7, R6, R7, !PT ;  /* 0x0000000706077209 */ /* 0x004fe20007810000 */
[----:B------:R-:W-:-:S04]  /*3f30*/  FFMA.FTZ R6, R13, c[0x0][0x2d0], -R12 ;  /* 0x0000b4000d067a23 */ /* 0x000fc8000001080c */
[----:B------:R2:W3:Y:S01]  /*3f40*/  MUFU.EX2 R18, R3 ;  /* 0x0000000300127308 */ /* 0x0004e20000000800 */
[----:B-1----:R-:W-:-:S07]  /*3f50*/  FMNMX.FTZ R2, R9, R8, !PT ;  /* 0x0000000809027209 */ /* 0x002fce0007810000 */
[----:B------:R1:W-:Y:S01]  /*3f60*/  MUFU.EX2 R194, R6 ;  /* 0x0000000600c27308 */ /* 0x0003e20000000800 */
[----:B------:R-:W4:Y:S01]  /*3f70*/  SHFL.BFLY PT, R8, R5, 0x2, 0x1f ;  /* 0x0c401f0005087f89 */ /* 0x000f2200000e0000 */
[----:B------:R-:W-:-:S03]  /*3f80*/  FSETP.NEU.FTZ.AND P0, PT, R2, -INF , PT ;  /* 0xff8000000200780b */ /* 0x000fc60003f1d000 */
[----:B------:R-:W5:Y:S01]  /*3f90*/  SHFL.BFLY PT, R9, R7, 0x1, 0x1f ;  /* 0x0c201f0007097f89 */ /* 0x000f6200000e0000 */
[----:B--2---:R-:W-:-:S05]  /*3fa0*/  FMUL.FTZ R3, R2, c[0x0][0x2d0] ;  /* 0x0000b40002037a20 */ /* 0x004fca0000410000 */
[----:B------:R-:W-:Y:S01]  /*3fb0*/  FSEL R3, R3, RZ, P0 ;  /* 0x000000ff03037208 */ /* 0x000fe20000000000 */
[----:B-1----:R-:W-:-:S04]  /*3fc0*/  FFMA.FTZ R6, R14, c[0x0][0x2d0], -R12 ;  /* 0x0000b4000e067a23 */ /* 0x002fc8000001080c */
[--C-:B------:R-:W-:Y:S01]  /*3fd0*/  FFMA.FTZ R0, R16, c[0x0][0x2d0], -R3.reuse ;  /* 0x0000b40010007a23 */ /* 0x100fe20000010803 */
[----:B------:R1:W-:Y:S01]  /*3fe0*/  MUFU.EX2 R136, R6 ;  /* 0x0000000600887308 */ /* 0x0003e20000000800 */
[----:B------:R-:W-:Y:S02]  /*3ff0*/  FFMA.FTZ R4, R28, c[0x0][0x2d0], -R3 ;  /* 0x0000b4001c047a23 */ /* 0x000fe40000010803 */
[----:B------:R-:W-:Y:S01]  /*4000*/  LDSM.16.MT88.4 R28, [R222+0x1100] ;  /* 0x00110000de1c783b */ /* 0x000fe20000004200 */
[----:B----4-:R-:W-:-:S04]  /*4010*/  FMNMX.FTZ R5, R5, R8, !PT ;  /* 0x0000000805057209 */ /* 0x010fc80007810000 */
[----:B------:R2:W-:Y:S01]  /*4020*/  MUFU.EX2 R138, R0 ;  /* 0x00000000008a7308 */ /* 0x0005e20000000800 */
[----:B-----5:R-:W-:-:S04]  /*4030*/  FMNMX.FTZ R105, R7, R9, !PT ;  /* 0x0000000907697209 */ /* 0x020fc80007810000 */
[----:B------:R-:W-:Y:S01]  /*4040*/  FSETP.NEU.FTZ.AND P0, PT, R105, -INF , PT ;  /* 0xff8000006900780b */ /* 0x000fe20003f1d000 */
[--C-:B-1----:R-:W-:Y:S02]  /*4050*/  FFMA.FTZ R6, R15, c[0x0][0x2d0], -R3.reuse ;  /* 0x0000b4000f067a23 */ /* 0x102fe40000010803 */
[----:B------:R-:W-:Y:S01]  /*4060*/  MUFU.EX2 R14, R4 ;  /* 0x00000004000e7308 */ /* 0x000fe20000000800 */
[----:B---3--:R-:W-:Y:S02]  /*4070*/  IMAD.MOV.U32 R15, RZ, RZ, R18 ;  /* 0x000000ffff0f7224 */ /* 0x008fe400078e0012 */
[----:B--2---:R-:W-:-:S05]  /*4080*/  FFMA.FTZ R0, R17, c[0x0][0x2d0], -R3 ;  /* 0x0000b40011007a23 */ /* 0x004fca0000010803 */
[----:B------:R1:W-:Y:S01]  /*4090*/  MUFU.EX2 R193, R6 ;  /* 0x0000000600c17308 */ /* 0x0003e20000000800 */
[----:B------:R-:W-:Y:S07]  /*40a0*/  LDSM.16.MT88.4 R16, [R222+0x100] ;  /* 0x00010000de10783b */ /* 0x000fee0000004200 */
[----:B------:R2:W3:Y:S01]  /*40b0*/  MUFU.EX2 R195, R0 ;  /* 0x0000000000c37308 */ /* 0x0004e20000000800 */
[----:B-1----:R-:W1:Y:S01]  /*40c0*/  SHFL.BFLY PT, R6, R5, 0x1, 0x1f ;  /* 0x0c201f0005067f89 */ /* 0x002e6200000e0000 */
[----:B--2---:R-:W-:Y:S01]  /*40d0*/  FMUL.FTZ R0, R105, c[0x0][0x2d0] ;  /* 0x0000b40069007a20 */ /* 0x004fe20000410000 */
[----:B---3--:R-:W-:-:S04]  /*40e0*/  F2FP.PACK_AB R7, R14, R195 ;  /* 0x000000c30e07723e */ /* 0x008fc800000000ff */
[----:B------:R-:W-:-:S05]  /*40f0*/  FSEL R0, R0, RZ, P0 ;  /* 0x000000ff00007208 */ /* 0x000fca0000000000 */
[--C-:B------:R-:W-:Y:S02]  /*4100*/  FFMA.FTZ R4, R32, c[0x0][0x2d0], -R0.reuse ;  /* 0x0000b40020047a23 */ /* 0x100fe40000010800 */
[----:B------:R-:W2:Y:S01]  /*4110*/  LDSM.16.MT88.4 R32, [R221+0x2100] ;  /* 0x00210000dd20783b */ /* 0x000ea20000004200 */
[--C-:B------:R-:W-:Y:S01]  /*4120*/  FFMA.FTZ R9, R37, c[0x0][0x2d0], -R0.reuse ;  /* 0x0000b40025097a23 */ /* 0x100fe20000010800 */
[----:B------:R3:W-:Y:S01]  /*4130*/  MUFU.EX2 R247, R4 ;  /* 0x0000000400f77308 */ /* 0x0007e20000000800 */
[----:B-1----:R-:W-:Y:S02]  /*4140*/  FMNMX.FTZ R104, R5, R6, !PT ;  /* 0x0000000605687209 */ /* 0x002fe40007810000 */
[----:B------:R-:W-:Y:S02]  /*4150*/  F2FP.PACK_AB R6, R136, R194 ;  /* 0x000000c28806723e */ /* 0x000fe400000000ff */
[C---:B------:R-:W-:Y:S01]  /*4160*/  FSETP.NEU.FTZ.AND P0, PT, R104.reuse, -INF , PT ;  /* 0xff8000006800780b */ /* 0x040fe20003f1d000 */
[----:B------:R-:W-:Y:S01]  /*4170*/  FMUL.FTZ R8, R104, c[0x0][0x2d0] ;  /* 0x0000b40068087a20 */ /* 0x000fe20000410000 */
[----:B------:R-:W-:Y:S01]  /*4180*/  F2FP.PACK_AB R5, R138, R193 ;  /* 0x000000c18a05723e */ /* 0x000fe200000000ff */
[----:B------:R-:W-:Y:S03]  /*4190*/  MUFU.EX2 R248, R9 ;  /* 0x0000000900f87308 */ /* 0x000fe60000000800 */
[----:B------:R-:W-:Y:S01]  /*41a0*/  FSEL R13, R8, RZ, P0 ;  /* 0x000000ff080d7208 */ /* 0x000fe20000000000 */
[----:B------:R-:W-:-:S02]  /*41b0*/  FFMA.FTZ R8, R38, c[0x0][0x2d0], -R0 ;  /* 0x0000b40026087a23 */ /* 0x000fc40000010800 */
[----:B---3--:R-:W-:Y:S02]  /*41c0*/  FFMA.FTZ R4, R36, c[0x0][0x2d0], -R0 ;  /* 0x0000b40024047a23 */ /* 0x008fe40000010800 */
[----:B------:R1:W3:Y:S08]  /*41d0*/  MUFU.EX2 R249, R8 ;  /* 0x0000000800f97308 */ /* 0x0002f00000000800 */
[----:B------:R4:W-:Y:S01]  /*41e0*/  MUFU.EX2 R242, R4 ;  /* 0x0000000400f27308 */ /* 0x0009e20000000800 */
[----:B-1----:R-:W-:Y:S01]  /*41f0*/  FFMA.FTZ R8, R39, c[0x0][0x2d0], -R13 ;  /* 0x0000b40027087a23 */ /* 0x002fe2000001080d */
[----:B---3--:R-:W-:Y:S01]  /*4200*/  F2FP.PACK_AB R10, R249, R248 ;  /* 0x000000f8f90a723e */ /* 0x008fe200000000ff */
[----:B------:R-:W-:Y:S05]  /*4210*/  LDSM.16.MT88.4 R36, [R222+0x2500] ;  /* 0x00250000de24783b */ /* 0x000fea0000004200 */
[----:B------:R1:W-:Y:S01]  /*4220*/  MUFU.EX2 R239, R8 ;  /* 0x0000000800ef7308 */ /* 0x0003e20000000800 */
[----:B----4-:R-:W-:-:S07]  /*4230*/  F2FP.PACK_AB R4, R15, R137 ;  /* 0x000000890f04723e */ /* 0x010fce00000000ff */
[----:B------:R-:W-:Y:S01]  /*4240*/  HMMA.16816.F32 R124, R4, R24, RZ ;  /* 0x00000018047c723c */ /* 0x000fe200000018ff */
[----:B-1----:R-:W-:-:S07]  /*4250*/  FFMA.FTZ R8, R44, c[0x0][0x2d0], -R13 ;  /* 0x0000b4002c087a23 */ /* 0x002fce000001080d */
[C---:B------:R-:W-:Y:S01]  /*4260*/  HMMA.16816.F32 R120, R4.reuse, R16, RZ ;  /* 0x000000100478723c */ /* 0x040fe200000018ff */
[----:B------:R1:W3:Y:S07]  /*4270*/  MUFU.EX2 R238, R8 ;  /* 0x0000000800ee7308 */ /* 0x0002ee0000000800 */
[C---:B------:R-:W-:Y:S08]  /*4280*/  HMMA.16816.F32 R116, R4.reuse, R20, RZ ;  /* 0x000000140474723c */ /* 0x040ff000000018ff */
[----:B------:R-:W-:Y:S01]  /*4290*/  HMMA.16816.F32 R112, R4, R28, RZ ;  /* 0x0000001c0470723c */ /* 0x000fe200000018ff */
[----:B-1----:R-:W-:Y:S01]  /*42a0*/  FFMA.FTZ R8, R45, c[0x0][0x2d0], -R13 ;  /* 0x0000b4002d087a23 */ /* 0x002fe2000001080d */
[----:B---3--:R-:W-:-:S03]  /*42b0*/  F2FP.PACK_AB R9, R238, R239 ;  /* 0x000000efee09723e */ /* 0x008fc600000000ff */
[----:B------:R1:W-:Y:S03]  /*42c0*/  MUFU.EX2 R241, R8 ;  /* 0x0000000800f17308 */ /* 0x0003e60000000800 */
[C---:B--2---:R-:W-:Y:S08]  /*42d0*/  HMMA.16816.F32 R108, R4.reuse, R32, RZ ;  /* 0x00000020046c723c */ /* 0x044ff000000018ff */
        /* <DEDUP_REMOVED lines=8> */
[C---:B------:R-:W-:Y:S08]  /*4360*/  HMMA.16816.F32 R80, R4.reuse, R30, RZ ;  /* 0x0000001e0450723c */ /* 0x040ff000000018ff */
[C---:B------:R-:W-:Y:S08]  /*4370*/  HMMA.16816.F32 R76, R4.reuse, R34, RZ ;  /* 0x00000022044c723c */ /* 0x040ff000000018ff */
        /* <DEDUP_REMOVED lines=10> */
[----:B------:R-:W2:Y:S07]  /*4420*/  LDSM.16.MT88.4 R16, [R221+0x1500] ;  /* 0x00150000dd10783b */ /* 0x000eae0000004200 */
[----:B------:R-:W-:Y:S01]  /*4430*/  HMMA.16816.F32 R56, R8, R20, RZ ;  /* 0x000000140838723c */ /* 0x000fe200000018ff */
[----:B-1----:R-:W-:-:S07]  /*4440*/  FFMA.FTZ R4, R49, c[0x0][0x2d0], -R12 ;  /* 0x0000b40031047a23 */ /* 0x002fce000001080c */
[C---:B------:R-:W-:Y:S01]  /*4450*/  HMMA.16816.F32 R132, R8.reuse, R22, RZ ;  /* 0x000000160884723c */ /* 0x040fe200000018ff */
[----:B------:R-:W-:Y:S01]  /*4460*/  LDSM.16.MT88.4 R20, [R222+0x500] ;  /* 0x00050000de14783b */ /* 0x000fe20000004200 */
[----:B------:R1:W-:Y:S06]  /*4470*/  MUFU.EX2 R244, R4 ;  /* 0x0000000400f47308 */ /* 0x0003ec0000000800 */
[C---:B------:R-:W-:Y:S08]  /*4480*/  HMMA.16816.F32 R52, R8.reuse, R28, RZ ;  /* 0x0000001c0834723c */ /* 0x040ff000000018ff */
[----:B------:R-:W-:Y:S01]  /*4490*/  HMMA.16816.F32 R148, R8, R30, RZ ;  /* 0x0000001e0894723c */ /* 0x000fe200000018ff */
[----:B------:R-:W-:Y:S01]  /*44a0*/  LDSM.16.MT88.4 R28, [R222+0x1500] ;  /* 0x00150000de1c783b */ /* 0x000fe20000004200 */
        /* <DEDUP_REMOVED lines=10> */
[----:B------:R-:W-:-:S04]  /*4550*/  FFMA.FTZ R8, R102, c[0x0][0x2d0], -R0 ;  /* 0x0000b40066087a23 */ /* 0x000fc80000010800 */
[----:B------:R4:W-:Y:S01]  /*4560*/  MUFU.EX2 R218, R8 ;  /* 0x0000000800da7308 */ /* 0x0009e20000000800 */
[----:B-1----:R-:W-:Y:S02]  /*4570*/  FFMA.FTZ R4, R65, c[0x0][0x2d0], -R3 ;  /* 0x0000b40041047a23 */ /* 0x002fe40000010803 */
[----:B------:R-:W-:-:S05]  /*4580*/  IMAD.MOV.U32 R65, RZ, RZ, R138 ;  /* 0x000000ffff417224 */ /* 0x000fca00078e008a */
[----:B------:R1:W5:Y:S01]  /*4590*/  MUFU.EX2 R236, R4 ;  /* 0x0000000400ec7308 */ /* 0x0003620000000800 */
[----:B----4-:R-:W-:-:S07]  /*45a0*/  FFMA.FTZ R8, R106, c[0x0][0x2d0], -R0 ;  /* 0x0000b4006a087a23 */ /* 0x010fce0000010800 */
[----:B------:R4:W-:Y:S01]  /*45b0*/  MUFU.EX2 R217, R8 ;  /* 0x0000000800d97308 */ /* 0x0009e20000000800 */
[----:B-1----:R-:W-:Y:S01]  /*45c0*/  FFMA.FTZ R4, R66, c[0x0][0x2d0], -R3 ;  /* 0x0000b40042047a23 */ /* 0x002fe20000010803 */
[----:B-----5:R-:W-:Y:S01]  /*45d0*/  F2FP.PACK_AB R5, R236, R233 ;  /* 0x000000e9ec05723e */ /* 0x020fe200000000ff */
[----:B------:R-:W-:-:S05]  /*45e0*/  IMAD.MOV.U32 R66, RZ, RZ, R137 ;  /* 0x000000ffff427224 */ /* 0x000fca00078e0089 */
[----:B------:R1:W-:Y:S01]  /*45f0*/  MUFU.EX2 R235, R4 ;  /* 0x0000000400eb7308 */ /* 0x0003e20000000800 */
[----:B----4-:R-:W-:-:S07]  /*4600*/  FFMA.FTZ R8, R107, c[0x0][0x2d0], -R13 ;  /* 0x0000b4006b087a23 */ /* 0x010fce000001080d */
        /* <DEDUP_REMOVED lines=10> */
[----:B------:R-:W-:Y:S02]  /*46b0*/  FFMA.FTZ R14, R173, c[0x0][0x2d0], -R3 ;  /* 0x0000b400ad0e7a23 */ /* 0x000fe40000010803 */
[----:B----4-:R-:W-:-:S05]  /*46c0*/  FFMA.FTZ R8, R129, c[0x0][0x2d0], -R13 ;  /* 0x0000b40081087a23 */ /* 0x010fca000001080d */
[----:B------:R4:W-:Y:S01]  /*46d0*/  MUFU.EX2 R180, R14 ;  /* 0x0000000e00b47308 */ /* 0x0009e20000000800 */
[----:B-1----:R-:W-:-:S07]  /*46e0*/  FFMA.FTZ R4, R101, c[0x0][0x2d0], -R0 ;  /* 0x0000b40065047a23 */ /* 0x002fce0000010800 */
[----:B------:R1:W-:Y:S08]  /*46f0*/  MUFU.EX2 R210, R8 ;  /* 0x0000000800d27308 */ /* 0x0003f00000000800 */
[----:B------:R5:W2:Y:S01]  /*4700*/  MUFU.EX2 R219, R4 ;  /* 0x0000000400db7308 */ /* 0x000aa20000000800 */
[----:B----4-:R-:W-:Y:S02]  /*4710*/  FFMA.FTZ R14, R174, c[0x0][0x2d0], -R3 ;  /* 0x0000b400ae0e7a23 */ /* 0x010fe40000010803 */
[----:B-1----:R-:W-:-:S05]  /*4720*/  FFMA.FTZ R8, R130, c[0x0][0x2d0], -R13 ;  /* 0x0000b40082087a23 */ /* 0x002fca000001080d */
[----:B------:R1:W-:Y:S01]  /*4730*/  MUFU.EX2 R181, R14 ;  /* 0x0000000e00b57308 */ /* 0x0003e20000000800 */
[----:B-----5:R-:W-:-:S07]  /*4740*/  F2FP.PACK_AB R4, R245, R240 ;  /* 0x000000f0f504723e */ /* 0x020fce00000000ff */
[----:B------:R4:W5:Y:S01]  /*4750*/  MUFU.EX2 R209, R8 ;  /* 0x0000000800d17308 */ /* 0x0009620000000800 */
[----:B--2---:R-:W-:Y:S01]  /*4760*/  HMMA.16816.F32 R152, R4, R16, R116 ;  /* 0x000000100498723c */ /* 0x004fe20000001874 */
[----:B-1----:R-:W-:-:S06]  /*4770*/  FFMA.FTZ R14, R175, c[0x0][0x2d0], -R0 ;  /* 0x0000b400af0e7a23 */ /* 0x002fcc0000010800 */
[----:B------:R1:W-:Y:S01]  /*4780*/  MUFU.EX2 R107, R14 ;  /* 0x0000000e006b7308 */ /* 0x0003e20000000800 */
[----:B---3--:R-:W-:Y:S01]  /*4790*/  HMMA.16816.F32 R116, R4, R32, R108 ;  /* 0x000000200474723c */ /* 0x008fe2000000186c */
[----:B----4-:R-:W-:-:S06]  /*47a0*/  FFMA.FTZ R8, R131, c[0x0][0x2d0], -R12 ;  /* 0x0000b40083087a23 */ /* 0x010fcc000001080c */
[----:B------:R2:W-:Y:S01]  /*47b0*/  MUFU.EX2 R203, R8 ;  /* 0x0000000800cb7308 */ /* 0x0005e20000000800 */
[----:B------:R-:W-:Y:S01]  /*47c0*/  HMMA.16816.F32 R168, R4, R20, R120 ;  /* 0x0000001404a8723c */ /* 0x000fe20000001878 */
[----:B-1----:R-:W-:-:S07]  /*47d0*/  FFMA.FTZ R14, R186, c[0x0][0x2d0], -R0 ;  /* 0x0000b400ba0e7a23 */ /* 0x002fce0000010800 */
[----:B------:R-:W-:Y:S01]  /*47e0*/  HMMA.16816.F32 R108, R4, R36, R96 ;  /* 0x00000024046c723c */ /* 0x000fe20000001860 */
[----:B------:R-:W-:Y:S01]  /*47f0*/  IMAD.MOV.U32 R186, RZ, RZ, R100 ;  /* 0x000000ffffba7224 */ /* 0x000fe200078e0064 */
[----:B------:R1:W-:Y:S01]  /*4800*/  MUFU.EX2 R101, R14 ;  /* 0x0000000e00657308 */ /* 0x0003e20000000800 */
[----:B--2---:R-:W-:-:S05]  /*4810*/  FFMA.FTZ R8, R158, c[0x0][0x2d0], -R12 ;  /* 0x0000b4009e087a23 */ /* 0x004fca000001080c */
[C---:B------:R-:W-:Y:S01]  /*4820*/  HMMA.16816.F32 R176, R4.reuse, R24, R124 ;  /* 0x0000001804b0723c */ /* 0x040fe2000000187c */
[----:B------:R-:W-:Y:S01]  /*4830*/  IMAD.MOV.U32 R158, RZ, RZ, R66 ;  /* 0x000000ffff9e7224 */ /* 0x000fe200078e0042 */
[----:B------:R2:W3:Y:S06]  /*4840*/  MUFU.EX2 R202, R8 ;  /* 0x0000000800ca7308 */ /* 0x0004ec0000000800 */
[----:B------:R-:W-:Y:S01]  /*4850*/  HMMA.16816.F32 R120, R4, R26, R92 ;  /* 0x0000001a0478723c */ /* 0x000fe2000000185c */
[----:B-1----:R-:W-:-:S04]  /*4860*/  FFMA.FTZ R14, R188, c[0x0][0x2d0], -R0 ;  /* 0x0000b400bc0e7a23 */ /* 0x002fc80000010800 */
[----:B------:R1:W-:Y:S03]  /*4870*/  MUFU.EX2 R102, R14 ;  /* 0x0000000e00667308 */ /* 0x0003e60000000800 */
[C---:B------:R-:W-:Y:S01]  /*4880*/  HMMA.16816.F32 R136, R4.reuse, R22, R88 ;  /* 0x000000160488723c */ /* 0x040fe20000001858 */
[----:B--2---:R-:W-:Y:S02]  /*4890*/  FFMA.FTZ R8, R157, c[0x0][0x2d0], -R12 ;  /* 0x0000b4009d087a23 */ /* 0x004fe4000001080c */
[----:B------:R-:W-:Y:S02]  /*48a0*/  IMAD.MOV.U32 R157, RZ, RZ, R65 ;  /* 0x000000ffff9d7224 */ /* 0x000fe400078e0041 */
[----:B------:R2:W-:Y:S03]  /*48b0*/  MUFU.EX2 R201, R8 ;  /* 0x0000000800c97308 */ /* 0x0005e60000000800 */
[----:B------:R-:W-:Y:S01]  /*48c0*/  HMMA.16816.F32 R96, R4, R18, R84 ;  /* 0x000000120460723c */ /* 0x000fe20000001854 */
[----:B-1----:R-:W-:-:S07]  /*48d0*/  FFMA.FTZ R14, R187, c[0x0][0x2d0], -R0 ;  /* 0x0000b400bb0e7a23 */ /* 0x002fce0000010800 */
[----:B------:R-:W-:Y:S01]  /*48e0*/  HMMA.16816.F32 R124, R4, R28, R112 ;  /* 0x0000001c047c723c */ /* 0x000fe20000001870 */
[----:B------:R-:W-:Y:S01]  /*48f0*/  IMAD.MOV.U32 R187, RZ, RZ, R67 ;  /* 0x000000ffffbb7224 */ /* 0x000fe200078e0043 */
[----:B------:R1:W-:Y:S01]  /*4900*/  MUFU.EX2 R106, R14 ;  /* 0x0000000e006a7308 */ /* 0x0003e20000000800 */
[----:B--2---:R-:W-:-:S05]  /*4910*/  FFMA.FTZ R8, R156, c[0x0][0x2d0], -R12 ;  /* 0x0000b4009c087a23 */ /* 0x004fca000001080c */
[C---:B------:R-:W-:Y:S02]  /*4920*/  HMMA.16816.F32 R92, R4.reuse, R30, R80 ;  /* 0x0000001e045c723c */ /* 0x040fe40000001850 */
[----:B------:R2:W-:Y:S06]  /*4930*/  MUFU.EX2 R200, R8 ;  /* 0x0000000800c87308 */ /* 0x0005ec0000000800 */
[----:B------:R-:W-:Y:S01]  /*4940*/  HMMA.16816.F32 R88, R4, R34, R76 ;  /* 0x000000220458723c */ /* 0x000fe2000000184c */
[----:B-1----:R-:W-:-:S04]  /*4950*/  FFMA.FTZ R14, R189, c[0x0][0x2d0], -R13 ;  /* 0x0000b400bd0e7a23 */ /* 0x002fc8000001080d */
[----:B------:R1:W-:Y:S03]  /*4960*/  MUFU.EX2 R100, R14 ;  /* 0x0000000e00647308 */ /* 0x0003e60000000800 */
[----:B------:R-:W-:Y:S01]  /*4970*/  HMMA.16816.F32 R84, R4, R38, R68 ;  /* 0x000000260454723c */ /* 0x000fe20000001844 */
[----:B--2---:R-:W-:-:S04]  /*4980*/  FFMA.FTZ R8, R159, c[0x0][0x2d0], -R3 ;  /* 0x0000b4009f087a23 */ /* 0x004fc80000010803 */
[----:B------:R2:W-:Y:S02]  /*4990*/  MUFU.EX2 R185, R8 ;  /* 0x0000000800b97308 */ /* 0x0005e40000000800 */
[----:B------:R-:W-:Y:S02]  /*49a0*/  F2FP.PACK_AB R4, R219, R229 ;  /* 0x000000e5db04723e */ /* 0x000fe400000000ff */
[----:B------:R-:W-:Y:S02]  /*49b0*/  F2FP.PACK_AB R5, R212, R211 ;  /* 0x000000d3d405723e */ /* 0x000fe400000000ff */
[----:B------:R-:W-:Y:S02]  /*49c0*/  F2FP.PACK_AB R6, R217, R218 ;  /* 0x000000dad906723e */ /* 0x000fe400000000ff */
[----:B-----5:R-:W-:Y:S01]  /*49d0*/  F2FP.PACK_AB R7, R209, R210 ;  /* 0x000000d2d107723e */ /* 0x020fe200000000ff */
[----:B-1----:R-:W-:-:S04]  /*49e0*/  FFMA.FTZ R14, R190, c[0x0][0x2d0], -R13 ;  /* 0x0000b400be0e7a23 */ /* 0x002fc8000001080d */
[----:B------:R1:W-:Y:S02]  /*49f0*/  MUFU.EX2 R67, R14 ;  /* 0x0000000e00437308 */ /* 0x0003e40000000800 */
[C---:B------:R-:W-:Y:S01]  /*4a00*/  HMMA.16816.F32 R80, R4.reuse, R24, R72 ;  /* 0x000000180450723c */ /* 0x040fe20000001848 */
[----:B--2---:R-:W-:Y:S02]  /*4a10*/  FFMA.FTZ R8, R172, c[0x0][0x2d0], -R3 ;  /* 0x0000b400ac087a23 */ /* 0x004fe40000010803 */
[----:B------:R-:W-:Y:S03]  /*4a20*/  LDSM.16.MT88.4 R172, [R222+0x1d00] ;  /* 0x001d0000deac783b */ /* 0x000fe60000004200 */
[----:B------:R2:W4:Y:S02]  /*4a30*/  MUFU.EX2 R182, R8 ;  /* 0x0000000800b67308 */ /* 0x0005240000000800 */
[----:B------:R-:W-:Y:S01]  /*4a40*/  HMMA.16816.F32 R76, R4, R20, R60 ;  /* 0x00000014044c723c */ /* 0x000fe2000000183c */
[----:B-1----:R-:W-:-:S07]  /*4a50*/  FFMA.FTZ R14, R191, c[0x0][0x2d0], -R13 ;  /* 0x0000b400bf0e7a23 */ /* 0x002fce000001080d */
[C---:B------:R-:W-:Y:S01]  /*4a60*/  HMMA.16816.F32 R72, R4.reuse, R16, R56 ;  /* 0x000000100448723c */ /* 0x040fe20000001838 */
[----:B------:R1:W-:Y:S01]  /*4a70*/  MUFU.EX2 R66, R14 ;  /* 0x0000000e00427308 */ /* 0x0003e20000000800 */
[----:B--2---:R-:W2:Y:S06]  /*4a80*/  LDSM.16.MT88.4 R8, [R222+0x900] ;  /* 0x00090000de08783b */ /* 0x004eac0000004200 */
[C---:B------:R-:W-:Y:S08]  /*4a90*/  HMMA.16816.F32 R68, R4.reuse, R28, R52 ;  /* 0x0000001c0444723c */ /* 0x040ff00000001834 */
[----:B------:R-:W-:Y:S01]  /*4aa0*/  HMMA.16816.F32 R60, R4, R32, R48 ;  /* 0x00000020043c723c */ /* 0x000fe20000001830 */
[----:B-1----:R-:W-:-:S04]  /*4ab0*/  FFMA.FTZ R14, R192, c[0x0][0x2d0], -R13 ;  /* 0x0000b400c00e7a23 */ /* 0x002fc8000001080d */
[----:B------:R-:W1:Y:S03]  /*4ac0*/  MUFU.EX2 R65, R14 ;  /* 0x0000000e00417308 */ /* 0x000e660000000800 */
[C---:B------:R-:W-:Y:S08]  /*4ad0*/  HMMA.16816.F32 R196, R4.reuse, R36, R44 ;  /* 0x0000002404c4723c */ /* 0x040ff0000000182c */
[C---:B------:R-:W-:Y:S01]  /*4ae0*/  HMMA.16816.F32 R40, R4.reuse, R30, R148 ;  /* 0x0000001e0428723c */ /* 0x040fe20000001894 */
[----:B------:R-:W5:Y:S07]  /*4af0*/  LDSM.16.MT88.4 R28, [R221+0x2900] ;  /* 0x00290000dd1c783b */ /* 0x000f6e0000004200 */
[C---:B------:R-:W-:Y:S01]  /*4b00*/  HMMA.16816.F32 R56, R4.reuse, R26, R144 ;  /* 0x0000001a0438723c */ /* 0x040fe20000001890 */
[----:B------:R-:W-:Y:S06]  /*4b10*/  LDSM.16.MT88.4 R24, [R222+0x1900] ;  /* 0x00190000de18783b */ /* 0x000fec0000004200 */
[----:B------:R-:W-:Y:S01]  /*4b20*/  IMAD.MOV.U32 R145, RZ, RZ, R195 ;  /* 0x000000ffff917224 */ /* 0x000fe200078e00c3 */
[----:B------:R-:W-:Y:S01]  /*4b30*/  HMMA.16816.F32 R48, R4, R22, R140 ;  /* 0x000000160430723c */ /* 0x000fe2000000188c */
[----:B------:R-:W-:Y:S01]  /*4b40*/  LDSM.16.MT88.4 R20, [R221+0x1900] ;  /* 0x00190000dd14783b */ /* 0x000fe20000004200 */
[----:B------:R-:W-:-:S02]  /*4b50*/  IMAD.MOV.U32 R146, RZ, RZ, R194 ;  /* 0x000000ffff927224 */ /* 0x000fc400078e00c2 */
[----:B------:R-:W-:Y:S01]  /*4b60*/  IMAD.MOV.U32 R147, RZ, RZ, R193 ;  /* 0x000000ffff937224 */ /* 0x000fe200078e00c1 */
[----:B------:R-:W-:Y:S03]  /*4b70*/  LDSM.16.MT88.4 R140, [R222+0xd00] ;  /* 0x000d0000de8c783b */ /* 0x000fe60000004200 */
[C---:B------:R-:W-:Y:S01]  /*4b80*/  HMMA.16816.F32 R44, R4.reuse, R18, R132 ;  /* 0x00000012042c723c */ /* 0x040fe20000001884 */
[----:B------:R-:W1:Y:S07]  /*4b90*/  LDSM.16.MT88.4 R16, [R221+0x900] ;  /* 0x00090000dd10783b */ /* 0x000e6e0000004200 */
[C---:B------:R-:W-:Y:S01]  /*4ba0*/  HMMA.16816.F32 R52, R4.reuse, R34, R160 ;  /* 0x000000220434723c */ /* 0x040fe200000018a0 */
[----:B------:R-:W1:Y:S07]  /*4bb0*/  LDSM.16.MT88.4 R32, [R222+0x2900] ;  /* 0x00290000de20783b */ /* 0x000e6e0000004200 */
[----:B------:R-:W-:Y:S07]  /*4bc0*/  HMMA.16816.F32 R36, R4, R38, R164 ;  /* 0x000000260424723c */ /* 0x000fee00000018a4 */
[----:B---3--:R-:W-:-:S02]  /*4bd0*/  F2FP.PACK_AB R4, R202, R203 ;  /* 0x000000cbca04723e */ /* 0x008fc400000000ff */
[----:B----4-:R-:W-:Y:S02]  /*4be0*/  F2FP.PACK_AB R5, R182, R185 ;  /* 0x000000b9b605723e */ /* 0x010fe400000000ff */
[----:B------:R-:W-:Y:S02]  /*4bf0*/  F2FP.PACK_AB R6, R200, R201 ;  /* 0x000000c9c806723e */ /* 0x000fe400000000ff */
[----:B------:R-:W-:-:S07]  /*4c00*/  F2FP.PACK_AB R7, R181, R180 ;  /* 0x000000b4b507723e */ /* 0x000fce00000000ff */
[C---:B--2---:R-:W-:Y:S08]  /*4c10*/  HMMA.16816.F32 R132, R4.reuse, R8, R168 ;  /* 0x000000080484723c */ /* 0x044ff000000018a8 */
[C---:B-----5:R-:W-:Y:S08]  /*4c20*/  HMMA.16816.F32 R188, R4.reuse, R28, R116 ;  /* 0x0000001c04bc723c */ /* 0x060ff00000001874 */
[C---:B-1----:R-:W-:Y:S08]  /*4c30*/  HMMA.16816.F32 R112, R4.reuse, R16, R176 ;  /* 0x000000100470723c */ /* 0x042ff000000018b0 */
[C---:B------:R-:W-:Y:S08]  /*4c40*/  HMMA.16816.F32 R152, R4.reuse, R20, R152 ;  /* 0x000000140498723c */ /* 0x040ff00000001898 */
[C---:B------:R-:W-:Y:S01]  /*4c50*/  HMMA.16816.F32 R164, R4.reuse, R24, R124 ;  /* 0x0000001804a4723c */ /* 0x040fe2000000187c */
[----:B------:R-:W-:Y:S07]  /*4c60*/  LDSM.16.MT88.4 R124, [R221+0xd00] ;  /* 0x000d0000dd7c783b */ /* 0x000fee0000004200 */
[C---:B------:R-:W-:Y:S08]  /*4c70*/  HMMA.16816.F32 R192, R4.reuse, R32, R108 ;  /* 0x0000002004c0723c */ /* 0x040ff0000000186c */
[C---:B------:R-:W-:Y:S08]  /*4c80*/  HMMA.16816.F32 R120, R4.reuse, R18, R120 ;  /* 0x000000120478723c */ /* 0x040ff00000001878 */
[C---:B------:R-:W-:Y:S08]  /*4c90*/  HMMA.16816.F32 R136, R4.reuse, R10, R136 ;  /* 0x0000000a0488723c */ /* 0x040ff00000001888 */
[C---:B------:R-:W-:Y:S08]  /*4ca0*/  HMMA.16816.F32 R96, R4.reuse, R22, R96 ;  /* 0x000000160460723c */ /* 0x040ff00000001860 */
[C---:B------:R-:W-:Y:S08]  /*4cb0*/  HMMA.16816.F32 R168, R4.reuse, R26, R92 ;  /* 0x0000001a04a8723c */ /* 0x040ff0000000185c */
[C---:B------:R-:W-:Y:S08]  /*4cc0*/  HMMA.16816.F32 R88, R4.reuse, R30, R88 ;  /* 0x0000001e0458723c */ /* 0x040ff00000001858 */
[----:B------:R-:W-:Y:S07]  /*4cd0*/  HMMA.16816.F32 R116, R4, R34, R84 ;  /* 0x000000220474723c */ /* 0x000fee0000001854 */
[----:B------:R-:W-:-:S02]  /*4ce0*/  F2FP.PACK_AB R4, R101, R107 ;  /* 0x0000006b6504723e */ /* 0x000fc400000000ff */
[----:B------:R-:W-:Y:S02]  /*4cf0*/  F2FP.PACK_AB R5, R67, R100 ;  /* 0x000000644305723e */ /* 0x000fe400000000ff */
[----:B------:R-:W-:Y:S02]  /*4d00*/  F2FP.PACK_AB R6, R106, R102 ;  /* 0x000000666a06723e */ /* 0x000fe400000000ff */
[----:B------:R-:W-:-:S07]  /*4d10*/  F2FP.PACK_AB R7, R65, R66 ;  /* 0x000000424107723e */ /* 0x000fce00000000ff */
[C---:B------:R-:W-:Y:S07]  /*4d20*/  HMMA.16816.F32 R128, R4.reuse, R8, R76 ;  /* 0x000000080480723c */ /* 0x040fee000000184c */
[----:B------:R-:W-:Y:S01]  /*4d30*/  FFMA.FTZ R8, R207, c[0x0][0x2d0], -R12 ;  /* 0x0000b400cf087a23 */ /* 0x000fe2000001080c */
[----:B------:R-:W-:Y:S01]  /*4d40*/  HMMA.16816.F32 R108, R4, R10, R48 ;  /* 0x0000000a046c723c */ /* 0x000fe20000001830 */
[----:B------:R-:W-:Y:S02]  /*4d50*/  IMAD.MOV.U32 R207, RZ, RZ, R158 ;  /* 0x000000ffffcf7224 */ /* 0x000fe400078e009e */
[----:B------:R1:W-:Y:S01]  /*4d60*/  MUFU.EX2 R49, R8 ;  /* 0x0000000800317308 */ /* 0x0003e20000000800 */
[----:B------:R-:W-:-:S03]  /*4d70*/  FADD.FTZ R9, R239, R238 ;  /* 0x000000eeef097221 */ /* 0x000fc60000010000 */
[----:B------:R-:W-:Y:S01]  /*4d80*/  IMAD.MOV.U32 R51, RZ, RZ, R145 ;  /* 0x000000ffff337224 */ /* 0x000fe200078e0091 */
[C---:B------:R-:W-:Y:S01]  /*4d90*/  HMMA.16816.F32 R160, R4.reuse, R18, R56 ;  /* 0x0000001204a0723c */ /* 0x040fe20000001838 */
[----:B------:R-:W-:Y:S02]  /*4da0*/  IMAD.MOV.U32 R50, RZ, RZ, R146 ;  /* 0x000000ffff327224 */ /* 0x000fe400078e0092 */
[----:B------:R-:W-:Y:S02]  /*4db0*/  IMAD.MOV.U32 R11, RZ, RZ, R147 ;  /* 0x000000ffff0b7224 */ /* 0x000fe400078e0093 */
[----:B------:R-:W-:Y:S02]  /*4dc0*/  IMAD.MOV.U32 R10, RZ, RZ, R157 ;  /* 0x000000ffff0a7224 */ /* 0x000fe400078e009d */
[----:B------:R-:W2:Y:S01]  /*4dd0*/  LDSM.16.MT88.4 R156, [R221+0x1d00] ;  /* 0x001d0000dd9c783b */ /* 0x000ea20000004200 */
[----:B------:R-:W-:Y:S01]  /*4de0*/  HMMA.16816.F32 R56, R4, R22, R44 ;  /* 0x000000160438723c */ /* 0x000fe2000000182c */
[----:B-1----:R-:W-:-:S02]  /*4df0*/  FFMA.FTZ R8, R206, c[0x0][0x2d0], -R12 ;  /* 0x0000b400ce087a23 */ /* 0x002fc4000001080c */
[----:B------:R-:W-:Y:S02]  /*4e00*/  IMAD.MOV.U32 R206, RZ, RZ, R15 ;  /* 0x000000ffffce7224 */ /* 0x000fe400078e000f */
[----:B------:R1:W3:Y:S03]  /*4e10*/  MUFU.EX2 R48, R8 ;  /* 0x0000000800307308 */ /* 0x0002e60000000800 */
[C---:B------:R-:W-:Y:S08]  /*4e20*/  HMMA.16816.F32 R68, R4.reuse, R24, R68 ;  /* 0x000000180444723c */ /* 0x040ff00000001844 */
[----:B------:R-:W-:Y:S01]  /*4e30*/  HMMA.16816.F32 R144, R4, R20, R72 ;  /* 0x000000140490723c */ /* 0x000fe20000001848 */
[----:B-1----:R-:W-:-:S07]  /*4e40*/  FFMA.FTZ R8, R205, c[0x0][0x2d0], -R12 ;  /* 0x0000b400cd087a23 */ /* 0x002fce000001080c */
[C---:B------:R-:W-:Y:S01]  /*4e50*/  HMMA.16816.F32 R176, R4.reuse, R16, R80 ;  /* 0x0000001004b0723c */ /* 0x040fe20000001850 */
[----:B------:R-:W1:Y:S01]  /*4e60*/  LDSM.16.MT88.4 R80, [R221+0x2d00] ;  /* 0x002d0000dd50783b */ /* 0x000e620000004200 */
[----:B---3--:R-:W-:Y:S01]  /*4e70*/  F2FP.PACK_AB R92, R48, R49 ;  /* 0x00000031305c723e */ /* 0x008fe200000000ff */
[----:B------:R3:W-:Y:S05]  /*4e80*/  MUFU.EX2 R44, R8 ;  /* 0x00000008002c7308 */ /* 0x0007ea0000000800 */
[C---:B------:R-:W-:Y:S08]  /*4e90*/  HMMA.16816.F32 R40, R4.reuse, R26, R40 ;  /* 0x0000001a0428723c */ /* 0x040ff00000001828 */
[----:B------:R-:W-:Y:S01]  /*4ea0*/  HMMA.16816.F32 R60, R4, R28, R60 ;  /* 0x0000001c043c723c */ /* 0x000fe2000000183c */
[----:B---3--:R-:W-:-:S04]  /*4eb0*/  FFMA.FTZ R8, R204, c[0x0][0x2d0], -R12 ;  /* 0x0000b400cc087a23 */ /* 0x008fc8000001080c */
[----:B------:R3:W4:Y:S03]  /*4ec0*/  MUFU.EX2 R24, R8 ;  /* 0x0000000800187308 */ /* 0x0007260000000800 */
[C---:B------:R-:W-:Y:S08]  /*4ed0*/  HMMA.16816.F32 R52, R4.reuse, R30, R52 ;  /* 0x0000001e0434723c */ /* 0x040ff00000001834 */
[----:B------:R-:W-:Y:S01]  /*4ee0*/  HMMA.16816.F32 R84, R4, R32, R196 ;  /* 0x000000200454723c */ /* 0x000fe200000018c4 */
[----:B---3--:R-:W-:-:S07]  /*4ef0*/  FFMA.FTZ R8, R214, c[0x0][0x2d0], -R3 ;  /* 0x0000b400d6087a23 */ /* 0x008fce0000010803 */
[----:B------:R-:W-:Y:S01]  /*4f00*/  HMMA.16816.F32 R36, R4, R34, R36 ;  /* 0x000000220424723c */ /* 0x000fe20000001824 */
[----:B------:R-:W3:Y:S01]  /*4f10*/  LDSM.16.MT88.4 R4, [R222+0x2d00] ;  /* 0x002d0000de04783b */ /* 0x000ee20000004200 */
[----:B----4-:R-:W-:Y:S01]  /*4f20*/  F2FP.PACK_AB R94, R24, R44 ;  /* 0x0000002c185e723e */ /* 0x010fe200000000ff */
[----:B------:R4:W-:Y:S02]  /*4f30*/  MUFU.EX2 R23, R8 ;  /* 0x0000000800177308 */ /* 0x0009e40000000800 */
[----:B----4-:R-:W-:-:S06]  /*4f40*/  FFMA.FTZ R8, R216, c[0x0][0x2d0], -R3 ;  /* 0x0000b400d8087a23 */ /* 0x010fcc0000010803 */
[----:B------:R4:W5:Y:S02]  /*4f50*/  MUFU.EX2 R22, R8 ;  /* 0x0000000800167308 */ /* 0x0009640000000800 */
[--C-:B----4-:R-:W-:Y:S01]  /*4f60*/  FFMA.FTZ R8, R213, c[0x0][0x2d0], -R3.reuse ;  /* 0x0000b400d5087a23 */ /* 0x110fe20000010803 */
[----:B-----5:R-:W-:Y:S01]  /*4f70*/  F2FP.PACK_AB R93, R22, R23 ;  /* 0x00000017165d723e */ /* 0x020fe200000000ff */
[----:B------:R-:W-:-:S04]  /*4f80*/  FFMA.FTZ R3, R208, c[0x0][0x2d0], -R3 ;  /* 0x0000b400d0037a23 */ /* 0x000fc80000010803 */
[----:B------:R4:W-:Y:S08]  /*4f90*/  MUFU.EX2 R20, R8 ;  /* 0x0000000800147308 */ /* 0x0009f00000000800 */
[----:B------:R5:W1:Y:S01]  /*4fa0*/  MUFU.EX2 R21, R3 ;  /* 0x0000000300157308 */ /* 0x000a620000000800 */
[----:B----4-:R-:W-:Y:S02]  /*4fb0*/  FADD.FTZ R8, R207, R206 ;  /* 0x000000cecf087221 */ /* 0x010fe40000010000 */
[----:B-----5:R-:W-:Y:S01]  /*4fc0*/  FFMA.FTZ R3, R232, c[0x0][0x2d0], -R0 ;  /* 0x0000b400e8037a23 */ /* 0x020fe20000010800 */
[----:B-1----:R-:W-:-:S04]  /*4fd0*/  F2FP.PACK_AB R95, R21, R20 ;  /* 0x00000014155f723e */ /* 0x002fc800000000ff */
[----:B------:R1:W-:Y:S03]  /*4fe0*/  MUFU.EX2 R19, R3 ;  /* 0x0000000300137308 */ /* 0x0003e60000000800 */
[C---:B--2---:R-:W-:Y:S08]  /*4ff0*/  HMMA.16816.F32 R148, R92.reuse, R156, R152 ;  /* 0x0000009c5c94723c */ /* 0x044ff00000001898 */
[----:B------:R-:W-:Y:S01]  /*5000*/  HMMA.16816.F32 R152, R92, R158, R96 ;  /* 0x0000009e5c98723c */ /* 0x000fe20000001860 */
[----:B-1----:R-:W-:-:S04]  /*5010*/  FFMA.FTZ R3, R231, c[0x0][0x2d0], -R0 ;  /* 0x0000b400e7037a23 */ /* 0x002fc80000010800 */
[----:B------:R1:W2:Y:S03]  /*5020*/  MUFU.EX2 R18, R3 ;  /* 0x0000000300127308 */ /* 0x0002a60000000800 */
[C---:B------:R-:W-:Y:S08]  /*5030*/  HMMA.16816.F32 R76, R92.reuse, R82, R88 ;  /* 0x000000525c4c723c */ /* 0x040ff00000001858 */
[----:B---3--:R-:W-:Y:S01]  /*5040*/  HMMA.16816.F32 R88, R92, R4, R192 ;  /* 0x000000045c58723c */ /* 0x008fe200000018c0 */
[--C-:B-1----:R-:W-:Y:S01]  /*5050*/  FFMA.FTZ R3, R237, c[0x0][0x2d0], -R0.reuse ;  /* 0x0000b400ed037a23 */ /* 0x102fe20000010800 */
[----:B--2---:R-:W-:Y:S01]  /*5060*/  F2FP.PACK_AB R96, R18, R19 ;  /* 0x000000131260723e */ /* 0x004fe200000000ff */
[----:B------:R-:W-:-:S05]  /*5070*/  FFMA.FTZ R0, R215, c[0x0][0x2d0], -R0 ;  /* 0x0000b400d7007a23 */ /* 0x000fca0000010800 */
[C---:B------:R-:W-:Y:S01]  /*5080*/  HMMA.16816.F32 R112, R92.reuse, R124, R112 ;  /* 0x0000007c5c70723c */ /* 0x040fe20000001870 */
[----:B------:R1:W-:Y:S07]  /*5090*/  MUFU.EX2 R17, R3 ;  /* 0x0000000300117308 */ /* 0x0003ee0000000800 */
[C---:B------:R-:W-:Y:S01]  /*50a0*/  HMMA.16816.F32 R120, R92.reuse, R126, R120 ;  /* 0x0000007e5c78723c */ /* 0x040fe20000001878 */
[----:B------:R2:W3:Y:S07]  /*50b0*/  MUFU.EX2 R16, R0 ;  /* 0x0000000000107308 */ /* 0x0004ee0000000800 */
[----:B------:R-:W-:Y:S01]  /*50c0*/  HMMA.16816.F32 R132, R92, R140, R132 ;  /* 0x0000008c5c84723c */ /* 0x000fe20000001884 */
[----:B-1----:R-:W-:-:S02]  /*50d0*/  FADD.FTZ R3, R11, R10 ;  /* 0x0000000a0b037221 */ /* 0x002fc40000010000 */
[----:B------:R-:W-:Y:S02]  /*50e0*/  FADD.FTZ R11, R241, R9 ;  /* 0x00000009f10b7221 */ /* 0x000fe40000010000 */
[----:B------:R-:W-:Y:S02]  /*50f0*/  FADD.FTZ R10, R50, R8 ;  /* 0x00000008320a7221 */ /* 0x000fe40000010000 */
[----:B------:R-:W-:Y:S01]  /*5100*/  FADD.FTZ R9, R51, R3 ;  /* 0x0000000333097221 */ /* 0x000fe20000010000 */
[C---:B------:R-:W-:Y:S01]  /*5110*/  HMMA.16816.F32 R136, R92.reuse, R142, R136 ;  /* 0x0000008e5c88723c */ /* 0x040fe20000001888 */
[--C-:B--2---:R-:W-:Y:S01]  /*5120*/  FFMA.FTZ R0, R252, c[0x0][0x2d0], -R13.reuse ;  /* 0x0000b400fc007a23 */ /* 0x104fe2000001080d */
[----:B---3--:R-:W-:Y:S01]  /*5130*/  F2FP.PACK_AB R98, R16, R17 ;  /* 0x000000111062723e */ /* 0x008fe200000000ff */
[----:B------:R-:W-:Y:S02]  /*5140*/  FADD.FTZ R3, R187, R10 ;  /* 0x0000000abb037221 */ /* 0x000fe40000010000 */
[----:B------:R1:W-:Y:S03]  /*5150*/  MUFU.EX2 R12, R0 ;  /* 0x00000000000c7308 */ /* 0x0003e60000000800 */
[C---:B------:R-:W-:Y:S08]  /*5160*/  HMMA.16816.F32 R164, R92.reuse, R172, R164 ;  /* 0x000000ac5ca4723c */ /* 0x040ff000000018a4 */
[----:B------:R-:W-:Y:S01]  /*5170*/  HMMA.16816.F32 R168, R92, R174, R168 ;  /* 0x000000ae5ca8723c */ /* 0x000fe200000018a8 */
[----:B-1----:R-:W-:-:S07]  /*5180*/  FFMA.FTZ R0, R251, c[0x0][0x2d0], -R13 ;  /* 0x0000b400fb007a23 */ /* 0x002fce000001080d */
[C---:B------:R-:W-:Y:S01]  /*5190*/  HMMA.16816.F32 R72, R92.reuse, R80, R188 ;  /* 0x000000505c48723c */ /* 0x040fe200000018bc */
[----:B------:R1:W2:Y:S07]  /*51a0*/  MUFU.EX2 R14, R0 ;  /* 0x00000000000e7308 */ /* 0x0002ae0000000800 */
[----:B------:R-:W-:Y:S01]  /*51b0*/  HMMA.16816.F32 R92, R92, R6, R116 ;  /* 0x000000065c5c723c */ /* 0x000fe20000001874 */
[----:B-1----:R-:W-:Y:S01]  /*51c0*/  FFMA.FTZ R0, R250, c[0x0][0x2d0], -R13 ;  /* 0x0000b400fa007a23 */ /* 0x002fe2000001080d */
[----:B--2---:R-:W-:-:S03]  /*51d0*/  F2FP.PACK_AB R97, R14, R12 ;  /* 0x0000000c0e61723e */ /* 0x004fc600000000ff */
[----:B------:R1:W-:Y:S02]  /*51e0*/  MUFU.EX2 R15, R0 ;  /* 0x00000000000f7308 */ /* 0x0003e40000000800 */
[----:B-1----:R-:W-:-:S06]  /*51f0*/  FFMA.FTZ R0, R230, c[0x0][0x2d0], -R13 ;  /* 0x0000b400e6007a23 */ /* 0x002fcc000001080d */
[----:B------:R1:W2:Y:S02]  /*5200*/  MUFU.EX2 R13, R0 ;  /* 0x00000000000d7308 */ /* 0x0002a40000000800 */
[----:B-1----:R-:W-:Y:S01]  /*5210*/  FADD.FTZ R0, R247, R242 ;  /* 0x000000f2f7007221 */ /* 0x002fe20000010000 */
[----:B--2---:R-:W-:-:S03]  /*5220*/  F2FP.PACK_AB R99, R13, R15 ;  /* 0x0000000f0d63723e */ /* 0x004fc600000000ff */
[----:B------:R-:W-:-:S04]  /*5230*/  FADD.FTZ R0, R248, R0 ;  /* 0x00000000f8007221 */ /* 0x000fc80000010000 */
[----:B------:R-:W-:Y:S01]  /*5240*/  FADD.FTZ R8, R249, R0 ;  /* 0x00000000f9087221 */ /* 0x000fe20000010000 */
[----:B------:R-:W-:Y:S01]  /*5250*/  HMMA.16816.F32 R84, R96, R4, R84 ;  /* 0x000000046054723c */ /* 0x000fe20000001854 */
[----:B------:R-:W-:Y:S02]  /*5260*/  FADD.FTZ R0, R186, R9 ;  /* 0x00000009ba007221 */ /* 0x000fe40000010000 */
[----:B------:R-:W-:-:S04]  /*5270*/  FADD.FTZ R9, R229, R8 ;  /* 0x00000008e5097221 */ /* 0x000fc80000010000 */
        /* <DEDUP_REMOVED lines=54> */
[----:B------:R-:W-:Y:S01]  /*55e0*/  FADD.FTZ R5, R20, R5 ;  /* 0x0000000514057221 */ /* 0x000fe20000010000 */
[----:B------:R1:W-:Y:S01]  /*55f0*/  STL [R1+0x8], R0 ;  /* 0x0000080001007387 */ /* 0x0003e20000100800 */
[----:B------:R-:W-:Y:S02]  /*5600*/  FADD.FTZ R4, R44, R4 ;  /* 0x000000042c047221 */ /* 0x000fe40000010000 */
[----:B------:R-:W-:Y:S02]  /*5610*/  FADD.FTZ R6, R13, R3 ;  /* 0x000000030d067221 */ /* 0x000fe40000010000 */
[----:B------:R-:W-:-:S03]  /*5620*/  FADD.FTZ R3, R24, R4 ;  /* 0x0000000418037221 */ /* 0x000fc60000010000 */
[----:B------:R2:W-:Y:S01]  /*5630*/  STL [R1+0xc], R6 ;  /* 0x00000c0601007387 */ /* 0x0005e20000100800 */
[----:B-1----:R-:W-:-:S05]  /*5640*/  FADD.FTZ R0, R21, R5 ;  /* 0x0000000515007221 */ /* 0x002fca0000010000 */
[----:B------:R2:W-:Y:S04]  /*5650*/  STL [R1+0x14], R0 ;  /* 0x0000140001007387 */ /* 0x0005e80000100800 */
[----:B------:R2:W-:Y:S01]  /*5660*/  STL [R1+0x10], R3 ;  /* 0x0000100301007387 */ /* 0x0005e20000100800 */
[----:B------:R-:W-:Y:S05]  /*5670*/  @!P2 BRA `(.L_x_32) ;  /* 0x00003f300000a947 */ /* 0x000fea0003800000 */
[----:B------:R-:W3:Y:S01]  /*5680*/  LDL.LU R187, [R1] ;  /* 0x0000000001bb7983 */ /* 0x000ee20000300800 */
[----:B------:R-:W-:Y:S01]  /*5690*/  SHF.R.S32.HI R186, RZ, 0x1f, R64 ;  /* 0x0000001fffba7819 */ /* 0x000fe20000011440 */
[----:B------:R-:W-:Y:S02]  /*56a0*/  IMAD.SHL.U32 R250, R64, 0x2, RZ ;  /* 0x0000000240fa7824 */ /* 0x000fe400078e00ff */
[----:B------:R-:W-:Y:S01]  /*56b0*/  IMAD.SHL.U32 R248, R184, 0x2, RZ ;  /* 0x00000002b8f87824 */ /* 0x000fe200078e00ff */
[----:B------:R-:W-:Y:S01]  /*56c0*/  SHF.L.U64.HI R251, R64, 0x1, R186 ;  /* 0x0000000140fb7819 */ /* 0x000fe200000102ba */
[----:B------:R-:W-:Y:S01]  /*56d0*/  IMAD.SHL.U32 R246, R183, 0x2, RZ ;  /* 0x00000002b7f67824 */ /* 0x000fe200078e00ff */
[----:B------:R-:W-:Y:S01]  /*56e0*/  SHF.R.S32.HI R186, RZ, 0x1f, R183 ;  /* 0x0000001fffba7819 */ /* 0x000fe200000114b7 */
[----:B------:R-:W-:-:S02]  /*56f0*/  IMAD.MOV.U32 R100, RZ, RZ, R104 ;  /* 0x000000ffff647224 */ /* 0x000fc400078e0068 */
[----:B--2---:R-:W-:Y:S01]  /*5700*/  IMAD.MOV.U32 R3, RZ, RZ, R105 ;  /* 0x000000ffff037224 */ /* 0x004fe200078e0069 */
[----:B------:R-:W-:Y:S01]  /*5710*/  SHF.L.U64.HI R247, R183, 0x1, R186 ;  /* 0x00000001b7f77819 */ /* 0x000fe200000102ba */
[----:B------:R-:W-:Y:S02]  /*5720*/  IMAD.MOV.U32 R107, RZ, RZ, R2 ;  /* 0x000000ffff6b7224 */ /* 0x000fe400078e0002 */
[----:B------:R-:W-:Y:S01]  /*5730*/  IMAD.MOV.U32 R106, RZ, RZ, R103 ;  /* 0x000000ffff6a7224 */ /* 0x000fe200078e0067 */
[----:B---3--:R-:W-:Y:S02]  /*5740*/  IADD3 R245, R187, -0x2, RZ ;  /* 0xfffffffebbf57810 */ /* 0x008fe40007ffe0ff */
[----:B------:R-:W-:-:S04]  /*5750*/  SHF.R.S32.HI R187, RZ, 0x1f, R184 ;  /* 0x0000001fffbb7819 */ /* 0x000fc800000114b8 */
[----:B------:R-:W-:Y:S01]  /*5760*/  SHF.L.U64.HI R249, R184, 0x1, R187 ;  /* 0x00000001b8f97819 */ /* 0x000fe200000102bb */
[----:B------:R-:W-:Y:S05]  /*5770*/  BRA `(.L_x_33) ;  /* 0x000003e000007947 */ /* 0x000fea0003800000 */
.L_x_35:
[----:B------:R-:W2:Y:S01]  /*5780*/  LDL R2, [R1+0x18] ;  /* 0x0000180001027983 */ /* 0x000ea20000100800 */
[----:B------:R-:W-:Y:S02]  /*5790*/  IMAD.MOV.U32 R227, RZ, RZ, RZ ;  /* 0x000000ffffe37224 */ /* 0x000fe400078e00ff */
[----:B------:R-:W-:Y:S01]  /*57a0*/  IMAD.MOV.U32 R103, RZ, RZ, c[0x0][0x2b8] ;  /* 0x0000ae00ff677624 */ /* 0x000fe200078e00ff */
[----:B------:R-:W3:Y:S04]  /*57b0*/  LDL R101, [R1+0x4] ;  /* 0x0000040001657983 */ /* 0x000ee80000100800 */
[----:B------:R-:W4:Y:S01]  /*57c0*/  LDL.64 R104, [R1+0x20] ;  /* 0x0000200001687983 */ /* 0x000f220000100a00 */
[----:B------:R-:W-:Y:S03]  /*57d0*/  ISETP.NE.AND P2, PT, R103, 0x1, PT ;  /* 0x000000016700780c */ /* 0x000fe60003f45270 */
[----:B------:R-:W5:Y:S01]  /*57e0*/  LDL R252, [R1+0x28] ;  /* 0x0000280001fc7983 */ /* 0x000f620000100800 */
[----:B--2---:R-:W-:Y:S05]  /*57f0*/  IMAD R2, R245, 0x40, R2 ;  /* 0x00000040f5027824 */ /* 0x004fea00078e0202 */
[----:B---3--:R-:W-:Y:S02]  /*5800*/  IADD3 R2, R2, -0x40, R101 ;  /* 0xffffffc002027810 */ /* 0x008fe40007ffe065 */
[----:B------:R-:W1:Y:S03]  /*5810*/  S2R R101, SR_CTAID.Y ;  /* 0x0000000000657919 */ /* 0x000e660000002600 */
[----:B------:R-:W-:Y:S04]  /*5820*/  @P2 IMAD.HI.U32 R4, R2, c[0x0][0x2bc], RZ ;  /* 0x0000af0002042a27 */ /* 0x000fe800078e00ff */
[----:B------:R-:W-:Y:S01]  /*5830*/  IMAD.MOV.U32 R0, RZ, RZ, R2 ;  /* 0x000000ffff007224 */ /* 0x000fe200078e0002 */
[----:B------:R-:W-:Y:S04]  /*5840*/  @P2 SHF.R.U32.HI R0, RZ, c[0x0][0x2c0], R4 ;  /* 0x0000b000ff002a19 */ /* 0x000fe80000011604 */
[C---:B----4-:R-:W-:Y:S04]  /*5850*/  @!P3 IADD3 R5, P0, R0.reuse, R104, RZ ;  /* 0x000000680005b210 */ /* 0x050fe80007f1e0ff */
[C---:B-----5:R-:W-:Y:S02]  /*5860*/  @!P3 LEA.HI.X.SX32 R6, R0.reuse, R252, 0x1, P0 ;  /* 0x000000fc0006b211 */ /* 0x060fe400000f0eff */
[----:B------:R-:W2:Y:S01]  /*5870*/  S2R R252, SR_CTAID.Y ;  /* 0x0000000000fc7919 */ /* 0x000ea20000002600 */
[C---:B------:R-:W-:Y:S02]  /*5880*/  @!P3 LEA R4, P0, R5.reuse, c[0x0][0x2a0], 0x2 ;  /* 0x0000a8000504ba11 */ /* 0x040fe400078010ff */
[----:B------:R-:W-:Y:S02]  /*5890*/  IADD3 R0, -R0, RZ, RZ ;  /* 0x000000ff00007210 */ /* 0x000fe40007ffe1ff */
[----:B------:R-:W-:Y:S01]  /*58a0*/  @!P3 LEA.HI.X R5, R5, c[0x0][0x2a4], R6, 0x2, P0 ;  /* 0x0000a9000505ba11 */ /* 0x000fe200000f1406 */
[C---:B-1----:R-:W-:Y:S04]  /*58b0*/  IMAD.WIDE.U32 R104, R101.reuse, c[0x0][0x1e8], RZ ;  /* 0x00007a0065687a25 */ /* 0x042fe800078e00ff */
[----:B------:R1:W3:Y:S01]  /*58c0*/  @!P3 LDG.E R227, [R4.64] ;  /* 0x0000000604e3b981 */ /* 0x0002e2000c1e1900 */
[----:B------:R-:W-:Y:S05]  /*58d0*/  IMAD R228, R0, c[0x0][0x2b8], R2 ;  /* 0x0000ae0000e47a24 */ /* 0x000fea00078e0202 */
[----:B------:R-:W-:Y:S05]  /*58e0*/  SHF.R.S32.HI R0, RZ, 0x1f, R228 ;  /* 0x0000001fff007819 */ /* 0x000fea00000114e4 */
[----:B------:R-:W-:Y:S01]  /*58f0*/  IMAD R0, R0, c[0x0][0x1e0], RZ ;  /* 0x0000780000007a24 */ /* 0x000fe200078e02ff */
[----:B--2---:R-:W-:Y:S03]  /*5900*/  SHF.R.S32.HI R252, RZ, 0x1f, R252 ;  /* 0x0000001ffffc7819 */ /* 0x004fe600000114fc */
[----:B------:R-:W-:Y:S02]  /*5910*/  IMAD R0, R228, c[0x0][0x1e4], R0 ;  /* 0x00007900e4007a24 */ /* 0x000fe400078e0200 */
[----:B------:R-:W-:Y:S04]  /*5920*/  IMAD R252, R252, c[0x0][0x1e8], RZ ;  /* 0x00007a00fcfc7a24 */ /* 0x000fe800078e02ff */
[----:B------:R-:W-:Y:S02]  /*5930*/  IMAD R252, R101, c[0x0][0x1ec], R252 ;  /* 0x00007b0065fc7a24 */ /* 0x000fe400078e02fc */
[----:B-1----:R-:W-:Y:S04]  /*5940*/  IMAD.WIDE.U32 R4, R228, c[0x0][0x1e0], RZ ;  /* 0x00007800e4047a25 */ /* 0x002fe800078e00ff */
[----:B------:R-:W-:Y:S02]  /*5950*/  IMAD.IADD R5, R5, 0x1, R0 ;  /* 0x0000000105057824 */ /* 0x000fe400078e0200 */
[----:B------:R-:W-:Y:S01]  /*5960*/  IMAD.IADD R252, R105, 0x1, R252 ;  /* 0x0000000169fc7824 */ /* 0x000fe200078e02fc */
[----:B---3--:R-:W-:Y:S01]  /*5970*/  SHF.R.S32.HI R2, RZ, 0x1f, R227 ;  /* 0x0000001fff027819 */ /* 0x008fe200000114e3 */
[C---:B------:R-:W-:Y:S04]  /*5980*/  IMAD.WIDE.U32 R4, R227.reuse, c[0x0][0x1f0], R4 ;  /* 0x00007c00e3047a25 */ /* 0x040fe800078e0004 */
[----:B------:R-:W-:Y:S01]  /*5990*/  IMAD R2, R2, c[0x0][0x1f0], RZ ;  /* 0x00007c0002027a24 */ /* 0x000fe200078e02ff */
[----:B------:R-:W-:Y:S03]  /*59a0*/  IADD3 R0, P0, R104, R4, RZ ;  /* 0x0000000468007210 */ /* 0x000fe60007f1e0ff */
[----:B------:R-:W-:Y:S05]  /*59b0*/  IMAD R2, R227, c[0x0][0x1f4], R2 ;  /* 0x00007d00e3027a24 */ /* 0x000fea00078e0202 */
[----:B------:R-:W-:Y:S02]  /*59c0*/  IADD3.X R2, R252, R5, R2, P0, !PT ;  /* 0x00000005fc027210 */ /* 0x000fe400007fe402 */
[C---:B------:R-:W-:Y:S04]  /*59d0*/  LEA R6, P0, R0.reuse, c[0x0][0x1c8], 0x1 ;  /* 0x0000720000067a11 */ /* 0x040fe800078008ff */
[----:B------:R-:W-:Y:S01]  /*59e0*/  LEA.HI.X R2, R0, c[0x0][0x1cc], R2, 0x1, P0 ;  /* 0x0000730000027a11 */ /* 0x000fe200000f0c02 */
[----:B------:R-:W1:Y:S04]  /*59f0*/  SHFL.IDX PT, R4, R6, RZ, 0x1c1f ;  /* 0x001c1fff06047589 */ /* 0x000e6800000e0000 */
[----:B------:R2:W3:Y:S04]  /*5a00*/  SHFL.IDX PT, R0, R6, 0x1, 0x1c1f ;  /* 0x003c1f0006007f89 */ /* 0x0004e800000e0000 */
[----:B------:R-:W4:Y:S04]  /*5a10*/  SHFL.IDX PT, R5, R2, RZ, 0x1c1f ;  /* 0x001c1fff02057589 */ /* 0x000f2800000e0000 */
[----:B------:R-:W5:Y:S01]  /*5a20*/  SHFL.IDX PT, R2, R2, 0x1, 0x1c1f ;  /* 0x003c1f0002027f89 */ /* 0x000f6200000e0000 */
[C---:B-1----:R-:W-:Y:S02]  /*5a30*/  IADD3 R12, P1, R4.reuse, R248, RZ ;  /* 0x000000f8040c7210 */ /* 0x042fe40007f3e0ff */
[-C--:B--2---:R-:W-:Y:S02]  /*5a40*/  IADD3 R6, P0, R4, R250.reuse, RZ ;  /* 0x000000fa04067210 */ /* 0x084fe40007f1e0ff */
[----:B---3--:R-:W-:Y:S03]  /*5a50*/  IADD3 R8, P2, R0, R250, RZ ;  /* 0x000000fa00087210 */ /* 0x008fe60007f5e0ff */
[C-C-:B----4-:R-:W-:Y:S01]  /*5a60*/  IMAD.X R7, R5.reuse, 0x1, R251.reuse, P0 ;  /* 0x0000000105077824 */ /* 0x150fe200000e06fb */
[-C--:B------:R-:W-:Y:S02]  /*5a70*/  IADD3 R10, P0, R4, R246.reuse, RZ ;  /* 0x000000f6040a7210 */ /* 0x080fe40007f1e0ff */
[CC--:B------:R-:W-:Y:S01]  /*5a80*/  IADD3.X R13, R5.reuse, R249.reuse, RZ, P1, !PT ;  /* 0x000000f9050d7210 */ /* 0x0c0fe20000ffe4ff */
[----:B-----5:R-:W-:Y:S01]  /*5a90*/  IMAD.X R9, R2, 0x1, R251, P2 ;  /* 0x0000000102097824 */ /* 0x020fe200010e06fb */
[----:B------:R1:W-:Y:S01]  /*5aa0*/  LDGSTS.E.BYPASS.LTC128B.128 [R226+0x3100], [R6.64], !P6 ;  /* 0x0310000006e27fae */ /* 0x0003e2000f101d46 */
[--C-:B------:R-:W-:Y:S01]  /*5ab0*/  IMAD.X R11, R5, 0x1, R247.reuse, P0 ;  /* 0x00000001050b7824 */ /* 0x100fe200000e06f7 */
[----:B------:R-:W-:Y:S02]  /*5ac0*/  IADD3 R4, P0, R0, R246, RZ ;  /* 0x000000f600047210 */ /* 0x000fe40007f1e0ff */
[----:B------:R2:W-:Y:S03]  /*5ad0*/  LDGSTS.E.BYPASS.LTC128B.128 [R226+0x4100], [R12.64], !P5 ;  /* 0x041000000ce27fae */ /* 0x0005e6000e901d46 */
[----:B------:R-:W-:Y:S01]  /*5ae0*/  IMAD.X R5, R2, 0x1, R247, P0 ;  /* 0x0000000102057824 */ /* 0x000fe200000e06f7 */
[----:B------:R2:W-:Y:S04]  /*5af0*/  LDGSTS.E.BYPASS.LTC128B.128 [R226+0x5100], [R10.64], !P4 ;  /* 0x051000000ae27fae */ /* 0x0005e8000e101d46 */
[----:B------:R2:W-:Y:S01]  /*5b00*/  LDGSTS.E.BYPASS.LTC128B.128 [R226+0x3900], [R8.64], !P6 ;  /* 0x0390000008e27fae */ /* 0x0005e2000f101d46 */
[----:B-1----:R-:W-:Y:S04]  /*5b10*/  IADD3 R6, P1, R0, R248, RZ ;  /* 0x000000f800067210 */ /* 0x002fe80007f3e0ff */
[----:B------:R-:W-:Y:S05]  /*5b20*/  IADD3.X R7, R2, R249, RZ, P1, !PT ;  /* 0x000000f902077210 */ /* 0x000fea0000ffe4ff */
[----:B------:R2:W-:Y:S04]  /*5b30*/  LDGSTS.E.BYPASS.LTC128B.128 [R226+0x4900], [R6.64], !P5 ;  /* 0x0490000006e27fae */ /* 0x0005e8000e901d46 */
[----:B------:R2:W-:Y:S01]  /*5b40*/  LDGSTS.E.BYPASS.LTC128B.128 [R226+0x5900], [R4.64], !P4 ;  /* 0x0590000004e27fae */ /* 0x0005e2000e101d46 */
[----:B------:R-:W-:-:S05]  /*5b50*/  BRA `(.L_x_34) ;  /* 0x0000138000007947 */ /* 0x000fca0003800000 */
.L_x_33:
[----:B------:R-:W-:Y:S04]  /*5b60*/  DEPBAR.LE SB0, 0x0 ;  /* 0x000080000000791a */ /* 0x000fe80000000000 */
[----:B------:R-:W-:Y:S01]  /*5b70*/  BAR.SYNC.DEFER_BLOCKING 0x0 ;  /* 0x0000000000007b1d */ /* 0x000fe20000010000 */
[----:B------:R-:W-:Y:S01]  /*5b80*/  SHF.R.S32.HI R0, RZ, 0x1f, R228 ;  /* 0x0000001fff007819 */ /* 0x000fe200000114e4 */
[----:B------:R-:W-:Y:S01]  /*5b90*/  IMAD.WIDE.U32 R102, R228, c[0x0][0x208], RZ ;  /* 0x00008200e4667a25 */ /* 0x000fe200078e00ff */
[----:B------:R-:W-:Y:S03]  /*5ba0*/  SHF.R.S32.HI R2, RZ, 0x1f, R227 ;  /* 0x0000001fff027819 */ /* 0x000fe600000114e3 */
[----:B------:R-:W-:Y:S02]  /*5bb0*/  IMAD R0, R0, c[0x0][0x208], RZ ;  /* 0x0000820000007a24 */ /* 0x000fe400078e02ff */
[----:B------:R-:W-:Y:S02]  /*5bc0*/  IMAD R2, R2, c[0x0][0x218], RZ ;  /* 0x0000860002027a24 */ /* 0x000fe400078e02ff */
[----:B------:R-:W-:Y:S02]  /*5bd0*/  IMAD R0, R228, c[0x0][0x20c], R0 ;  /* 0x00008300e4007a24 */ /* 0x000fe400078e0200 */
[----:B------:R-:W-:Y:S03]  /*5be0*/  IMAD R2, R227, c[0x0][0x21c], R2 ;  /* 0x00008700e3027a24 */ /* 0x000fe600078e0202 */
[----:B------:R-:W-:Y:S05]  /*5bf0*/  IADD3 R103, R103, R0, RZ ;  /* 0x0000000067677210 */ /* 0x000fea0007ffe0ff */
[----:B------:R-:W-:Y:S01]  /*5c00*/  IMAD.WIDE.U32 R102, R227, c[0x0][0x218], R102 ;  /* 0x00008600e3667a25 */ /* 0x000fe200078e0066 */
[----:B------:R-:W-:Y:S08]  /*5c10*/  LDSM.16.M88.4 R64, [R224+0x6100] ;  /* 0x00610000e040783b */ /* 0x000ff00000000200 */
[----:B------:R-:W1:Y:S08]  /*5c20*/  LDSM.16.M88.4 R16, [R220+0x3100] ;  /* 0x00310000dc10783b */ /* 0x000e700000000200 */
[----:B------:R-:W2:Y:S08]  /*5c30*/  LDSM.16.M88.4 R60, [R224+0x7100] ;  /* 0x00710000e03c783b */ /* 0x000eb00000000200 */
[----:B------:R-:W3:Y:S08]  /*5c40*/  LDSM.16.M88.4 R32, [R220+0x3500] ;  /* 0x00350000dc20783b */ /* 0x000ef00000000200 */
[----:B------:R-:W4:Y:S08]  /*5c50*/  LDSM.16.M88.4 R48, [R220+0x3900] ;  /* 0x00390000dc30783b */ /* 0x000f300000000200 */
[----:B------:R-:W5:Y:S01]  /*5c60*/  LDSM.16.M88.4 R108, [R220+0x3d00] ;  /* 0x003d0000dc6c783b */ /* 0x000f620000000200 */
[-C--:B-1----:R-:W-:Y:S07]  /*5c70*/  HMMA.16816.F32 R4, R64, R16.reuse, RZ ;  /* 0x000000104004723c */ /* 0x082fee00000018ff */
[----:B------:R-:W-:Y:S01]  /*5c80*/  LDSM.16.M88.4 R176, [R225+0x6100] ;  /* 0x00610000e1b0783b */ /* 0x000fe20000000200 */
[C---:B--2---:R-:W-:Y:S07]  /*5c90*/  HMMA.16816.F32 R8, R60.reuse, R16, RZ ;  /* 0x000000103c08723c */ /* 0x044fee00000018ff */
[----:B------:R-:W-:Y:S01]  /*5ca0*/  LDSM.16.M88.4 R180, [R223] ;  /* 0x00000000dfb4783b */ /* 0x000fe20000000200 */
[-C--:B------:R-:W-:Y:S07]  /*5cb0*/  HMMA.16816.F32 R12, R60, R18.reuse, RZ ;  /* 0x000000123c0c723c */ /* 0x080fee00000018ff */
[----:B------:R-:W-:Y:S01]  /*5cc0*/  LDSM.16.M88.4 R184, [R225+0x7100] ;  /* 0x00710000e1b8783b */ /* 0x000fe20000000200 */
[C---:B------:R-:W-:Y:S07]  /*5cd0*/  HMMA.16816.F32 R16, R64.reuse, R18, RZ ;  /* 0x000000124010723c */ /* 0x040fee00000018ff */
[----:B------:R-:W-:Y:S01]  /*5ce0*/  LDSM.16.M88.4 R188, [R223+0x400] ;  /* 0x00040000dfbc783b */ /* 0x000fe20000000200 */
[-C--:B---3--:R-:W-:Y:S07]  /*5cf0*/  HMMA.16816.F32 R20, R64, R32.reuse, RZ ;  /* 0x000000204014723c */ /* 0x088fee00000018ff */
[----:B------:R-:W1:Y:S01]  /*5d00*/  S2R R192, SR_CTAID.Y ;  /* 0x0000000000c07919 */ /* 0x000e620000002600 */
[C---:B------:R-:W-:Y:S07]  /*5d10*/  HMMA.16816.F32 R24, R60.reuse, R32, RZ ;  /* 0x000000203c18723c */ /* 0x040fee00000018ff */
[----:B------:R-:W2:Y:S01]  /*5d20*/  S2R R101, SR_CTAID.Y ;  /* 0x0000000000657919 */ /* 0x000ea20000002600 */
[-C--:B------:R-:W-:Y:S08]  /*5d30*/  HMMA.16816.F32 R28, R60, R34.reuse, RZ ;  /* 0x000000223c1c723c */ /* 0x080ff000000018ff */
[C---:B------:R-:W-:Y:S04]  /*5d40*/  HMMA.16816.F32 R32, R64.reuse, R34, RZ ;  /* 0x000000224020723c */ /* 0x040fe800000018ff */
[----:B-1----:R-:W-:Y:S04]  /*5d50*/  IMAD.WIDE.U32 R104, R192, c[0x0][0x210], RZ ;  /* 0x00008400c0687a25 */ /* 0x002fe800078e00ff */
[-C--:B----4-:R-:W-:Y:S01]  /*5d60*/  HMMA.16816.F32 R36, R64, R48.reuse, RZ ;  /* 0x000000304024723c */ /* 0x090fe200000018ff */
[----:B------:R-:W-:Y:S03]  /*5d70*/  IADD3 R0, P0, R104, R102, RZ ;  /* 0x0000006668007210 */ /* 0x000fe60007f1e0ff */
[----:B--2---:R-:W-:Y:S04]  /*5d80*/  SHF.R.S32.HI R101, RZ, 0x1f, R101 ;  /* 0x0000001fff657819 */ /* 0x004fe80000011465 */
[C---:B------:R-:W-:Y:S04]  /*5d90*/  HMMA.16816.F32 R40, R60.reuse, R48, RZ ;  /* 0x000000303c28723c */ /* 0x040fe800000018ff */
[----:B------:R-:W-:Y:S04]  /*5da0*/  IMAD R101, R101, c[0x0][0x210], RZ ;  /* 0x0000840065657a24 */ /* 0x000fe800078e02ff */
[-C--:B------:R-:W-:Y:S01]  /*5db0*/  HMMA.16816.F32 R44, R60, R50.reuse, RZ ;  /* 0x000000323c2c723c */ /* 0x080fe200000018ff */
[----:B------:R-:W-:Y:S05]  /*5dc0*/  IMAD R101, R192, c[0x0][0x214], R101 ;  /* 0x00008500c0657a24 */ /* 0x000fea00078e0265 */
[----:B------:R-:W-:Y:S02]  /*5dd0*/  IADD3 R101, R105, R101, RZ ;  /* 0x0000006569657210 */ /* 0x000fe40007ffe0ff */
[C---:B------:R-:W-:Y:S04]  /*5de0*/  HMMA.16816.F32 R48, R64.reuse, R50, RZ ;  /* 0x000000324030723c */ /* 0x040fe800000018ff */
[----:B------:R-:W-:Y:S02]  /*5df0*/  IADD3.X R102, R101, R103, R2, P0, !PT ;  /* 0x0000006765667210 */ /* 0x000fe400007fe402 */
[C---:B------:R-:W-:Y:S02]  /*5e00*/  LEA R2, P0, R0.reuse, c[0x0][0x1f8], 0x1 ;  /* 0x00007e0000027a11 */ /* 0x040fe400078008ff */
[-C--:B-----5:R-:W-:Y:S04]  /*5e10*/  HMMA.16816.F32 R52, R64, R108.reuse, RZ ;  /* 0x0000006c4034723c */ /* 0x0a0fe800000018ff */
[----:B------:R-:W-:Y:S02]  /*5e20*/  LEA.HI.X R0, R0, c[0x0][0x1fc], R102, 0x1, P0 ;  /* 0x00007f0000007a11 */ /* 0x000fe400000f0c66 */
[----:B------:R-:W1:Y:S02]  /*5e30*/  SHFL.IDX PT, R102, R2, RZ, 0x1c1f ;  /* 0x001c1fff02667589 */ /* 0x000e6400000e0000 */
[C---:B------:R-:W-:Y:S06]  /*5e40*/  HMMA.16816.F32 R56, R60.reuse, R108, RZ ;  /* 0x0000006c3c38723c */ /* 0x040fec00000018ff */
[----:B------:R-:W2:Y:S02]  /*5e50*/  SHFL.IDX PT, R101, R0, RZ, 0x1c1f ;  /* 0x001c1fff00657589 */ /* 0x000ea400000e0000 */
[-C--:B------:R-:W-:Y:S06]  /*5e60*/  HMMA.16816.F32 R60, R60, R110.reuse, RZ ;  /* 0x0000006e3c3c723c */ /* 0x080fec00000018ff */
[----:B------:R-:W3:Y:S02]  /*5e70*/  SHFL.IDX PT, R2, R2, 0x1, 0x1c1f ;  /* 0x003c1f0002027f89 */ /* 0x000ee400000e0000 */
[----:B------:R-:W-:Y:S04]  /*5e80*/  HMMA.16816.F32 R64, R64, R110, RZ ;  /* 0x0000006e4040723c */ /* 0x000fe800000018ff */
[C---:B-1----:R-:W-:Y:S02]  /*5e90*/  IADD3 R104, P1, R102.reuse, R250, RZ ;  /* 0x000000fa66687210 */ /* 0x042fe40007f3e0ff */
[----:B------:R-:W-:Y:S02]  /*5ea0*/  LDSM.16.M88.4 R108, [R223+0x800] ;  /* 0x00080000df6c783b */ /* 0x000fe40000000200 */
[-C--:B------:R-:W-:Y:S05]  /*5eb0*/  HMMA.16816.F32 R4, R176, R180.reuse, R4 ;  /* 0x000000b4b004723c */ /* 0x080fea0000001804 */
[C---:B------:R-:W-:Y:S02]  /*5ec0*/  IADD3 R192, P0, R102.reuse, R248, RZ ;  /* 0x000000f866c07210 */ /* 0x040fe40007f1e0ff */
[C---:B--2---:R-:W-:Y:S01]  /*5ed0*/  IADD3.X R105, R101.reuse, R251, RZ, P1, !PT ;  /* 0x000000fb65697210 */ /* 0x044fe20000ffe4ff */
[C---:B------:R-:W-:Y:S01]  /*5ee0*/  HMMA.16816.F32 R8, R184.reuse, R180, R8 ;  /* 0x000000b4b808723c */ /* 0x040fe20000001808 */
[----:B------:R-:W1:Y:S03]  /*5ef0*/  SHFL.IDX PT, R0, R0, 0x1, 0x1c1f ;  /* 0x003c1f0000007f89 */ /* 0x000e6600000e0000 */
[C---:B------:R-:W-:Y:S04]  /*5f00*/  IADD3.X R193, R101.reuse, R249, RZ, P0, !PT ;  /* 0x000000f965c17210 */ /* 0x040fe800007fe4ff */
[-C--:B------:R-:W-:Y:S08]  /*5f10*/  HMMA.16816.F32 R12, R184, R182.reuse, R12 ;  /* 0x000000b6b80c723c */ /* 0x080ff0000000180c */
[C---:B------:R-:W-:Y:S01]  /*5f20*/  HMMA.16816.F32 R16, R176.reuse, R182, R16 ;  /* 0x000000b6b010723c */ /* 0x040fe20000001810 */
[----:B------:R-:W2:Y:S07]  /*5f30*/  LDSM.16.M88.4 R180, [R223+0xc00] ;  /* 0x000c0000dfb4783b */ /* 0x000eae0000000200 */
[-C--:B------:R-:W-:Y:S01]  /*5f40*/  HMMA.16816.F32 R20, R176, R188.reuse, R20 ;  /* 0x000000bcb014723c */ /* 0x080fe20000001814 */
[----:B------:R-:W-:Y:S01]  /*5f50*/  @!PT LDS RZ, [RZ] ;  /* 0x00000000fffff984 */ /* 0x000fe20000000800 */
[----:B------:R-:W-:Y:S01]  /*5f60*/  @!PT LDS RZ, [RZ] ;  /* 0x00000000fffff984 */ /* 0x000fe20000000800 */
[----:B------:R-:W-:Y:S01]  /*5f70*/  @!PT LDS RZ, [RZ] ;  /* 0x00000000fffff984 */ /* 0x000fe20000000800 */
[----:B------:R4:W-:Y:S07]  /*5f80*/  LDGSTS.E.BYPASS.LTC128B.128 [R226+0x100], [R104.64], !P6 ;  /* 0x0010000068e27fae */ /* 0x0009ee000f101d46 */
[C---:B------:R-:W-:Y:S01]  /*5f90*/  HMMA.16816.F32 R24, R184.reuse, R188, R24 ;  /* 0x000000bcb818723c */ /* 0x040fe20000001818 */
[----:B------:R5:W-:Y:S06]  /*5fa0*/  LDGSTS.E.BYPASS.LTC128B.128 [R226+0x1100], [R192.64], !P5 ;  /* 0x01100000c0e27fae */ /* 0x000bec000e901d46 */
[-C--:B------:R-:W-:Y:S01]  /*5fb0*/  IADD3 R188, P0, R102, R246.reuse, RZ ;  /* 0x000000f666bc7210 */ /* 0x080fe20007f1e0ff */
[-C--:B------:R-:W-:Y:S04]  /*5fc0*/  HMMA.16816.F32 R28, R184, R190.reuse, R28 ;  /* 0x000000beb81c723c */ /* 0x080fe8000000181c */
[-C--:B------:R-:W-:Y:S02]  /*5fd0*/  IADD3.X R189, R101, R247.reuse, RZ, P0, !PT ;  /* 0x000000f765bd7210 */ /* 0x080fe400007fe4ff */
[C---:B---3--:R-:W-:Y:S02]  /*5fe0*/  IADD3 R102, P0, R2.reuse, R246, RZ ;  /* 0x000000f602667210 */ /* 0x048fe40007f1e0ff */
[C---:B------:R-:W-:Y:S01]  /*5ff0*/  HMMA.16816.F32 R32, R176.reuse, R190, R32 ;  /* 0x000000beb020723c */ /* 0x040fe20000001820 */
[----:B------:R3:W-:Y:S03]  /*6000*/  LDGSTS.E.BYPASS.LTC128B.128 [R226+0x2100], [R188.64], !P4 ;  /* 0x02100000bce27fae */ /* 0x0007e6000e101d46 */
[----:B----4-:R-:W-:Y:S02]  /*6010*/  IADD3 R104, P1, R2, R248, RZ ;  /* 0x000000f802687210 */ /* 0x010fe40007f3e0ff */
[----:B-1----:R-:W-:Y:S02]  /*6020*/  IADD3.X R103, R0, R247, RZ, P0, !PT ;  /* 0x000000f700677210 */ /* 0x002fe400007fe4ff */
[-C--:B------:R-:W-:Y:S03]  /*6030*/  HMMA.16816.F32 R36, R176, R108.reuse, R36 ;  /* 0x0000006cb024723c */ /* 0x080fe60000001824 */
[----:B------:R-:W-:Y:S02]  /*6040*/  ISETP.GE.AND P0, PT, R245, 0x1, PT ;  /* 0x00000001f500780c */ /* 0x000fe40003f06270 */
[----:B-----5:R-:W-:Y:S02]  /*6050*/  IADD3 R192, P2, R2, R250, RZ ;  /* 0x000000fa02c07210 */ /* 0x020fe40007f5e0ff */
[C---:B------:R-:W-:Y:S01]  /*6060*/  IADD3.X R105, R0.reuse, R249, RZ, P1, !PT ;  /* 0x000000f900697210 */ /* 0x040fe20000ffe4ff */
[C---:B------:R-:W-:Y:S04]  /*6070*/  HMMA.16816.F32 R40, R184.reuse, R108, R40 ;  /* 0x0000006cb828723c */ /* 0x040fe80000001828 */
[----:B------:R-:W-:Y:S04]  /*6080*/  IADD3.X R193, R0, R251, RZ, P2, !PT ;  /* 0x000000fb00c17210 */ /* 0x000fe800017fe4ff */
[-C--:B------:R-:W-:Y:S01]  /*6090*/  HMMA.16816.F32 R44, R184, R110.reuse, R44 ;  /* 0x0000006eb82c723c */ /* 0x080fe2000000182c */
[----:B------:R1:W-:Y:S07]  /*60a0*/  LDGSTS.E.BYPASS.LTC128B.128 [R226+0x900], [R192.64], !P6 ;  /* 0x00900000c0e27fae */ /* 0x0003ee000f101d46 */
[C---:B------:R-:W-:Y:S01]  /*60b0*/  HMMA.16816.F32 R48, R176.reuse, R110, R48 ;  /* 0x0000006eb030723c */ /* 0x040fe20000001830 */
[----:B------:R4:W-:Y:S07]  /*60c0*/  LDGSTS.E.BYPASS.LTC128B.128 [R226+0x1900], [R104.64], !P5 ;  /* 0x0190000068e27fae */ /* 0x0009ee000e901d46 */
[-C--:B--2---:R-:W-:Y:S01]  /*60d0*/  HMMA.16816.F32 R52, R176, R180.reuse, R52 ;  /* 0x000000b4b034723c */ /* 0x084fe20000001834 */
[----:B------:R4:W-:Y:S07]  /*60e0*/  LDGSTS.E.BYPASS.LTC128B.128 [R226+0x2900], [R102.64], !P4 ;  /* 0x0290000066e27fae */ /* 0x0009ee000e101d46 */
[C---:B------:R-:W-:Y:S01]  /*60f0*/  HMMA.16816.F32 R56, R184.reuse, R180, R56 ;  /* 0x000000b4b838723c */ /* 0x040fe20000001838 */
[----:B---3--:R-:W-:Y:S07]  /*6100*/  LDSM.16.M88.4 R188, [R224+0x8100] ;  /* 0x00810000e0bc783b */ /* 0x008fee0000000200 */
[-C--:B------:R-:W-:Y:S01]  /*6110*/  HMMA.16816.F32 R60, R184, R182.reuse, R60 ;  /* 0x000000b6b83c723c */ /* 0x080fe2000000183c */
[----:B-1----:R-:W1:Y:S07]  /*6120*/  LDSM.16.M88.4 R192, [R220+0x4100] ;  /* 0x00410000dcc0783b */ /* 0x002e6e0000000200 */
[----:B------:R-:W-:Y:S01]  /*6130*/  HMMA.16816.F32 R64, R176, R182, R64 ;  /* 0x000000b6b040723c */ /* 0x000fe20000001840 */
[----:B------:R-:W2:Y:S08]  /*6140*/  LDSM.16.M88.4 R196, [R224+0x9100] ;  /* 0x00910000e0c4783b */ /* 0x000eb00000000200 */
[----:B------:R-:W0:Y:S08]  /*6150*/  LDGDEPBAR ;  /* 0x00000000000079af */ /* 0x000e300000000000 */
[----:B------:R-:W3:Y:S08]  /*6160*/  LDSM.16.M88.4 R108, [R220+0x4500] ;  /* 0x00450000dc6c783b */ /* 0x000ef00000000200 */
[----:B------:R-:W5:Y:S08]  /*6170*/  LDSM.16.M88.4 R200, [R220+0x4900] ;  /* 0x00490000dcc8783b */ /* 0x000f700000000200 */
[----:B------:R-:W4:Y:S01]  /*6180*/  LDSM.16.M88.4 R204, [R220+0x4d00] ;  /* 0x004d0000dccc783b */ /* 0x000f220000000200 */
[-C--:B-1----:R-:W-:Y:S07]  /*6190*/  HMMA.16816.F32 R4, R188, R192.reuse, R4 ;  /* 0x000000c0bc04723c */ /* 0x082fee0000001804 */
[----:B------:R-:W-:Y:S01]  /*61a0*/  LDSM.16.M88.4 R208, [R225+0x8100] ;  /* 0x00810000e1d0783b */ /* 0x000fe20000000200 */
[C---:B--2---:R-:W-:Y:S07]  /*61b0*/  HMMA.16816.F32 R8, R196.reuse, R192, R8 ;  /* 0x000000c0c408723c */ /* 0x044fee0000001808 */
[----:B------:R-:W1:Y:S01]  /*61c0*/  LDSM.16.M88.4 R212, [R223+0x1000] ;  /* 0x00100000dfd4783b */ /* 0x000e620000000200 */
[-C--:B------:R-:W-:Y:S07]  /*61d0*/  HMMA.16816.F32 R12, R196, R194.reuse, R12 ;  /* 0x000000c2c40c723c */ /* 0x080fee000000180c */
[----:B------:R-:W2:Y:S01]  /*61e0*/  LDSM.16.M88.4 R184, [R225+0x9100] ;  /* 0x00910000e1b8783b */ /* 0x000ea20000000200 */
[C---:B------:R-:W-:Y:S07]  /*61f0*/  HMMA.16816.F32 R16, R188.reuse, R194, R16 ;  /* 0x000000c2bc10723c */ /* 0x040fee0000001810 */
[----:B------:R-:W1:Y:S01]  /*6200*/  LDSM.16.M88.4 R176, [R223+0x1400] ;  /* 0x00140000dfb0783b */ /* 0x000e620000000200 */
[-C--:B---3--:R-:W-:Y:S07]  /*6210*/  HMMA.16816.F32 R20, R188, R108.reuse, R20 ;  /* 0x0000006cbc14723c */ /* 0x088fee0000001814 */
[----:B------:R-:W-:Y:S01]  /*6220*/  LDSM.16.M88.4 R180, [R223+0x1c00] ;  /* 0x001c0000dfb4783b */ /* 0x000fe20000000200 */
[C---:B------:R-:W-:Y:S07]  /*6230*/  HMMA.16816.F32 R24, R196.reuse, R108, R24 ;  /* 0x0000006cc418723c */ /* 0x040fee0000001818 */
[----:B------:R-:W-:Y:S01]  /*6240*/  LDSM.16.M88.4 R192, [R220+0x5100] ;  /* 0x00510000dcc0783b */ /* 0x000fe20000000200 */
[-C--:B------:R-:W-:Y:S07]  /*6250*/  HMMA.16816.F32 R28, R196, R110.reuse, R28 ;  /* 0x0000006ec41c723c */ /* 0x080fee000000181c */
[----:B------:R-:W-:Y:S01]  /*6260*/  LDSM.16.M88.4 R216, [R223+0x2000] ;  /* 0x00200000dfd8783b */ /* 0x000fe20000000200 */
[C---:B------:R-:W-:Y:S07]  /*6270*/  HMMA.16816.F32 R32, R188.reuse, R110, R32 ;  /* 0x0000006ebc20723c */ /* 0x040fee0000001820 */
[----:B------:R-:W3:Y:S01]  /*6280*/  LDSM.16.M88.4 R108, [R223+0x1800] ;  /* 0x00180000df6c783b */ /* 0x000ee20000000200 */
[-C--:B-----5:R-:W-:Y:S08]  /*6290*/  HMMA.16816.F32 R36, R188, R200.reuse, R36 ;  /* 0x000000c8bc24723c */ /* 0x0a0ff00000001824 */
[C---:B------:R-:W-:Y:S08]  /*62a0*/  HMMA.16816.F32 R40, R196.reuse, R200, R40 ;  /* 0x000000c8c428723c */ /* 0x040ff00000001828 */
[-C--:B------:R-:W-:Y:S08]  /*62b0*/  HMMA.16816.F32 R44, R196, R202.reuse, R44 ;  /* 0x000000cac42c723c */ /* 0x080ff0000000182c */
[C---:B------:R-:W-:Y:S01]  /*62c0*/  HMMA.16816.F32 R48, R188.reuse, R202, R48 ;  /* 0x000000cabc30723c */ /* 0x040fe20000001830 */
[----:B------:R-:W-:Y:S07]  /*62d0*/  LDSM.16.M88.4 R200, [R220+0x5500] ;  /* 0x00550000dcc8783b */ /* 0x000fee0000000200 */
[-C--:B----4-:R-:W-:Y:S08]  /*62e0*/  HMMA.16816.F32 R52, R188, R204.reuse, R52 ;  /* 0x000000ccbc34723c */ /* 0x090ff00000001834 */
[C---:B------:R-:W-:Y:S08]  /*62f0*/  HMMA.16816.F32 R56, R196.reuse, R204, R56 ;  /* 0x000000ccc438723c */ /* 0x040ff00000001838 */
[-C--:B------:R-:W-:Y:S01]  /*6300*/  HMMA.16816.F32 R60, R196, R206.reuse, R60 ;  /* 0x000000cec43c723c */ /* 0x080fe2000000183c */
[----:B------:R-:W-:Y:S07]  /*6310*/  LDSM.16.M88.4 R196, [R224+0xb100] ;  /* 0x00b10000e0c4783b */ /* 0x000fee0000000200 */
[----:B------:R-:W-:Y:S01]  /*6320*/  HMMA.16816.F32 R64, R188, R206, R64 ;  /* 0x000000cebc40723c */ /* 0x000fe20000001840 */
[----:B------:R-:W4:Y:S07]  /*6330*/  LDSM.16.M88.4 R188, [R224+0xa100] ;  /* 0x00a10000e0bc783b */ /* 0x000f2e0000000200 */
[-C--:B-1----:R-:W-:Y:S01]  /*6340*/  HMMA.16816.F32 R4, R208, R212.reuse, R4 ;  /* 0x000000d4d004723c */ /* 0x082fe20000001804 */
[----:B------:R-:W1:Y:S07]  /*6350*/  LDSM.16.M88.4 R204, [R220+0x5900] ;  /* 0x00590000dccc783b */ /* 0x000e6e0000000200 */
[C---:B--2---:R-:W-:Y:S08]  /*6360*/  HMMA.16816.F32 R8, R184.reuse, R212, R8 ;  /* 0x000000d4b808723c */ /* 0x044ff00000001808 */
[-C--:B------:R-:W-:Y:S08]  /*6370*/  HMMA.16816.F32 R12, R184, R214.reuse, R12 ;  /* 0x000000d6b80c723c */ /* 0x080ff0000000180c */
[C---:B------:R-:W-:Y:S01]  /*6380*/  HMMA.16816.F32 R16, R208.reuse, R214, R16 ;  /* 0x000000d6d010723c */ /* 0x040fe20000001810 */
[----:B------:R-:W2:Y:S07]  /*6390*/  LDSM.16.M88.4 R212, [R220+0x5d00] ;  /* 0x005d0000dcd4783b */ /* 0x000eae0000000200 */
[-C--:B------:R-:W-:Y:S08]  /*63a0*/  HMMA.16816.F32 R20, R208, R176.reuse, R20 ;  /* 0x000000b0d014723c */ /* 0x080ff00000001814 */
[C---:B------:R-:W-:Y:S08]  /*63b0*/  HMMA.16816.F32 R24, R184.reuse, R176, R24 ;  /* 0x000000b0b818723c */ /* 0x040ff00000001818 */
[-C--:B------:R-:W-:Y:S08]  /*63c0*/  HMMA.16816.F32 R28, R184, R178.reuse, R28 ;  /* 0x000000b2b81c723c */ /* 0x080ff0000000181c */
[C---:B------:R-:W-:Y:S01]  /*63d0*/  HMMA.16816.F32 R32, R208.reuse, R178, R32 ;  /* 0x000000b2d020723c */ /* 0x040fe20000001820 */
[----:B------:R-:W5:Y:S07]  /*63e0*/  LDSM.16.M88.4 R176, [R225+0xa100] ;  /* 0x00a10000e1b0783b */ /* 0x000f6e0000000200 */
[-C--:B---3--:R-:W-:Y:S08]  /*63f0*/  HMMA.16816.F32 R36, R208, R108.reuse, R36 ;  /* 0x0000006cd024723c */ /* 0x088ff00000001824 */
[C---:B------:R-:W-:Y:S08]  /*6400*/  HMMA.16816.F32 R40, R184.reuse, R108, R40 ;  /* 0x0000006cb828723c */ /* 0x040ff00000001828 */
[-C--:B------:R-:W-:Y:S08]  /*6410*/  HMMA.16816.F32 R44, R184, R110.reuse, R44 ;  /* 0x0000006eb82c723c */ /* 0x080ff0000000182c */
[C---:B------:R-:W-:Y:S01]  /*6420*/  HMMA.16816.F32 R48, R208.reuse, R110, R48 ;  /* 0x0000006ed030723c */ /* 0x040fe20000001830 */
[----:B------:R-:W3:Y:S07]  /*6430*/  LDSM.16.M88.4 R108, [R225+0xb100] ;  /* 0x00b10000e16c783b */ /* 0x000eee0000000200 */
[-C--:B------:R-:W-:Y:S08]  /*6440*/  HMMA.16816.F32 R52, R208, R180.reuse, R52 ;  /* 0x000000b4d034723c */ /* 0x080ff00000001834 */
[C---:B------:R-:W-:Y:S08]  /*6450*/  HMMA.16816.F32 R56, R184.reuse, R180, R56 ;  /* 0x000000b4b838723c */ /* 0x040ff00000001838 */
[-C--:B------:R-:W-:Y:S08]  /*6460*/  HMMA.16816.F32 R60, R184, R182.reuse, R60 ;  /* 0x000000b6b83c723c */ /* 0x080ff0000000183c */
[----:B------:R-:W-:Y:S08]  /*6470*/  HMMA.16816.F32 R64, R208, R182, R64 ;  /* 0x000000b6d040723c */ /* 0x000ff00000001840 */
[-C--:B----4-:R-:W-:Y:S08]  /*6480*/  HMMA.16816.F32 R4, R188, R192.reuse, R4 ;  /* 0x000000c0bc04723c */ /* 0x090ff00000001804 */
[C---:B------:R-:W-:Y:S08]  /*6490*/  HMMA.16816.F32 R8, R196.reuse, R192, R8 ;  /* 0x000000c0c408723c */ /* 0x040ff00000001808 */
[-C--:B------:R-:W-:Y:S08]  /*64a0*/  HMMA.16816.F32 R12, R196, R194.reuse, R12 ;  /* 0x000000c2c40c723c */ /* 0x080ff0000000180c */
[C---:B------:R-:W-:Y:S08]  /*64b0*/  HMMA.16816.F32 R16, R188.reuse, R194, R16 ;  /* 0x000000c2bc10723c */ /* 0x040ff00000001810 */
[-C--:B------:R-:W-:Y:S08]  /*64c0*/  HMMA.16816.F32 R20, R188, R200.reuse, R20 ;  /* 0x000000c8bc14723c */ /* 0x080ff00000001814 */
[C---:B------:R-:W-:Y:S08]  /*64d0*/  HMMA.16816.F32 R24, R196.reuse, R200, R24 ;  /* 0x000000c8c418723c */ /* 0x040ff00000001818 */
[-C--:B------:R-:W-:Y:S08]  /*64e0*/  HMMA.16816.F32 R28, R196, R202.reuse, R28 ;  /* 0x000000cac41c723c */ /* 0x080ff0000000181c */
[C---:B------:R-:W-:Y:S08]  /*64f0*/  HMMA.16816.F32 R32, R188.reuse, R202, R32 ;  /* 0x000000cabc20723c */ /* 0x040ff00000001820 */
[-C--:B-1----:R-:W-:Y:S08]  /*6500*/  HMMA.16816.F32 R36, R188, R204.reuse, R36 ;  /* 0x000000ccbc24723c */ /* 0x082ff00000001824 */
[C---:B------:R-:W-:Y:S08]  /*6510*/  HMMA.16816.F32 R40, R196.reuse, R204, R40 ;  /* 0x000000ccc428723c */ /* 0x040ff00000001828 */
[-C--:B------:R-:W-:Y:S08]  /*6520*/  HMMA.16816.F32 R44, R196, R206.reuse, R44 ;  /* 0x000000cec42c723c */ /* 0x080ff0000000182c */
[C---:B------:R-:W-:Y:S08]  /*6530*/  HMMA.16816.F32 R48, R188.reuse, R206, R48 ;  /* 0x000000cebc30723c */ /* 0x040ff00000001830 */
[-C--:B--2---:R-:W-:Y:S08]  /*6540*/  HMMA.16816.F32 R52, R188, R212.reuse, R52 ;  /* 0x000000d4bc34723c */ /* 0x084ff00000001834 */
[C---:B------:R-:W-:Y:S08]  /*6550*/  HMMA.16816.F32 R56, R196.reuse, R212, R56 ;  /* 0x000000d4c438723c */ /* 0x040ff00000001838 */
[-C--:B------:R-:W-:Y:S08]  /*6560*/  HMMA.16816.F32 R60, R196, R214.reuse, R60 ;  /* 0x000000d6c43c723c */ /* 0x080ff0000000183c */
[----:B------:R-:W-:Y:S08]  /*6570*/  HMMA.16816.F32 R64, R188, R214, R64 ;  /* 0x000000d6bc40723c */ /* 0x000ff00000001840 */
[-C--:B-----5:R-:W-:Y:S08]  /*6580*/  HMMA.16816.F32 R4, R176, R216.reuse, R4 ;  /* 0x000000d8b004723c */ /* 0x0a0ff00000001804 */
[C---:B---3--:R-:W-:Y:S08]  /*6590*/  HMMA.16816.F32 R8, R108.reuse, R216, R8 ;  /* 0x000000d86c08723c */ /* 0x048ff00000001808 */
        /* <DEDUP_REMOVED lines=21> */
[----:B----4-:R-:W4:Y:S09]  /*66f0*/  LDSM.16.M88.4 R4, [R223+0x2400] ;  /* 0x00240000df04783b */ /* 0x010f320000000200 */
[----:B------:R-:W1:Y:S10]  /*6700*/  MUFU.TANH R185, R10 ;  /* 0x0000000a00b97308 */ /* 0x000e740000002400 */
[----:B------:R5:W1:Y:S10]  /*6710*/  MUFU.TANH R192, R11 ;  /* 0x0000000b00c07308 */ /* 0x000a740000002400 */
[----:B------:R1:W1:Y:S10]  /*6720*/  MUFU.TANH R190, R14 ;  /* 0x0000000e00be7308 */ /* 0x0002740000002400 */
[----:B------:R2:W2:Y:S01]  /*6730*/  MUFU.TANH R189, R15 ;  /* 0x0000000f00bd7308 */ /* 0x0004a20000002400 */
[----:B-----5:R-:W5:Y:S01]  /*6740*/  LDSM.16.M88.4 R8, [R223+0x2800] ;  /* 0x00280000df08783b */ /* 0x020f620000000200 */
[-C--:B----4-:R-:W-:Y:S08]  /*6750*/  HMMA.16816.F32 R20, R176, R4.reuse, R20 ;  /* 0x00000004b014723c */ /* 0x090ff00000001814 */
[----:B------:R4:W3:Y:S01]  /*6760*/  MUFU.TANH R180, R16 ;  /* 0x0000001000b47308 */ /* 0x0008e20000002400 */
[C---:B------:R-:W-:Y:S04]  /*6770*/  HMMA.16816.F32 R24, R108.reuse, R4, R24 ;  /* 0x000000046c18723c */ /* 0x040fe80000001818 */
[----:B-1----:R-:W-:Y:S05]  /*6780*/  FMUL.FTZ R14, R17, c[0x0][0x320] ;  /* 0x0000c800110e7a20 */ /* 0x002fea0000410000 */
[----:B------:R1:W1:Y:S01]  /*6790*/  MUFU.TANH R184, R12 ;  /* 0x0000000c00b87308 */ /* 0x0002620000002400 */
[-C--:B------:R-:W-:Y:S03]  /*67a0*/  HMMA.16816.F32 R28, R108, R6.reuse, R28 ;  /* 0x000000066c1c723c */ /* 0x080fe6000000181c */
[----:B--2---:R-:W-:Y:S05]  /*67b0*/  FMUL.FTZ R15, R18, c[0x0][0x320] ;  /* 0x0000c800120f7a20 */ /* 0x004fea0000410000 */
[C---:B------:R-:W-:Y:S01]  /*67c0*/  HMMA.16816.F32 R32, R176.reuse, R6, R32 ;  /* 0x00000006b020723c */ /* 0x040fe20000001820 */
[----:B------:R2:W1:Y:S01]  /*67d0*/  MUFU.TANH R183, R13 ;  /* 0x0000000d00b77308 */ /* 0x0004620000002400 */
[----:B------:R-:W1:Y:S01]  /*67e0*/  LDSM.16.M88.4 R4, [R223+0x2c00] ;  /* 0x002c0000df04783b */ /* 0x000e620000000200 */
[----:B------:R-:W-:Y:S04]  /*67f0*/  DEPBAR.LE SB0, 0x0 ;  /* 0x000080000000791a */ /* 0x000fe80000000000 */
[----:B----4-:R-:W-:Y:S02]  /*6800*/  FMUL.FTZ R16, R19, c[0x0][0x320] ;  /* 0x0000c80013107a20 */ /* 0x010fe40000410000 */
[----:B------:R-:W-:Y:S02]  /*6810*/  FMUL.FTZ R20, R20, c[0x0][0x320] ;  /* 0x0000c80014147a20 */ /* 0x000fe40000410000 */
[----:B------:R-:W4:Y:S01]  /*6820*/  MUFU.TANH R14, R14 ;  /* 0x0000000e000e7308 */ /* 0x000f220000002400 */
        /* <DEDUP_REMOVED lines=67> */
[----:B------:R-:W-:Y:S03]  /*6c60*/  FMUL.FTZ R67, R67, c[0x0][0x320] ;  /* 0x0000c80043437a20 */ /* 0x000fe60000410000 */
        /* <DEDUP_REMOVED lines=39> */
.L_x_34:
[----:B------:R-:W-:Y:S01]  /*6ee0*/  FMNMX.FTZ R0, R181, R3, !PT ;  /* 0x00000003b5007209 */ /* 0x000fe20007810000 */
[----:B------:R-:W-:Y:S01]  /*6ef0*/  STL [R1+0x30], R220 ;  /* 0x000030dc01007387 */ /* 0x000fe20000100800 */
        /* <DEDUP_REMOVED lines=26> */
[----:B--2---:R-:W-:Y:S02]  /*70a0*/  FMNMX.FTZ R4, R182, R100, !PT ;  /* 0x00000064b6047209 */ /* 0x004fe40007810000 */
        /* <DEDUP_REMOVED lines=9> */
[----:B------:R-:W1:Y:S01]  /*7140*/  SHFL.BFLY PT, R7, R0, 0x2, 0x1f ;  /* 0x0c401f0000077f89 */ /* 0x000e6200000e0000 */
        /* <DEDUP_REMOVED lines=8> */
[----:B------:R-:W2:Y:S01]  /*71d0*/  SHFL.BFLY PT, R103, R2, 0x2, 0x1f ;  /* 0x0c401f0002677f89 */ /* 0x000ea200000e0000 */
        /* <DEDUP_REMOVED lines=12> */
[----:B-1----:R-:W-:Y:S02]  /*72a0*/  FMNMX.FTZ R0, R0, R7, !PT ;  /* 0x0000000700007209 */ /* 0x002fe40007810000 */
[----:B--2---:R-:W-:Y:S02]  /*72b0*/  FMNMX.FTZ R103, R2, R103, !PT ;  /* 0x0000006702677209 */ /* 0x004fe40007810000 */
[----:B------:R-:W-:Y:S01]  /*72c0*/  FMNMX.FTZ R2, R229, R5, !PT ;  /* 0x00000005e5027209 */ /* 0x000fe20007810000 */
[----:B------:R-:W1:Y:S01]  /*72d0*/  SHFL.BFLY PT, R105, R0, 0x1, 0x1f ;  /* 0x0c201f0000697f89 */ /* 0x000e6200000e0000 */
[----:B------:R-:W-:Y:S02]  /*72e0*/  FMNMX.FTZ R4, R237, R4, !PT ;  /* 0x00000004ed047209 */ /* 0x000fe40007810000 */
[----:B------:R-:W-:Y:S02]  /*72f0*/  FMNMX.FTZ R2, R232, R2, !PT ;  /* 0x00000002e8027209 */ /* 0x000fe40007810000 */
[----:B------:R-:W-:Y:S02]  /*7300*/  FMNMX.FTZ R4, R238, R4, !PT ;  /* 0x00000004ee047209 */ /* 0x000fe40007810000 */
[----:B------:R-:W-:Y:S01]  /*7310*/  FMNMX.FTZ R2, R233, R2, !PT ;  /* 0x00000002e9027209 */ /* 0x000fe20007810000 */
[----:B------:R-:W2:Y:S01]  /*7320*/  SHFL.BFLY PT, R5, R103, 0x1, 0x1f ;  /* 0x0c201f0067057f89 */ /* 0x000ea200000e0000 */
[----:B------:R-:W-:Y:S02]  /*7330*/  FMNMX.FTZ R4, R179, R4, !PT ;  /* 0x00000004b3047209 */ /* 0x000fe40007810000 */
[----:B------:R-:W-:Y:S02]  /*7340*/  ISETP.GT.AND P0, PT, R245, RZ, PT ;  /* 0x000000fff500720c */ /* 0x000fe40003f04270 */
[----:B------:R-:W-:Y:S05]  /*7350*/  FMNMX.FTZ R4, R234, R4, !PT ;  /* 0x00000004ea047209 */ /* 0x000fea0007810000 */
[----:B------:R-:W3:Y:S01]  /*7360*/  SHFL.BFLY PT, R6, R4, 0x2, 0x1f ;  /* 0x0c401f0004067f89 */ /* 0x000ee200000e0000 */
[----:B-1----:R-:W-:Y:S05]  /*7370*/  FMNMX.FTZ R105, R0, R105, !PT ;  /* 0x0000006900697209 */ /* 0x002fea0007810000 */
[C---:B------:R-:W-:Y:S01]  /*7380*/  FADD.FTZ R0, -R105.reuse, R3 ;  /* 0x0000000369007221 */ /* 0x040fe20000010100 */
[----:B------:R-:W-:Y:S01]  /*7390*/  FMNMX.FTZ R3, R242, R2, !PT ;  /* 0x00000002f2037209 */ /* 0x000fe20007810000 */
[----:B------:R-:W-:Y:S01]  /*73a0*/  FMUL.FTZ R110, R105, c[0x0][0x2d0] ;  /* 0x0000b400696e7a20 */ /* 0x000fe20000410000 */
[----:B--2---:R-:W-:Y:S01]  /*73b0*/  FMNMX.FTZ R103, R103, R5, !PT ;  /* 0x0000000567677209 */ /* 0x004fe20007810000 */
[----:B------:R-:W-:Y:S01]  /*73c0*/  FMUL.FTZ R2, R0, c[0x0][0x2d0] ;  /* 0x0000b40000027a20 */ /* 0x000fe20000410000 */
[----:B------:R-:W-:Y:S01]  /*73d0*/  FMNMX.FTZ R0, R243, R3, !PT ;  /* 0x00000003f3007209 */ /* 0x000fe20007810000 */
[--C-:B------:R-:W-:Y:S02]  /*73e0*/  FFMA.FTZ R40, R194, c[0x0][0x2d0], -R110.reuse ;  /* 0x0000b400c2287a23 */ /* 0x100fe4000001086e */
[----:B------:R-:W1:Y:S01]  /*73f0*/  MUFU.EX2 R102, R2 ;  /* 0x0000000200667308 */ /* 0x000e620000000800 */
[----:B------:R-:W-:Y:S01]  /*7400*/  FMNMX.FTZ R0, R108, R0, !PT ;  /* 0x000000006c007209 */ /* 0x000fe20007810000 */
[----:B------:R-:W-:Y:S02]  /*7410*/  FMUL.FTZ R176, R103, c[0x0][0x2d0] ;  /* 0x0000b40067b07a20 */ /* 0x000fe40000410000 */
[--C-:B------:R-:W-:Y:S01]  /*7420*/  FFMA.FTZ R56, R195, c[0x0][0x2d0], -R110.reuse ;  /* 0x0000b400c3387a23 */ /* 0x100fe2000001086e */
[----:B------:R-:W-:Y:S02]  /*7430*/  FMNMX.FTZ R0, R109, R0, !PT ;  /* 0x000000006d007209 */ /* 0x000fe40007810000 */
[----:B---3--:R-:W-:Y:S03]  /*7440*/  FMNMX.FTZ R4, R4, R6, !PT ;  /* 0x0000000604047209 */ /* 0x008fe60007810000 */
[----:B------:R-:W2:Y:S08]  /*7450*/  SHFL.BFLY PT, R3, R0, 0x2, 0x1f ;  /* 0x0c401f0000037f89 */ /* 0x000eb000000e0000 */
[----:B------:R-:W3:Y:S01]  /*7460*/  SHFL.BFLY PT, R104, R4, 0x1, 0x1f ;  /* 0x0c201f0004687f89 */ /* 0x000ee200000e0000 */
[C---:B-1----:R-:W-:Y:S02]  /*7470*/  FMUL.FTZ R17, R102.reuse, R125 ;  /* 0x0000007d66117220 */ /* 0x042fe40000410000 */
[C---:B------:R-:W-:Y:S02]  /*7480*/  FMUL.FTZ R32, R102.reuse, R140 ;  /* 0x0000008c66207220 */ /* 0x040fe40000410000 */
[C---:B------:R-:W-:Y:S02]  /*7490*/  FMUL.FTZ R33, R102.reuse, R141 ;  /* 0x0000008d66217220 */ /* 0x040fe40000410000 */
[C---:B------:R-:W-:Y:S02]  /*74a0*/  FMUL.FTZ R49, R102.reuse, R157 ;  /* 0x0000009d66317220 */ /* 0x040fe40000410000 */
[----:B------:R-:W-:Y:S01]  /*74b0*/  FMUL.FTZ R65, R102, R173 ;  /* 0x000000ad66417220 */ /* 0x000fe20000410000 */
[----:B--2---:R-:W-:Y:S01]  /*74c0*/  FMNMX.FTZ R0, R0, R3, !PT ;  /* 0x0000000300007209 */ /* 0x004fe20007810000 */
[--C-:B------:R-:W-:Y:S02]  /*74d0*/  FFMA.FTZ R3, R14, c[0x0][0x2d0], -R110.reuse ;  /* 0x0000b4000e037a23 */ /* 0x100fe4000001086e */
[C---:B------:R-:W-:Y:S02]  /*74e0*/  FMUL.FTZ R68, R102.reuse, R68 ;  /* 0x0000004466447220 */ /* 0x040fe40000410000 */
[----:B------:R1:W-:Y:S01]  /*74f0*/  MUFU.EX2 R8, R3 ;  /* 0x0000000300087308 */ /* 0x0003e20000000800 */
[----:B------:R-:W-:Y:S01]  /*7500*/  FMUL.FTZ R69, R102, R69 ;  /* 0x0000004566457220 */ /* 0x000fe20000410000 */
[----:B---3--:R-:W-:Y:S01]  /*7510*/  FMNMX.FTZ R104, R4, R104, !PT ;  /* 0x0000006804687209 */ /* 0x008fe20007810000 */
[----:B------:R-:W-:Y:S02]  /*7520*/  FFMA.FTZ R4, R181, c[0x0][0x2d0], -R110 ;  /* 0x0000b400b5047a23 */ /* 0x000fe4000001086e */
[----:B------:R-:W-:Y:S02]  /*7530*/  FMUL.FTZ R80, R102, R80 ;  /* 0x0000005066507220 */ /* 0x000fe40000410000 */
[C---:B------:R-:W-:Y:S02]  /*7540*/  FMUL.FTZ R111, R104.reuse, c[0x0][0x2d0] ;  /* 0x0000b400686f7a20 */ /* 0x040fe40000410000 */
[----:B------:R-:W-:Y:S01]  /*7550*/  FADD.FTZ R2, -R104, R100 ;  /* 0x0000006468027221 */ /* 0x000fe20000010100 */
[----:B------:R-:W-:Y:S01]  /*7560*/  MUFU.EX2 R181, R4 ;  /* 0x0000000400b57308 */ /* 0x000fe20000000800 */
[--C-:B------:R-:W-:Y:S02]  /*7570*/  FFMA.FTZ R44, R197, c[0x0][0x2d0], -R111.reuse ;  /* 0x0000b400c52c7a23 */ /* 0x100fe4000001086f */
[----:B------:R-:W-:Y:S02]  /*7580*/  FMUL.FTZ R2, R2, c[0x0][0x2d0] ;  /* 0x0000b40002027a20 */ /* 0x000fe40000410000 */
[--C-:B------:R-:W-:Y:S02]  /*7590*/  FFMA.FTZ R48, R199, c[0x0][0x2d0], -R111.reuse ;  /* 0x0000b400c7307a23 */ /* 0x100fe4000001086f */
[--C-:B------:R-:W-:Y:S02]  /*75a0*/  FFMA.FTZ R60, R198, c[0x0][0x2d0], -R111.reuse ;  /* 0x0000b400c63c7a23 */ /* 0x100fe4000001086f */
[--C-:B------:R-:W-:Y:S01]  /*75b0*/  FFMA.FTZ R64, R200, c[0x0][0x2d0], -R111.reuse ;  /* 0x0000b400c8407a23 */ /* 0x100fe2000001086f */
[----:B------:R2:W3:Y:S01]  /*75c0*/  MUFU.EX2 R101, R2 ;  /* 0x0000000200657308 */ /* 0x0004e20000000800 */
[----:B------:R-:W-:Y:S02]  /*75d0*/  FMUL.FTZ R81, R102, R81 ;  /* 0x0000005166517220 */ /* 0x000fe40000410000 */
[--C-:B-1----:R-:W-:Y:S02]  /*75e0*/  FFMA.FTZ R3, R182, c[0x0][0x2d0], -R111.reuse ;  /* 0x0000b400b6037a23 */ /* 0x102fe4000001086f */
[C---:B------:R-:W-:Y:S02]  /*75f0*/  FMUL.FTZ R84, R102.reuse, R84 ;  /* 0x0000005466547220 */ /* 0x040fe40000410000 */
[C---:B------:R-:W-:Y:S02]  /*7600*/  FMUL.FTZ R85, R102.reuse, R85 ;  /* 0x0000005566557220 */ /* 0x040fe40000410000 */
[C---:B------:R-:W-:Y:S01]  /*7610*/  FMUL.FTZ R96, R102.reuse, R96 ;  /* 0x0000006066607220 */ /* 0x040fe20000410000 */
[----:B------:R1:W4:Y:S01]  /*7620*/  MUFU.EX2 R10, R3 ;  /* 0x00000003000a7308 */ /* 0x0003220000000800 */
[----:B------:R-:W-:Y:S09]  /*7630*/  FMUL.FTZ R97, R102, R97 ;  /* 0x0000006166617220 */ /* 0x000ff20000410000 */
[----:B------:R4:W-:Y:S01]  /*7640*/  MUFU.EX2 R140, R64 ;  /* 0x00000040008c7308 */ /* 0x0009e20000000800 */
[----:B--2---:R-:W-:Y:S02]  /*7650*/  FADD.FTZ R2, -R103, R106 ;  /* 0x0000006a67027221 */ /* 0x004fe40000010100 */
[C---:B---3--:R-:W-:Y:S02]  /*7660*/  FMUL.FTZ R7, R101.reuse, R119 ;  /* 0x0000007765077220 */ /* 0x048fe40000410000 */
[----:B------:R-:W-:Y:S02]  /*7670*/  FMUL.FTZ R2, R2, c[0x0][0x2d0] ;  /* 0x0000b40002027a20 */ /* 0x000fe40000410000 */
[C---:B------:R-:W-:Y:S03]  /*7680*/  FMUL.FTZ R18, R101.reuse, R126 ;  /* 0x0000007e65127220 */ /* 0x040fe60000410000 */
[----:B------:R2:W3:Y:S01]  /*7690*/  MUFU.EX2 R100, R2 ;  /* 0x0000000200647308 */ /* 0x0004e20000000800 */
[C---:B------:R-:W-:Y:S02]  /*76a0*/  FMUL.FTZ R19, R101.reuse, R127 ;  /* 0x0000007f65137220 */ /* 0x040fe40000410000 */
[--C-:B-1----:R-:W-:Y:S01]  /*76b0*/  FFMA.FTZ R3, R188, c[0x0][0x2d0], -R111.reuse ;  /* 0x0000b400bc037a23 */ /* 0x102fe2000001086f */
[----:B----4-:R-:W-:Y:S01]  /*76c0*/  MOV R188, R10 ;  /* 0x0000000a00bc7202 */ /* 0x010fe20000000f00 */
[----:B------:R-:W-:Y:S02]  /*76d0*/  FFMA.FTZ R106, R202, c[0x0][0x2d0], -R176 ;  /* 0x0000b400ca6a7a23 */ /* 0x000fe400000108b0 */
[C---:B------:R-:W-:Y:S02]  /*76e0*/  FMUL.FTZ R35, R101.reuse, R143 ;  /* 0x0000008f65237220 */ /* 0x040fe40000410000 */
[C---:B------:R-:W-:Y:S01]  /*76f0*/  FMUL.FTZ R34, R101.reuse, R142 ;  /* 0x0000008e65227220 */ /* 0x040fe20000410000 */
[----:B------:R1:W-:Y:S01]  /*7700*/  MUFU.EX2 R220, R3 ;  /* 0x0000000300dc7308 */ /* 0x0003e20000000800 */
[C---:B------:R-:W-:Y:S02]  /*7710*/  FMUL.FTZ R50, R101.reuse, R158 ;  /* 0x0000009e65327220 */ /* 0x040fe40000410000 */
[C---:B------:R-:W-:Y:S02]  /*7720*/  FMUL.FTZ R51, R101.reuse, R159 ;  /* 0x0000009f65337220 */ /* 0x040fe40000410000 */
[----:B------:R-:W-:Y:S02]  /*7730*/  FMUL.FTZ R64, R102, R172 ;  /* 0x000000ac66407220 */ /* 0x000fe40000410000 */
[C---:B------:R-:W-:Y:S02]  /*7740*/  FMUL.FTZ R66, R101.reuse, R174 ;  /* 0x000000ae65427220 */ /* 0x040fe40000410000 */
[C---:B------:R-:W-:Y:S02]  /*7750*/  FMUL.FTZ R67, R101.reuse, R175 ;  /* 0x000000af65437220 */ /* 0x040fe40000410000 */
[C---:B------:R-:W-:Y:S01]  /*7760*/  FMUL.FTZ R70, R101.reuse, R70 ;  /* 0x0000004665467220 */ /* 0x040fe20000410000 */
[----:B------:R-:W-:Y:S01]  /*7770*/  LDSM.16.MT88.4 R172, [R222+0x1d00] ;  /* 0x001d0000deac783b */ /* 0x000fe20000004200 */
[----:B------:R-:W-:Y:S02]  /*7780*/  FMUL.FTZ R71, R101, R71 ;  /* 0x0000004765477220 */ /* 0x000fe40000410000 */
[--C-:B--2---:R-:W-:Y:S02]  /*7790*/  FFMA.FTZ R2, R186, c[0x0][0x2d0], -R110.reuse ;  /* 0x0000b400ba027a23 */ /* 0x104fe4000001086e */
[C---:B---3--:R-:W-:Y:S02]  /*77a0*/  FMUL.FTZ R12, R100.reuse, R120 ;  /* 0x00000078640c7220 */ /* 0x048fe40000410000 */
[----:B------:R2:W-:Y:S01]  /*77b0*/  MUFU.EX2 R186, R2 ;  /* 0x0000000200ba7308 */ /* 0x0005e20000000800 */
[C---:B------:R-:W-:Y:S02]  /*77c0*/  FMUL.FTZ R13, R100.reuse, R121 ;  /* 0x00000079640d7220 */ /* 0x040fe40000410000 */
[C---:B------:R-:W-:Y:S02]  /*77d0*/  FMUL.FTZ R24, R100.reuse, R132 ;  /* 0x0000008464187220 */ /* 0x040fe40000410000 */
[--C-:B-1----:R-:W-:Y:S02]  /*77e0*/  FFMA.FTZ R3, R15, c[0x0][0x2d0], -R111.reuse ;  /* 0x0000b4000f037a23 */ /* 0x102fe4000001086f */
[C---:B------:R-:W-:Y:S02]  /*77f0*/  FMUL.FTZ R25, R100.reuse, R133 ;  /* 0x0000008564197220 */ /* 0x040fe40000410000 */
[C---:B------:R-:W-:Y:S01]  /*7800*/  FMUL.FTZ R41, R100.reuse, R149 ;  /* 0x0000009564297220 */ /* 0x040fe20000410000 */
[----:B------:R1:W-:Y:S01]  /*7810*/  MUFU.EX2 R6, R3 ;  /* 0x0000000300067308 */ /* 0x0003e20000000800 */
[C---:B------:R-:W-:Y:S02]  /*7820*/  FMUL.FTZ R45, R100.reuse, R153 ;  /* 0x00000099642d7220 */ /* 0x040fe40000410000 */
[C---:B------:R-:W-:Y:S02]  /*7830*/  FMUL.FTZ R57, R100.reuse, R165 ;  /* 0x000000a564397220 */ /* 0x040fe40000410000 */
[C---:B------:R-:W-:Y:S02]  /*7840*/  FMUL.FTZ R61, R100.reuse, R169 ;  /* 0x000000a9643d7220 */ /* 0x040fe40000410000 */
[C---:B------:R-:W-:Y:S02]  /*7850*/  FMUL.FTZ R72, R100.reuse, R72 ;  /* 0x0000004864487220 */ /* 0x040fe40000410000 */
[C---:B------:R-:W-:Y:S01]  /*7860*/  FMUL.FTZ R73, R100.reuse, R73 ;  /* 0x0000004964497220 */ /* 0x040fe20000410000 */
[----:B------:R3:W-:Y:S01]  /*7870*/  MUFU.EX2 R149, R48 ;  /* 0x0000003000957308 */ /* 0x0007e20000000800 */
[C---:B------:R-:W-:Y:S02]  /*7880*/  FMUL.FTZ R76, R100.reuse, R76 ;  /* 0x0000004c644c7220 */ /* 0x040fe40000410000 */
[----:B------:R-:W-:Y:S02]  /*7890*/  FMUL.FTZ R77, R100, R77 ;  /* 0x0000004d644d7220 */ /* 0x000fe40000410000 */
[----:B--2---:R-:W-:Y:S02]  /*78a0*/  FFMA.FTZ R2, R180, c[0x0][0x2d0], -R110 ;  /* 0x0000b400b4027a23 */ /* 0x004fe4000001086e */
[C---:B------:R-:W-:Y:S02]  /*78b0*/  FMUL.FTZ R82, R101.reuse, R82 ;  /* 0x0000005265527220 */ /* 0x040fe40000410000 */
[C---:B------:R-:W-:Y:S01]  /*78c0*/  FMUL.FTZ R83, R101.reuse, R83 ;  /* 0x0000005365537220 */ /* 0x040fe20000410000 */
[----:B------:R2:W4:Y:S01]  /*78d0*/  MUFU.EX2 R9, R2 ;  /* 0x0000000200097308 */ /* 0x0005220000000800 */
[C---:B------:R-:W-:Y:S02]  /*78e0*/  FMUL.FTZ R86, R101.reuse, R86 ;  /* 0x0000005665567220 */ /* 0x040fe40000410000 */
[----:B------:R-:W-:Y:S02]  /*78f0*/  FMUL.FTZ R87, R101, R87 ;  /* 0x0000005765577220 */ /* 0x000fe40000410000 */
[--C-:B-1----:R-:W-:Y:S02]  /*7900*/  FFMA.FTZ R3, R187, c[0x0][0x2d0], -R176.reuse ;  /* 0x0000b400bb037a23 */ /* 0x102fe400000108b0 */
[C---:B------:R-:W-:Y:S02]  /*7910*/  FMUL.FTZ R88, R100.reuse, R88 ;  /* 0x0000005864587220 */ /* 0x040fe40000410000 */
[C---:B------:R-:W-:Y:S01]  /*7920*/  FMUL.FTZ R89, R100.reuse, R89 ;  /* 0x0000005964597220 */ /* 0x040fe20000410000 */
[----:B------:R1:W-:Y:S01]  /*7930*/  MUFU.EX2 R182, R3 ;  /* 0x0000000300b67308 */ /* 0x0003e20000000800 */
[C---:B------:R-:W-:Y:S02]  /*7940*/  FMUL.FTZ R92, R100.reuse, R92 ;  /* 0x0000005c645c7220 */ /* 0x040fe40000410000 */
[----:B------:R-:W-:Y:S02]  /*7950*/  FMUL.FTZ R93, R100, R93 ;  /* 0x0000005d645d7220 */ /* 0x000fe40000410000 */
[----:B---3--:R-:W-:Y:S02]  /*7960*/  FMUL.FTZ R48, R102, R156 ;  /* 0x0000009c66307220 */ /* 0x008fe40000410000 */
[C---:B------:R-:W-:Y:S01]  /*7970*/  FMUL.FTZ R98, R101.reuse, R98 ;  /* 0x0000006265627220 */ /* 0x040fe20000410000 */
[----:B------:R-:W-:Y:S01]  /*7980*/  LDSM.16.MT88.4 R156, [R221+0x1d00] ;  /* 0x001d0000dd9c783b */ /* 0x000fe20000004200 */
[----:B------:R-:W-:Y:S07]  /*7990*/  FMUL.FTZ R99, R101, R99 ;  /* 0x0000006365637220 */ /* 0x000fee0000410000 */
[----:B--2---:R-:W2:Y:S01]  /*79a0*/  SHFL.BFLY PT, R2, R0, 0x1, 0x1f ;  /* 0x0c201f0000027f89 */ /* 0x004ea200000e0000 */
[--C-:B-1----:R-:W-:Y:S04]  /*79b0*/  FFMA.FTZ R3, R191, c[0x0][0x2d0], -R176.reuse ;  /* 0x0000b400bf037a23 */ /* 0x102fe800000108b0 */
[----:B------:R1:W-:Y:S01]  /*79c0*/  MUFU.EX2 R187, R3 ;  /* 0x0000000300bb7308 */ /* 0x0003e20000000800 */
[----:B--2---:R-:W-:Y:S01]  /*79d0*/  FMNMX.FTZ R2, R2, R0, !PT ;  /* 0x0000000002027209 */ /* 0x004fe20007810000 */
[----:B------:R-:W-:Y:S02]  /*79e0*/  FFMA.FTZ R0, R16, c[0x0][0x2d0], -R111 ;  /* 0x0000b40010007a23 */ /* 0x000fe4000001086f */
[----:B------:R-:W-:Y:S06]  /*79f0*/  FMUL.FTZ R16, R102, R124 ;  /* 0x0000007c66107220 */ /* 0x000fec0000410000 */
[----:B------:R2:W-:Y:S01]  /*7a00*/  MUFU.EX2 R29, R0 ;  /* 0x00000000001d7308 */ /* 0x0005e20000000800 */
[----:B------:R-:W-:Y:S01]  /*7a10*/  LDSM.16.MT88.4 R124, [R221+0x2100] ;  /* 0x00210000dd7c783b */ /* 0x000fe20000004200 */
[--C-:B-1----:R-:W-:Y:S01]  /*7a20*/  FFMA.FTZ R3, R184, c[0x0][0x2d0], -R176.reuse ;  /* 0x0000b400b8037a23 */ /* 0x102fe200000108b0 */
[----:B----4-:R-:W-:Y:S01]  /*7a30*/  MOV R184, R9 ;  /* 0x0000000900b87202 */ /* 0x010fe20000000f00 */
[----:B------:R-:W-:Y:S06]  /*7a40*/  FMUL.FTZ R9, R100, R113 ;  /* 0x0000007164097220 */ /* 0x000fec0000410000 */
[----:B------:R1:W-:Y:S01]  /*7a50*/  MUFU.EX2 R5, R3 ;  /* 0x0000000300057308 */ /* 0x0003e20000000800 */
[----:B--2---:R-:W-:Y:S04]  /*7a60*/  FADD.FTZ R0, -R2, R107 ;  /* 0x0000006b02007221 */ /* 0x004fe80000010100 */
[----:B------:R-:W-:Y:S06]  /*7a70*/  FMUL.FTZ R0, R0, c[0x0][0x2d0] ;  /* 0x0000b40000007a20 */ /* 0x000fec0000410000 */
[----:B------:R-:W2:Y:S01]  /*7a80*/  MUFU.EX2 R0, R0 ;  /* 0x0000000000007308 */ /* 0x000ea20000000800 */
[--C-:B-1----:R-:W-:Y:S09]  /*7a90*/  FFMA.FTZ R3, R183, c[0x0][0x2d0], -R176.reuse ;  /* 0x0000b400b7037a23 */ /* 0x102ff200000108b0 */
[----:B------:R1:W3:Y:S10]  /*7aa0*/  MUFU.EX2 R28, R3 ;  /* 0x00000003001c7308 */ /* 0x0002f40000000800 */
[----:B------:R4:W-:Y:S01]  /*7ab0*/  MUFU.EX2 R183, R40 ;  /* 0x0000002800b77308 */ /* 0x0009e20000000800 */
[C---:B--2---:R-:W-:Y:S02]  /*7ac0*/  FMUL.FTZ R10, R0.reuse, R114 ;  /* 0x00000072000a7220 */ /* 0x044fe40000410000 */
[C---:B------:R-:W-:Y:S02]  /*7ad0*/  FMUL.FTZ R11, R0.reuse, R115 ;  /* 0x00000073000b7220 */ /* 0x040fe40000410000 */
[C---:B------:R-:W-:Y:S02]  /*7ae0*/  FMUL.FTZ R14, R0.reuse, R122 ;  /* 0x0000007a000e7220 */ /* 0x040fe40000410000 */
[C---:B------:R-:W-:Y:S02]  /*7af0*/  FMUL.FTZ R15, R0.reuse, R123 ;  /* 0x0000007b000f7220 */ /* 0x040fe40000410000 */
[----:B------:R-:W-:Y:S01]  /*7b00*/  FMUL.FTZ R26, R0, R134 ;  /* 0x00000086001a7220 */ /* 0x000fe20000410000 */
[----:B------:R-:W-:Y:S01]  /*7b10*/  MOV R134, R29 ;  /* 0x0000001d00867202 */ /* 0x000fe20000000f00 */
[----:B-1----:R-:W-:Y:S01]  /*7b20*/  FMUL.FTZ R3, R2, c[0x0][0x2d0] ;  /* 0x0000b40002037a20 */ /* 0x002fe20000410000 */
[----:B---3--:R-:W-:Y:S01]  /*7b30*/  MOV R133, R28 ;  /* 0x0000001c00857202 */ /* 0x008fe20000000f00 */
[----:B------:R-:W-:Y:S01]  /*7b40*/  FMUL.FTZ R43, R0, R151 ;  /* 0x00000097002b7220 */ /* 0x000fe20000410000 */
[----:B------:R-:W1:Y:S01]  /*7b50*/  LDSM.16.MT88.4 R120, [R222+0x1100] ;  /* 0x00110000de78783b */ /* 0x000e620000004200 */
[--C-:B------:R-:W-:Y:S01]  /*7b60*/  FFMA.FTZ R4, R185, c[0x0][0x2d0], -R3.reuse ;  /* 0x0000b400b9047a23 */ /* 0x100fe20000010803 */
[----:B------:R-:W-:Y:S01]  /*7b70*/  MOV R185, R6 ;  /* 0x0000000600b97202 */ /* 0x000fe20000000f00 */
[----:B------:R-:W-:Y:S02]  /*7b80*/  FMUL.FTZ R6, R101, R118 ;  /* 0x0000007665067220 */ /* 0x000fe40000410000 */
[----:B------:R2:W-:Y:S01]  /*7b90*/  MUFU.EX2 R180, R4 ;  /* 0x0000000400b47308 */ /* 0x0005e20000000800 */
[----:B------:R-:W-:Y:S01]  /*7ba0*/  F2FP.PACK_AB R119, R29, R185 ;  /* 0x000000b91d77723e */ /* 0x000fe200000000ff */
[----:B------:R-:W-:Y:S02]  /*7bb0*/  FMUL.FTZ R29, R100, R137 ;  /* 0x00000089641d7220 */ /* 0x000fe40000410000 */
[C---:B------:R-:W-:Y:S02]  /*7bc0*/  FMUL.FTZ R30, R0.reuse, R138 ;  /* 0x0000008a001e7220 */ /* 0x040fe40000410000 */
[----:B------:R-:W-:Y:S02]  /*7bd0*/  FMUL.FTZ R31, R0, R139 ;  /* 0x0000008b001f7220 */ /* 0x000fe40000410000 */
[----:B----4-:R-:W-:Y:S01]  /*7be0*/  FMUL.FTZ R40, R100, R148 ;  /* 0x0000009464287220 */ /* 0x010fe20000410000 */
[----:B------:R-:W-:Y:S01]  /*7bf0*/  MOV R148, R187 ;  /* 0x000000bb00947202 */ /* 0x000fe20000000f00 */
[C---:B------:R-:W-:Y:S01]  /*7c00*/  FMUL.FTZ R42, R0.reuse, R150 ;  /* 0x00000096002a7220 */ /* 0x040fe20000410000 */
[----:B------:R3:W-:Y:S01]  /*7c10*/  MUFU.EX2 R139, R56 ;  /* 0x00000038008b7308 */ /* 0x0007e20000000800 */
[C---:B------:R-:W-:Y:S01]  /*7c20*/  FMUL.FTZ R46, R0.reuse, R154 ;  /* 0x0000009a002e7220 */ /* 0x040fe20000410000 */
[----:B------:R-:W-:Y:S01]  /*7c30*/  MOV R150, R188 ;  /* 0x000000bc00967202 */ /* 0x000fe20000000f00 */
[C---:B------:R-:W-:Y:S02]  /*7c40*/  FMUL.FTZ R47, R0.reuse, R155 ;  /* 0x0000009b002f7220 */ /* 0x040fe40000410000 */
[C---:B------:R-:W-:Y:S02]  /*7c50*/  FMUL.FTZ R58, R0.reuse, R166 ;  /* 0x000000a6003a7220 */ /* 0x040fe40000410000 */
[C---:B------:R-:W-:Y:S02]  /*7c60*/  FMUL.FTZ R59, R0.reuse, R167 ;  /* 0x000000a7003b7220 */ /* 0x040fe40000410000 */
[C---:B------:R-:W-:Y:S01]  /*7c70*/  FMUL.FTZ R62, R0.reuse, R170 ;  /* 0x000000aa003e7220 */ /* 0x040fe20000410000 */
[----:B------:R4:W-:Y:S01]  /*7c80*/  MUFU.EX2 R155, R60 ;  /* 0x0000003c009b7308 */ /* 0x0009e20000000800 */
[----:B------:R-:W-:Y:S02]  /*7c90*/  FMUL.FTZ R63, R0, R171 ;  /* 0x000000ab003f7220 */ /* 0x000fe40000410000 */
[--C-:B--2---:R-:W-:Y:S01]  /*7ca0*/  FFMA.FTZ R4, R192, c[0x0][0x2d0], -R3.reuse ;  /* 0x0000b400c0047a23 */ /* 0x104fe20000010803 */
[----:B------:R-:W-:Y:S01]  /*7cb0*/  MOV R192, R5 ;  /* 0x0000000500c07202 */ /* 0x000fe20000000f00 */
[----:B------:R-:W-:Y:S01]  /*7cc0*/  FMUL.FTZ R5, R102, R117 ;  /* 0x0000007566057220 */ /* 0x000fe20000410000 */
[----:B------:R-:W-:Y:S01]  /*7cd0*/  F2FP.PACK_AB R117, R220, R188 ;  /* 0x000000bcdc75723e */ /* 0x000fe200000000ff */
[----:B------:R-:W-:Y:S01]  /*7ce0*/  FMUL.FTZ R74, R0, R74 ;  /* 0x0000004a004a7220 */ /* 0x000fe20000410000 */
[----:B------:R-:W-:Y:S01]  /*7cf0*/  F2FP.PACK_AB R114, R28, R192 ;  /* 0x000000c01c72723e */ /* 0x000fe200000000ff */
[----:B------:R-:W-:Y:S01]  /*7d00*/  FMUL.FTZ R28, R100, R136 ;  /* 0x00000088641c7220 */ /* 0x000fe20000410000 */
[----:B------:R2:W1:Y:S01]  /*7d10*/  MUFU.EX2 R191, R4 ;  /* 0x0000000400bf7308 */ /* 0x0004620000000800 */
[C---:B------:R-:W-:Y:S02]  /*7d20*/  FMUL.FTZ R75, R0.reuse, R75 ;  /* 0x0000004b004b7220 */ /* 0x040fe40000410000 */
[----:B------:R-:W-:Y:S02]  /*7d30*/  FMUL.FTZ R78, R0, R78 ;  /* 0x0000004e004e7220 */ /* 0x000fe40000410000 */
[----:B---3--:R-:W-:Y:S02]  /*7d40*/  FMUL.FTZ R56, R100, R164 ;  /* 0x000000a464387220 */ /* 0x008fe40000410000 */
[C---:B------:R-:W-:Y:S02]  /*7d50*/  FMUL.FTZ R79, R0.reuse, R79 ;  /* 0x0000004f004f7220 */ /* 0x040fe40000410000 */
[C---:B------:R-:W-:Y:S01]  /*7d60*/  FMUL.FTZ R90, R0.reuse, R90 ;  /* 0x0000005a005a7220 */ /* 0x040fe20000410000 */
[----:B------:R3:W-:Y:S01]  /*7d70*/  MUFU.EX2 R136, R44 ;  /* 0x0000002c00887308 */ /* 0x0007e20000000800 */
[C---:B------:R-:W-:Y:S02]  /*7d80*/  FMUL.FTZ R91, R0.reuse, R91 ;  /* 0x0000005b005b7220 */ /* 0x040fe40000410000 */
[----:B------:R-:W-:Y:S02]  /*7d90*/  FMUL.FTZ R94, R0, R94 ;  /* 0x0000005e005e7220 */ /* 0x000fe40000410000 */
[----:B----4-:R-:W-:Y:S02]  /*7da0*/  FMUL.FTZ R60, R100, R168 ;  /* 0x000000a8643c7220 */ /* 0x010fe40000410000 */
[----:B------:R-:W-:Y:S02]  /*7db0*/  FMUL.FTZ R95, R0, R95 ;  /* 0x0000005f005f7220 */ /* 0x000fe40000410000 */
[--C-:B------:R-:W-:Y:S02]  /*7dc0*/  FFMA.FTZ R108, R108, c[0x0][0x2d0], -R3.reuse ;  /* 0x0000b4006c6c7a23 */ /* 0x100fe40000010803 */
[--C-:B--2---:R-:W-:Y:S01]  /*7dd0*/  FFMA.FTZ R4, R190, c[0x0][0x2d0], -R3.reuse ;  /* 0x0000b400be047a23 */ /* 0x104fe20000010803 */
[----:B-1----:R-:W-:Y:S03]  /*7de0*/  F2FP.PACK_AB R113, R191, R180 ;  /* 0x000000b4bf71723e */ /* 0x002fe600000000ff */
[----:B------:R1:W-:Y:S01]  /*7df0*/  MUFU.EX2 R190, R4 ;  /* 0x0000000400be7308 */ /* 0x0003e20000000800 */
[C---:B---3--:R-:W-:Y:S02]  /*7e00*/  FMUL.FTZ R44, R100.reuse, R152 ;  /* 0x00000098642c7220 */ /* 0x048fe40000410000 */
[--C-:B-1----:R-:W-:Y:S01]  /*7e10*/  FFMA.FTZ R4, R189, c[0x0][0x2d0], -R3.reuse ;  /* 0x0000b400bd047a23 */ /* 0x102fe20000010803 */
[----:B------:R-:W-:Y:S01]  /*7e20*/  MOV R189, R8 ;  /* 0x0000000800bd7202 */ /* 0x000fe20000000f00 */
[----:B------:R-:W-:Y:S01]  /*7e30*/  FMUL.FTZ R8, R100, R112 ;  /* 0x0000007064087220 */ /* 0x000fe20000410000 */
[----:B------:R-:W-:Y:S04]  /*7e40*/  F2FP.PACK_AB R112, R187, R182 ;  /* 0x000000b6bb70723e */ /* 0x000fe800000000ff */
[----:B------:R1:W2:Y:S01]  /*7e50*/  MUFU.EX2 R27, R4 ;  /* 0x00000004001b7308 */ /* 0x0002a20000000800 */
[----:B------:R-:W-:Y:S01]  /*7e60*/  F2FP.PACK_AB R118, R189, R184 ;  /* 0x000000b8bd76723e */ /* 0x000fe200000000ff */
[----:B-1----:R-:W-:Y:S01]  /*7e70*/  FMUL.FTZ R4, R102, R116 ;  /* 0x0000007466047220 */ /* 0x002fe20000410000 */
[----:B------:R-:W-:Y:S02]  /*7e80*/  F2FP.PACK_AB R116, R186, R181 ;  /* 0x000000b5ba74723e */ /* 0x000fe400000000ff */
[----:B--2---:R-:W-:Y:S02]  /*7e90*/  F2FP.PACK_AB R115, R27, R190 ;  /* 0x000000be1b73723e */ /* 0x004fe400000000ff */
[----:B------:R-:W-:Y:S01]  /*7ea0*/  MOV R132, R27 ;  /* 0x0000001b00847202 */ /* 0x000fe20000000f00 */
[----:B------:R-:W-:Y:S02]  /*7eb0*/  FMUL.FTZ R27, R0, R135 ;  /* 0x00000087001b7220 */ /* 0x000fe40000410000 */
[-C--:B------:R-:W-:Y:S01]  /*7ec0*/  HMMA.16816.F32 R4, R116, R20.reuse, R4 ;  /* 0x000000147404723c */ /* 0x080fe20000001804 */
[----:B------:R1:W-:Y:S07]  /*7ed0*/  MUFU.EX2 R135, R106 ;  /* 0x0000006a00877308 */ /* 0x0003ee0000000800 */
[C---:B------:R-:W-:Y:S07]  /*7ee0*/  HMMA.16816.F32 R8, R112.reuse, R20, R8 ;  /* 0x000000147008723c */ /* 0x040fee0000001808 */
[C---:B------:R-:W-:Y:S01]  /*7ef0*/  FMUL.FTZ R20, R102.reuse, R128 ;  /* 0x0000008066147220 */ /* 0x040fe20000410000 */
[-C--:B------:R-:W-:Y:S04]  /*7f00*/  HMMA.16816.F32 R12, R112, R22.reuse, R12 ;  /* 0x00000016700c723c */ /* 0x080fe8000000180c */
[C---:B------:R-:W-:Y:S04]  /*7f10*/  FMUL.FTZ R21, R102.reuse, R129 ;  /* 0x0000008166157220 */ /* 0x040fe80000410000 */
[C---:B------:R-:W-:Y:S04]  /*7f20*/  HMMA.16816.F32 R16, R116.reuse, R22, R16 ;  /* 0x000000167410723c */ /* 0x040fe80000001810 */
[----:B-1----:R-:W-:Y:S03]  /*7f30*/  FFMA.FTZ R106, R201, c[0x0][0x2d0], -R176 ;  /* 0x0000b400c96a7a23 */ /* 0x002fe600000108b0 */
[C---:B------:R-:W-:Y:S01]  /*7f40*/  FMUL.FTZ R22, R101.reuse, R130 ;  /* 0x0000008265167220 */ /* 0x040fe20000410000 */
[----:B------:R1:W-:Y:S01]  /*7f50*/  MUFU.EX2 R151, R106 ;  /* 0x0000006a00977308 */ /* 0x0003e20000000800 */
[----:B------:R-:W-:Y:S02]  /*7f60*/  FMUL.FTZ R23, R101, R131 ;  /* 0x0000008365177220 */ /* 0x000fe40000410000 */
[----:B------:R-:W-:Y:S05]  /*7f70*/  LDSM.16.MT88.4 R128, [R222+0x500] ;  /* 0x00050000de80783b */ /* 0x000fea0000004200 */
[-C--:B------:R-:W-:Y:S08]  /*7f80*/  HMMA.16816.F32 R20, R116, R36.reuse, R20 ;  /* 0x000000247414723c */ /* 0x080ff00000001814 */
[C---:B------:R-:W-:Y:S07]  /*7f90*/  HMMA.16816.F32 R24, R112.reuse, R36, R24 ;  /* 0x000000247018723c */ /* 0x040fee0000001818 */
[--C-:B------:R-:W-:Y:S01]  /*7fa0*/  FFMA.FTZ R36, R193, c[0x0][0x2d0], -R110.reuse ;  /* 0x0000b400c1247a23 */ /* 0x100fe2000001086e */
[-C--:B------:R-:W-:Y:S03]  /*7fb0*/  HMMA.16816.F32 R28, R112, R38.reuse, R28 ;  /* 0x00000026701c723c */ /* 0x080fe6000000181c */
[----:B------:R2:W3:Y:S01]  /*7fc0*/  MUFU.EX2 R137, R36 ;  /* 0x0000002400897308 */ /* 0x0004e20000000800 */
[--C-:B-1----:R-:W-:Y:S02]  /*7fd0*/  FFMA.FTZ R106, R203, c[0x0][0x2d0], -R3.reuse ;  /* 0x0000b400cb6a7a23 */ /* 0x102fe40000010803 */
[C---:B------:R-:W-:Y:S01]  /*7fe0*/  FMUL.FTZ R37, R102.reuse, R145 ;  /* 0x0000009166257220 */ /* 0x040fe20000410000 */
[----:B------:R-:W-:Y:S01]  /*7ff0*/  MOV R145, R185 ;  /* 0x000000b900917202 */ /* 0x000fe20000000f00 */
[C---:B------:R-:W-:Y:S05]  /*8000*/  HMMA.16816.F32 R32, R116.reuse, R38, R32 ;  /* 0x000000267420723c */ /* 0x040fea0000001820 */
[----:B------:R1:W-:Y:S02]  /*8010*/  MUFU.EX2 R152, R106 ;  /* 0x0000006a00987308 */ /* 0x0003e40000000800 */
[C---:B------:R-:W-:Y:S01]  /*8020*/  FMUL.FTZ R38, R101.reuse, R146 ;  /* 0x0000009265267220 */ /* 0x040fe20000410000 */
[----:B------:R-:W-:Y:S01]  /*8030*/  MOV R146, R184 ;  /* 0x000000b800927202 */ /* 0x000fe20000000f00 */
[----:B------:R-:W-:Y:S03]  /*8040*/  FMUL.FTZ R39, R101, R147 ;  /* 0x0000009365277220 */ /* 0x000fe60000410000 */
[----:B------:R-:W-:Y:S01]  /*8050*/  MOV R147, R191 ;  /* 0x000000bf00937202 */ /* 0x000fe20000000f00 */
[----:B--2---:R-:W-:Y:S01]  /*8060*/  FMUL.FTZ R36, R102, R144 ;  /* 0x0000009066247220 */ /* 0x004fe20000410000 */
[----:B------:R-:W-:Y:S06]  /*8070*/  MOV R144, R192 ;  /* 0x000000c000907202 */ /* 0x000fec0000000f00 */
[-C--:B------:R-:W-:Y:S03]  /*8080*/  HMMA.16816.F32 R36, R116, R52.reuse, R36 ;  /* 0x000000347424723c */ /* 0x080fe60000001824 */
[--C-:B-1----:R-:W-:Y:S04]  /*8090*/  FFMA.FTZ R106, R204, c[0x0][0x2d0], -R3.reuse ;  /* 0x0000b400cc6a7a23 */ /* 0x102fe80000010803 */
[----:B------:R1:W-:Y:S01]  /*80a0*/  MUFU.EX2 R153, R106 ;  /* 0x0000006a00997308 */ /* 0x0003e20000000800 */
[C---:B------:R-:W-:Y:S07]  /*80b0*/  HMMA.16816.F32 R40, R112.reuse, R52, R40 ;  /* 0x000000347028723c */ /* 0x040fee0000001828 */
[----:B------:R-:W-:Y:S01]  /*80c0*/  FFMA.FTZ R52, R196, c[0x0][0x2d0], -R110 ;  /* 0x0000b400c4347a23 */ /* 0x000fe2000001086e */
[-C--:B------:R-:W-:Y:S03]  /*80d0*/  HMMA.16816.F32 R44, R112, R54.reuse, R44 ;  /* 0x00000036702c723c */ /* 0x080fe6000000182c */
[----:B------:R2:W4:Y:S01]  /*80e0*/  MUFU.EX2 R154, R52 ;  /* 0x00000034009a7308 */ /* 0x0005220000000800 */
[C---:B------:R-:W-:Y:S01]  /*80f0*/  FMUL.FTZ R53, R102.reuse, R161 ;  /* 0x000000a166357220 */ /* 0x040fe20000410000 */
[----:B------:R-:W-:Y:S03]  /*8100*/  MOV R161, R186 ;  /* 0x000000ba00a17202 */ /* 0x000fe60000000f00 */
[C---:B------:R-:W-:Y:S04]  /*8110*/  HMMA.16816.F32 R48, R116.reuse, R54, R48 ;  /* 0x000000367430723c */ /* 0x040fe80000001830 */
[--C-:B-1----:R-:W-:Y:S03]  /*8120*/  FFMA.FTZ R106, R205, c[0x0][0x2d0], -R176.reuse ;  /* 0x0000b400cd6a7a23 */ /* 0x102fe600000108b0 */
[C---:B------:R-:W-:Y:S02]  /*8130*/  FMUL.FTZ R54, R101.reuse, R162 ;  /* 0x000000a265367220 */ /* 0x040fe40000410000 */
[----:B------:R-:W-:Y:S03]  /*8140*/  FMUL.FTZ R55, R101, R163 ;  /* 0x000000a365377220 */ /* 0x000fe60000410000 */
[----:B--2---:R-:W-:Y:S02]  /*8150*/  FMUL.FTZ R52, R102, R160 ;  /* 0x000000a066347220 */ /* 0x004fe40000410000 */
[----:B------:R1:W-:Y:S05]  /*8160*/  MUFU.EX2 R160, R106 ;  /* 0x0000006a00a07308 */ /* 0x0003ea0000000800 */
[-C--:B------:R-:W-:Y:S08]  /*8170*/  HMMA.16816.F32 R52, R116, R120.reuse, R52 ;  /* 0x000000787434723c */ /* 0x080ff00000001834 */
[C---:B------:R-:W-:Y:S08]  /*8180*/  HMMA.16816.F32 R56, R112.reuse, R120, R56 ;  /* 0x000000787038723c */ /* 0x040ff00000001838 */
[-C--:B------:R-:W-:Y:S04]  /*8190*/  HMMA.16816.F32 R60, R112, R122.reuse, R60 ;  /* 0x0000007a703c723c */ /* 0x080fe8000000183c */
[----:B-1----:R-:W-:Y:S04]  /*81a0*/  FFMA.FTZ R106, R206, c[0x0][0x2d0], -R176 ;  /* 0x0000b400ce6a7a23 */ /* 0x002fe800000108b0 */
[C---:B------:R-:W-:Y:S01]  /*81b0*/  HMMA.16816.F32 R64, R116.reuse, R122, R64 ;  /* 0x0000007a7440723c */ /* 0x040fe20000001840 */
[----:B------:R1:W2:Y:S01]  /*81c0*/  MUFU.EX2 R141, R106 ;  /* 0x0000006a008d7308 */ /* 0x0002a20000000800 */
[----:B------:R-:W2:Y:S06]  /*81d0*/  LDSM.16.MT88.4 R120, [R222+0x2100] ;  /* 0x00210000de78783b */ /* 0x000eac0000004200 */
[-C--:B------:R-:W-:Y:S08]  /*81e0*/  HMMA.16816.F32 R68, R116, R124.reuse, R68 ;  /* 0x0000007c7444723c */ /* 0x080ff00000001844 */
[C---:B------:R-:W-:Y:S08]  /*81f0*/  HMMA.16816.F32 R72, R112.reuse, R124, R72 ;  /* 0x0000007c7048723c */ /* 0x040ff00000001848 */
[-C--:B------:R-:W-:Y:S04]  /*8200*/  HMMA.16816.F32 R76, R112, R126.reuse, R76 ;  /* 0x0000007e704c723c */ /* 0x080fe8000000184c */
[--C-:B-1----:R-:W-:Y:S04]  /*8210*/  FFMA.FTZ R106, R207, c[0x0][0x2d0], -R3.reuse ;  /* 0x0000b400cf6a7a23 */ /* 0x102fe80000010803 */
[C---:B------:R-:W-:Y:S01]  /*8220*/  HMMA.16816.F32 R80, R116.reuse, R126, R80 ;  /* 0x0000007e7450723c */ /* 0x040fe20000001850 */
[----:B------:R1:W-:Y:S01]  /*8230*/  MUFU.EX2 R138, R106 ;  /* 0x0000006a008a7308 */ /* 0x0003e20000000800 */
[----:B------:R-:W4:Y:S06]  /*8240*/  LDSM.16.MT88.4 R124, [R221+0x500] ;  /* 0x00050000dd7c783b */ /* 0x000f2c0000004200 */
[-C--:B--2---:R-:W-:Y:S08]  /*8250*/  HMMA.16816.F32 R84, R116, R120.reuse, R84 ;  /* 0x000000787454723c */ /* 0x084ff00000001854 */
[C---:B------:R-:W-:Y:S04]  /*8260*/  HMMA.16816.F32 R88, R112.reuse, R120, R88 ;  /* 0x000000787058723c */ /* 0x040fe80000001858 */
[----:B-1----:R-:W-:Y:S04]  /*8270*/  FFMA.FTZ R106, R208, c[0x0][0x2d0], -R3 ;  /* 0x0000b400d06a7a23 */ /* 0x002fe80000010803 */
[-C--:B------:R-:W-:Y:S01]  /*8280*/  HMMA.16816.F32 R92, R112, R122.reuse, R92 ;  /* 0x0000007a705c723c */ /* 0x080fe2000000185c */
[----:B------:R1:W2:Y:S06]  /*8290*/  MUFU.EX2 R107, R106 ;  /* 0x0000006a006b7308 */ /* 0x0002ac0000000800 */
[----:B---3--:R-:W-:Y:S01]  /*82a0*/  F2FP.PACK_AB R112, R183, R137 ;  /* 0x00000089b770723e */ /* 0x008fe200000000ff */
[----:B------:R-:W-:Y:S01]  /*82b0*/  HMMA.16816.F32 R96, R116, R122, R96 ;  /* 0x0000007a7460723c */ /* 0x000fe20000001860 */
[----:B------:R-:W3:Y:S03]  /*82c0*/  LDSM.16.MT88.4 R120, [R221+0x1500] ;  /* 0x00150000dd78783b */ /* 0x000ee60000004200 */
[----:B------:R-:W-:Y:S02]  /*82d0*/  F2FP.PACK_AB R115, R140, R155 ;  /* 0x0000009b8c73723e */ /* 0x000fe400000000ff */
[----:B------:R-:W-:Y:S02]  /*82e0*/  F2FP.PACK_AB R113, R149, R136 ;  /* 0x000000889571723e */ /* 0x000fe400000000ff */
[----:B----4-:R-:W-:Y:S04]  /*82f0*/  F2FP.PACK_AB R114, R139, R154 ;  /* 0x0000009a8b72723e */ /* 0x010fe800000000ff */
[----:B------:R-:W-:Y:S02]  /*8300*/  F2FP.PACK_AB R118, R141, R160 ;  /* 0x000000a08d76723e */ /* 0x000fe400000000ff */
[----:B------:R-:W-:Y:S01]  /*8310*/  F2FP.PACK_AB R116, R151, R135 ;  /* 0x000000879774723e */ /* 0x000fe200000000ff */
[-C--:B------:R-:W-:Y:S05]  /*8320*/  HMMA.16816.F32 R4, R112, R124.reuse, R4 ;  /* 0x0000007c7004723c */ /* 0x080fea0000001804 */
[--C-:B-1----:R-:W-:Y:S01]  /*8330*/  FFMA.FTZ R106, R213, c[0x0][0x2d0], -R110.reuse ;  /* 0x0000b400d56a7a23 */ /* 0x102fe2000001086e */
[----:B------:R-:W-:Y:S02]  /*8340*/  F2FP.PACK_AB R117, R153, R152 ;  /* 0x000000989975723e */ /* 0x000fe400000000ff */
[----:B--2---:R-:W-:Y:S01]  /*8350*/  F2FP.PACK_AB R119, R107, R138 ;  /* 0x0000008a6b77723e */ /* 0x004fe200000000ff */
[----:B------:R1:W-:Y:S06]  /*8360*/  MUFU.EX2 R252, R106 ;  /* 0x0000006a00fc7308 */ /* 0x0003ec0000000800 */
[C---:B------:R-:W-:Y:S08]  /*8370*/  HMMA.16816.F32 R8, R116.reuse, R124, R8 ;  /* 0x0000007c7408723c */ /* 0x040ff00000001808 */
[-C--:B------:R-:W-:Y:S08]  /*8380*/  HMMA.16816.F32 R12, R116, R126.reuse, R12 ;  /* 0x0000007e740c723c */ /* 0x080ff0000000180c */
[C---:B------:R-:W-:Y:S01]  /*8390*/  HMMA.16816.F32 R16, R112.reuse, R126, R16 ;  /* 0x0000007e7010723c */ /* 0x040fe20000001810 */
[----:B------:R-:W2:Y:S03]  /*83a0*/  LDSM.16.MT88.4 R124, [R222+0x1500] ;  /* 0x00150000de7c783b */ /* 0x000ea60000004200 */
[--C-:B-1----:R-:W-:Y:S04]  /*83b0*/  FFMA.FTZ R106, R214, c[0x0][0x2d0], -R110.reuse ;  /* 0x0000b400d66a7a23 */ /* 0x102fe8000001086e */
[-C--:B------:R-:W-:Y:S01]  /*83c0*/  HMMA.16816.F32 R20, R112, R128.reuse, R20 ;  /* 0x000000807014723c */ /* 0x080fe20000001814 */
[----:B------:R1:W4:Y:S07]  /*83d0*/  MUFU.EX2 R142, R106 ;  /* 0x0000006a008e7308 */ /* 0x00032e0000000800 */
[C---:B------:R-:W-:Y:S08]  /*83e0*/  HMMA.16816.F32 R24, R116.reuse, R128, R24 ;  /* 0x000000807418723c */ /* 0x040ff00000001818 */
[-C--:B------:R-:W-:Y:S08]  /*83f0*/  HMMA.16816.F32 R28, R116, R130.reuse, R28 ;  /* 0x00000082741c723c */ /* 0x080ff0000000181c */
[C---:B------:R-:W-:Y:S01]  /*8400*/  HMMA.16816.F32 R32, R112.reuse, R130, R32 ;  /* 0x000000827020723c */ /* 0x040fe20000001820 */
[----:B------:R-:W2:Y:S03]  /*8410*/  LDSM.16.MT88.4 R128, [R221+0x2500] ;  /* 0x00250000dd80783b */ /* 0x000ea60000004200 */
[--C-:B-1----:R-:W-:Y:S01]  /*8420*/  FFMA.FTZ R106, R215, c[0x0][0x2d0], -R111.reuse ;  /* 0x0000b400d76a7a23 */ /* 0x102fe2000001086f */
[----:B----4-:R-:W-:Y:S03]  /*8430*/  MOV R215, R142 ;  /* 0x0000008e00d77202 */ /* 0x010fe60000000f00 */
[-C--:B---3--:R-:W-:Y:S01]  /*8440*/  HMMA.16816.F32 R36, R112, R120.reuse, R36 ;  /* 0x000000787024723c */ /* 0x088fe20000001824 */
[----:B------:R1:W-:Y:S07]  /*8450*/  MUFU.EX2 R213, R106 ;  /* 0x0000006a00d57308 */ /* 0x0003ee0000000800 */
[C---:B------:R-:W-:Y:S08]  /*8460*/  HMMA.16816.F32 R40, R116.reuse, R120, R40 ;  /* 0x000000787428723c */ /* 0x040ff00000001828 */
[-C--:B------:R-:W-:Y:S08]  /*8470*/  HMMA.16816.F32 R44, R116, R122.reuse, R44 ;  /* 0x0000007a742c723c */ /* 0x080ff0000000182c */
[C---:B------:R-:W-:Y:S01]  /*8480*/  HMMA.16816.F32 R48, R112.reuse, R122, R48 ;  /* 0x0000007a7030723c */ /* 0x040fe20000001830 */
[----:B------:R-:W3:Y:S03]  /*8490*/  LDSM.16.MT88.4 R120, [R222+0x2500] ;  /* 0x00250000de78783b */ /* 0x000ee60000004200 */
[--C-:B-1----:R-:W-:Y:S01]  /*84a0*/  FFMA.FTZ R106, R216, c[0x0][0x2d0], -R111.reuse ;  /* 0x0000b400d86a7a23 */ /* 0x102fe2000001086f */
[----:B------:R-:W-:Y:S01]  /*84b0*/  MOV R216, R107 ;  /* 0x0000006b00d87202 */ /* 0x000fe20000000f00 */
[--C-:B------:R-:W-:Y:S01]  /*84c0*/  FFMA.FTZ R107, R210, c[0x0][0x2d0], -R110.reuse ;  /* 0x0000b400d26b7a23 */ /* 0x100fe2000001086e */
[----:B------:R-:W-:Y:S01]  /*84d0*/  MOV R210, R141 ;  /* 0x0000008d00d27202 */ /* 0x000fe20000000f00 */
[-C--:B--2---:R-:W-:Y:S01]  /*84e0*/  HMMA.16816.F32 R52, R112, R124.reuse, R52 ;  /* 0x0000007c7034723c */ /* 0x084fe20000001834 */
[----:B------:R1:W2:Y:S07]  /*84f0*/  MUFU.EX2 R214, R106 ;  /* 0x0000006a00d67308 */ /* 0x0002ae0000000800 */
[C---:B------:R-:W-:Y:S08]  /*8500*/  HMMA.16816.F32 R56, R116.reuse, R124, R56 ;  /* 0x0000007c7438723c */ /* 0x040ff00000001838 */
[-C--:B------:R-:W-:Y:S08]  /*8510*/  HMMA.16816.F32 R60, R116, R126.reuse, R60 ;  /* 0x0000007e743c723c */ /* 0x080ff0000000183c */
[C---:B------:R-:W-:Y:S01]  /*8520*/  HMMA.16816.F32 R64, R112.reuse, R126, R64 ;  /* 0x0000007e7040723c */ /* 0x040fe20000001840 */
[----:B------:R-:W4:Y:S03]  /*8530*/  LDSM.16.MT88.4 R124, [R221+0x900] ;  /* 0x00090000dd7c783b */ /* 0x000f260000004200 */
[----:B-1----:R-:W-:Y:S02]  /*8540*/  FFMA.FTZ R106, R209, c[0x0][0x2d0], -R110 ;  /* 0x0000b400d16a7a23 */ /* 0x002fe4000001086e */
[----:B------:R1:W-:Y:S02]  /*8550*/  MUFU.EX2 R209, R107 ;  /* 0x0000006b00d17308 */ /* 0x0003e40000000800 */
[-C--:B------:R-:W-:Y:S08]  /*8560*/  HMMA.16816.F32 R68, R112, R128.reuse, R68 ;  /* 0x000000807044723c */ /* 0x080ff00000001844 */
[C---:B------:R-:W-:Y:S01]  /*8570*/  HMMA.16816.F32 R72, R116.reuse, R128, R72 ;  /* 0x000000807448723c */ /* 0x040fe20000001848 */
[----:B------:R2:W2:Y:S07]  /*8580*/  MUFU.EX2 R208, R106 ;  /* 0x0000006a00d07308 */ /* 0x0004ae0000000800 */
[-C--:B------:R-:W-:Y:S04]  /*8590*/  HMMA.16816.F32 R76, R116, R130.reuse, R76 ;  /* 0x00000082744c723c */ /* 0x080fe8000000184c */
[----:B-1----:R-:W-:Y:S01]  /*85a0*/  FFMA.FTZ R107, R218, c[0x0][0x2d0], -R176 ;  /* 0x0000b400da6b7a23 */ /* 0x002fe200000108b0 */
[----:B------:R-:W-:Y:S03]  /*85b0*/  MOV R218, R160 ;  /* 0x000000a000da7202 */ /* 0x000fe60000000f00 */
[C---:B------:R-:W-:Y:S01]  /*85c0*/  HMMA.16816.F32 R80, R112.reuse, R130, R80 ;  /* 0x000000827050723c */ /* 0x040fe20000001850 */
[----:B------:R-:W1:Y:S01]  /*85d0*/  LDSM.16.MT88.4 R128, [R222+0x900] ;  /* 0x00090000de80783b */ /* 0x000e620000004200 */
[----:B------:R4:W-:Y:S06]  /*85e0*/  MUFU.EX2 R204, R107 ;  /* 0x0000006b00cc7308 */ /* 0x0009ec0000000800 */
[-C--:B---3--:R-:W-:Y:S04]  /*85f0*/  HMMA.16816.F32 R84, R112, R120.reuse, R84 ;  /* 0x000000787054723c */ /* 0x088fe80000001854 */
[--C-:B--2---:R-:W-:Y:S01]  /*8600*/  FFMA.FTZ R106, R211, c[0x0][0x2d0], -R111.reuse ;  /* 0x0000b400d36a7a23 */ /* 0x104fe2000001086f */
[----:B------:R-:W-:Y:S02]  /*8610*/  MOV R211, R140 ;  /* 0x0000008c00d37202 */ /* 0x000fe40000000f00 */
[----:B------:R-:W-:Y:S01]  /*8620*/  LDSM.16.MT88.4 R140, [R222+0xd00] ;  /* 0x000d0000de8c783b */ /* 0x000fe20000004200 */
[C---:B------:R-:W-:Y:S01]  /*8630*/  HMMA.16816.F32 R88, R116.reuse, R120, R88 ;  /* 0x000000787458723c */ /* 0x040fe20000001858 */
[----:B------:R2:W-:Y:S07]  /*8640*/  MUFU.EX2 R207, R106 ;  /* 0x0000006a00cf7308 */ /* 0x0005ee0000000800 */
[-C--:B------:R-:W-:Y:S04]  /*8650*/  HMMA.16816.F32 R92, R116, R122.reuse, R92 ;  /* 0x0000007a745c723c */ /* 0x080fe8000000185c */
[----:B----4-:R-:W-:Y:S04]  /*8660*/  FFMA.FTZ R107, R178, c[0x0][0x2d0], -R110 ;  /* 0x0000b400b26b7a23 */ /* 0x010fe8000001086e */
[----:B------:R-:W-:Y:S01]  /*8670*/  HMMA.16816.F32 R96, R112, R122, R96 ;  /* 0x0000007a7060723c */ /* 0x000fe20000001860 */
[----:B------:R-:W3:Y:S01]  /*8680*/  LDSM.16.MT88.4 R120, [R221+0x1900] ;  /* 0x00190000dd78783b */ /* 0x000ee20000004200 */
[----:B------:R4:W-:Y:S05]  /*8690*/  MUFU.EX2 R192, R107 ;  /* 0x0000006b00c07308 */ /* 0x0009ea0000000800 */
[----:B------:R-:W-:Y:S01]  /*86a0*/  F2FP.PACK_AB R112, R215, R252 ;  /* 0x000000fcd770723e */ /* 0x000fe200000000ff */
[----:B--2---:R-:W-:Y:S01]  /*86b0*/  FFMA.FTZ R106, R212, c[0x0][0x2d0], -R111 ;  /* 0x0000b400d46a7a23 */ /* 0x004fe2000001086f */
[----:B------:R-:W-:Y:S03]  /*86c0*/  F2FP.PACK_AB R113, R214, R213 ;  /* 0x000000d5d671723e */ /* 0x000fe600000000ff */
[----:B------:R2:W1:Y:S01]  /*86d0*/  MUFU.EX2 R206, R106 ;  /* 0x0000006a00ce7308 */ /* 0x0004620000000800 */
[----:B------:R-:W-:Y:S02]  /*86e0*/  F2FP.PACK_AB R114, R209, R208 ;  /* 0x000000d0d172723e */ /* 0x000fe400000000ff */
[----:B------:R-:W-:Y:S02]  /*86f0*/  MOV R212, R139 ;  /* 0x0000008b00d47202 */ /* 0x000fe40000000f00 */
[----:B------:R-:W-:Y:S01]  /*8700*/  MOV R139, R190 ;  /* 0x000000be008b7202 */ /* 0x000fe20000000f00 */
[--C-:B----4-:R-:W-:Y:S04]  /*8710*/  FFMA.FTZ R107, R240, c[0x0][0x2d0], -R176.reuse ;  /* 0x0000b400f06b7a23 */ /* 0x110fe800000108b0 */
[----:B------:R-:W-:Y:S01]  /*8720*/  MUFU.EX2 R188, R107 ;  /* 0x0000006b00bc7308 */ /* 0x000fe20000000800 */
[--C-:B--2---:R-:W-:Y:S01]  /*8730*/  FFMA.FTZ R106, R217, c[0x0][0x2d0], -R176.reuse ;  /* 0x0000b400d96a7a23 */ /* 0x104fe200000108b0 */
[----:B-1----:R-:W-:Y:S08]  /*8740*/  F2FP.PACK_AB R115, R206, R207 ;  /* 0x000000cfce73723e */ /* 0x002ff000000000ff */
[----:B------:R-:W-:Y:S01]  /*8750*/  MUFU.EX2 R107, R108 ;  /* 0x0000006c006b7308 */ /* 0x000fe20000000800 */
[----:B------:R-:W-:Y:S02]  /*8760*/  MOV R217, R138 ;  /* 0x0000008a00d97202 */ /* 0x000fe40000000f00 */
[----:B------:R-:W-:Y:S01]  /*8770*/  MOV R138, R189 ;  /* 0x000000bd008a7202 */ /* 0x000fe20000000f00 */
[-C--:B------:R-:W-:Y:S06]  /*8780*/  HMMA.16816.F32 R4, R112, R124.reuse, R4 ;  /* 0x0000007c7004723c */ /* 0x080fec0000001804 */
[----:B------:R1:W2:Y:S02]  /*8790*/  MUFU.EX2 R205, R106 ;  /* 0x0000006a00cd7308 */ /* 0x0002a40000000800 */
[--C-:B-1----:R-:W-:Y:S01]  /*87a0*/  FFMA.FTZ R106, R219, c[0x0][0x2d0], -R3.reuse ;  /* 0x0000b400db6a7a23 */ /* 0x102fe20000010803 */
[----:B--2---:R-:W-:Y:S03]  /*87b0*/  F2FP.PACK_AB R116, R204, R205 ;  /* 0x000000cdcc74723e */ /* 0x004fe600000000ff */
[----:B------:R-:W-:Y:S04]  /*87c0*/  MOV R219, R155 ;  /* 0x0000009b00db7202 */ /* 0x000fe80000000f00 */
[----:B------:R1:W-:Y:S02]  /*87d0*/  MUFU.EX2 R203, R106 ;  /* 0x0000006a00cb7308 */ /* 0x0003e40000000800 */
[--C-:B-1----:R-:W-:Y:S01]  /*87e0*/  FFMA.FTZ R106, R229, c[0x0][0x2d0], -R3.reuse ;  /* 0x0000b400e56a7a23 */ /* 0x102fe20000010803 */
[----:B------:R-:W-:Y:S07]  /*87f0*/  MOV R229, R154 ;  /* 0x0000009a00e57202 */ /* 0x000fee0000000f00 */
[----:B------:R1:W2:Y:S02]  /*8800*/  MUFU.EX2 R202, R106 ;  /* 0x0000006a00ca7308 */ /* 0x0002a40000000800 */
[--C-:B-1----:R-:W-:Y:S01]  /*8810*/  FFMA.FTZ R106, R230, c[0x0][0x2d0], -R176.reuse ;  /* 0x0000b400e66a7a23 */ /* 0x102fe200000108b0 */
[----:B--2---:R-:W-:Y:S02]  /*8820*/  F2FP.PACK_AB R117, R202, R203 ;  /* 0x000000cbca75723e */ /* 0x004fe400000000ff */
[----:B------:R-:W-:Y:S05]  /*8830*/  MOV R230, R153 ;  /* 0x0000009900e67202 */ /* 0x000fea0000000f00 */
[----:B------:R1:W-:Y:S01]  /*8840*/  MUFU.EX2 R201, R106 ;  /* 0x0000006a00c97308 */ /* 0x0003e20000000800 */
[----:B------:R-:W-:Y:S02]  /*8850*/  MOV R153, R150 ;  /* 0x0000009600997202 */ /* 0x000fe40000000f00 */
[----:B------:R-:W-:Y:S02]  /*8860*/  MOV R150, R147 ;  /* 0x0000009300967202 */ /* 0x000fe40000000f00 */
[----:B------:R-:W-:Y:S02]  /*8870*/  MOV R147, R144 ;  /* 0x0000009000937202 */ /* 0x000fe40000000f00 */
[----:B------:R-:W-:Y:S02]  /*8880*/  MOV R144, R134 ;  /* 0x0000008600907202 */ /* 0x000fe40000000f00 */
[----:B------:R-:W-:Y:S02]  /*8890*/  MOV R134, R181 ;  /* 0x000000b500867202 */ /* 0x000fe40000000f00 */
[----:B------:R-:W-:Y:S01]  /*88a0*/  MOV R240, R144 ;  /* 0x0000009000f07202 */ /* 0x000fe20000000f00 */
[----:B-1----:R-:W-:Y:S01]  /*88b0*/  FFMA.FTZ R106, R231, c[0x0][0x2d0], -R176 ;  /* 0x0000b400e76a7a23 */ /* 0x002fe200000108b0 */
[----:B------:R-:W-:Y:S02]  /*88c0*/  MOV R231, R151 ;  /* 0x0000009700e77202 */ /* 0x000fe40000000f00 */
[----:B------:R-:W-:Y:S01]  /*88d0*/  MOV R151, R148 ;  /* 0x0000009400977202 */ /* 0x000fe20000000f00 */
[----:B------:R1:W2:Y:S01]  /*88e0*/  MUFU.EX2 R200, R106 ;  /* 0x0000006a00c87308 */ /* 0x0002a20000000800 */
[----:B------:R-:W-:Y:S02]  /*88f0*/  MOV R148, R145 ;  /* 0x0000009100947202 */ /* 0x000fe40000000f00 */
[----:B------:R-:W-:Y:S02]  /*8900*/  MOV R145, R138 ;  /* 0x0000008a00917202 */ /* 0x000fe40000000f00 */
[----:B------:R-:W-:Y:S02]  /*8910*/  MOV R138, R132 ;  /* 0x00000084008a7202 */ /* 0x000fe40000000f00 */
[----:B------:R-:W-:Y:S01]  /*8920*/  MOV R132, R182 ;  /* 0x000000b600847202 */ /* 0x000fe20000000f00 */
[--C-:B-1----:R-:W-:Y:S01]  /*8930*/  FFMA.FTZ R106, R232, c[0x0][0x2d0], -R3.reuse ;  /* 0x0000b400e86a7a23 */ /* 0x102fe20000010803 */
[----:B--2---:R-:W-:Y:S02]  /*8940*/  F2FP.PACK_AB R118, R200, R201 ;  /* 0x000000c9c876723e */ /* 0x004fe400000000ff */
[----:B------:R-:W-:Y:S01]  /*8950*/  MOV R232, R149 ;  /* 0x0000009500e87202 */ /* 0x000fe20000000f00 */
[----:B------:R1:W-:Y:S01]  /*8960*/  MUFU.EX2 R199, R106 ;  /* 0x0000006a00c77308 */ /* 0x0003e20000000800 */
[----:B------:R-:W-:Y:S02]  /*8970*/  MOV R149, R146 ;  /* 0x0000009200957202 */ /* 0x000fe40000000f00 */
[----:B------:R-:W-:Y:S02]  /*8980*/  MOV R146, R139 ;  /* 0x0000008b00927202 */ /* 0x000fe40000000f00 */
[----:B------:R-:W-:Y:S02]  /*8990*/  MOV R139, R133 ;  /* 0x00000085008b7202 */ /* 0x000fe40000000f00 */
[----:B------:R-:W-:Y:S01]  /*89a0*/  MOV R133, R180 ;  /* 0x000000b400857202 */ /* 0x000fe20000000f00 */
[----:B-1----:R-:W-:Y:S01]  /*89b0*/  FFMA.FTZ R106, R233, c[0x0][0x2d0], -R3 ;  /* 0x0000b400e96a7a23 */ /* 0x002fe20000010803 */
[----:B------:R-:W-:Y:S02]  /*89c0*/  MOV R233, R183 ;  /* 0x000000b700e97202 */ /* 0x000fe40000000f00 */
[----:B------:R-:W-:Y:S01]  /*89d0*/  LDSM.16.MT88.4 R180, [R221+0x2d00] ;  /* 0x002d0000ddb4783b */ /* 0x000fe20000004200 */
        /* <DEDUP_REMOVED lines=10> */
[----:B------:R-:W-:Y:S03]  /*8a80*/  MOV R235, R135 ;  /* 0x0000008700eb7202 */ /* 0x000fe60000000f00 */
[-C--:B------:R-:W-:Y:S01]  /*8a90*/  HMMA.16816.F32 R20, R112, R128.reuse, R20 ;  /* 0x000000807014723c */ /* 0x080fe20000001814 */
[----:B------:R1:W4:Y:S07]  /*8aa0*/  MUFU.EX2 R196, R106 ;  /* 0x0000006a00c47308 */ /* 0x00032e0000000800 */
[C---:B------:R-:W-:Y:S08]  /*8ab0*/  HMMA.16816.F32 R24, R116.reuse, R128, R24 ;  /* 0x000000807418723c */ /* 0x040ff00000001818 */
[-C--:B------:R-:W-:Y:S08]  /*8ac0*/  HMMA.16816.F32 R28, R116, R130.reuse, R28 ;  /* 0x00000082741c723c */ /* 0x080ff0000000181c */
[C---:B------:R-:W-:Y:S01]  /*8ad0*/  HMMA.16816.F32 R32, R112.reuse, R130, R32 ;  /* 0x000000827020723c */ /* 0x040fe20000001820 */
[----:B------:R-:W2:Y:S03]  /*8ae0*/  LDSM.16.MT88.4 R128, [R221+0x2900] ;  /* 0x00290000dd80783b */ /* 0x000ea60000004200 */
[--C-:B-1----:R-:W-:Y:S01]  /*8af0*/  FFMA.FTZ R106, R237, c[0x0][0x2d0], -R111.reuse ;  /* 0x0000b400ed6a7a23 */ /* 0x102fe2000001086f */
[----:B----4-:R-:W-:Y:S02]  /*8b00*/  F2FP.PACK_AB R108, R196, R197 ;  /* 0x000000c5c46c723e */ /* 0x010fe400000000ff */
[----:B------:R-:W-:Y:S01]  /*8b10*/  MOV R237, R136 ;  /* 0x0000008800ed7202 */ /* 0x000fe20000000f00 */
[-C--:B---3--:R-:W-:Y:S01]  /*8b20*/  HMMA.16816.F32 R36, R112, R120.reuse, R36 ;  /* 0x000000787024723c */ /* 0x088fe20000001824 */
[----:B------:R1:W-:Y:S07]  /*8b30*/  MUFU.EX2 R195, R106 ;  /* 0x0000006a00c37308 */ /* 0x0003ee0000000800 */
[C---:B------:R-:W-:Y:S08]  /*8b40*/  HMMA.16816.F32 R40, R116.reuse, R120, R40 ;  /* 0x000000787428723c */ /* 0x040ff00000001828 */
[-C--:B------:R-:W-:Y:S08]  /*8b50*/  HMMA.16816.F32 R44, R116, R122.reuse, R44 ;  /* 0x0000007a742c723c */ /* 0x080ff0000000182c */
[C---:B------:R-:W-:Y:S01]  /*8b60*/  HMMA.16816.F32 R48, R112.reuse, R122, R48 ;  /* 0x0000007a7030723c */ /* 0x040fe20000001830 */
[----:B------:R-:W3:Y:S03]  /*8b70*/  LDSM.16.MT88.4 R120, [R222+0x2900] ;  /* 0x00290000de78783b */ /* 0x000ee60000004200 */
[--C-:B-1----:R-:W-:Y:S01]  /*8b80*/  FFMA.FTZ R106, R238, c[0x0][0x2d0], -R111.reuse ;  /* 0x0000b400ee6a7a23 */ /* 0x102fe2000001086f */
[----:B------:R-:W-:Y:S03]  /*8b90*/  MOV R238, R137 ;  /* 0x0000008900ee7202 */ /* 0x000fe60000000f00 */
[-C--:B--2---:R-:W-:Y:S01]  /*8ba0*/  HMMA.16816.F32 R52, R112, R124.reuse, R52 ;  /* 0x0000007c7034723c */ /* 0x084fe20000001834 */
[----:B------:R1:W-:Y:S07]  /*8bb0*/  MUFU.EX2 R194, R106 ;  /* 0x0000006a00c27308 */ /* 0x0003ee0000000800 */
[C---:B------:R-:W-:Y:S08]  /*8bc0*/  HMMA.16816.F32 R56, R116.reuse, R124, R56 ;  /* 0x0000007c7438723c */ /* 0x040ff00000001838 */
[-C--:B------:R-:W-:Y:S08]  /*8bd0*/  HMMA.16816.F32 R60, R116, R126.reuse, R60 ;  /* 0x0000007e743c723c */ /* 0x080ff0000000183c */
[C---:B------:R-:W-:Y:S01]  /*8be0*/  HMMA.16816.F32 R64, R112.reuse, R126, R64 ;  /* 0x0000007e7040723c */ /* 0x040fe20000001840 */
[----:B------:R-:W2:Y:S03]  /*8bf0*/  LDSM.16.MT88.4 R124, [R221+0xd00] ;  /* 0x000d0000dd7c783b */ /* 0x000ea60000004200 */
[----:B-1----:R-:W-:Y:S04]  /*8c00*/  FFMA.FTZ R106, R177, c[0x0][0x2d0], -R110 ;  /* 0x0000b400b16a7a23 */ /* 0x002fe8000001086e */
[-C--:B------:R-:W-:Y:S01]  /*8c10*/  HMMA.16816.F32 R68, R112, R128.reuse, R68 ;  /* 0x000000807044723c */ /* 0x080fe20000001844 */
[----:B------:R1:W4:Y:S07]  /*8c20*/  MUFU.EX2 R193, R106 ;  /* 0x0000006a00c17308 */ /* 0x00032e0000000800 */
[C---:B------:R-:W-:Y:S08]  /*8c30*/  HMMA.16816.F32 R72, R116.reuse, R128, R72 ;  /* 0x000000807448723c */ /* 0x040ff00000001848 */
[-C--:B------:R-:W-:Y:S08]  /*8c40*/  HMMA.16816.F32 R76, R116, R130.reuse, R76 ;  /* 0x00000082744c723c */ /* 0x080ff0000000184c */
[C---:B------:R-:W-:Y:S04]  /*8c50*/  HMMA.16816.F32 R80, R112.reuse, R130, R80 ;  /* 0x000000827050723c */ /* 0x040fe80000001850 */
[--C-:B-1----:R-:W-:Y:S01]  /*8c60*/  FFMA.FTZ R106, R179, c[0x0][0x2d0], -R111.reuse ;  /* 0x0000b400b36a7a23 */ /* 0x102fe2000001086f */
[----:B----4-:R-:W-:Y:S03]  /*8c70*/  F2FP.PACK_AB R110, R192, R193 ;  /* 0x000000c1c06e723e */ /* 0x010fe600000000ff */
[-C--:B---3--:R-:W-:Y:S01]  /*8c80*/  HMMA.16816.F32 R84, R112, R120.reuse, R84 ;  /* 0x000000787054723c */ /* 0x088fe20000001854 */
[----:B------:R1:W-:Y:S07]  /*8c90*/  MUFU.EX2 R191, R106 ;  /* 0x0000006a00bf7308 */ /* 0x0003ee0000000800 */
[C---:B------:R-:W-:Y:S08]  /*8ca0*/  HMMA.16816.F32 R88, R116.reuse, R120, R88 ;  /* 0x000000787458723c */ /* 0x040ff00000001858 */
[-C--:B------:R-:W-:Y:S08]  /*8cb0*/  HMMA.16816.F32 R92, R116, R122.reuse, R92 ;  /* 0x0000007a745c723c */ /* 0x080ff0000000185c */
[----:B------:R-:W-:Y:S04]  /*8cc0*/  HMMA.16816.F32 R96, R112, R122, R96 ;  /* 0x0000007a7060723c */ /* 0x000fe80000001860 */
[----:B-1----:R-:W-:Y:S01]  /*8cd0*/  FFMA.FTZ R106, R234, c[0x0][0x2d0], -R111 ;  /* 0x0000b400ea6a7a23 */ /* 0x002fe2000001086f */
[----:B------:R-:W-:Y:S03]  /*8ce0*/  MOV R234, R138 ;  /* 0x0000008a00ea7202 */ /* 0x000fe60000000f00 */
[----:B------:R1:W3:Y:S04]  /*8cf0*/  MUFU.EX2 R190, R106 ;  /* 0x0000006a00be7308 */ /* 0x0002e80000000800 */
[--C-:B-1----:R-:W-:Y:S01]  /*8d00*/  FFMA.FTZ R106, R239, c[0x0][0x2d0], -R176.reuse ;  /* 0x0000b400ef6a7a23 */ /* 0x102fe200000108b0 */
[----:B---3--:R-:W-:Y:S02]  /*8d10*/  F2FP.PACK_AB R111, R190, R191 ;  /* 0x000000bfbe6f723e */ /* 0x008fe400000000ff */
[----:B------:R-:W-:Y:S03]  /*8d20*/  MOV R239, R139 ;  /* 0x0000008b00ef7202 */ /* 0x000fe60000000f00 */
[----:B------:R1:W-:Y:S02]  /*8d30*/  MUFU.EX2 R189, R106 ;  /* 0x0000006a00bd7308 */ /* 0x0003e40000000800 */
[--C-:B-1----:R-:W-:Y:S01]  /*8d40*/  FFMA.FTZ R106, R242, c[0x0][0x2d0], -R3.reuse ;  /* 0x0000b400f26a7a23 */ /* 0x102fe20000010803 */
[----:B------:R-:W-:Y:S07]  /*8d50*/  MOV R242, R145 ;  /* 0x0000009100f27202 */ /* 0x000fee0000000f00 */
[----:B------:R1:W-:Y:S02]  /*8d60*/  MUFU.EX2 R187, R106 ;  /* 0x0000006a00bb7308 */ /* 0x0003e40000000800 */
[--C-:B-1----:R-:W-:Y:S01]  /*8d70*/  FFMA.FTZ R106, R243, c[0x0][0x2d0], -R3.reuse ;  /* 0x0000b400f36a7a23 */ /* 0x102fe20000010803 */
[----:B------:R-:W-:Y:S01]  /*8d80*/  MOV R243, R146 ;  /* 0x0000009200f37202 */ /* 0x000fe20000000f00 */
[----:B------:R-:W-:Y:S01]  /*8d90*/  FFMA.FTZ R3, R109, c[0x0][0x2d0], -R3 ;  /* 0x0000b4006d037a23 */ /* 0x000fe20000010803 */
[----:B------:R-:W-:Y:S05]  /*8da0*/  F2FP.PACK_AB R109, R194, R195 ;  /* 0x000000c3c26d723e */ /* 0x000fea00000000ff */
[----:B------:R1:W3:Y:S02]  /*8db0*/  MUFU.EX2 R186, R106 ;  /* 0x0000006a00ba7308 */ /* 0x0002e40000000800 */
[-C--:B--2---:R-:W-:Y:S01]  /*8dc0*/  HMMA.16816.F32 R116, R108, R124.reuse, R4 ;  /* 0x0000007c6c74723c */ /* 0x084fe20000001804 */
[----:B------:R-:W2:Y:S04]  /*8dd0*/  LDSM.16.MT88.4 R4, [R222+0x2d00] ;  /* 0x002d0000de04783b */ /* 0x000ea80000004200 */
[--C-:B-1----:R-:W-:Y:S01]  /*8de0*/  FFMA.FTZ R106, R244, c[0x0][0x2d0], -R176.reuse ;  /* 0x0000b400f46a7a23 */ /* 0x102fe200000108b0 */
[----:B---3--:R-:W-:Y:S02]  /*8df0*/  F2FP.PACK_AB R177, R186, R187 ;  /* 0x000000bbbab1723e */ /* 0x008fe400000000ff */
[----:B------:R-:W-:Y:S01]  /*8e00*/  MOV R244, R147 ;  /* 0x0000009300f47202 */ /* 0x000fe20000000f00 */
[----:B------:R1:W-:Y:S03]  /*8e10*/  MUFU.EX2 R185, R106 ;  /* 0x0000006a00b97308 */ /* 0x0003e60000000800 */
[----:B-1----:R-:W-:Y:S01]  /*8e20*/  FFMA.FTZ R106, R241, c[0x0][0x2d0], -R176 ;  /* 0x0000b400f16a7a23 */ /* 0x002fe200000108b0 */
[----:B------:R-:W-:Y:S02]  /*8e30*/  F2FP.PACK_AB R176, R188, R189 ;  /* 0x000000bdbcb0723e */ /* 0x000fe400000000ff */
[----:B------:R-:W-:Y:S04]  /*8e40*/  MOV R241, R148 ;  /* 0x0000009400f17202 */ /* 0x000fe80000000f00 */
[----:B------:R-:W1:Y:S10]  /*8e50*/  MUFU.EX2 R184, R106 ;  /* 0x0000006a00b87308 */ /* 0x000e740000000800 */
[----:B------:R-:W3:Y:S01]  /*8e60*/  MUFU.EX2 R106, R3 ;  /* 0x00000003006a7308 */ /* 0x000ee20000000800 */
[----:B-1----:R-:W-:Y:S02]  /*8e70*/  F2FP.PACK_AB R178, R184, R185 ;  /* 0x000000b9b8b2723e */ /* 0x002fe400000000ff */
[----:B---3--:R-:W-:Y:S02]  /*8e80*/  F2FP.PACK_AB R179, R106, R107 ;  /* 0x0000006b6ab3723e */ /* 0x008fe400000000ff */
[----:B------:R-:W-:Y:S05]  /*8e90*/  MOV R3, R161 ;  /* 0x000000a100037202 */ /* 0x000fea0000000f00 */
[C---:B------:R-:W-:Y:S07]  /*8ea0*/  HMMA.16816.F32 R112, R176.reuse, R124, R8 ;  /* 0x0000007cb070723c */ /* 0x040fee0000001808 */
[----:B------:R-:W-:Y:S01]  /*8eb0*/  MOV R8, R153 ;  /* 0x0000009900087202 */ /* 0x000fe20000000f00 */
[-C--:B------:R-:W-:Y:S01]  /*8ec0*/  HMMA.16816.F32 R120, R176, R126.reuse, R12 ;  /* 0x0000007eb078723c */ /* 0x080fe2000000180c */
[----:B------:R-:W3:Y:S03]  /*8ed0*/  LDL.LU R13, [R1+0x8] ;  /* 0x00000800010d7983 */ /* 0x000ee60000300800 */
[----:B------:R-:W-:Y:S02]  /*8ee0*/  MOV R11, R149 ;  /* 0x00000095000b7202 */ /* 0x000fe40000000f00 */
[----:B------:R-:W-:Y:S02]  /*8ef0*/  MOV R9, R150 ;  /* 0x0000009600097202 */ /* 0x000fe40000000f00 */
[C---:B------:R-:W-:Y:S04]  /*8f00*/  HMMA.16816.F32 R124, R108.reuse, R126, R16 ;  /* 0x0000007e6c7c723c */ /* 0x040fe80000001810 */
[----:B------:R-:W-:Y:S02]  /*8f10*/  MOV R12, R134 ;  /* 0x00000086000c7202 */ /* 0x000fe40000000f00 */
[----:B------:R-:W-:Y:S02]  /*8f20*/  MOV R15, R133 ;  /* 0x00000085000f7202 */ /* 0x000fe40000000f00 */
[-C--:B------:R-:W-:Y:S04]  /*8f30*/  HMMA.16816.F32 R128, R108, R140.reuse, R20 ;  /* 0x0000008c6c80723c */ /* 0x080fe80000001814 */
[----:B------:R-:W-:Y:S02]  /*8f40*/  MOV R19, R8 ;  /* 0x0000000800137202 */ /* 0x000fe40000000f00 */
[----:B------:R-:W-:Y:S02]  /*8f50*/  MOV R8, R3 ;  /* 0x0000000300087202 */ /* 0x000fe40000000f00 */
[----:B------:R-:W-:Y:S02]  /*8f60*/  MOV R3, R220 ;  /* 0x000000dc00037202 */ /* 0x000fe40000000f00 */
[----:B------:R1:W5:Y:S02]  /*8f70*/  LDL.LU R220, [R1+0x30] ;  /* 0x0000300001dc7983 */ /* 0x0003640000300800 */
[----:B------:R-:W-:Y:S02]  /*8f80*/  MOV R14, R132 ;  /* 0x00000084000e7202 */ /* 0x000fe40000000f00 */
[C---:B------:R-:W-:Y:S01]  /*8f90*/  HMMA.16816.F32 R132, R176.reuse, R140, R24 ;  /* 0x0000008cb084723c */ /* 0x040fe20000001818 */
[----:B------:R-:W4:Y:S03]  /*8fa0*/  LDL.LU R16, [R1+0xc] ;  /* 0x00000c0001107983 */ /* 0x000f260000300800 */
[----:B------:R-:W-:Y:S04]  /*8fb0*/  MOV R10, R151 ;  /* 0x00000097000a7202 */ /* 0x000fe80000000f00 */
        /* <DEDUP_REMOVED lines=14> */
[-C--:B--2---:R-:W-:Y:S08]  /*90a0*/  HMMA.16816.F32 R84, R108, R4.reuse, R84 ;  /* 0x000000046c54723c */ /* 0x084ff00000001854 */
[C---:B------:R-:W-:Y:S08]  /*90b0*/  HMMA.16816.F32 R88, R176.reuse, R4, R88 ;  /* 0x00000004b058723c */ /* 0x040ff00000001858 */
[-C--:B------:R-:W-:Y:S08]  /*90c0*/  HMMA.16816.F32 R92, R176, R6.reuse, R92 ;  /* 0x00000006b05c723c */ /* 0x080ff0000000185c */
[----:B------:R-:W-:Y:S04]  /*90d0*/  HMMA.16816.F32 R96, R108, R6, R96 ;  /* 0x000000066c60723c */ /* 0x000fe80000001860 */
[----:B---3--:R-:W-:Y:S02]  /*90e0*/  FFMA.FTZ R102, R102, R13, R12 ;  /* 0x0000000d66667223 */ /* 0x008fe4000001000c */
[----:B------:R-:W2:Y:S02]  /*90f0*/  LDL.LU R13, [R1+0x10] ;  /* 0x00001000010d7983 */ /* 0x000ea40000300800 */
[----:B------:R-:W-:Y:S02]  /*9100*/  FADD.FTZ R8, R8, R102 ;  /* 0x0000006608087221 */ /* 0x000fe40000010000 */
[----:B------:R-:W3:Y:S02]  /*9110*/  LDL.LU R12, [R1+0x14] ;  /* 0x00001400010c7983 */ /* 0x000ee40000300800 */
[----:B------:R-:W-:Y:S04]  /*9120*/  FADD.FTZ R8, R11, R8 ;  /* 0x000000080b087221 */ /* 0x000fe80000010000 */
[----:B------:R-:W-:Y:S04]  /*9130*/  FADD.FTZ R8, R242, R8 ;  /* 0x00000008f2087221 */ /* 0x000fe80000010000 */
[----:B------:R-:W-:Y:S04]  /*9140*/  FADD.FTZ R8, R238, R8 ;  /* 0x00000008ee087221 */ /* 0x000fe80000010000 */
[----:B------:R-:W-:Y:S04]  /*9150*/  FADD.FTZ R8, R233, R8 ;  /* 0x00000008e9087221 */ /* 0x000fe80000010000 */
[----:B------:R-:W-:Y:S02]  /*9160*/  FADD.FTZ R11, R229, R8 ;  /* 0x00000008e50b7221 */ /* 0x000fe40000010000 */
[----:B----4-:R-:W-:Y:S04]  /*9170*/  FFMA.FTZ R101, R101, R16, R19 ;  /* 0x0000001065657223 */ /* 0x010fe80000010013 */
[----:B------:R-:W-:Y:S04]  /*9180*/  FADD.FTZ R3, R3, R101 ;  /* 0x0000006503037221 */ /* 0x000fe80000010000 */
[----:B------:R-:W-:Y:S04]  /*9190*/  FADD.FTZ R3, R241, R3 ;  /* 0x00000003f1037221 */ /* 0x000fe80000010000 */
[----:B------:R-:W-:Y:S04]  /*91a0*/  FADD.FTZ R3, R240, R3 ;  /* 0x00000003f0037221 */ /* 0x000fe80000010000 */
[----:B------:R-:W-:Y:S04]  /*91b0*/  FADD.FTZ R3, R237, R3 ;  /* 0x00000003ed037221 */ /* 0x000fe80000010000 */
[----:B------:R-:W-:Y:S02]  /*91c0*/  FADD.FTZ R3, R232, R3 ;  /* 0x00000003e8037221 */ /* 0x000fe40000010000 */
[----:B--2---:R-:W-:Y:S02]  /*91d0*/  FFMA.FTZ R100, R100, R13, R14 ;  /* 0x0000000d64647223 */ /* 0x004fe4000001000e */
[----:B---3--:R-:W-:Y:S02]  /*91e0*/  FFMA.FTZ R0, R0, R12, R15 ;  /* 0x0000000c00007223 */ /* 0x008fe4000001000f */
        /* <DEDUP_REMOVED lines=41> */
[----:B------:R2:W-:Y:S01]  /*9480*/  STL [R1+0x8], R4 ;  /* 0x0000080401007387 */ /* 0x0005e20000100800 */
[----:B------:R-:W-:Y:S02]  /*9490*/  FADD.FTZ R8, R187, R8 ;  /* 0x00000008bb087221 */ /* 0x000fe40000010000 */
[----:B------:R-:W-:Y:S02]  /*94a0*/  FADD.FTZ R5, R188, R0 ;  /* 0x00000000bc057221 */ /* 0x000fe40000010000 */
[----:B------:R-:W-:Y:S02]  /*94b0*/  FADD.FTZ R6, R191, R3 ;  /* 0x00000003bf067221 */ /* 0x000fe40000010000 */
[----:B------:R-:W-:Y:S02]  /*94c0*/  FADD.FTZ R5, R185, R5 ;  /* 0x00000005b9057221 */ /* 0x000fe40000010000 */
[----:B------:R-:W-:Y:S02]  /*94d0*/  FADD.FTZ R6, R190, R6 ;  /* 0x00000006be067221 */ /* 0x000fe40000010000 */
[----:B------:R-:W-:Y:S03]  /*94e0*/  FADD.FTZ R0, R186, R8 ;  /* 0x00000008ba007221 */ /* 0x000fe60000010000 */
[----:B------:R-:W-:Y:S01]  /*94f0*/  STL [R1+0xc], R6 ;  /* 0x00000c0601007387 */ /* 0x000fe20000100800 */
[----:B------:R-:W-:Y:S01]  /*9500*/  FADD.FTZ R3, R107, R0 ;  /* 0x000000006b037221 */ /* 0x000fe20000010000 */
[----:B------:R-:W-:Y:S02]  /*9510*/  IADD3 R0, R245, -0x1, RZ ;  /* 0xfffffffff5007810 */ /* 0x000fe40007ffe0ff */
[----:B------:R-:W-:Y:S01]  /*9520*/  MOV R107, R2 ;  /* 0x00000002006b7202 */ /* 0x000fe20000000f00 */
[----:B------:R-:W-:Y:S01]  /*9530*/  FADD.FTZ R3, R106, R3 ;  /* 0x000000036a037221 */ /* 0x000fe20000010000 */
[----:B------:R-:W-:Y:S02]  /*9540*/  MOV R245, R0 ;  /* 0x0000000000f57202 */ /* 0x000fe40000000f00 */
[----:B------:R-:W-:Y:S01]  /*9550*/  MOV R106, R103 ;  /* 0x00000067006a7202 */ /* 0x000fe20000000f00 */
[----:B--2---:R-:W-:Y:S05]  /*9560*/  FADD.FTZ R4, R184, R5 ;  /* 0x00000005b8047221 */ /* 0x004fea0000010000 */
[----:B------:R-:W-:Y:S04]  /*9570*/  STL [R1+0x10], R4 ;  /* 0x0000100401007387 */ /* 0x000fe80000100800 */
[----:B------:R2:W-:Y:S02]  /*9580*/  STL [R1+0x14], R3 ;  /* 0x0000140301007387 */ /* 0x0005e40000100800 */
[----:B--2---:R-:W-:Y:S01]  /*9590*/  MOV R3, R105 ;  /* 0x0000006900037202 */ /* 0x004fe20000000f00 */
[----:B-1---5:R-:W-:-:S05]  /*95a0*/  @P0 BRA `(.L_x_33) ;  /* 0xffffc5b000000947 */ /* 0x022fca000383ffff */
.L_x_32:
[----:B--2---:R-:W2:Y:S04]  /*95b0*/  LDL.LU R0, [R1+0x8] ;  /* 0x0000080001007983 */ /* 0x004ea80000300800 */
[----:B------:R-:W3:Y:S04]  /*95c0*/  LDL.LU R4, [R1+0xc] ;  /* 0x00000c0001047983 */ /* 0x000ee80000300800 */
[----:B------:R-:W4:Y:S04]  /*95d0*/  LDL.LU R10, [R1+0x10] ;  /* 0x00001000010a7983 */ /* 0x000f280000300800 */
[----:B------:R-:W5:Y:S01]  /*95e0*/  LDL.LU R8, [R1+0x14] ;  /* 0x0000140001087983 */ /* 0x000f620000300800 */
[----:B------:R-:W-:-:S02]  /*95f0*/  MOV R50, 0xff800000 ;  /* 0xff80000000327802 */ /* 0x000fc40000000f00 */
[----:B------:R-:W-:Y:S02]  /*9600*/  MOV R51, 0xff800000 ;  /* 0xff80000000337802 */ /* 0x000fe40000000f00 */
[----:B------:R-:W-:Y:S02]  /*9610*/  MOV R53, 0xff800000 ;  /* 0xff80000000357802 */ /* 0x000fe40000000f00 */
[----:B------:R-:W-:Y:S02]  /*9620*/  MOV R54, 0xff800000 ;  /* 0xff80000000367802 */ /* 0x000fe40000000f00 */
[----:B------:R-:W-:Y:S01]  /*9630*/  PLOP3.LUT P4, PT, PT, PT, PT, 0x8, 0x0 ;  /* 0x000000000000781c */ /* 0x000fe20003f8e170 */
[----:B--2---:R-:W1:Y:S04]  /*9640*/  SHFL.BFLY PT, R5, R0, 0x2, 0x1f ;  /* 0x0c401f0000057f89 */ /* 0x004e6800000e0000 */
[----:B---3--:R-:W2:Y:S04]  /*9650*/  SHFL.BFLY PT, R9, R4, 0x2, 0x1f ;  /* 0x0c401f0004097f89 */ /* 0x008ea800000e0000 */
[----:B----4-:R-:W3:Y:S04]  /*9660*/  SHFL.BFLY PT, R7, R10, 0x2, 0x1f ;  /* 0x0c401f000a077f89 */ /* 0x010ee800000e0000 */
[----:B-----5:R-:W4:Y:S01]  /*9670*/  SHFL.BFLY PT, R6, R8, 0x2, 0x1f ;  /* 0x0c401f0008067f89 */ /* 0x020f2200000e0000 */
[----:B-1----:R-:W-:-:S02]  /*9680*/  FADD.FTZ R5, R5, R0 ;  /* 0x0000000005057221 */ /* 0x002fc40000010000 */
[----:B--2---:R-:W-:-:S03]  /*9690*/  FADD.FTZ R9, R9, R4 ;  /* 0x0000000409097221 */ /* 0x004fc60000010000 */
[----:B------:R-:W1:Y:S01]  /*96a0*/  SHFL.BFLY PT, R0, R5, 0x1, 0x1f ;  /* 0x0c201f0005007f89 */ /* 0x000e6200000e0000 */
[----:B---3--:R-:W-:-:S03]  /*96b0*/  FADD.FTZ R7, R7, R10 ;  /* 0x0000000a07077221 */ /* 0x008fc60000010000 */
[----:B------:R-:W2:Y:S01]  /*96c0*/  SHFL.BFLY PT, R4, R9, 0x1, 0x1f ;  /* 0x0c201f0009047f89 */ /* 0x000ea200000e0000 */
[----:B----4-:R-:W-:-:S03]  /*96d0*/  FADD.FTZ R6, R6, R8 ;  /* 0x0000000806067221 */ /* 0x010fc60000010000 */
[----:B------:R-:W3:Y:S04]  /*96e0*/  SHFL.BFLY PT, R3, R7, 0x1, 0x1f ;  /* 0x0c201f0007037f89 */ /* 0x000ee800000e0000 */
[----:B------:R-:W4:Y:S01]  /*96f0*/  SHFL.BFLY PT, R8, R6, 0x1, 0x1f ;  /* 0x0c201f0006087f89 */ /* 0x000f2200000e0000 */
[----:B-1----:R-:W-:Y:S01]  /*9700*/  FADD.FTZ R5, R5, R0 ;  /* 0x0000000005057221 */ /* 0x002fe20000010000 */
[----:B------:R-:W-:Y:S01]  /*9710*/  MOV R0, RZ ;  /* 0x000000ff00007202 */ /* 0x000fe20000000f00 */
[----:B--2---:R-:W-:-:S03]  /*9720*/  FADD.FTZ R9, R9, R4 ;  /* 0x0000000409097221 */ /* 0x004fc60000010000 */
[----:B------:R-:W-:Y:S02]  /*9730*/  FSETP.NE.FTZ.AND P3, PT, R5, RZ, PT ;  /* 0x000000ff0500720b */ /* 0x000fe40003f75000 */
[----:B------:R-:W-:Y:S01]  /*9740*/  MOV R4, RZ ;  /* 0x000000ff00047202 */ /* 0x000fe20000000f00 */
[----:B---3--:R-:W-:Y:S01]  /*9750*/  FADD.FTZ R7, R7, R3 ;  /* 0x0000000307077221 */ /* 0x008fe20000010000 */
[----:B------:R-:W-:Y:S02]  /*9760*/  FSETP.NE.FTZ.AND P2, PT, R9, RZ, PT ;  /* 0x000000ff0900720b */ /* 0x000fe40003f55000 */
[----:B------:R-:W-:Y:S01]  /*9770*/  MOV R3, RZ ;  /* 0x000000ff00037202 */ /* 0x000fe20000000f00 */
[----:B----4-:R-:W-:Y:S01]  /*9780*/  FADD.FTZ R6, R8, R6 ;  /* 0x0000000608067221 */ /* 0x010fe20000010000 */
[----:B------:R-:W-:-:S04]  /*9790*/  FSETP.NE.FTZ.AND P1, PT, R7, RZ, PT ;  /* 0x000000ff0700720b */ /* 0x000fc80003f35000 */
[----:B------:R-:W-:Y:S01]  /*97a0*/  FSETP.NE.FTZ.AND P0, PT, R6, RZ, PT ;  /* 0x000000ff0600720b */ /* 0x000fe20003f15000 */
[----:B------:R-:W1:Y:S08]  /*97b0*/  @P3 MUFU.RCP R0, R5 ;  /* 0x0000000500003308 */ /* 0x000e700000001000 */
[----:B------:R-:W2:Y:S04]  /*97c0*/  @P1 MUFU.RCP R3, R7 ;  /* 0x0000000700031308 */ /* 0x000ea80000001000 */
[----:B------:R-:W-:Y:S01]  /*97d0*/  @P0 MOV R8, 0x3f317218 ;  /* 0x3f31721800080802 */ /* 0x000fe20000000f00 */
[----:B-1----:R-:W-:-:S03]  /*97e0*/  FMUL.FTZ R116, R0, R116 ;  /* 0x0000007400747220 */ /* 0x002fc60000410000 */
[----:B------:R-:W1:Y:S01]  /*97f0*/  @P2 MUFU.RCP R4, R9 ;  /* 0x0000000900042308 */ /* 0x000e620000001000 */
[C---:B------:R-:W-:Y:S02]  /*9800*/  FMUL.FTZ R45, R0.reuse, R117 ;  /* 0x00000075002d7220 */ /* 0x040fe40000410000 */
[C---:B------:R-:W-:Y:S02]  /*9810*/  FMUL.FTZ R124, R0.reuse, R124 ;  /* 0x0000007c007c7220 */ /* 0x040fe40000410000 */
[C---:B------:R-:W-:Y:S02]  /*9820*/  FMUL.FTZ R43, R0.reuse, R125 ;  /* 0x0000007d002b7220 */ /* 0x040fe40000410000 */
[C---:B------:R-:W-:Y:S01]  /*9830*/  FMUL.FTZ R128, R0.reuse, R128 ;  /* 0x0000008000807220 */ /* 0x040fe20000410000 */
[----:B------:R-:W-:Y:S01]  /*9840*/  @P3 MUFU.LG2 R11, R5 ;  /* 0x00000005000b3308 */ /* 0x000fe20000000c00 */
[C---:B------:R-:W-:Y:S02]  /*9850*/  FMUL.FTZ R41, R0.reuse, R129 ;  /* 0x0000008100297220 */ /* 0x040fe40000410000 */
[----:B------:R-:W-:-:S02]  /*9860*/  FMUL.FTZ R140, R0, R140 ;  /* 0x0000008c008c7220 */ /* 0x000fc40000410000 */
[C---:B------:R-:W-:Y:S02]  /*9870*/  FMUL.FTZ R38, R0.reuse, R141 ;  /* 0x0000008d00267220 */ /* 0x040fe40000410000 */
[C---:B------:R-:W-:Y:S01]  /*9880*/  FMUL.FTZ R144, R0.reuse, R144 ;  /* 0x0000009000907220 */ /* 0x040fe20000410000 */
[----:B------:R-:W-:Y:S01]  /*9890*/  @P2 MUFU.LG2 R9, R9 ;  /* 0x0000000900092308 */ /* 0x000fe20000000c00 */
[C---:B------:R-:W-:Y:S02]  /*98a0*/  FMUL.FTZ R35, R0.reuse, R145 ;  /* 0x0000009100237220 */ /* 0x040fe40000410000 */
[C---:B------:R-:W-:Y:S02]  /*98b0*/  FMUL.FTZ R156, R0.reuse, R156 ;  /* 0x0000009c009c7220 */ /* 0x040fe40000410000 */
[C---:B------:R-:W-:Y:S02]  /*98c0*/  FMUL.FTZ R32, R0.reuse, R157 ;  /* 0x0000009d00207220 */ /* 0x040fe40000410000 */
[C---:B------:R-:W-:Y:S01]  /*98d0*/  FMUL.FTZ R160, R0.reuse, R160 ;  /* 0x000000a000a07220 */ /* 0x040fe20000410000 */
[----:B------:R-:W-:Y:S01]  /*98e0*/  @P1 MUFU.LG2 R7, R7 ;  /* 0x0000000700071308 */ /* 0x000fe20000000c00 */
        /* <DEDUP_REMOVED lines=11> */
[----:B------:R-:W-:Y:S01]  /*99a0*/  MOV R0, RZ ;  /* 0x000000ff00007202 */ /* 0x000fe20000000f00 */
[C---:B--2---:R-:W-:Y:S02]  /*99b0*/  FMUL.FTZ R112, R3.reuse, R112 ;  /* 0x0000007003707220 */ /* 0x044fe40000410000 */
[----:B------:R-:W-:-:S02]  /*99c0*/  FMUL.FTZ R47, R3, R113 ;  /* 0x00000071032f7220 */ /* 0x000fc40000410000 */
[C---:B------:R-:W-:Y:S01]  /*99d0*/  FMUL.FTZ R120, R3.reuse, R120 ;  /* 0x0000007803787220 */ /* 0x040fe20000410000 */
[----:B------:R-:W2:Y:S01]  /*99e0*/  @P0 MUFU.RCP R0, R6 ;  /* 0x0000000600000308 */ /* 0x000ea20000001000 */
[C---:B------:R-:W-:Y:S02]  /*99f0*/  FMUL.FTZ R46, R3.reuse, R121 ;  /* 0x00000079032e7220 */ /* 0x040fe40000410000 */
[C---:B------:R-:W-:Y:S02]  /*9a00*/  FMUL.FTZ R132, R3.reuse, R132 ;  /* 0x0000008403847220 */ /* 0x040fe40000410000 */
[C---:B------:R-:W-:Y:S02]  /*9a10*/  FMUL.FTZ R39, R3.reuse, R133 ;  /* 0x0000008503277220 */ /* 0x040fe40000410000 */
[C---:B------:R-:W-:Y:S01]  /*9a20*/  FMUL.FTZ R136, R3.reuse, R136 ;  /* 0x0000008803887220 */ /* 0x040fe20000410000 */
[----:B------:R-:W3:Y:S01]  /*9a30*/  @P0 MUFU.LG2 R6, R6 ;  /* 0x0000000600060308 */ /* 0x000ee20000000c00 */
        /* <DEDUP_REMOVED lines=17> */
[----:B------:R-:W-:Y:S01]  /*9b50*/  @P2 MOV R3, 0x3f317218 ;  /* 0x3f31721800032802 */ /* 0x000fe20000000f00 */
[C---:B-1----:R-:W-:Y:S02]  /*9b60*/  FMUL.FTZ R118, R4.reuse, R118 ;  /* 0x0000007604767220 */ /* 0x042fe40000410000 */
        /* <DEDUP_REMOVED lines=24> */
[C---:B--2---:R-:W-:Y:S02]  /*9cf0*/  FMUL.FTZ R114, R0.reuse, R114 ;  /* 0x0000007200727220 */ /* 0x044fe40000410000 */
        /* <DEDUP_REMOVED lines=24> */
[----:B------:R-:W-:Y:S02]  /*9e80*/  @P2 FMUL.FTZ R5, R3, c[0x0][0x2d0] ;  /* 0x0000b40003052a20 */ /* 0x000fe40000410000 */
[----:B------:R-:W-:-:S02]  /*9e90*/  @P3 FMUL.FTZ R10, R4, c[0x0][0x2d0] ;  /* 0x0000b400040a3a20 */ /* 0x000fc40000410000 */
[----:B------:R-:W-:Y:S02]  /*9ea0*/  @P1 FMUL.FTZ R3, R0, c[0x0][0x2d0] ;  /* 0x0000b40000031a20 */ /* 0x000fe40000410000 */
[----:B------:R-:W-:Y:S02]  /*9eb0*/  @P3 FMUL.FTZ R11, R11, 0.69314718246459960938 ;  /* 0x3f3172180b0b3820 */ /* 0x000fe40000410000 */
[----:B------:R-:W-:Y:S02]  /*9ec0*/  @P2 FMUL.FTZ R9, R9, 0.69314718246459960938 ;  /* 0x3f31721809092820 */ /* 0x000fe40000410000 */
[----:B------:R-:W-:Y:S02]  /*9ed0*/  @P1 FMUL.FTZ R7, R7, 0.69314718246459960938 ;  /* 0x3f31721807071820 */ /* 0x000fe40000410000 */
[----:B---3--:R-:W-:Y:S02]  /*9ee0*/  @P0 FMUL.FTZ R4, R6, 0.69314718246459960938 ;  /* 0x3f31721806040820 */ /* 0x008fe40000410000 */
[----:B------:R-:W-:-:S02]  /*9ef0*/  @P0 FMUL.FTZ R0, R8, c[0x0][0x2d0] ;  /* 0x0000b40008000a20 */ /* 0x000fc40000410000 */
[----:B------:R-:W-:Y:S02]  /*9f00*/  @P3 FFMA.FTZ R50, R10, R105, R11 ;  /* 0x000000690a323223 */ /* 0x000fe4000001000b */
[----:B------:R-:W-:Y:S02]  /*9f10*/  @P2 FFMA.FTZ R51, R5, R104, R9 ;  /* 0x0000006805332223 */ /* 0x000fe40000010009 */
[----:B------:R-:W-:Y:S02]  /*9f20*/  @P1 FFMA.FTZ R53, R3, R103, R7 ;  /* 0x0000006703351223 */ /* 0x000fe40000010007 */
[----:B------:R-:W-:Y:S02]  /*9f30*/  @P0 FFMA.FTZ R54, R0, R2, R4 ;  /* 0x0000000200360223 */ /* 0x000fe40000010004 */
.L_x_24:
[----:B------:R-:W-:Y:S05]  /*9f40*/  @P4 BRA `(.L_x_36) ;  /* 0x0000176000004947 */ /* 0x000fea0003800000 */
[----:B------:R-:W2:Y:S01]  /*9f50*/  LDL R57, [R1+0x2c] ;  /* 0x00002c0001397983 */ /* 0x000ea20000100800 */
[----:B------:R-:W-:Y:S02]  /*9f60*/  F2FP.PACK_AB R45, R45, R116 ;  /* 0x000000742d2d723e */ /* 0x000fe400000000ff */
[----:B------:R-:W-:Y:S01]  /*9f70*/  F2FP.PACK_AB R44, R44, R118 ;  /* 0x000000762c2c723e */ /* 0x000fe200000000ff */
[----:B------:R-:W1:Y:S01]  /*9f80*/  S2R R55, SR_TID.X ;  /* 0x0000000000377919 */ /* 0x000e620000002100 */
[----:B------:R-:W-:-:S02]  /*9f90*/  F2FP.PACK_AB R43, R43, R124 ;  /* 0x0000007c2b2b723e */ /* 0x000fc400000000ff */
[----:B------:R-:W-:Y:S02]  /*9fa0*/  F2FP.PACK_AB R42, R42, R126 ;  /* 0x0000007e2a2a723e */ /* 0x000fe400000000ff */
[----:B------:R-:W-:Y:S02]  /*9fb0*/  F2FP.PACK_AB R47, R47, R112 ;  /* 0x000000702f2f723e */ /* 0x000fe400000000ff */
[----:B------:R-:W-:Y:S02]  /*9fc0*/  F2FP.PACK_AB R114, R115, R114 ;  /* 0x000000727372723e */ /* 0x000fe400000000ff */
[----:B------:R-:W-:Y:S02]  /*9fd0*/  F2FP.PACK_AB R46, R46, R120 ;  /* 0x000000782e2e723e */ /* 0x000fe400000000ff */
[----:B------:R-:W-:Y:S02]  /*9fe0*/  F2FP.PACK_AB R122, R123, R122 ;  /* 0x0000007a7b7a723e */ /* 0x000fe400000000ff */
[----:B------:R-:W-:-:S02]  /*9ff0*/  F2FP.PACK_AB R41, R41, R128 ;  /* 0x000000802929723e */ /* 0x000fc400000000ff */
[----:B------:R-:W-:Y:S02]  /*a000*/  F2FP.PACK_AB R40, R40, R130 ;  /* 0x000000822828723e */ /* 0x000fe400000000ff */
[----:B------:R-:W-:Y:S02]  /*a010*/  F2FP.PACK_AB R38, R38, R140 ;  /* 0x0000008c2626723e */ /* 0x000fe400000000ff */
[----:B------:R-:W-:Y:S02]  /*a020*/  F2FP.PACK_AB R37, R37, R142 ;  /* 0x0000008e2525723e */ /* 0x000fe400000000ff */
[----:B------:R-:W-:Y:S02]  /*a030*/  F2FP.PACK_AB R39, R39, R132 ;  /* 0x000000842727723e */ /* 0x000fe400000000ff */
[----:B------:R-:W-:Y:S02]  /*a040*/  F2FP.PACK_AB R134, R135, R134 ;  /* 0x000000868786723e */ /* 0x000fe400000000ff */
[----:B-1----:R-:W-:-:S02]  /*a050*/  SHF.R.S32.HI R56, RZ, 0x1f, R55 ;  /* 0x0000001fff387819 */ /* 0x002fc40000011437 */
[----:B------:R-:W-:Y:S02]  /*a060*/  F2FP.PACK_AB R36, R36, R136 ;  /* 0x000000882424723e */ /* 0x000fe400000000ff */
[CC--:B------:R-:W-:Y:S02]  /*a070*/  LEA.HI R3, R56.reuse, R55.reuse, RZ, 0x2 ;  /* 0x0000003738037211 */ /* 0x0c0fe400078f10ff */
[----:B------:R-:W-:Y:S02]  /*a080*/  LEA.HI R48, R56, R55, RZ, 0x5 ;  /* 0x0000003738307211 */ /* 0x000fe400078f28ff */
[--C-:B------:R-:W-:Y:S02]  /*a090*/  SHF.R.S32.HI R52, RZ, 0x2, R3.reuse ;  /* 0x00000002ff347819 */ /* 0x100fe40000011403 */
[----:B------:R-:W-:Y:S02]  /*a0a0*/  SHF.R.S32.HI R0, RZ, 0x1f, R3 ;  /* 0x0000001fff007819 */ /* 0x000fe40000011403 */
[----:B------:R-:W-:-:S02]  /*a0b0*/  LOP3.LUT R3, R3, 0xfffffffc, RZ, 0xc0, !PT ;  /* 0xfffffffc03037812 */ /* 0x000fc400078ec0ff */
[----:B------:R-:W-:Y:S02]  /*a0c0*/  LEA.HI R0, R0, R52, RZ, 0x3 ;  /* 0x0000003400007211 */ /* 0x000fe400078f18ff */
[----:B------:R-:W-:Y:S01]  /*a0d0*/  SHF.R.S32.HI R49, RZ, 0x5, R48 ;  /* 0x00000005ff317819 */ /* 0x000fe20000011430 */
[----:B------:R-:W-:Y:S01]  /*a0e0*/  IMAD.IADD R29, R55, 0x1, -R3 ;  /* 0x00000001371d7824 */ /* 0x000fe200078e0a03 */
[----:B------:R-:W-:Y:S02]  /*a0f0*/  LOP3.LUT R0, R0, 0xfffffff8, RZ, 0xc0, !PT ;  /* 0xfffffff800007812 */ /* 0x000fe400078ec0ff */
[----:B------:R-:W-:Y:S02]  /*a100*/  F2FP.PACK_AB R138, R139, R138 ;  /* 0x0000008a8b8a723e */ /* 0x000fe400000000ff */
[----:B------:R-:W-:Y:S01]  /*a110*/  F2FP.PACK_AB R35, R35, R144 ;  /* 0x000000902323723e */ /* 0x000fe200000000ff */
[----:B------:R-:W-:Y:S01]  /*a120*/  IMAD.IADD R2, R52, 0x1, -R0 ;  /* 0x0000000134027824 */ /* 0x000fe200078e0a00 */
[----:B------:R-:W-:-:S02]  /*a130*/  F2FP.PACK_AB R34, R34, R146 ;  /* 0x000000922222723e */ /* 0x000fc400000000ff */
[----:B------:R-:W-:Y:S02]  /*a140*/  F2FP.PACK_AB R32, R32, R156 ;  /* 0x0000009c2020723e */ /* 0x000fe400000000ff */
[----:B------:R-:W-:Y:S02]  /*a150*/  LEA.HI R0, R2, R2, RZ, 0x1 ;  /* 0x0000000202007211 */ /* 0x000fe400078f08ff */
[----:B------:R-:W-:Y:S02]  /*a160*/  F2FP.PACK_AB R31, R31, R158 ;  /* 0x0000009e1f1f723e */ /* 0x000fe400000000ff */
[----:B------:R-:W-:Y:S02]  /*a170*/  SHF.R.S32.HI R13, RZ, 0x1, R0 ;  /* 0x00000001ff0d7819 */ /* 0x000fe40000011400 */
[----:B------:R-:W-:Y:S02]  /*a180*/  LOP3.LUT R0, R0, 0x3fffffe, RZ, 0xc0, !PT ;  /* 0x03fffffe00007812 */ /* 0x000fe400078ec0ff */
[C---:B------:R-:W-:Y:S01]  /*a190*/  LOP3.LUT R3, R13.reuse, 0x1, RZ, 0xc0, !PT ;  /* 0x000000010d037812 */ /* 0x040fe200078ec0ff */
[C---:B------:R-:W-:Y:S01]  /*a1a0*/  IMAD.SHL.U32 R4, R13.reuse, 0x40, RZ ;  /* 0x000000400d047824 */ /* 0x040fe200078e00ff */
[----:B------:R-:W-:Y:S01]  /*a1b0*/  LOP3.LUT P0, RZ, R13, 0x2, RZ, 0xc0, !PT ;  /* 0x000000020dff7812 */ /* 0x000fe2000780c0ff */
[----:B------:R-:W-:Y:S01]  /*a1c0*/  IMAD.IADD R2, R2, 0x1, -R0 ;  /* 0x0000000102027824 */ /* 0x000fe200078e0a00 */
[----:B------:R-:W-:Y:S01]  /*a1d0*/  ISETP.NE.U32.AND P1, PT, R3, 0x1, PT ;  /* 0x000000010300780c */ /* 0x000fe20003f25070 */
[----:B------:R-:W-:Y:S01]  /*a1e0*/  IMAD R0, R49, 0x100, R29 ;  /* 0x0000010031007824 */ /* 0x000fe200078e021d */
[----:B------:R-:W-:-:S02]  /*a1f0*/  LOP3.LUT R4, R4, 0xc0, RZ, 0xc0, !PT ;  /* 0x000000c004047812 */ /* 0x000fc400078ec0ff */
[----:B------:R-:W-:Y:S01]  /*a200*/  F2FP.PACK_AB R33, R33, R148 ;  /* 0x000000942121723e */ /* 0x000fe200000000ff */
[----:B------:R-:W-:Y:S01]  /*a210*/  IMAD R0, R2, 0x10, R0 ;  /* 0x0000001002007824 */ /* 0x000fe200078e0200 */
[----:B------:R-:W-:Y:S01]  /*a220*/  LEA.HI R2, R4, R4, RZ, 0x1d ;  /* 0x0000000404027211 */ /* 0x000fe200078fe8ff */
[----:B------:R-:W-:Y:S01]  /*a230*/  IMAD.MOV.U32 R4, RZ, RZ, 0x20 ;  /* 0x00000020ff047424 */ /* 0x000fe200078e00ff */
[----:B------:R-:W-:Y:S02]  /*a240*/  F2FP.PACK_AB R150, R151, R150 ;  /* 0x000000969796723e */ /* 0x000fe400000000ff */
[----:B------:R-:W-:Y:S01]  /*a250*/  F2FP.PACK_AB R30, R30, R152 ;  /* 0x000000981e1e723e */ /* 0x000fe200000000ff */
[----:B------:R-:W-:Y:S01]  /*a260*/  IMAD.U32 R0, R0, 0x2, R2 ;  /* 0x0000000200007824 */ /* 0x000fe200078e0002 */
[----:B------:R-:W-:Y:S02]  /*a270*/  SEL R4, R4, 0xffffffe0, !P0 ;  /* 0xffffffe004047807 */ /* 0x000fe40004000000 */
[----:B------:R-:W-:Y:S01]  /*a280*/  F2FP.PACK_AB R154, R155, R154 ;  /* 0x0000009a9b9a723e */ /* 0x000fe200000000ff */
[----:B------:R-:W-:Y:S01]  /*a290*/  IMAD.SHL.U32 R0, R0, 0x2, RZ ;  /* 0x0000000200007824 */ /* 0x000fe200078e00ff */
[----:B------:R-:W-:Y:S01]  /*a2a0*/  BAR.SYNC.DEFER_BLOCKING 0x1, 0x80 ;  /* 0x0042000000007b1d */ /* 0x000fe20000010000 */
[----:B------:R-:W-:-:S02]  /*a2b0*/  F2FP.PACK_AB R28, R28, R160 ;  /* 0x000000a01c1c723e */ /* 0x000fc400000000ff */
[----:B------:R-:W-:Y:S02]  /*a2c0*/  F2FP.PACK_AB R27, R27, R162 ;  /* 0x000000a21b1b723e */ /* 0x000fe400000000ff */
[C---:B------:R-:W-:Y:S02]  /*a2d0*/  IADD3 R3, R0.reuse, 0x80, RZ ;  /* 0x0000008000037810 */ /* 0x040fe40007ffe0ff */
[C---:B------:R-:W-:Y:S02]  /*a2e0*/  IADD3 R2, R0.reuse, 0x70, RZ ;  /* 0x0000007000027810 */ /* 0x040fe40007ffe0ff */
[----:B------:R-:W-:Y:S01]  /*a2f0*/  @P1 IADD3 R2, R3, 0x10, RZ ;  /* 0x0000001003021810 */ /* 0x000fe20007ffe0ff */
[----:B------:R-:W-:Y:S01]  /*a300*/  IMAD.IADD R3, R0, 0x1, R4 ;  /* 0x0000000100037824 */ /* 0x000fe200078e0204 */
[----:B------:R-:W-:Y:S02]  /*a310*/  F2FP.PACK_AB R25, R25, R172 ;  /* 0x000000ac1919723e */ /* 0x000fe400000000ff */
[----:B------:R-:W-:Y:S01]  /*a320*/  F2FP.PACK_AB R24, R24, R174 ;  /* 0x000000ae1818723e */ /* 0x000fe200000000ff */
[----:B------:R-:W-:Y:S01]  /*a330*/  IMAD.IADD R4, R4, 0x1, R2 ;  /* 0x0000000104047824 */ /* 0x000fe200078e0202 */
[----:B------:R-:W-:-:S02]  /*a340*/  F2FP.PACK_AB R26, R26, R164 ;  /* 0x000000a41a1a723e */ /* 0x000fc400000000ff */
[----:B------:R-:W-:Y:S02]  /*a350*/  F2FP.PACK_AB R166, R167, R166 ;  /* 0x000000a6a7a6723e */ /* 0x000fe400000000ff */
[----:B------:R-:W-:Y:S02]  /*a360*/  F2FP.PACK_AB R23, R23, R168 ;  /* 0x000000a81717723e */ /* 0x000fe400000000ff */
[----:B------:R-:W-:Y:S02]  /*a370*/  F2FP.PACK_AB R22, R22, R170 ;  /* 0x000000aa1616723e */ /* 0x000fe400000000ff */
[----:B------:R-:W-:Y:S01]  /*a380*/  F2FP.PACK_AB R21, R21, R68 ;  /* 0x000000441515723e */ /* 0x000fe200000000ff */
[----:B------:R-:W-:Y:S01]  /*a390*/  STS [R0+0x80], R45 ;  /* 0x0000802d00007388 */ /* 0x000fe20000000800 */
[----:B------:R-:W-:Y:S02]  /*a3a0*/  F2FP.PACK_AB R20, R20, R70 ;  /* 0x000000461414723e */ /* 0x000fe400000000ff */
[----:B------:R-:W-:Y:S01]  /*a3b0*/  F2FP.PACK_AB R17, R17, R80 ;  /* 0x000000501111723e */ /* 0x000fe200000000ff */
[----:B------:R-:W-:Y:S01]  /*a3c0*/  STS [R0+0x280], R44 ;  /* 0x0002802c00007388 */ /* 0x000fe20000000800 */
[----:B------:R-:W-:-:S02]  /*a3d0*/  F2FP.PACK_AB R16, R16, R82 ;  /* 0x000000521010723e */ /* 0x000fc400000000ff */
[----:B------:R-:W-:Y:S01]  /*a3e0*/  F2FP.PACK_AB R19, R19, R72 ;  /* 0x000000481313723e */ /* 0x000fe200000000ff */
[----:B------:R-:W-:Y:S01]  /*a3f0*/  STS [R2], R43 ;  /* 0x0000002b02007388 */ /* 0x000fe20000000800 */
        /* <DEDUP_REMOVED lines=15> */
[----:B------:R-:W-:-:S02]  /*a4f0*/  F2FP.PACK_AB R10, R95, R94 ;  /* 0x0000005e5f0a723e */ /* 0x000fc400000000ff */
[----:B------:R-:W-:Y:S01]  /*a500*/  ISETP.NE.U32.AND P0, PT, RZ, c[0x0][0x500], PT ;  /* 0x00014000ff007a0c */ /* 0x000fe20003f05070 */
[----:B------:R-:W-:Y:S03]  /*a510*/  STS [R3+0x80], R41 ;  /* 0x0000802903007388 */ /* 0x000fe60000000800 */
[----:B------:R-:W-:Y:S01]  /*a520*/  ISETP.NE.AND.EX P1, PT, RZ, c[0x0][0x504], PT, P0 ;  /* 0x00014100ff007a0c */ /* 0x000fe20003f25300 */
[----:B------:R-:W-:Y:S01]  /*a530*/  STS [R3+0x280], R40 ;  /* 0x0002802803007388 */ /* 0x000fe20000000800 */
[----:B------:R-:W-:-:S03]  /*a540*/  ISETP.NE.U32.AND P0, PT, RZ, c[0x0][0x508], PT ;  /* 0x00014200ff007a0c */ /* 0x000fc60003f05070 */
[----:B------:R-:W-:Y:S01]  /*a550*/  STS [R4], R38 ;  /* 0x0000002604007388 */ /* 0x000fe20000000800 */
[----:B------:R-:W-:-:S03]  /*a560*/  ISETP.NE.AND.EX P0, PT, RZ, c[0x0][0x50c], PT, P0 ;  /* 0x00014300ff007a0c */ /* 0x000fc60003f05300 */
        /* <DEDUP_REMOVED lines=31> */
[----:B------:R-:W-:Y:S04]  /*a760*/  STS [R4+0x4000], R6 ;  /* 0x0040000604007388 */ /* 0x000fe80000000800 */
[----:B------:R-:W-:Y:S04]  /*a770*/  STS [R4+0x4200], R5 ;  /* 0x0042000504007388 */ /* 0x000fe80000000800 */
[----:B------:R2:W-:Y:S04]  /*a780*/  STS [R3+0x5080], R7 ;  /* 0x0050800703007388 */ /* 0x0005e80000000800 */
[----:B------:R3:W-:Y:S01]  /*a790*/  STS [R3+0x5280], R12 ;  /* 0x0052800c03007388 */ /* 0x0007e20000000800 */
[----:B-1----:R-:W-:-:S03]  /*a7a0*/  IMAD.MOV.U32 R2, RZ, RZ, 0x4 ;  /* 0x00000004ff027424 */ /* 0x002fc600078e00ff */
[----:B------:R1:W-:Y:S04]  /*a7b0*/  STS [R4+0x5000], R11 ;  /* 0x0050000b04007388 */ /* 0x0003e80000000800 */
[----:B------:R1:W-:Y:S01]  /*a7c0*/  STS [R4+0x5200], R10 ;  /* 0x0052000a04007388 */ /* 0x0003e20000000800 */
[----:B--2---:R-:W-:-:S03]  /*a7d0*/  IMAD.WIDE R6, R57, R2, c[0x0][0x500] ;  /* 0x0001400039067625 */ /* 0x004fc600078e0202 */
[----:B------:R-:W-:Y:S06]  /*a7e0*/  BAR.SYNC.DEFER_BLOCKING 0x1, 0x80 ;  /* 0x0042000000007b1d */ /* 0x000fec0000010000 */
[----:B------:R-:W2:Y:S01]  /*a7f0*/  @P1 LDG.E R0, [R6.64] ;  /* 0x0000000606001981 */ /* 0x000ea2000c1e1900 */
[----:B------:R-:W-:Y:S02]  /*a800*/  IMAD.MOV.U32 R24, RZ, RZ, c[0x0][0x388] ;  /* 0x0000e200ff187624 */ /* 0x000fe400078e00ff */
[----:B---3--:R-:W-:-:S05]  /*a810*/  @P0 IMAD.WIDE R2, R57, R2, c[0x0][0x508] ;  /* 0x0001420039020625 */ /* 0x008fca00078e0202 */
[----:B------:R3:W5:Y:S02]  /*a820*/  @P0 LDG.E R24, [R2.64] ;  /* 0x0000000602180981 */ /* 0x000764000c1e1900 */
[----:B---3--:R-:W-:Y:S02]  /*a830*/  CS2R R2, SRZ ;  /* 0x0000000000027805 */ /* 0x008fe4000001ff00 */
[--C-:B--2---:R-:W-:Y:S01]  /*a840*/  @P1 SHF.R.S32.HI R3, RZ, 0x1f, R0.reuse ;  /* 0x0000001fff031819 */ /* 0x104fe20000011400 */
[----:B------:R-:W-:Y:S01]  /*a850*/  @P1 IMAD.MOV.U32 R2, RZ, RZ, R0 ;  /* 0x000000ffff021224 */ /* 0x000fe200078e0000 */
[----:B------:R-:W-:Y:S05]  /*a860*/  @P0 BRA `(.L_x_37) ;  /* 0x0000004000000947 */ /* 0x000fea0003800000 */
[----:B-1----:R-:W-:Y:S05]  /*a870*/  @!P1 BRA `(.L_x_37) ;  /* 0x0000003000009947 */ /* 0x002fea0003800000 */
[----:B------:R-:W2:Y:S04]  /*a880*/  LDG.E R4, [R6.64] ;  /* 0x0000000606047981 */ /* 0x000ea8000c1e1900 */
[----:B------:R-:W2:Y:S02]  /*a890*/  LDG.E R0, [R6.64+0x4] ;  /* 0x0000040606007981 */ /* 0x000ea4000c1e1900 */
[----:B--2--5:R-:W-:-:S02]  /*a8a0*/  IADD3 R24, -R4, R0, RZ ;  /* 0x0000000004187210 */ /* 0x024fc40007ffe1ff */
.L_x_37:
[----:B-1----:R-:W-:Y:S01]  /*a8b0*/  LOP3.LUT R4, R48, 0xffffffe0, RZ, 0xc0, !PT ;  /* 0xffffffe030047812 */ /* 0x002fe200078ec0ff */
[----:B------:R-:W1:Y:S01]  /*a8c0*/  S2R R10, SR_CTAID.Y ;  /* 0x00000000000a7919 */ /* 0x000e620000002600 */
[----:B------:R-:W-:Y:S01]  /*a8d0*/  SHF.R.S32.HI R5, RZ, 0x1f, R49 ;  /* 0x0000001fff057819 */ /* 0x000fe20000011431 */
[----:B------:R-:W-:Y:S01]  /*a8e0*/  IMAD.MOV.U32 R9, RZ, RZ, c[0x0][0x4e8] ;  /* 0x00013a00ff097624 */ /* 0x000fe200078e00ff */
[----:B------:R-:W-:Y:S01]  /*a8f0*/  LEA.HI R0, R29, R29, RZ, 0x1 ;  /* 0x0000001d1d007211 */ /* 0x000fe200078f08ff */
[----:B------:R-:W-:Y:S01]  /*a900*/  IMAD.IADD R7, R55, 0x1, -R4 ;  /* 0x0000000137077824 */ /* 0x000fe200078e0a04 */
[----:B------:R-:W2:Y:S01]  /*a910*/  S2R R14, SR_CTAID.Y ;  /* 0x00000000000e7919 */ /* 0x000ea20000002600 */
[----:B------:R-:W-:Y:S01]  /*a920*/  LEA.HI R4, R5, R49, RZ, 0x2 ;  /* 0x0000003105047211 */ /* 0x000fe200078f10ff */
[C---:B------:R-:W-:Y:S01]  /*a930*/  IMAD R12, R29.reuse, 0x20, R52 ;  /* 0x000000201d0c7824 */ /* 0x040fe200078e0234 */
[C---:B------:R-:W-:Y:S01]  /*a940*/  LOP3.LUT R6, R0.reuse, 0x1ffffffe, RZ, 0xc0, !PT ;  /* 0x1ffffffe00067812 */ /* 0x040fe200078ec0ff */
[----:B------:R-:W3:Y:S01]  /*a950*/  S2R R21, SR_CTAID.X ;  /* 0x0000000000157919 */ /* 0x000ee20000002500 */
[----:B------:R-:W-:Y:S01]  /*a960*/  SHF.R.S32.HI R8, RZ, 0x1f, R7 ;  /* 0x0000001fff087819 */ /* 0x000fe20000011407 */
[----:B------:R-:W-:Y:S01]  /*a970*/  IMAD.SHL.U32 R5, R0, 0x20, RZ ;  /* 0x0000002000057824 */ /* 0x000fe200078e00ff */
[----:B------:R-:W-:Y:S01]  /*a980*/  LOP3.LUT R4, R4, 0xffffffc, RZ, 0xc0, !PT ;  /* 0x0ffffffc04047812 */ /* 0x000fe200078ec0ff */
[----:B-----5:R-:W-:Y:S01]  /*a990*/  IMAD R24, R24, c[0x0][0x4e8], RZ ;  /* 0x00013a0018187a24 */ /* 0x020fe200078e02ff */
[----:B------:R-:W-:Y:S01]  /*a9a0*/  LEA.HI R0, R8, R7, RZ, 0x2 ;  /* 0x0000000708007211 */ /* 0x000fe200078f10ff */
[----:B------:R-:W-:Y:S01]  /*a9b0*/  BSSY B0, `(.L_x_38) ;  /* 0x0000087000007945 */ /* 0x000fe20003800000 */
[----:B------:R-:W-:Y:S01]  /*a9c0*/  IADD3 R6, R29, -R6, RZ ;  /* 0x800000061d067210 */ /* 0x000fe20007ffe0ff */
[----:B------:R-:W-:Y:S01]  /*a9d0*/  IMAD.IADD R4, R49, 0x1, -R4 ;  /* 0x0000000131047824 */ /* 0x000fe200078e0a04 */
[----:B------:R-:W-:-:S02]  /*a9e0*/  LOP3.LUT R5, R5, 0xffffffc0, RZ, 0xc0, !PT ;  /* 0xffffffc005057812 */ /* 0x000fc400078ec0ff */
[----:B------:R-:W-:Y:S02]  /*a9f0*/  SHF.R.S32.HI R0, RZ, 0x2, R0 ;  /* 0x00000002ff007819 */ /* 0x000fe40000011400 */
[----:B------:R-:W-:Y:S01]  /*aa00*/  ISETP.NE.AND P2, PT, R9, 0x1, PT ;  /* 0x000000010900780c */ /* 0x000fe20003f45270 */
[----:B------:R-:W-:Y:S01]  /*aa10*/  IMAD R6, R6, 0x8, R5 ;  /* 0x0000000806067824 */ /* 0x000fe200078e0205 */
[----:B------:R-:W-:Y:S01]  /*aa20*/  LEA R16, R4, R0, 0x4 ;  /* 0x0000000004107211 */ /* 0x000fe200078e20ff */
[----:B------:R-:W-:Y:S01]  /*aa30*/  IMAD R0, R3, c[0x0][0x3a0], RZ ;  /* 0x0000e80003007a24 */ /* 0x000fe200078e02ff */
[----:B-1----:R-:W-:Y:S02]  /*aa40*/  SHF.R.S32.HI R11, RZ, 0x1f, R10 ;  /* 0x0000001fff0b7819 */ /* 0x002fe4000001140a */
[----:B------:R-:W-:Y:S01]  /*aa50*/  LEA.HI R10, R52, R52, RZ, 0x1 ;  /* 0x00000034340a7211 */ /* 0x000fe200078f08ff */
[----:B------:R-:W-:Y:S01]  /*aa60*/  IMAD.IADD R6, R16, 0x1, R6 ;  /* 0x0000000110067824 */ /* 0x000fe200078e0206 */
[----:B------:R-:W-:Y:S01]  /*aa70*/  LOP3.LUT P0, RZ, R7, 0x3, RZ, 0xc0, !PT ;  /* 0x0000000307ff7812 */ /* 0x000fe2000780c0ff */
[----:B--2---:R-:W-:Y:S01]  /*aa80*/  IMAD.WIDE.U32 R4, R14, c[0x0][0x490], R2 ;  /* 0x000124000e047a25 */ /* 0x004fe200078e0002 */
[----:B------:R-:W-:-:S02]  /*aa90*/  LOP3.LUT R10, R10, 0x3fffffe, RZ, 0xc0, !PT ;  /* 0x03fffffe0a0a7812 */ /* 0x000fc400078ec0ff */
[----:B------:R-:W-:Y:S01]  /*aaa0*/  LEA.HI R13, R56, R55, RZ, 0x3 ;  /* 0x00000037380d7211 */ /* 0x000fe200078f18ff */
[C---:B------:R-:W-:Y:S02]  /*aab0*/  IMAD R8, R2.reuse, c[0x0][0x3a4], R0 ;  /* 0x0000e90002087a24 */ /* 0x040fe400078e0200 */
[----:B------:R-:W-:-:S04]  /*aac0*/  IMAD.WIDE.U32 R2, R2, c[0x0][0x3a0], RZ ;  /* 0x0000e80002027a25 */ /* 0x000fc800078e00ff */
[----:B---3--:R-:W-:Y:S02]  /*aad0*/  IMAD R0, R21, 0x80, R6 ;  /* 0x0000008015007824 */ /* 0x008fe400078e0206 */
[----:B------:R-:W-:Y:S02]  /*aae0*/  IMAD.IADD R3, R3, 0x1, R8 ;  /* 0x0000000103037824 */ /* 0x000fe400078e0208 */
[----:B------:R-:W-:Y:S01]  /*aaf0*/  IMAD R9, R11, c[0x0][0x490], RZ ;  /* 0x000124000b097a24 */ /* 0x000fe200078e02ff */
[----:B------:R-:W-:Y:S01]  /*ab00*/  MOV R6, R0 ;  /* 0x0000000000067202 */ /* 0x000fe20000000f00 */
[----:B------:R-:W-:-:S04]  /*ab10*/  @P2 IMAD.HI.U32 R8, R0, c[0x0][0x4ec], RZ ;  /* 0x00013b0000082a27 */ /* 0x000fc800078e00ff */
[----:B------:R-:W-:Y:S01]  /*ab20*/  IMAD.IADD R7, R52, 0x1, -R10 ;  /* 0x0000000134077824 */ /* 0x000fe200078e0a0a */
[----:B------:R-:W-:Y:S01]  /*ab30*/  @P2 SHF.R.U32.HI R6, RZ, c[0x0][0x4f0], R8 ;  /* 0x00013c00ff062a19 */ /* 0x000fe20000011608 */
[C---:B------:R-:W-:Y:S02]  /*ab40*/  IMAD R9, R14.reuse, c[0x0][0x494], R9 ;  /* 0x000125000e097a24 */ /* 0x040fe400078e0209 */
[----:B------:R-:W-:Y:S01]  /*ab50*/  IMAD R20, R49, 0x8, R7 ;  /* 0x0000000831147824 */ /* 0x000fe200078e0207 */
[----:B------:R-:W-:Y:S01]  /*ab60*/  SHF.R.S32.HI R7, RZ, 0x1f, R57 ;  /* 0x0000001fff077819 */ /* 0x000fe20000011439 */
[----:B------:R-:W-:Y:S01]  /*ab70*/  IMAD R11, R11, c[0x0][0x3e8], RZ ;  /* 0x0000fa000b0b7a24 */ /* 0x000fe200078e02ff */
[----:B------:R-:W-:Y:S01]  /*ab80*/  IADD3 R5, R5, R9, RZ ;  /* 0x0000000905057210 */ /* 0x000fe20007ffe0ff */
[----:B------:R-:W-:Y:S01]  /*ab90*/  IMAD.WIDE.U32 R2, R14, c[0x0][0x3e8], R2 ;  /* 0x0000fa000e027a25 */ /* 0x000fe200078e0002 */
[----:B------:R-:W-:Y:S02]  /*aba0*/  IADD3 R8, -R6, RZ, RZ ;  /* 0x000000ff06087210 */ /* 0x000fe40007ffe1ff */
[----:B------:R-:W-:Y:S01]  /*abb0*/  SEL R9, R57, RZ, !P1 ;  /* 0x000000ff39097207 */ /* 0x000fe20004800000 */
[----:B------:R-:W-:Y:S01]  /*abc0*/  IMAD R12, R21, 0x80, R12 ;  /* 0x00000080150c7824 */ /* 0x000fe200078e020c */
[----:B------:R-:W-:Y:S01]  /*abd0*/  SEL R10, R7, RZ, !P1 ;  /* 0x000000ff070a7207 */ /* 0x000fe20004800000 */
[----:B------:R-:W-:-:S02]  /*abe0*/  IMAD R7, R14, c[0x0][0x3ec], R11 ;  /* 0x0000fb000e077a24 */ /* 0x000fc400078e020b */
[----:B------:R-:W-:Y:S02]  /*abf0*/  IMAD R11, R8, c[0x0][0x4e8], R0 ;  /* 0x00013a00080b7a24 */ /* 0x000fe400078e0200 */
[----:B------:R-:W-:Y:S01]  /*ac00*/  IMAD R0, R10, c[0x0][0x498], RZ ;  /* 0x000126000a007a24 */ /* 0x000fe200078e02ff */
[----:B------:R-:W-:Y:S01]  /*ac10*/  IADD3 R3, R3, R7, RZ ;  /* 0x0000000703037210 */ /* 0x000fe20007ffe0ff */
[----:B------:R-:W-:-:S04]  /*ac20*/  IMAD.WIDE.U32 R4, R9, c[0x0][0x498], R4 ;  /* 0x0001260009047a25 */ /* 0x000fc800078e0004 */
[----:B------:R-:W-:Y:S01]  /*ac30*/  IMAD R7, R9, c[0x0][0x49c], R0 ;  /* 0x0001270009077a24 */ /* 0x000fe200078e0200 */
[----:B------:R-:W-:Y:S01]  /*ac40*/  SHF.R.S32.HI R0, RZ, 0x1f, R6 ;  /* 0x0000001fff007819 */ /* 0x000fe20000011406 */
[----:B------:R-:W-:Y:S01]  /*ac50*/  @P2 IMAD.HI.U32 R8, R12, c[0x0][0x4ec], RZ ;  /* 0x00013b000c082a27 */ /* 0x000fe200078e00ff */
[----:B------:R-:W-:-:S03]  /*ac60*/  IADD3 R4, P1, R6, R4, RZ ;  /* 0x0000000406047210 */ /* 0x000fc60007f3e0ff */
[----:B------:R-:W-:Y:S01]  /*ac70*/  IMAD R6, R10, c[0x0][0x3f0], RZ ;  /* 0x0000fc000a067a24 */ /* 0x000fe200078e02ff */
[----:B------:R-:W-:Y:S01]  /*ac80*/  IADD3.X R5, R0, R5, R7, P1, !PT ;  /* 0x0000000500057210 */ /* 0x000fe20000ffe407 */
[----:B------:R-:W-:Y:S01]  /*ac90*/  IMAD.SHL.U32 R10, R13, 0x8, RZ ;  /* 0x000000080d0a7824 */ /* 0x000fe200078e00ff */
[----:B------:R-:W-:Y:S01]  /*aca0*/  SHF.R.S32.HI R0, RZ, 0x1f, R11 ;  /* 0x0000001fff007819 */ /* 0x000fe2000001140b */
[----:B------:R-:W-:Y:S01]  /*acb0*/  IMAD.MOV.U32 R18, RZ, RZ, R12 ;  /* 0x000000ffff127224 */ /* 0x000fe200078e000c */
[----:B------:R-:W-:Y:S01]  /*acc0*/  @P2 SHF.R.U32.HI R18, RZ, c[0x0][0x4f0], R8 ;  /* 0x00013c00ff122a19 */ /* 0x000fe20000011608 */
[----:B------:R-:W-:Y:S02]  /*acd0*/  IMAD R13, R9, c[0x0][0x3f4], R6 ;  /* 0x0000fd00090d7a24 */ /* 0x000fe400078e0206 */
[----:B------:R-:W-:Y:S01]  /*ace0*/  IMAD R7, R0, c[0x0][0x488], RZ ;  /* 0x0001220000077a24 */ /* 0x000fe200078e02ff */
[----:B------:R-:W-:Y:S01]  /*acf0*/  LOP3.LUT R0, R10, 0xc0, RZ, 0xc0, !PT ;  /* 0x000000c00a007812 */ /* 0x000fe200078ec0ff */
[----:B------:R-:W-:-:S02]  /*ad00*/  IMAD.SHL.U32 R6, R29, 0x8, RZ ;  /* 0x000000081d067824 */ /* 0x000fc400078e00ff */
[----:B------:R-:W-:-:S03]  /*ad10*/  IMAD.WIDE.U32 R8, R9, c[0x0][0x3f0], R2 ;  /* 0x0000fc0009087a25 */ /* 0x000fc600078e0002 */
[----:B------:R-:W-:Y:S01]  /*ad20*/  LOP3.LUT R10, R0, 0x18, R6, 0xf8, !PT ;  /* 0x00000018000a7812 */ /* 0x000fe200078ef806 */
[----:B------:R-:W-:-:S04]  /*ad30*/  IMAD.WIDE.U32 R2, R11, c[0x0][0x488], R4 ;  /* 0x000122000b027a25 */ /* 0x000fc800078e0004 */
[----:B------:R-:W-:Y:S01]  /*ad40*/  IMAD R4, R11, c[0x0][0x48c], R7 ;  /* 0x000123000b047a24 */ /* 0x000fe200078e0207 */
[----:B------:R-:W-:Y:S01]  /*ad50*/  SHF.R.U32.HI R11, RZ, 0x3, R0 ;  /* 0x00000003ff0b7819 */ /* 0x000fe20000011600 */
[----:B------:R-:W-:Y:S01]  /*ad60*/  IMAD.IADD R5, R9, 0x1, R13 ;  /* 0x0000000109057824 */ /* 0x000fe200078e020d */
[----:B------:R-:W-:Y:S01]  /*ad70*/  IADD3 R0, -R18, RZ, RZ ;  /* 0x000000ff12007210 */ /* 0x000fe20007ffe1ff */
[----:B------:R-:W-:Y:S01]  /*ad80*/  IMAD.IADD R3, R3, 0x1, R4 ;  /* 0x0000000103037824 */ /* 0x000fe200078e0204 */
[----:B------:R-:W-:Y:S02]  /*ad90*/  LEA R7, P1, R2, c[0x0][0x450], 0x2 ;  /* 0x0001140002077a11 */ /* 0x000fe400078210ff */
[----:B------:R-:W-:Y:S01]  /*ada0*/  LOP3.LUT R19, R10, R11, RZ, 0x3c, !PT ;  /* 0x0000000b0a137212 */ /* 0x000fe200078e3cff */
[----:B------:R-:W-:Y:S01]  /*adb0*/  IMAD R9, R0, c[0x0][0x4e8], R12 ;  /* 0x00013a0000097a24 */ /* 0x000fe200078e020c */
[----:B------:R-:W-:Y:S01]  /*adc0*/  LEA.HI.X R0, R2, c[0x0][0x454], R3, 0x2, P1 ;  /* 0x0001150002007a11 */ /* 0x000fe200008f1403 */
[----:B------:R-:W-:Y:S01]  /*add0*/  SHFL.IDX PT, R14, R7, RZ, 0x1c1f ;  /* 0x001c1fff070e7589 */ /* 0x000fe200000e0000 */
[----:B------:R-:W-:-:S02]  /*ade0*/  SHF.R.S32.HI R10, RZ, 0x1f, R18 ;  /* 0x0000001fff0a7819 */ /* 0x000fc40000011412 */
[----:B------:R-:W-:Y:S01]  /*adf0*/  MOV R4, R8 ;  /* 0x0000000800047202 */ /* 0x000fe20000000f00 */
[----:B------:R-:W1:Y:S01]  /*ae00*/  SHFL.IDX PT, R15, R0, RZ, 0x1c1f ;  /* 0x001c1fff000f7589 */ /* 0x000e6200000e0000 */
[----:B------:R-:W-:Y:S02]  /*ae10*/  IMAD R8, R21, 0x80, R16 ;  /* 0x0000008015087824 */ /* 0x000fe400078e0210 */
[----:B------:R-:W-:Y:S01]  /*ae20*/  IMAD R2, R10, c[0x0][0x3e0], RZ ;  /* 0x0000f8000a027a24 */ /* 0x000fe200078e02ff */
[----:B------:R-:W-:Y:S02]  /*ae30*/  SHFL.IDX PT, R12, R7, 0x1, 0x1c1f ;  /* 0x003c1f00070c7f89 */ /* 0x000fe400000e0000 */
[----:B------:R-:W-:Y:S02]  /*ae40*/  ISETP.GE.OR P3, PT, R8, R24, P0 ;  /* 0x000000180800720c */ /* 0x000fe40000766670 */
[----:B------:R-:W2:Y:S04]  /*ae50*/  SHFL.IDX PT, R13, R0, 0x1, 0x1c1f ;  /* 0x003c1f00000d7f89 */ /* 0x000ea800000e0000 */
[----:B------:R-:W-:Y:S04]  /*ae60*/  SHFL.IDX PT, R16, R7, 0x2, 0x1c1f ;  /* 0x005c1f0007107f89 */ /* 0x000fe800000e0000 */
[----:B------:R-:W3:Y:S04]  /*ae70*/  SHFL.IDX PT, R17, R0, 0x2, 0x1c1f ;  /* 0x005c1f0000117f89 */ /* 0x000ee800000e0000 */
[----:B------:R4:W-:Y:S04]  /*ae80*/  SHFL.IDX PT, R10, R7, 0x3, 0x1c1f ;  /* 0x007c1f00070a7f89 */ /* 0x0009e800000e0000 */
[----:B------:R2:W2:Y:S04]  /*ae90*/  SHFL.IDX PT, R11, R0, 0x3, 0x1c1f ;  /* 0x007c1f00000b7f89 */ /* 0x0004a800000e0000 */
[----:B-1----:R-:W-:Y:S01]  /*aea0*/  @!P3 ST.E [R14.64], R50 ;  /* 0x000000320e00b985 */ /* 0x002fe2000c101906 */
[----:B----4-:R-:W-:-:S02]  /*aeb0*/  IMAD R7, R18, c[0x0][0x3e4], R2 ;  /* 0x0000f90012077a24 */ /* 0x010fc400078e0202 */
[----:B------:R-:W-:Y:S01]  /*aec0*/  IMAD.WIDE.U32 R2, R18, c[0x0][0x3e0], R4 ;  /* 0x0000f80012027a25 */ /* 0x000fe200078e0004 */
[C---:B------:R-:W-:Y:S02]  /*aed0*/  IADD3 R5, R8.reuse, 0x40, RZ ;  /* 0x0000004008057810 */ /* 0x040fe40007ffe0ff */
[C---:B--2---:R-:W-:Y:S01]  /*aee0*/  IADD3 R0, R8.reuse, 0x8, RZ ;  /* 0x0000000808007810 */ /* 0x044fe20007ffe0ff */
[----:B------:R-:W-:Y:S01]  /*aef0*/  IMAD.IADD R3, R3, 0x1, R7 ;  /* 0x0000000103037824 */ /* 0x000fe200078e0207 */
[----:B------:R-:W-:Y:S02]  /*af00*/  IADD3 R8, R8, 0x48, RZ ;  /* 0x0000004808087810 */ /* 0x000fe40007ffe0ff */
[-C--:B------:R-:W-:Y:S01]  /*af10*/  ISETP.GE.OR P2, PT, R0, R24.reuse, P0 ;  /* 0x000000180000720c */ /* 0x080fe20000746670 */
[----:B------:R-:W-:Y:S01]  /*af20*/  IMAD.WIDE.U32 R2, R9, c[0x0][0x3d8], R2 ;  /* 0x0000f60009027a25 */ /* 0x000fe200078e0002 */
[----:B------:R-:W-:Y:S02]  /*af30*/  SHF.R.S32.HI R4, RZ, 0x1f, R9 ;  /* 0x0000001fff047819 */ /* 0x000fe40000011409 */
[----:B------:R-:W-:-:S02]  /*af40*/  ISETP.GE.OR P1, PT, R5, R24, P0 ;  /* 0x000000180500720c */ /* 0x000fc40000726670 */
[----:B------:R-:W-:Y:S01]  /*af50*/  ISETP.GE.OR P0, PT, R8, R24, P0 ;  /* 0x000000180800720c */ /* 0x000fe20000706670 */
[----:B------:R-:W-:Y:S01]  /*af60*/  IMAD R0, R4, c[0x0][0x3d8], RZ ;  /* 0x0000f60004007a24 */ /* 0x000fe200078e02ff */
[----:B------:R-:W-:-:S03]  /*af70*/  LEA R5, R20, R19, 0x5 ;  /* 0x0000001314057211 */ /* 0x000fc600078e28ff */
[----:B------:R-:W-:Y:S02]  /*af80*/  IMAD R4, R9, c[0x0][0x3dc], R0 ;  /* 0x0000f70009047a24 */ /* 0x000fe400078e0200 */
[----:B------:R-:W-:Y:S01]  /*af90*/  IMAD.SHL.U32 R0, R5, 0x2, RZ ;  /* 0x0000000205007824 */ /* 0x000fe200078e00ff */
[----:B------:R-:W-:Y:S01]  /*afa0*/  @!P2 ST.E [R12.64], R51 ;  /* 0x000000330c00a985 */ /* 0x000fe2000c101906 */
[----:B------:R-:W-:-:S03]  /*afb0*/  IMAD.IADD R3, R3, 0x1, R4 ;  /* 0x0000000103037824 */ /* 0x000fc600078e0204 */
[----:B---3--:R-:W-:Y:S04]  /*afc0*/  @!P1 ST.E [R16.64], R53 ;  /* 0x0000003510009985 */ /* 0x008fe8000c101906 */
[----:B------:R1:W-:Y:S01]  /*afd0*/  @!P0 ST.E [R10.64], R54 ;  /* 0x000000360a008985 */ /* 0x0003e2000c101906 */
[----:B------:R-:W-:-:S03]  /*afe0*/  LEA R25, P0, R2, c[0x0][0x380], 0x1 ;  /* 0x0000e00002197a11 */ /* 0x000fc600078008ff */
[----:B------:R2:W3:Y:S04]  /*aff0*/  LDS.128 R36, [R0+0x880] ;  /* 0x0008800000247984 */ /* 0x0004e80000000c00 */
[----:B------:R2:W4:Y:S04]  /*b000*/  LDS.128 R48, [R0+0x1080] ;  /* 0x0010800000307984 */ /* 0x0005280000000c00 */
[----:B------:R2:W2:Y:S04]  /*b010*/  LDS.128 R60, [R0+0x1880] ;  /* 0x00188000003c7984 */ /* 0x0004a80000000c00 */
[----:B------:R2:W2:Y:S04]  /*b020*/  LDS.128 R32, [R0+0x2880] ;  /* 0x0028800000207984 */ /* 0x0004a80000000c00 */
[----:B------:R2:W2:Y:S04]  /*b030*/  LDS.128 R44, [R0+0x3080] ;  /* 0x00308000002c7984 */ /* 0x0004a80000000c00 */
[----:B------:R2:W2:Y:S01]  /*b040*/  LDS.128 R56, [R0+0x3880] ;  /* 0x0038800000387984 */ /* 0x0004a20000000c00 */
[----:B-1----:R-:W-:-:S03]  /*b050*/  LEA R11, R21, R52, 0x7 ;  /* 0x00000034150b7211 */ /* 0x002fc600078e38ff */
[----:B------:R1:W1:Y:S01]  /*b060*/  LDS.128 R28, [R0+0x4880] ;  /* 0x00488000001c7984 */ /* 0x0002620000000c00 */
[----:B------:R-:W-:Y:S02]  /*b070*/  LEA.HI.X R10, R2, c[0x0][0x384], R3, 0x1, P0 ;  /* 0x0000e100020a7a11 */ /* 0x000fe400000f0c03 */
[----:B------:R-:W-:Y:S01]  /*b080*/  ISETP.GE.AND P0, PT, R11, R24, PT ;  /* 0x000000180b00720c */ /* 0x000fe20003f06270 */
[----:B------:R1:W1:Y:S04]  /*b090*/  LDS.128 R40, [R0+0x5080] ;  /* 0x0050800000287984 */ /* 0x0002680000000c00 */
[----:B------:R1:W1:Y:S04]  /*b0a0*/  LDS.128 R64, [R0+0x5880] ;  /* 0x0058800000407984 */ /* 0x0002680000000c00 */
[----:B------:R1:W1:Y:S04]  /*b0b0*/  SHFL.IDX PT, R2, R25, RZ, 0x1c1f ;  /* 0x001c1fff19027589 */ /* 0x00026800000e0000 */
[----:B------:R1:W1:Y:S01]  /*b0c0*/  SHFL.IDX PT, R3, R10, RZ, 0x1c1f ;  /* 0x001c1fff0a037589 */ /* 0x00026200000e0000 */
[----:B------:R-:W-:Y:S05]  /*b0d0*/  @P0 BRA `(.L_x_39) ;  /* 0x0000014000000947 */ /* 0x000fea0003800000 */
[----:B---3--:R-:W3:Y:S01]  /*b0e0*/  LDS.128 R20, [R0+0x80] ;  /* 0x0000800000147984 */ /* 0x008ee20000000c00 */
[----:B------:R-:W-:-:S02]  /*b0f0*/  IADD3 R5, R6, 0x20, RZ ;  /* 0x0000002006057810 */ /* 0x000fc40007ffe0ff */
[C---:B------:R-:W-:Y:S01]  /*b100*/  IADD3 R7, R6.reuse, 0x40, RZ ;  /* 0x0000004006077810 */ /* 0x040fe20007ffe0ff */
[----:B------:R-:W5:Y:S01]  /*b110*/  LDS.128 R16, [R0+0x2080] ;  /* 0x0020800000107984 */ /* 0x000f620000000c00 */
[----:B------:R-:W-:Y:S02]  /*b120*/  ISETP.GE.AND P1, PT, R5, c[0x0][0x3c8], PT ;  /* 0x0000f20005007a0c */ /* 0x000fe40003f26270 */
[----:B------:R-:W-:Y:S01]  /*b130*/  ISETP.GE.AND P0, PT, R7, c[0x0][0x3c8], PT ;  /* 0x0000f20007007a0c */ /* 0x000fe20003f06270 */
[----:B------:R4:W2:Y:S01]  /*b140*/  LDS.128 R12, [R0+0x4080] ;  /* 0x00408000000c7984 */ /* 0x0008a20000000c00 */
[----:B------:R-:W-:-:S09]  /*b150*/  ISETP.GE.AND P2, PT, R6, c[0x0][0x3c8], PT ;  /* 0x0000f20006007a0c */ /* 0x000fd20003f46270 */
[----:B------:R-:W-:-:S04]  /*b160*/  @!P1 SHF.R.S32.HI R4, RZ, 0x1f, R5 ;  /* 0x0000001fff049819 */ /* 0x000fc80000011405 */
[----:B------:R-:W-:Y:S01]  /*b170*/  @!P1 LEA.HI R4, R4, R5, RZ, 0x3 ;  /* 0x0000000504049211 */ /* 0x000fe200078f18ff */
[----:B-1----:R-:W-:-:S03]  /*b180*/  @!P2 IMAD.WIDE R8, R6, 0x2, R2 ;  /* 0x000000020608a825 */ /* 0x002fc600078e0202 */
[----:B------:R-:W-:Y:S02]  /*b190*/  @!P1 LOP3.LUT R4, R4, 0xfffffff8, RZ, 0xc0, !PT ;  /* 0xfffffff804049812 */ /* 0x000fe400078ec0ff */
[----:B--2-4-:R-:W-:-:S03]  /*b1a0*/  @!P0 SHF.R.S32.HI R0, RZ, 0x1f, R7 ;  /* 0x0000001fff008819 */ /* 0x014fc60000011407 */
[----:B------:R-:W-:Y:S01]  /*b1b0*/  @!P1 IMAD.WIDE R4, R4, 0x2, R2 ;  /* 0x0000000204049825 */ /* 0x000fe200078e0202 */
[----:B------:R-:W-:-:S04]  /*b1c0*/  @!P0 LEA.HI R0, R0, R7, RZ, 0x3 ;  /* 0x0000000700008211 */ /* 0x000fc800078f18ff */
[----:B------:R-:W-:Y:S01]  /*b1d0*/  @!P0 LOP3.LUT R0, R0, 0xfffffff8, RZ, 0xc0, !PT ;  /* 0xfffffff800008812 */ /* 0x000fe200078ec0ff */
[----:B---3--:R1:W-:Y:S04]  /*b1e0*/  @!P2 ST.E.128 [R8.64], R20 ;  /* 0x000000140800a985 */ /* 0x0083e8000c101d06 */
[----:B------:R-:W-:Y:S01]  /*b1f0*/  @!P0 IMAD.WIDE R2, R0, 0x2, R2 ;  /* 0x0000000200028825 */ /* 0x000fe200078e0202 */
[----:B-----5:R1:W-:Y:S04]  /*b200*/  @!P1 ST.E.128 [R4.64], R16 ;  /* 0x0000001004009985 */ /* 0x0203e8000c101d06 */
[----:B------:R1:W-:Y:S02]  /*b210*/  @!P0 ST.E.128 [R2.64], R12 ;  /* 0x0000000c02008985 */ /* 0x0003e4000c101d06 */
.L_x_39:
[----:B---3--:R-:W-:Y:S05]  /*b220*/  BSYNC B0 ;  /* 0x0000000000007941 */ /* 0x008fea0003800000 */
.L_x_38:
[----:B-12---:R-:W-:Y:S01]  /*b230*/  IADD3 R0, R11, 0x20, RZ ;  /* 0x000000200b007810 */ /* 0x006fe20007ffe0ff */
[----:B------:R1:W2:Y:S01]  /*b240*/  SHFL.IDX PT, R3, R10, 0x1, 0x1c1f ;  /* 0x003c1f000a037f89 */ /* 0x0002a200000e0000 */
[----:B------:R-:W-:Y:S02]  /*b250*/  BSSY B0, `(.L_x_40) ;  /* 0x0000015000007945 */ /* 0x000fe40003800000 */
[----:B------:R-:W-:Y:S01]  /*b260*/  ISETP.GE.AND P0, PT, R0, R24, PT ;  /* 0x000000180000720c */ /* 0x000fe20003f06270 */
[----:B------:R1:W3:-:S12]  /*b270*/  SHFL.IDX PT, R2, R25, 0x1, 0x1c1f ;  /* 0x003c1f0019027f89 */ /* 0x0002d800000e0000 */
[----:B------:R-:W-:Y:S05]  /*b280*/  @P0 BRA `(.L_x_41) ;  /* 0x0000011000000947 */ /* 0x000fea0003800000 */
[C---:B------:R-:W-:Y:S02]  /*b290*/  IADD3 R5, R6.reuse, 0x20, RZ ;  /* 0x0000002006057810 */ /* 0x040fe40007ffe0ff */
[C---:B------:R-:W-:Y:S02]  /*b2a0*/  IADD3 R7, R6.reuse, 0x40, RZ ;  /* 0x0000004006077810 */ /* 0x040fe40007ffe0ff */
[----:B------:R-:W-:Y:S02]  /*b2b0*/  ISETP.GE.AND P1, PT, R5, c[0x0][0x3c8], PT ;  /* 0x0000f20005007a0c */ /* 0x000fe40003f26270 */
        /* <DEDUP_REMOVED lines=14> */
.L_x_41:
[----:B------:R-:W-:Y:S05]  /*b3a0*/  BSYNC B0 ;  /* 0x0000000000007941 */ /* 0x000fea0003800000 */
.L_x_40:
[----:B------:R-:W-:Y:S01]  /*b3b0*/  IADD3 R0, R11, 0x40, RZ ;  /* 0x000000400b007810 */ /* 0x000fe20007ffe0ff */
[----:B--2---:R2:W1:Y:S01]  /*b3c0*/  SHFL.IDX PT, R3, R10, 0x2, 0x1c1f ;  /* 0x005c1f000a037f89 */ /* 0x00446200000e0000 */
[----:B------:R-:W-:Y:S02]  /*b3d0*/  BSSY B0, `(.L_x_42) ;  /* 0x0000015000007945 */ /* 0x000fe40003800000 */
[----:B------:R-:W-:Y:S01]  /*b3e0*/  ISETP.GE.AND P0, PT, R0, R24, PT ;  /* 0x000000180000720c */ /* 0x000fe20003f06270 */
[----:B---3--:R2:W3:-:S12]  /*b3f0*/  SHFL.IDX PT, R2, R25, 0x2, 0x1c1f ;  /* 0x005c1f0019027f89 */ /* 0x0084d800000e0000 */
        /* <DEDUP_REMOVED lines=9> */
[--C-:B-1-3--:R-:W-:Y:S01]  /*b490*/  @!P2 IMAD.WIDE R8, R6, 0x2, R2.reuse ;  /* 0x000000020608a825 */ /* 0x10afe200078e0202 */
[----:B------:R-:W-:Y:S02]  /*b4a0*/  @!P0 LEA.HI R0, R0, R7, RZ, 0x3 ;  /* 0x0000000700008211 */ /* 0x000fe400078f18ff */
[----:B------:R-:W-:Y:S02]  /*b4b0*/  @!P1 LOP3.LUT R4, R4, 0xfffffff8, RZ, 0xc0, !PT ;  /* 0xfffffff804049812 */ /* 0x000fe400078ec0ff */
[----:B------:R-:W-:Y:S01]  /*b4c0*/  @!P0 LOP3.LUT R0, R0, 0xfffffff8, RZ, 0xc0, !PT ;  /* 0xfffffff800008812 */ /* 0x000fe200078ec0ff */
[----:B----4-:R1:W-:Y:S02]  /*b4d0*/  @!P2 ST.E.128 [R8.64], R48 ;  /* 0x000000300800a985 */ /* 0x0103e4000c101d06 */
[----:B------:R-:W-:-:S04]  /*b4e0*/  @!P1 IMAD.WIDE R4, R4, 0x2, R2 ;  /* 0x0000000204049825 */ /* 0x000fc800078e0202 */
[----:B------:R-:W-:Y:S01]  /*b4f0*/  @!P0 IMAD.WIDE R2, R0, 0x2, R2 ;  /* 0x0000000200028825 */ /* 0x000fe200078e0202 */
[----:B------:R1:W-:Y:S04]  /*b500*/  @!P1 ST.E.128 [R4.64], R44 ;  /* 0x0000002c04009985 */ /* 0x0003e8000c101d06 */
[----:B------:R1:W-:Y:S02]  /*b510*/  @!P0 ST.E.128 [R2.64], R40 ;  /* 0x0000002802008985 */ /* 0x0003e4000c101d06 */
.L_x_43:
[----:B------:R-:W-:Y:S05]  /*b520*/  BSYNC B0 ;  /* 0x0000000000007941 */ /* 0x000fea0003800000 */
.L_x_42:
[----:B------:R-:W-:Y:S01]  /*b530*/  IADD3 R0, R11, 0x60, RZ ;  /* 0x000000600b007810 */ /* 0x000fe20007ffe0ff */
[----:B-1----:R1:W2:Y:S03]  /*b540*/  SHFL.IDX PT, R3, R10, 0x3, 0x1c1f ;  /* 0x007c1f000a037f89 */ /* 0x0022a600000e0000 */
[----:B------:R-:W-:Y:S01]  /*b550*/  ISETP.GE.AND P0, PT, R0, R24, PT ;  /* 0x000000180000720c */ /* 0x000fe20003f06270 */
[----:B---3--:R1:W3:-:S12]  /*b560*/  SHFL.IDX PT, R2, R25, 0x3, 0x1c1f ;  /* 0x007c1f0019027f89 */ /* 0x0082d800000e0000 */
[----:B------:R-:W-:Y:S05]  /*b570*/  @P0 EXIT ;  /* 0x000000000000094d */ /* 0x000fea0003800000 */
[C---:B------:R-:W-:Y:S02]  /*b580*/  IADD3 R4, R6.reuse, 0x20, RZ ;  /* 0x0000002006047810 */ /* 0x040fe40007ffe0ff */
[----:B------:R-:W-:Y:S02]  /*b590*/  ISETP.GE.AND P1, PT, R6, c[0x0][0x3c8], PT ;  /* 0x0000f20006007a0c */ /* 0x000fe40003f26270 */
[----:B------:R-:W-:-:S11]  /*b5a0*/  ISETP.GE.AND P0, PT, R4, c[0x0][0x3c8], PT ;  /* 0x0000f20004007a0c */ /* 0x000fd60003f06270 */
[----:B--23--:R-:W-:Y:S02]  /*b5b0*/  @!P1 IMAD.WIDE R8, R6, 0x2, R2 ;  /* 0x0000000206089825 */ /* 0x00cfe400078e0202 */
[----:B------:R-:W-:-:S03]  /*b5c0*/  @!P0 SHF.R.S32.HI R0, RZ, 0x1f, R4 ;  /* 0x0000001fff008819 */ /* 0x000fc60000011404 */
[----:B------:R2:W-:Y:S01]  /*b5d0*/  @!P1 ST.E.128 [R8.64], R60 ;  /* 0x0000003c08009985 */ /* 0x0005e2000c101d06 */
[----:B------:R-:W-:-:S04]  /*b5e0*/  @!P0 LEA.HI R0, R0, R4, RZ, 0x3 ;  /* 0x0000000400008211 */ /* 0x000fc800078f18ff */
[----:B------:R-:W-:-:S05]  /*b5f0*/  @!P0 LOP3.LUT R0, R0, 0xfffffff8, RZ, 0xc0, !PT ;  /* 0xfffffff800008812 */ /* 0x000fca00078ec0ff */
[----:B------:R-:W-:Y:S01]  /*b600*/  @!P0 IMAD.WIDE R4, R0, 0x2, R2 ;  /* 0x0000000200048825 */ /* 0x000fe200078e0202 */
[----:B------:R-:W-:-:S04]  /*b610*/  IADD3 R0, R6, 0x40, RZ ;  /* 0x0000004006007810 */ /* 0x000fc80007ffe0ff */
[----:B------:R2:W-:Y:S01]  /*b620*/  @!P0 ST.E.128 [R4.64], R56 ;  /* 0x0000003804008985 */ /* 0x0005e2000c101d06 */
[----:B------:R-:W-:-:S13]  /*b630*/  ISETP.GE.AND P0, PT, R0, c[0x0][0x3c8], PT ;  /* 0x0000f20000007a0c */ /* 0x000fda0003f06270 */
[----:B------:R-:W-:Y:S05]  /*b640*/  @P0 EXIT ;  /* 0x000000000000094d */ /* 0x000fea0003800000 */
[----:B--2---:R-:W-:-:S04]  /*b650*/  SHF.R.S32.HI R4, RZ, 0x1f, R0 ;  /* 0x0000001fff047819 */ /* 0x004fc80000011400 */
[----:B------:R-:W-:-:S04]  /*b660*/  LEA.HI R0, R4, R0, RZ, 0x3 ;  /* 0x0000000004007211 */ /* 0x000fc800078f18ff */
[----:B------:R-:W-:-:S05]  /*b670*/  LOP3.LUT R0, R0, 0xfffffff8, RZ, 0xc0, !PT ;  /* 0xfffffff800007812 */ /* 0x000fca00078ec0ff */
[----:B------:R-:W-:-:S05]  /*b680*/  IMAD.WIDE R2, R0, 0x2, R2 ;  /* 0x0000000200027825 */ /* 0x000fca00078e0202 */
[----:B------:R-:W-:Y:S01]  /*b690*/  ST.E.128 [R2.64], R64 ;  /* 0x0000004002007985 */ /* 0x000fe2000c101d06 */
[----:B------:R-:W-:Y:S05]  /*b6a0*/  EXIT ;  /* 0x000000000000794d */ /* 0x000fea0003800000 */
.L_x_36:
[----:B------:R-:W2:Y:S01]  /*b6b0*/  LDL R8, [R1+0x2c] ;  /* 0x00002c0001087983 */ /* 0x000ea20000100800 */
[----:B------:R-:W-:Y:S01]  /*b6c0*/  ISETP.NE.U32.AND P1, PT, RZ, c[0x0][0x508], PT ;  /* 0x00014200ff007a0c */ /* 0x000fe20003f25070 */
[----:B------:R-:W-:Y:S01]  /*b6d0*/  IMAD.MOV.U32 R2, RZ, RZ, 0x4 ;  /* 0x00000004ff027424 */ /* 0x000fe200078e00ff */
[----:B------:R-:W-:Y:S02]  /*b6e0*/  ISETP.NE.U32.AND P0, PT, RZ, c[0x0][0x500], PT ;  /* 0x00014000ff007a0c */ /* 0x000fe40003f05070 */
[----:B------:R-:W-:Y:S02]  /*b6f0*/  ISETP.NE.AND.EX P1, PT, RZ, c[0x0][0x50c], PT, P1 ;  /* 0x00014300ff007a0c */ /* 0x000fe40003f25310 */
[----:B------:R-:W-:Y:S01]  /*b700*/  ISETP.NE.AND.EX P0, PT, RZ, c[0x0][0x504], PT, P0 ;  /* 0x00014100ff007a0c */ /* 0x000fe20003f05300 */
[----:B------:R-:W-:Y:S02]  /*b710*/  IMAD.MOV.U32 R13, RZ, RZ, c[0x0][0x388] ;  /* 0x0000e200ff0d7624 */ /* 0x000fe400078e00ff */
[----:B--2---:R-:W-:-:S08]  /*b720*/  IMAD.WIDE R6, R8, R2, c[0x0][0x500] ;  /* 0x0001400008067625 */ /* 0x004fd000078e0202 */
[----:B------:R-:W-:Y:S02]  /*b730*/  @P1 IMAD.WIDE R2, R8, R2, c[0x0][0x508] ;  /* 0x0001420008021625 */ /* 0x000fe400078e0202 */
[----:B------:R-:W2:Y:S04]  /*b740*/  @P0 LDG.E R0, [R6.64] ;  /* 0x0000000606000981 */ /* 0x000ea8000c1e1900 */
[----:B------:R1:W5:Y:S01]  /*b750*/  @P1 LDG.E R13, [R2.64] ;  /* 0x00000006020d1981 */ /* 0x000362000c1e1900 */
[----:B------:R-:W-:Y:S02]  /*b760*/  CS2R R4, SRZ ;  /* 0x0000000000047805 */ /* 0x000fe4000001ff00 */
[--C-:B--2---:R-:W-:Y:S01]  /*b770*/  @P0 SHF.R.S32.HI R5, RZ, 0x1f, R0.reuse ;  /* 0x0000001fff050819 */ /* 0x104fe20000011400 */
[----:B------:R-:W-:Y:S01]  /*b780*/  @P0 IMAD.MOV.U32 R4, RZ, RZ, R0 ;  /* 0x000000ffff040224 */ /* 0x000fe200078e0000 */
[----:B------:R-:W-:Y:S05]  /*b790*/  @P1 BRA `(.L_x_44) ;  /* 0x0000004000001947 */ /* 0x000fea0003800000 */
[----:B-1----:R-:W-:Y:S05]  /*b7a0*/  @!P0 BRA `(.L_x_44) ;  /* 0x0000003000008947 */ /* 0x002fea0003800000 */
[----:B------:R1:W2:Y:S04]  /*b7b0*/  LDG.E R0, [R6.64] ;  /* 0x0000000606007981 */ /* 0x0002a8000c1e1900 */
[----:B-1----:R-:W2:Y:S02]  /*b7c0*/  LDG.E R6, [R6.64+0x4] ;  /* 0x0000040606067981 */ /* 0x002ea4000c1e1900 */
[----:B--2--5:R-:W-:-:S02]  /*b7d0*/  IADD3 R13, -R0, R6, RZ ;  /* 0x00000006000d7210 */ /* 0x024fc40007ffe1ff */
.L_x_44:
[----:B-1----:R-:W1:Y:S01]  /*b7e0*/  S2R R11, SR_TID.X ;  /* 0x00000000000b7919 */ /* 0x002e620000002100 */
[----:B------:R-:W-:Y:S01]  /*b7f0*/  SHF.R.S32.HI R0, RZ, 0x1f, R8 ;  /* 0x0000001fff007819 */ /* 0x000fe20000011408 */
[----:B------:R-:W-:Y:S01]  /*b800*/  BSSY B0, `(.L_x_45) ;  /* 0x0000029000007945 */ /* 0x000fe20003800000 */
[----:B------:R-:W-:Y:S01]  /*b810*/  SEL R9, R8, RZ, !P0 ;  /* 0x000000ff08097207 */ /* 0x000fe20004000000 */
[----:B------:R-:W2:Y:S01]  /*b820*/  S2R R2, SR_CTAID.Y ;  /* 0x0000000000027919 */ /* 0x000ea20000002600 */
[----:B------:R-:W-:-:S03]  /*b830*/  SEL R10, R0, RZ, !P0 ;  /* 0x000000ff000a7207 */ /* 0x000fc60004000000 */
[----:B------:R-:W3:Y:S01]  /*b840*/  S2R R12, SR_CTAID.Y ;  /* 0x00000000000c7919 */ /* 0x000ee20000002600 */
[----:B-1----:R-:W-:Y:S02]  /*b850*/  ISETP.GE.AND P1, PT, R11, 0x80, PT ;  /* 0x000000800b00780c */ /* 0x002fe40003f26270 */
[----:B--2---:R-:W-:-:S11]  /*b860*/  SHF.R.S32.HI R14, RZ, 0x1f, R2 ;  /* 0x0000001fff0e7819 */ /* 0x004fd60000011402 */
[----:B------:R-:W-:Y:S05]  /*b870*/  @P1 BRA `(.L_x_46) ;  /* 0x0000021000001947 */ /* 0x000fea0003800000 */
[----:B---3--:R-:W1:Y:S01]  /*b880*/  S2R R8, SR_CTAID.X ;  /* 0x0000000000087919 */ /* 0x008e620000002500 */
[----:B-----5:R-:W-:Y:S01]  /*b890*/  IMAD R0, R13, c[0x0][0x4e8], RZ ;  /* 0x00013a000d007a24 */ /* 0x020fe200078e02ff */
[----:B-1----:R-:W-:-:S04]  /*b8a0*/  LEA R8, R8, R11, 0x7 ;  /* 0x0000000b08087211 */ /* 0x002fc800078e38ff */
[----:B------:R-:W-:-:S13]  /*b8b0*/  ISETP.GE.AND P0, PT, R8, R0, PT ;  /* 0x000000000800720c */ /* 0x000fda0003f06270 */
[----:B------:R-:W-:Y:S05]  /*b8c0*/  @P0 BRA `(.L_x_46) ;  /* 0x000001c000000947 */ /* 0x000fea0003800000 */
[----:B------:R-:W-:Y:S01]  /*b8d0*/  MOV R0, c[0x0][0x4e8] ;  /* 0x00013a0000007a02 */ /* 0x000fe20000000f00 */
[----:B------:R-:W-:Y:S01]  /*b8e0*/  IMAD R6, R14, c[0x0][0x490], RZ ;  /* 0x000124000e067a24 */ /* 0x000fe200078e02ff */
[----:B------:R-:W-:Y:S01]  /*b8f0*/  MOV R2, R4 ;  /* 0x0000000400027202 */ /* 0x000fe20000000f00 */
[----:B------:R-:W-:Y:S01]  /*b900*/  IMAD.MOV.U32 R3, RZ, RZ, R5 ;  /* 0x000000ffff037224 */ /* 0x000fe200078e0005 */
[----:B------:R-:W-:Y:S01]  /*b910*/  ISETP.NE.AND P0, PT, R0, 0x1, PT ;  /* 0x000000010000780c */ /* 0x000fe20003f05270 */
[C---:B------:R-:W-:Y:S01]  /*b920*/  IMAD R6, R12.reuse, c[0x0][0x494], R6 ;  /* 0x000125000c067a24 */ /* 0x040fe200078e0206 */
[----:B------:R-:W-:Y:S01]  /*b930*/  MOV R0, R8 ;  /* 0x0000000800007202 */ /* 0x000fe20000000f00 */
[----:B------:R-:W-:-:S05]  /*b940*/  IMAD.WIDE.U32 R2, R12, c[0x0][0x490], R2 ;  /* 0x000124000c027a25 */ /* 0x000fca00078e0002 */
[----:B------:R-:W-:-:S05]  /*b950*/  IADD3 R3, R6, R3, RZ ;  /* 0x0000000306037210 */ /* 0x000fca0007ffe0ff */
[----:B------:R-:W-:-:S04]  /*b960*/  @P0 IMAD.HI.U32 R7, R8, c[0x0][0x4ec], RZ ;  /* 0x00013b0008070a27 */ /* 0x000fc800078e00ff */
[----:B------:R-:W-:Y:S01]  /*b970*/  IMAD.WIDE.U32 R2, R9, c[0x0][0x498], R2 ;  /* 0x0001260009027a25 */ /* 0x000fe200078e0002 */
[----:B------:R-:W-:-:S03]  /*b980*/  @P0 SHF.R.U32.HI R0, RZ, c[0x0][0x4f0], R7 ;  /* 0x00013c00ff000a19 */ /* 0x000fc60000011607 */
[----:B------:R-:W-:Y:S01]  /*b990*/  IMAD R7, R10, c[0x0][0x498], RZ ;  /* 0x000126000a077a24 */ /* 0x000fe200078e02ff */
[----:B------:R-:W-:Y:S01]  /*b9a0*/  IADD3 R2, P0, R0, R2, RZ ;  /* 0x0000000200027210 */ /* 0x000fe20007f1e0ff */
[----:B------:R-:W-:Y:S02]  /*b9b0*/  IMAD.MOV R6, RZ, RZ, -R0 ;  /* 0x000000ffff067224 */ /* 0x000fe400078e0a00 */
[----:B------:R-:W-:Y:S02]  /*b9c0*/  IMAD R7, R9, c[0x0][0x49c], R7 ;  /* 0x0001270009077a24 */ /* 0x000fe400078e0207 */
[----:B------:R-:W-:Y:S01]  /*b9d0*/  IMAD R6, R6, c[0x0][0x4e8], R8 ;  /* 0x00013a0006067a24 */ /* 0x000fe200078e0208 */
[----:B------:R-:W-:-:S04]  /*b9e0*/  SHF.R.S32.HI R8, RZ, 0x1f, R0 ;  /* 0x0000001fff087819 */ /* 0x000fc80000011400 */
[----:B------:R-:W-:Y:S02]  /*b9f0*/  SHF.R.S32.HI R0, RZ, 0x1f, R6 ;  /* 0x0000001fff007819 */ /* 0x000fe40000011406 */
[----:B------:R-:W-:-:S03]  /*ba00*/  IADD3.X R3, R8, R3, R7, P0, !PT ;  /* 0x0000000308037210 */ /* 0x000fc600007fe407 */
[----:B------:R-:W-:Y:S02]  /*ba10*/  IMAD R0, R0, c[0x0][0x488], RZ ;  /* 0x0001220000007a24 */ /* 0x000fe400078e02ff */
[----:B------:R-:W-:-:S04]  /*ba20*/  IMAD.WIDE.U32 R2, R6, c[0x0][0x488], R2 ;  /* 0x0001220006027a25 */ /* 0x000fc800078e0002 */
[----:B------:R-:W-:Y:S01]  /*ba30*/  IMAD R0, R6, c[0x0][0x48c], R0 ;  /* 0x0001230006007a24 */ /* 0x000fe200078e0200 */
[----:B------:R-:W-:-:S04]  /*ba40*/  LEA R6, P0, R2, c[0x0][0x450], 0x2 ;  /* 0x0001140002067a11 */ /* 0x000fc800078010ff */
[----:B------:R-:W-:-:S04]  /*ba50*/  IADD3 R0, R3, R0, RZ ;  /* 0x0000000003007210 */ /* 0x000fc80007ffe0ff */
[----:B------:R-:W-:Y:S02]  /*ba60*/  LEA.HI.X R7, R2, c[0x0][0x454], R0, 0x2, P0 ;  /* 0x0001150002077a11 */ /* 0x000fe400000f1400 */
[----:B------:R-:W-:-:S05]  /*ba70*/  MOV R0, 0xff800000 ;  /* 0xff80000000007802 */ /* 0x000fca0000000f00 */
[----:B------:R1:W-:Y:S02]  /*ba80*/  STG.E [R6.64], R0 ;  /* 0x0000000006007986 */ /* 0x0003e4000c101906 */
.L_x_46:
[----:B---3--:R-:W-:Y:S05]  /*ba90*/  BSYNC B0 ;  /* 0x0000000000007941 */ /* 0x008fea0003800000 */
.L_x_45:
[----:B------:R-:W2:Y:S01]  /*baa0*/  S2R R15, SR_CTAID.X ;  /* 0x00000000000f7919 */ /* 0x000ea20000002500 */
[----:B-1----:R-:W-:Y:S01]  /*bab0*/  IMAD R0, R5, c[0x0][0x3a0], RZ ;  /* 0x0000e80005007a24 */ /* 0x002fe200078e02ff */
[----:B------:R-:W-:Y:S01]  /*bac0*/  SHF.R.S32.HI R5, RZ, 0x1f, R11 ;  /* 0x0000001fff057819 */ /* 0x000fe2000001140b */
[C---:B------:R-:W-:Y:S01]  /*bad0*/  IMAD.WIDE.U32 R2, R4.reuse, c[0x0][0x3a0], RZ ;  /* 0x0000e80004027a25 */ /* 0x040fe200078e00ff */
[----:B------:R-:W-:Y:S01]  /*bae0*/  MOV R6, c[0x0][0x4e8] ;  /* 0x00013a0000067a02 */ /* 0x000fe20000000f00 */
[----:B------:R-:W-:Y:S01]  /*baf0*/  BSSY B0, `(.L_x_47) ;  /* 0x000003b000007945 */ /* 0x000fe20003800000 */
[----:B------:R-:W-:Y:S01]  /*bb00*/  LEA.HI R5, R5, R11, RZ, 0x2 ;  /* 0x0000000b05057211 */ /* 0x000fe200078f10ff */
[----:B------:R-:W-:Y:S01]  /*bb10*/  IMAD R0, R4, c[0x0][0x3a4], R0 ;  /* 0x0000e90004007a24 */ /* 0x000fe200078e0200 */
[----:B------:R-:W-:Y:S01]  /*bb20*/  ISETP.NE.AND P0, PT, R6, 0x1, PT ;  /* 0x000000010600780c */ /* 0x000fe20003f05270 */
[----:B------:R-:W-:Y:S01]  /*bb30*/  IMAD R6, R10, c[0x0][0x3f0], RZ ;  /* 0x0000fc000a067a24 */ /* 0x000fe200078e02ff */
[----:B------:R-:W-:Y:S01]  /*bb40*/  LOP3.LUT R4, R5, 0xfffffffc, RZ, 0xc0, !PT ;  /* 0xfffffffc05047812 */ /* 0x000fe200078ec0ff */
[----:B-----5:R-:W-:Y:S01]  /*bb50*/  IMAD R13, R13, c[0x0][0x4e8], RZ ;  /* 0x00013a000d0d7a24 */ /* 0x020fe200078e02ff */
[----:B------:R-:W-:Y:S01]  /*bb60*/  IADD3 R3, R3, R0, RZ ;  /* 0x0000000003037210 */ /* 0x000fe20007ffe0ff */
[----:B------:R-:W-:-:S02]  /*bb70*/  IMAD R0, R14, c[0x0][0x3e8], RZ ;  /* 0x0000fa000e007a24 */ /* 0x000fc400078e02ff */
[----:B------:R-:W-:Y:S01]  /*bb80*/  IMAD.IADD R8, R11, 0x1, -R4 ;  /* 0x000000010b087824 */ /* 0x000fe200078e0a04 */
[----:B------:R-:W-:Y:S01]  /*bb90*/  SHF.R.S32.HI R11, RZ, 0x2, R5 ;  /* 0x00000002ff0b7819 */ /* 0x000fe20000011405 */
[C---:B------:R-:W-:Y:S02]  /*bba0*/  IMAD R0, R12.reuse, c[0x0][0x3ec], R0 ;  /* 0x0000fb000c007a24 */ /* 0x040fe400078e0200 */
[----:B------:R-:W-:Y:S01]  /*bbb0*/  IMAD.WIDE.U32 R2, R12, c[0x0][0x3e8], R2 ;  /* 0x0000fa000c027a25 */ /* 0x000fe200078e0002 */
[----:B------:R-:W-:-:S03]  /*bbc0*/  LEA R4, R8, R11, 0x5 ;  /* 0x0000000b08047211 */ /* 0x000fc600078e28ff */
[----:B------:R-:W-:Y:S01]  /*bbd0*/  IMAD R7, R9, c[0x0][0x3f4], R6 ;  /* 0x0000fd0009077a24 */ /* 0x000fe200078e0206 */
[----:B------:R-:W-:Y:S01]  /*bbe0*/  IADD3 R3, R0, R3, RZ ;  /* 0x0000000300037210 */ /* 0x000fe20007ffe0ff */
[C---:B--2---:R-:W-:Y:S01]  /*bbf0*/  IMAD R4, R15.reuse, 0x80, R4 ;  /* 0x000000800f047824 */ /* 0x044fe200078e0204 */
[----:B------:R-:W-:-:S03]  /*bc00*/  LEA R11, R15, R11, 0x7 ;  /* 0x0000000b0f0b7211 */ /* 0x000fc600078e38ff */
[----:B------:R-:W-:Y:S01]  /*bc10*/  @P0 IMAD.HI.U32 R5, R4, c[0x0][0x4ec], RZ ;  /* 0x00013b0004050a27 */ /* 0x000fe200078e00ff */
[----:B------:R-:W-:-:S03]  /*bc20*/  MOV R0, R4 ;  /* 0x0000000400007202 */ /* 0x000fc60000000f00 */
[----:B------:R-:W-:Y:S01]  /*bc30*/  IMAD.WIDE.U32 R2, R9, c[0x0][0x3f0], R2 ;  /* 0x0000fc0009027a25 */ /* 0x000fe200078e0002 */
[----:B------:R-:W-:-:S04]  /*bc40*/  @P0 SHF.R.U32.HI R0, RZ, c[0x0][0x4f0], R5 ;  /* 0x00013c00ff000a19 */ /* 0x000fc80000011605 */
[--C-:B------:R-:W-:Y:S01]  /*bc50*/  SHF.R.S32.HI R6, RZ, 0x1f, R0.reuse ;  /* 0x0000001fff067819 */ /* 0x100fe20000011400 */
[----:B------:R-:W-:Y:S01]  /*bc60*/  IMAD.MOV R5, RZ, RZ, -R0 ;  /* 0x000000ffff057224 */ /* 0x000fe200078e0a00 */
[----:B------:R-:W-:-:S03]  /*bc70*/  IADD3 R3, R3, R7, RZ ;  /* 0x0000000703037210 */ /* 0x000fc60007ffe0ff */
[----:B------:R-:W-:Y:S02]  /*bc80*/  IMAD R6, R6, c[0x0][0x3e0], RZ ;  /* 0x0000f80006067a24 */ /* 0x000fe400078e02ff */
[----:B------:R-:W-:Y:S02]  /*bc90*/  IMAD R5, R5, c[0x0][0x4e8], R4 ;  /* 0x00013a0005057a24 */ /* 0x000fe400078e0204 */
[----:B------:R-:W-:-:S03]  /*bca0*/  IMAD.WIDE.U32 R2, R0, c[0x0][0x3e0], R2 ;  /* 0x0000f80000027a25 */ /* 0x000fc600078e0002 */
[----:B------:R-:W-:Y:S01]  /*bcb0*/  SHF.R.S32.HI R4, RZ, 0x1f, R5 ;  /* 0x0000001fff047819 */ /* 0x000fe20000011405 */
[----:B------:R-:W-:-:S05]  /*bcc0*/  IMAD R0, R0, c[0x0][0x3e4], R6 ;  /* 0x0000f90000007a24 */ /* 0x000fca00078e0206 */
[----:B------:R-:W-:Y:S01]  /*bcd0*/  IADD3 R3, R3, R0, RZ ;  /* 0x0000000003037210 */ /* 0x000fe20007ffe0ff */
[----:B------:R-:W-:-:S04]  /*bce0*/  IMAD R0, R4, c[0x0][0x3d8], RZ ;  /* 0x0000f60004007a24 */ /* 0x000fc800078e02ff */
[C---:B------:R-:W-:Y:S02]  /*bcf0*/  IMAD R0, R5.reuse, c[0x0][0x3dc], R0 ;  /* 0x0000f70005007a24 */ /* 0x040fe400078e0200 */
[----:B------:R-:W-:-:S04]  /*bd00*/  IMAD.WIDE.U32 R2, R5, c[0x0][0x3d8], R2 ;  /* 0x0000f60005027a25 */ /* 0x000fc800078e0002 */
[----:B------:R-:W-:Y:S01]  /*bd10*/  IMAD.IADD R0, R3, 0x1, R0 ;  /* 0x0000000103007824 */ /* 0x000fe200078e0200 */
[----:B------:R-:W-:-:S04]  /*bd20*/  LEA R14, P0, R2, c[0x0][0x380], 0x1 ;  /* 0x0000e000020e7a11 */ /* 0x000fc800078008ff */
[----:B------:R-:W-:Y:S02]  /*bd30*/  LEA.HI.X R12, R2, c[0x0][0x384], R0, 0x1, P0 ;  /* 0x0000e100020c7a11 */ /* 0x000fe400000f0c00 */
[----:B------:R-:W-:Y:S01]  /*bd40*/  ISETP.GE.AND P0, PT, R11, R13, PT ;  /* 0x0000000d0b00720c */ /* 0x000fe20003f06270 */
[----:B------:R1:W2:Y:S01]  /*bd50*/  SHFL.IDX PT, R2, R14, RZ, 0x1c1f ;  /* 0x001c1fff0e027589 */ /* 0x0002a200000e0000 */
[----:B------:R-:W-:-:S03]  /*bd60*/  SHF.L.U32 R0, R8, 0x3, RZ ;  /* 0x0000000308007819 */ /* 0x000fc600000006ff */
[----:B------:R1:W3:Y:S01]  /*bd70*/  SHFL.IDX PT, R3, R12, RZ, 0x1c1f ;  /* 0x001c1fff0c037589 */ /* 0x0002e200000e0000 */
[C---:B------:R-:W-:Y:S02]  /*bd80*/  IADD3 R9, R0.reuse, 0x20, RZ ;  /* 0x0000002000097810 */ /* 0x040fe40007ffe0ff */
[----:B------:R-:W-:-:S05]  /*bd90*/  IADD3 R10, R0, 0x40, RZ ;  /* 0x00000040000a7810 */ /* 0x000fca0007ffe0ff */
[----:B------:R-:W-:Y:S05]  /*bda0*/  @P0 BRA `(.L_x_48) ;  /* 0x000000f000000947 */ /* 0x000fea0003800000 */
        /* <DEDUP_REMOVED lines=10> */
[----:B------:R2:W-:Y:S02]  /*be50*/  @!P2 ST.E.128 [R6.64], RZ ;  /* 0x000000ff0600a985 */ /* 0x0005e4000c101d06 */
[----:B------:R-:W-:-:S04]  /*be60*/  @!P1 IMAD.WIDE R4, R5, 0x2, R2 ;  /* 0x0000000205049825 */ /* 0x000fc800078e0202 */
[----:B------:R-:W-:Y:S01]  /*be70*/  @!P0 IMAD.WIDE R2, R8, 0x2, R2 ;  /* 0x0000000208028825 */ /* 0x000fe200078e0202 */
[----:B------:R2:W-:Y:S04]  /*be80*/  @!P1 ST.E.128 [R4.64], RZ ;  /* 0x000000ff04009985 */ /* 0x0005e8000c101d06 */
[----:B------:R2:W-:Y:S02]  /*be90*/  @!P0 ST.E.128 [R2.64], RZ ;  /* 0x000000ff02008985 */ /* 0x0005e4000c101d06 */
.L_x_48:
[----:B------:R-:W-:Y:S05]  /*bea0*/  BSYNC B0 ;  /* 0x0000000000007941 */ /* 0x000fea0003800000 */
.L_x_47:
[----:B--2---:R-:W-:Y:S01]  /*beb0*/  IADD3 R4, R11, 0x20, RZ ;  /* 0x000000200b047810 */ /* 0x004fe20007ffe0ff */
[----:B---3--:R2:W3:Y:S01]  /*bec0*/  SHFL.IDX PT, R3, R12, 0x1, 0x1c1f ;  /* 0x003c1f000c037f89 */ /* 0x0084e200000e0000 */
[----:B------:R-:W-:Y:S02]  /*bed0*/  BSSY B0, `(.L_x_49) ;  /* 0x0000013000007945 */ /* 0x000fe40003800000 */
[----:B------:R-:W-:Y:S01]  /*bee0*/  ISETP.GE.AND P0, PT, R4, R13, PT ;  /* 0x0000000d0400720c */ /* 0x000fe20003f06270 */
[----:B------:R2:W4:-:S12]  /*bef0*/  SHFL.IDX PT, R2, R14, 0x1, 0x1c1f ;  /* 0x003c1f000e027f89 */ /* 0x00051800000e0000 */
[----:B------:R-:W-:Y:S05]  /*bf00*/  @P0 BRA `(.L_x_50) ;  /* 0x000000f000000947 */ /* 0x000fea0003800000 */
[----:B------:R-:W-:Y:S02]  /*bf10*/  ISETP.GE.AND P1, PT, R9, c[0x0][0x3c8], PT ;  /* 0x0000f20009007a0c */ /* 0x000fe40003f26270 */
        /* <DEDUP_REMOVED lines=14> */
.L_x_50:
[----:B------:R-:W-:Y:S05]  /*c000*/  BSYNC B0 ;  /* 0x0000000000007941 */ /* 0x000fea0003800000 */
.L_x_49:
[----:B---3--:R-:W-:Y:S01]  /*c010*/  IADD3 R4, R11, 0x40, RZ ;  /* 0x000000400b047810 */ /* 0x008fe20007ffe0ff */
[----:B------:R3:W1:Y:S01]  /*c020*/  SHFL.IDX PT, R3, R12, 0x2, 0x1c1f ;  /* 0x005c1f000c037f89 */ /* 0x00066200000e0000 */
[----:B------:R-:W-:Y:S02]  /*c030*/  BSSY B0, `(.L_x_51) ;  /* 0x0000013000007945 */ /* 0x000fe40003800000 */
[----:B------:R-:W-:Y:S01]  /*c040*/  ISETP.GE.AND P0, PT, R4, R13, PT ;  /* 0x0000000d0400720c */ /* 0x000fe20003f06270 */
[----:B----4-:R3:W4:-:S12]  /*c050*/  SHFL.IDX PT, R2, R14, 0x2, 0x1c1f ;  /* 0x005c1f000e027f89 */ /* 0x01071800000e0000 */
[----:B------:R-:W-:Y:S05]  /*c060*/  @P0 BRA `(.L_x_52) ;  /* 0x000000f000000947 */ /* 0x000fea0003800000 */
[----:B------:R-:W-:Y:S02]  /*c070*/  ISETP.GE.AND P1, PT, R9, c[0x0][0x3c8], PT ;  /* 0x0000f20009007a0c */ /* 0x000fe40003f26270 */
[----:B------:R-:W-:Y:S02]  /*c080*/  ISETP.GE.AND P0, PT, R10, c[0x0][0x3c8], PT ;  /* 0x0000f2000a007a0c */ /* 0x000fe40003f06270 */
[----:B------:R-:W-:-:S09]  /*c090*/  ISETP.GE.AND P2, PT, R0, c[0x0][0x3c8], PT ;  /* 0x0000f20000007a0c */ /* 0x000fd20003f46270 */
[----:B------:R-:W-:Y:S02]  /*c0a0*/  @!P1 SHF.R.S32.HI R5, RZ, 0x1f, R9 ;  /* 0x0000001fff059819 */ /* 0x000fe40000011409 */
[----:B------:R-:W-:Y:S02]  /*c0b0*/  @!P0 SHF.R.S32.HI R4, RZ, 0x1f, R10 ;  /* 0x0000001fff048819 */ /* 0x000fe4000001140a */
[----:B------:R-:W-:Y:S01]  /*c0c0*/  @!P1 LEA.HI R5, R5, R9, RZ, 0x3 ;  /* 0x0000000905059211 */ /* 0x000fe200078f18ff */
[--C-:B-1--4-:R-:W-:Y:S01]  /*c0d0*/  @!P2 IMAD.WIDE R6, R0, 0x2, R2.reuse ;  /* 0x000000020006a825 */ /* 0x112fe200078e0202 */
        /* <DEDUP_REMOVED lines=8> */
.L_x_52:
[----:B------:R-:W-:Y:S05]  /*c160*/  BSYNC B0 ;  /* 0x0000000000007941 */ /* 0x000fea0003800000 */
.L_x_51:
[----:B-1----:R-:W-:Y:S01]  /*c170*/  IADD3 R4, R11, 0x60, RZ ;  /* 0x000000600b047810 */ /* 0x002fe20007ffe0ff */
[----:B------:R1:W2:Y:S03]  /*c180*/  SHFL.IDX PT, R3, R12, 0x3, 0x1c1f ;  /* 0x007c1f000c037f89 */ /* 0x0002a600000e0000 */
[----:B------:R-:W-:Y:S01]  /*c190*/  ISETP.GE.AND P0, PT, R4, R13, PT ;  /* 0x0000000d0400720c */ /* 0x000fe20003f06270 */
[----:B----4-:R1:W4:-:S12]  /*c1a0*/  SHFL.IDX PT, R2, R14, 0x3, 0x1c1f ;  /* 0x007c1f000e027f89 */ /* 0x01031800000e0000 */
[----:B------:R-:W-:Y:S05]  /*c1b0*/  @P0 EXIT ;  /* 0x000000000000094d */ /* 0x000fea0003800000 */
[----:B------:R-:W-:Y:S02]  /*c1c0*/  ISETP.GE.AND P0, PT, R9, c[0x0][0x3c8], PT ;  /* 0x0000f20009007a0c */ /* 0x000fe40003f06270 */
[----:B------:R-:W-:-:S11]  /*c1d0*/  ISETP.GE.AND P1, PT, R0, c[0x0][0x3c8], PT ;  /* 0x0000f20000007a0c */ /* 0x000fd60003f26270 */
[----:B------:R-:W-:Y:S02]  /*c1e0*/  @!P0 SHF.R.S32.HI R4, RZ, 0x1f, R9 ;  /* 0x0000001fff048819 */ /* 0x000fe40000011409 */
[----:B--2-4-:R-:W-:Y:S02]  /*c1f0*/  @!P1 IMAD.WIDE R6, R0, 0x2, R2 ;  /* 0x0000000200069825 */ /* 0x014fe400078e0202 */
[----:B------:R-:W-:-:S03]  /*c200*/  @!P0 LEA.HI R4, R4, R9, RZ, 0x3 ;  /* 0x0000000904048211 */ /* 0x000fc600078f18ff */
[----:B------:R2:W-:Y:S01]  /*c210*/  @!P1 ST.E.128 [R6.64], RZ ;  /* 0x000000ff06009985 */ /* 0x0005e2000c101d06 */
[----:B------:R-:W-:-:S05]  /*c220*/  @!P0 LOP3.LUT R4, R4, 0xfffffff8, RZ, 0xc0, !PT ;  /* 0xfffffff804048812 */ /* 0x000fca00078ec0ff */
[----:B------:R-:W-:-:S05]  /*c230*/  @!P0 IMAD.WIDE R4, R4, 0x2, R2 ;  /* 0x0000000204048825 */ /* 0x000fca00078e0202 */
[----:B------:R2:W-:Y:S01]  /*c240*/  @!P0 ST.E.128 [R4.64], RZ ;  /* 0x000000ff04008985 */ /* 0x0005e2000c101d06 */
[----:B------:R-:W-:-:S13]  /*c250*/  ISETP.GE.AND P0, PT, R10, c[0x0][0x3c8], PT ;  /* 0x0000f2000a007a0c */ /* 0x000fda0003f06270 */
[----:B------:R-:W-:Y:S05]  /*c260*/  @P0 EXIT ;  /* 0x000000000000094d */ /* 0x000fea0003800000 */
[----:B------:R-:W-:-:S04]  /*c270*/  SHF.R.S32.HI R0, RZ, 0x1f, R10 ;  /* 0x0000001fff007819 */ /* 0x000fc8000001140a */
[----:B------:R-:W-:-:S04]  /*c280*/  LEA.HI R0, R0, R10, RZ, 0x3 ;  /* 0x0000000a00007211 */ /* 0x000fc800078f18ff */
[----:B------:R-:W-:-:S05]  /*c290*/  LOP3.LUT R0, R0, 0xfffffff8, RZ, 0xc0, !PT ;  /* 0xfffffff800007812 */ /* 0x000fca00078ec0ff */
[----:B------:R-:W-:-:S05]  /*c2a0*/  IMAD.WIDE R2, R0, 0x2, R2 ;  /* 0x0000000200027825 */ /* 0x000fca00078e0202 */
[----:B------:R-:W-:Y:S01]  /*c2b0*/  ST.E.128 [R2.64], RZ ;  /* 0x000000ff02007985 */ /* 0x000fe2000c101d06 */
[----:B------:R-:W-:Y:S05]  /*c2c0*/  EXIT ;  /* 0x000000000000794d */ /* 0x000fea0003800000 */
.L_x_53:
        /* <DEDUP_REMOVED lines=11> */
.L_x_1711:


//--------------------- .text._ZN7cutlass13device_kernelIN5flash19enable_sm80_to_sm89INS1_16FlashAttnFwdSm80INS1_25CollectiveMainloopFwdSm80ILi4ELi1ELb0EN4cute5tupleIJNS5_1CILi128EEENS7_ILi64EEENS7_ILi96EEEEEELi96ENS_6half_tEfNS_4arch4Sm80ELb0ELb0ELb1ELb1ELb1ELb1ELb1ELb0EEENS1_21CollectiveEpilogueFwdINS6_IJS8_SA_S9_EEENS6_IJNS7_ILi1EEESI_SI_EEESC_SE_Li128ELb1ELb1ELb0ELb0EEENS1_19SingleTileSchedulerILb1ELb0ELb1ELi128EEEEEEEEEvNT_6ParamsE --------------------------
	.section	.text._ZN7cutlass13device_kernelIN5flash19enable_sm80_to_sm89INS1_16FlashAttnFwdSm80INS1_25CollectiveMainloopFwdSm80ILi4ELi1ELb0EN4cute5tupleIJNS5_1CILi128EEENS7_ILi64EEENS7_ILi96EEEEEELi96ENS_6half_tEfNS_4arch4Sm80ELb0ELb0ELb1ELb1ELb1ELb1ELb1ELb0EEENS1_21CollectiveEpilogueFwdINS6_IJS8_SA_S9_EEENS6_IJNS7_ILi1EEESI_SI_EEESC_SE_Li128ELb1ELb1ELb0ELb0EEENS1_19SingleTileSchedulerILb1ELb0ELb1ELi128EEEEEEEEEvNT_6ParamsE,"ax",@progbits
	.sectioninfo	@"SHI_REGISTERS=255"
	.align	128
.text._ZN7cutlass13device_kernelIN5flash19enable_sm80_to_sm89INS1_16FlashAttnFwdSm80INS1_25CollectiveMainloopFwdSm80ILi4ELi1ELb0EN4cute5tupleIJNS5_1CILi128EEENS7_ILi64EEENS7_ILi96EEEEEELi96ENS_6half_tEfNS_4arch4Sm80ELb0ELb0ELb1ELb1ELb1ELb1ELb1ELb0EEENS1_21CollectiveEpilogueFwdINS6_IJS8_SA_S9_EEENS6_IJNS7_ILi1EEESI_SI_EEESC_SE_Li128ELb1ELb1ELb0ELb0EEENS1_19SingleTileSchedulerILb1ELb0ELb1ELi128EEEEEEEEEvNT_6ParamsE:
        .type           _ZN7cutlass13device_kernelIN5flash19enable_sm80_to_sm89INS1_16FlashAttnFwdSm80INS1_25CollectiveMainloopFwdSm80ILi4ELi1ELb0EN4cute5tupleIJNS5_1CILi128EEENS7_ILi64EEENS7_ILi96EEEEEELi96ENS_6half_tEfNS_4arch4Sm80ELb0ELb0ELb1ELb1ELb1ELb1ELb1ELb0EEENS1_21CollectiveEpilogueFwdINS6_IJS8_SA_S9_EEENS6_IJNS7_ILi1EEESI_SI_EEESC_SE_Li128ELb1ELb1ELb0ELb0EEENS1_19SingleTileSchedulerILb1ELb0ELb1ELi128EEEEEEEEEvNT_6ParamsE,@function
        .size           _ZN7cutlass13device_kernelIN5flash19enable_sm80_to_sm89INS1_16FlashAttnFwdSm80INS1_25CollectiveMainloopFwdSm80ILi4ELi1ELb0EN4cute5tupleIJNS5_1CILi128EEENS7_ILi64EEENS7_ILi96EEEEEELi96ENS_6half_tEfNS_4arch4Sm80ELb0ELb0ELb1ELb1ELb1ELb1ELb1ELb0EEENS1_21CollectiveEpilogueFwdINS6_IJS8_SA_S9_EEENS6_IJNS7_ILi1EEESI_SI_EEESC_SE_Li128ELb1ELb1ELb0ELb0EEENS1_19SingleTileSchedulerILb1ELb0ELb1ELi128EEEEEEEEEvNT_6ParamsE,(.L_x_1712 - _ZN7cutlass13device_kernelIN5flash19enable_sm80_to_sm89INS1_16FlashAttnFwdSm80INS1_25CollectiveMainloopFwdSm80ILi4ELi1ELb0EN4cute5tupleIJNS5_1CILi128EEENS7_ILi64EEENS7_ILi96EEEEEELi96ENS_6half_tEfNS_4arch4Sm80ELb0ELb0ELb1ELb1ELb1ELb1ELb1ELb0EEENS1_21CollectiveEpilogueFwdINS6_IJS8_SA_S9_EEENS6_IJNS7_ILi1EEESI_SI_EEESC_SE_Li128ELb1ELb1ELb0ELb0EEENS1_19SingleTileSchedulerILb1ELb0ELb1ELi128EEEEEEEEEvNT_6ParamsE)
        .other          _ZN7cutlass13device_kernelIN5flash19enable_sm80_to_sm89INS1_16FlashAttnFwdSm80INS1_25CollectiveMainloopFwdSm80ILi4ELi1ELb0EN4cute5tupleIJNS5_1CILi128EEENS7_ILi64EEENS7_ILi96EEEEEELi96ENS_6half_tEfNS_4arch4Sm80ELb0ELb0ELb1ELb1ELb1ELb1ELb1ELb0EEENS1_21CollectiveEpilogueFwdINS6_IJS8_SA_S9_EEENS6_IJNS7_ILi1EEESI_SI_EEESC_SE_Li128ELb1ELb1ELb0ELb0EEENS1_19SingleTileSchedulerILb1ELb0ELb1ELi128EEEEEEEEEvNT_6ParamsE,@"STO_CUDA_ENTRY STV_DEFAULT"
_ZN7cutlass13device_kernelIN5flash19enable_sm80_to_sm89INS1_16FlashAttnFwdSm80INS1_25CollectiveMainloopFwdSm80ILi4ELi1ELb0EN4cute5tupleIJNS5_1CILi128EEENS7_ILi64EEENS7_ILi96EEEEEELi96ENS_6half_tEfNS_4arch4Sm80ELb0ELb0ELb1ELb1ELb1ELb1ELb1ELb0EEENS1_21CollectiveEpilogueFwdINS6_IJS8_SA_S9_EEENS6_IJNS7_ILi1EEESI_SI_EEESC_SE_Li128ELb1ELb1ELb0ELb0EEENS1_19SingleTileSchedulerILb1ELb0ELb1ELi128EEEEEEEEEvNT_6ParamsE:
        /* <DEDUP_REMOVED lines=17> */
.L_x_55:
        /* <DEDUP_REMOVED lines=8> */
.L_x_57:
[----:B------:R-:W-:-:S05]  /*0190*/  MOV R0, c[0x0][0x54c] ;  /* 0x0001530000007a02 */ /* 0x000fca0000000f00 */
.L_x_56:
[----:B-----5:R-:W-:Y:S01]  /*01a0*/  IMAD R0, R0, c[0x0][0x548], RZ ;  /* 0x0001520000007a24 */ /* 0x020fe200078e02ff */
[----:B-1----:R-:W-:-:S04]  /*01b0*/  SHF.L.U32 R2, R175, 0x7, RZ ;  /* 0x00000007af027819 */ /* 0x002fc800000006ff */
[----:B------:R-:W-:-:S04]  /*01c0*/  ISETP.GE.AND P0, PT, R2, R0, PT ;  /* 0x000000000200720c */ /* 0x000fc80003f06270 */
[----:B------:R-:W-:-:S05]  /*01d0*/  SEL R0, R5, 0xffffffff, !P0 ;  /* 0xffffffff05007807 */ /* 0x000fca0004000000 */
[----:B------:R1:W-:Y:S01]  /*01e0*/  STL [R1+0x20], R0 ;  /* 0x0000200001007387 */ /* 0x0003e20000100800 */
[----:B------:R-:W-:Y:S05]  /*01f0*/  BRA `(.L_x_58) ;  /* 0x0000013000007947 */ /* 0x000fea0003800000 */
.L_x_54:
[----:B---3--:R-:W-:-:S04]  /*0200*/  ISETP.NE.U32.AND P0, PT, RZ, c[0x0][0x568], PT ;  /* 0x00015a00ff007a0c */ /* 0x008fc80003f05070 */
[----:B------:R-:W-:-:S13]  /*0210*/  ISETP.NE.AND.EX P0, PT, RZ, c[0x0][0x56c], PT, P0 ;  /* 0x00015b00ff007a0c */ /* 0x000fda0003f05300 */
[----:B------:R-:W-:Y:S05]  /*0220*/  @!P0 BRA `(.L_x_59) ;  /* 0x0000002000008947 */ /* 0x000fea0003800000 */
[----:B------:R1:W5:Y:S01]  /*0230*/  LDG.E R0, [R2.64] ;  /* 0x0000000602007981 */ /* 0x000362000c1e1900 */
[----:B------:R-:W-:Y:S05]  /*0240*/  BRA `(.L_x_60) ;  /* 0x0000009000007947 */ /* 0x000fea0003800000 */
.L_x_59:
        /* <DEDUP_REMOVED lines=8> */
.L_x_61:
[----:B------:R-:W-:-:S05]  /*02d0*/  MOV R0, c[0x0][0x54c] ;  /* 0x0001530000007a02 */ /* 0x000fca0000000f00 */
.L_x_60:
[----:B-----5:R-:W-:Y:S01]  /*02e0*/  IMAD R0, R0, c[0x0][0x548], RZ ;  /* 0x0001520000007a24 */ /* 0x020fe200078e02ff */
[----:B-1----:R-:W-:-:S04]  /*02f0*/  SHF.L.U32 R2, R175, 0x7, RZ ;  /* 0x00000007af027819 */ /* 0x002fc800000006ff */
[----:B------:R-:W-:-:S04]  /*0300*/  ISETP.GE.AND P0, PT, R2, R0, PT ;  /* 0x000000000200720c */ /* 0x000fc80003f06270 */
[----:B------:R-:W-:-:S05]  /*0310*/  SEL R0, R5, 0xffffffff, !P0 ;  /* 0xffffffff05007807 */ /* 0x000fca0004000000 */
[----:B------:R1:W-:Y:S04]  /*0320*/  STL [R1+0x20], R0 ;  /* 0x0000200001007387 */ /* 0x0003e80000100800 */
.L_x_58:
[----:B------:R-:W2:Y:S02]  /*0330*/  LDL R38, [R1+0x20] ;  /* 0x0000200001267983 */ /* 0x000ea40000100800 */
[----:B--2---:R-:W-:-:S13]  /*0340*/  ISETP.GE.AND P0, PT, R38, RZ, PT ;  /* 0x000000ff2600720c */ /* 0x004fda0003f06270 */
[----:B------:R-:W-:Y:S05]  /*0350*/  @!P0 EXIT ;  /* 0x000000000000894d */ /* 0x000fea0003800000 */
[----:B------:R-:W-:Y:S01]  /*0360*/  ISETP.NE.U32.AND P0, PT, RZ, c[0x0][0x370], PT ;  /* 0x0000dc00ff007a0c */ /* 0x000fe20003f05070 */
[----:B------:R-:W-:Y:S01]  /*0370*/  CS2R R14, SRZ ;  /* 0x00000000000e7805 */ /* 0x000fe2000001ff00 */
[----:B------:R-:W-:Y:S01]  /*0380*/  ISETP.NE.U32.AND P1, PT, RZ, c[0x0][0x360], PT ;  /* 0x0000d800ff007a0c */ /* 0x000fe20003f25070 */
[----:B------:R-:W-:Y:S01]  /*0390*/  IMAD.MOV.U32 R157, RZ, RZ, RZ ;  /* 0x000000ffff9d7224 */ /* 0x000fe200078e00ff */
[----:B------:R-:W-:Y:S01]  /*03a0*/  ISETP.NE.AND.EX P2, PT, RZ, c[0x0][0x374], PT, P0 ;  /* 0x0000dd00ff007a0c */ /* 0x000fe20003f45300 */
[----:B------:R-:W-:Y:S01]  /*03b0*/  IMAD.MOV.U32 R12, RZ, RZ, RZ ;  /* 0x000000ffff0c7224 */ /* 0x000fe200078e00ff */
[----:B------:R-:W-:Y:S01]  /*03c0*/  ISETP.NE.AND.EX P0, PT, RZ, c[0x0][0x364], PT, P1 ;  /* 0x0000d900ff007a0c */ /* 0x000fe20003f05310 */
[CC--:B------:R-:W-:Y:S01]  /*03d0*/  IMAD.WIDE R6, R38.reuse, R13.reuse, c[0x0][0x348] ;  /* 0x0000d20026067625 */ /* 0x0c0fe200078e020d */
[----:B------:R-:W-:Y:S02]  /*03e0*/  ISETP.NE.U32.AND P1, PT, RZ, c[0x0][0x348], PT ;  /* 0x0000d200ff007a0c */ /* 0x000fe40003f25070 */
[----:B------:R-:W-:Y:S01]  /*03f0*/  ISETP.NE.U32.AND P3, PT, RZ, c[0x0][0x350], PT ;  /* 0x0000d400ff007a0c */ /* 0x000fe20003f65070 */
[----:B------:R-:W-:Y:S01]  /*0400*/  IMAD.WIDE R4, R38, R13, c[0x0][0x350] ;  /* 0x0000d40026047625 */ /* 0x000fe200078e020d */
[----:B------:R-:W-:-:S02]  /*0410*/  ISETP.NE.U32.AND P4, PT, RZ, c[0x0][0x358], PT ;  /* 0x0000d600ff007a0c */ /* 0x000fc40003f85070 */
[----:B------:R-:W-:Y:S01]  /*0420*/  ISETP.NE.AND.EX P1, PT, RZ, c[0x0][0x34c], PT, P1 ;  /* 0x0000d300ff007a0c */ /* 0x000fe20003f25310 */
[CC--:B------:R-:W-:Y:S01]  /*0430*/  IMAD.WIDE R2, R38.reuse, R13.reuse, c[0x0][0x358] ;  /* 0x0000d60026027625 */ /* 0x0c0fe200078e020d */
[----:B------:R-:W-:Y:S02]  /*0440*/  ISETP.NE.AND.EX P3, PT, RZ, c[0x0][0x354], PT, P3 ;  /* 0x0000d500ff007a0c */ /* 0x000fe40003f65330 */
[----:B------:R-:W-:Y:S01]  /*0450*/  ISETP.NE.AND.EX P4, PT, RZ, c[0x0][0x35c], PT, P4 ;  /* 0x0000d700ff007a0c */ /* 0x000fe20003f85340 */
[----:B------:R-:W-:Y:S01]  /*0460*/  @P2 IMAD.WIDE R10, R38, R13, c[0x0][0x370] ;  /* 0x0000dc00260a2625 */ /* 0x000fe200078e020d */
[----:B------:R-:W2:Y:S01]  /*0470*/  S2R R34, SR_CTAID.Y ;  /* 0x0000000000227919 */ /* 0x000ea20000002600 */
[----:B------:R-:W-:Y:S02]  /*0480*/  ULDC UR5, c[0x0][0x2ac] ;  /* 0x0000ab0000057ab9 */ /* 0x000fe40000000800 */
[----:B------:R-:W-:Y:S01]  /*0490*/  ULDC UR4, c[0x0][0x1d0] ;  /* 0x0000740000047ab9 */ /* 0x000fe20000000800 */
[----:B------:R-:W3:Y:S01]  /*04a0*/  @P2 LDG.E R14, [R10.64] ;  /* 0x000000060a0e2981 */ /* 0x000ee2000c1e1900 */
[----:B------:R-:W-:-:S02]  /*04b0*/  IMAD.MOV.U32 R159, RZ, RZ, c[0x0][0x168] ;  /* 0x00005a00ff9f7624 */ /* 0x000fc400078e00ff */
[----:B------:R-:W-:Y:S01]  /*04c0*/  @P0 IMAD.WIDE R8, R38, R13, c[0x0][0x360] ;  /* 0x0000d80026080625 */ /* 0x000fe200078e020d */
[----:B------:R4:W5:Y:S04]  /*04d0*/  @P1 LDG.E R157, [R6.64] ;  /* 0x00000006069d1981 */ /* 0x000968000c1e1900 */
[----:B------:R4:W5:Y:S04]  /*04e0*/  @P3 LDG.E R15, [R4.64] ;  /* 0x00000006040f3981 */ /* 0x000968000c1e1900 */
[----:B------:R4:W5:Y:S01]  /*04f0*/  @P4 LDG.E R12, [R2.64] ;  /* 0x00000006020c4981 */ /* 0x000962000c1e1900 */
[----:B------:R-:W-:-:S03]  /*0500*/  UIMAD UR4, UR5, UR4, URZ ;  /* 0x00000004050472a4 */ /* 0x000fc6000f8e023f */
[----:B------:R1:W5:Y:S01]  /*0510*/  @P0 LDG.E R159, [R8.64] ;  /* 0x00000006089f0981 */ /* 0x000362000c1e1900 */
[----:B------:R-:W-:Y:S01]  /*0520*/  IMAD.MOV.U32 R105, RZ, RZ, c[0x0][0x228] ;  /* 0x00008a00ff697624 */ /* 0x000fe200078e00ff */
[----:B--2---:R-:W-:Y:S01]  /*0530*/  SHF.R.S32.HI R37, RZ, 0x1f, R34 ;  /* 0x0000001fff257819 */ /* 0x004fe20000011422 */
[----:B-1----:R-:W-:Y:S01]  /*0540*/  IMAD.U32 R8, RZ, RZ, UR4 ;  /* 0x00000004ff087e24 */ /* 0x002fe2000f8e00ff */
[----:B---3--:R4:W-:Y:S01]  /*0550*/  STL [R1+0x28], R14 ;  /* 0x0000280e01007387 */ /* 0x0089e20000100800 */
[----:B------:R-:W-:Y:S05]  /*0560*/  @P0 BRA `(.L_x_62) ;  /* 0x0000004000000947 */ /* 0x000fea0003800000 */
[----:B------:R-:W-:Y:S05]  /*0570*/  @!P1 BRA `(.L_x_62) ;  /* 0x0000003000009947 */ /* 0x000fea0003800000 */
[----:B------:R1:W2:Y:S04]  /*0580*/  LDG.E R0, [R6.64] ;  /* 0x0000000606007981 */ /* 0x0002a8000c1e1900 */
[----:B-1--4-:R-:W2:Y:S02]  /*0590*/  LDG.E R6, [R6.64+0x4] ;  /* 0x0000040606067981 */ /* 0x012ea4000c1e1900 */
[----:B--2--5:R-:W-:-:S02]  /*05a0*/  IADD3 R159, -R0, R6, RZ ;  /* 0x00000006009f7210 */ /* 0x024fc40007ffe1ff */
.L_x_62:
[----:B------:R-:W-:-:S04]  /*05b0*/  ISETP.NE.U32.AND P0, PT, RZ, c[0x0][0x368], PT ;  /* 0x0000da00ff007a0c */ /* 0x000fc80003f05070 */
[----:B------:R-:W-:-:S13]  /*05c0*/  ISETP.NE.AND.EX P0, PT, RZ, c[0x0][0x36c], PT, P0 ;  /* 0x0000db00ff007a0c */ /* 0x000fda0003f05300 */
[----:B------:R-:W-:Y:S05]  /*05d0*/  @!P0 BRA `(.L_x_63) ;  /* 0x0000003000008947 */ /* 0x000fea0003800000 */
[----:B----4-:R-:W-:-:S05]  /*05e0*/  IMAD.WIDE R4, R38, R13, c[0x0][0x368] ;  /* 0x0000da0026047625 */ /* 0x010fca00078e020d */
[----:B------:R1:W5:Y:S01]  /*05f0*/  LDG.E R8, [R4.64] ;  /* 0x0000000604087981 */ /* 0x000362000c1e1900 */
[----:B------:R-:W-:Y:S05]  /*0600*/  BRA `(.L_x_64) ;  /* 0x0000004000007947 */ /* 0x000fea0003800000 */
.L_x_63:
[----:B------:R-:W-:Y:S05]  /*0610*/  @!P3 BRA `(.L_x_64) ;  /* 0x000000300000b947 */ /* 0x000fea0003800000 */
[----:B------:R1:W2:Y:S04]  /*0620*/  LDG.E R0, [R4.64] ;  /* 0x0000000604007981 */ /* 0x0002a8000c1e1900 */
[----:B-1--4-:R-:W2:Y:S02]  /*0630*/  LDG.E R4, [R4.64+0x4] ;  /* 0x0000040604047981 */ /* 0x012ea4000c1e1900 */
[----:B--2---:R-:W-:Y:S02]  /*0640*/  IADD3 R8, -R0, R4, RZ ;  /* 0x0000000400087210 */ /* 0x004fe40007ffe1ff */
.L_x_64:
[----:B-1--4-:R1:W2:Y:S04]  /*0650*/  @P4 LDG.E R5, [R2.64] ;  /* 0x0000000602054981 */ /* 0x0122a8000c1e1900 */
[----:B------:R1:W2:Y:S01]  /*0660*/  @P4 LDG.E R4, [R2.64+0x4] ;  /* 0x0000040602044981 */ /* 0x0002a2000c1e1900 */
[----:B------:R-:W-:Y:S01]  /*0670*/  ISETP.NE.U32.AND P0, PT, RZ, c[0x0][0x378], PT ;  /* 0x0000de00ff007a0c */ /* 0x000fe20003f05070 */
[----:B-----5:R-:W-:-:S03]  /*0680*/  IMAD.MOV.U32 R153, RZ, RZ, R8 ;  /* 0x000000ffff997224 */ /* 0x020fc600078e0008 */
[----:B------:R-:W-:Y:S01]  /*0690*/  ISETP.NE.AND.EX P0, PT, RZ, c[0x0][0x37c], PT, P0 ;  /* 0x0000df00ff007a0c */ /* 0x000fe20003f05300 */
[----:B------:R-:W-:-:S12]  /*06a0*/  IMAD.IADD R0, R8, 0x1, -R14 ;  /* 0x0000000108007824 */ /* 0x000fd800078e0a0e */
[----:B-1----:R-:W-:-:S05]  /*06b0*/  @P0 IMAD.WIDE R2, R38, R13, c[0x0][0x378] ;  /* 0x0000de0026020625 */ /* 0x002fca00078e020d */
[----:B------:R1:W5:Y:S01]  /*06c0*/  @P0 LDG.E R153, [R2.64] ;  /* 0x0000000602990981 */ /* 0x000362000c1e1900 */
[----:B--2---:R-:W-:-:S04]  /*06d0*/  @P4 IMAD.IADD R105, R4, 0x1, -R5 ;  /* 0x0000000104694824 */ /* 0x004fc800078e0a05 */
[----:B------:R-:W-:-:S05]  /*06e0*/  IMAD.IADD R165, R0, 0x1, R105 ;  /* 0x0000000100a57824 */ /* 0x000fca00078e0269 */
[----:B-1----:R-:W-:-:S04]  /*06f0*/  IADD3 R2, R165, 0x3f, RZ ;  /* 0x0000003fa5027810 */ /* 0x002fc80007ffe0ff */
[----:B------:R-:W-:-:S04]  /*0700*/  SHF.R.S32.HI R3, RZ, 0x1f, R2 ;  /* 0x0000001fff037819 */ /* 0x000fc80000011402 */
[----:B------:R-:W-:Y:S01]  /*0710*/  LEA.HI R6, R3, R2, RZ, 0x6 ;  /* 0x0000000203067211 */ /* 0x000fe200078f30ff */
[----:B------:R-:W-:-:S03]  /*0720*/  IMAD.MOV R2, RZ, RZ, -R0 ;  /* 0x000000ffff027224 */ /* 0x000fc600078e0a00 */
[----:B------:R-:W-:Y:S01]  /*0730*/  LOP3.LUT R171, R6, 0xffffffc0, RZ, 0xc0, !PT ;  /* 0xffffffc006ab7812 */ /* 0x000fe200078ec0ff */
[----:B------:R1:W-:Y:S01]  /*0740*/  STL [R1], R6 ;  /* 0x0000000601007387 */ /* 0x0003e20000100800 */
[----:B------:R-:W-:-:S03]  /*0750*/  IMNMX R2, RZ, R2, !PT ;  /* 0x00000002ff027217 */ /* 0x000fc60007800200 */
[----:B------:R-:W-:Y:S01]  /*0760*/  IMAD.IADD R0, R171, 0x1, -R0 ;  /* 0x00000001ab007824 */ /* 0x000fe200078e0a00 */
[----:B------:R-:W-:-:S04]  /*0770*/  SHF.R.U32.HI R144, RZ, 0x6, R2 ;  /* 0x00000006ff907819 */ /* 0x000fc80000011602 */
[----:B------:R-:W-:Y:S01]  /*0780*/  IMNMX R0, R0, R105, PT ;  /* 0x0000006900007217 */ /* 0x000fe20003800200 */
[----:B------:R-:W-:-:S03]  /*0790*/  IMAD.MOV.U32 R4, RZ, RZ, R144 ;  /* 0x000000ffff047224 */ /* 0x000fc600078e0090 */
[----:B------:R-:W-:-:S13]  /*07a0*/  ISETP.GT.AND P0, PT, R0, R2, PT ;  /* 0x000000020000720c */ /* 0x000fda0003f04270 */
[----:B------:R-:W-:-:S04]  /*07b0*/  @P0 IADD3 R0, R0, 0x3f, RZ ;  /* 0x0000003f00000810 */ /* 0x000fc80007ffe0ff */
[----:B------:R-:W-:-:S04]  /*07c0*/  @P0 SHF.R.S32.HI R2, RZ, 0x1f, R0 ;  /* 0x0000001fff020819 */ /* 0x000fc80000011400 */
[----:B------:R-:W-:-:S04]  /*07d0*/  @P0 LEA.HI R0, R2, R0, RZ, 0x6 ;  /* 0x0000000002000211 */ /* 0x000fc800078f30ff */
[----:B------:R-:W-:-:S04]  /*07e0*/  @P0 SHF.R.S32.HI R4, RZ, 0x6, R0 ;  /* 0x00000006ff040819 */ /* 0x000fc80000011400 */
[----:B------:R-:W-:-:S13]  /*07f0*/  ISETP.GT.AND P0, PT, R4, R144, PT ;  /* 0x000000900400720c */ /* 0x000fda0003f04270 */
[----:B------:R-:W-:Y:S05]  /*0800*/  @!P0 BRA `(.L_x_65) ;  /* 0x000055c000008947 */ /* 0x000fea0003800000 */
[----:B-1----:R-:W-:-:S04]  /*0810*/  ISETP.NE.U32.AND P3, PT, RZ, c[0x0][0x340], PT ;  /* 0x0000d000ff007a0c */ /* 0x002fc80003f65070 */
[----:B------:R-:W-:-:S13]  /*0820*/  ISETP.NE.AND.EX P3, PT, RZ, c[0x0][0x344], PT, P3 ;  /* 0x0000d100ff007a0c */ /* 0x000fda0003f65330 */
[----:B------:R-:W-:-:S05]  /*0830*/  @P3 IMAD.WIDE R2, R38, R13, c[0x0][0x340] ;  /* 0x0000d00026023625 */ /* 0x000fca00078e020d */
[----:B------:R1:W2:Y:S01]  /*0840*/  @P3 LDG.E R31, [R2.64] ;  /* 0x00000006021f3981 */ /* 0x0002a2000c1e1900 */
[----:B------:R-:W-:Y:S01]  /*0850*/  SHF.R.S32.HI R16, RZ, 0x1f, R173 ;  /* 0x0000001fff107819 */ /* 0x000fe200000114ad */
[----:B------:R-:W-:Y:S01]  /*0860*/  IMAD.MOV.U32 R17, RZ, RZ, c[0x0][0x238] ;  /* 0x00008e00ff117624 */ /* 0x000fe200078e00ff */
[----:B------:R-:W-:Y:S01]  /*0870*/  IADD3 R78, R4, -0x1, RZ ;  /* 0xffffffff044e7810 */ /* 0x000fe20007ffe0ff */
[----:B------:R-:W-:Y:S01]  /*0880*/  IMAD.MOV.U32 R156, RZ, RZ, 0x6 ;  /* 0x00000006ff9c7424 */ /* 0x000fe200078e00ff */
[CC--:B------:R-:W-:Y:S01]  /*0890*/  LEA.HI R14, R16.reuse, R173.reuse, RZ, 0x2 ;  /* 0x000000ad100e7211 */ /* 0x0c0fe200078f10ff */
[----:B------:R-:W-:Y:S01]  /*08a0*/  IMAD.IADD R151, R15, 0x1, R8 ;  /* 0x000000010f977824 */ /* 0x000fe200078e0208 */
[-C--:B------:R-:W-:Y:S01]  /*08b0*/  LEA.HI R4, R16, R173.reuse, RZ, 0x3 ;  /* 0x000000ad10047211 */ /* 0x080fe200078f18ff */
[C---:B------:R-:W-:Y:S01]  /*08c0*/  IMAD.SHL.U32 R164, R17.reuse, 0x40, RZ ;  /* 0x0000004011a47824 */ /* 0x040fe200078e00ff */
[----:B------:R-:W-:Y:S01]  /*08d0*/  LOP3.LUT R0, R14, 0x1ffffffc, RZ, 0xc0, !PT ;  /* 0x1ffffffc0e007812 */ /* 0x000fe200078ec0ff */
[----:B------:R-:W-:Y:S01]  /*08e0*/  IMAD.MOV.U32 R158, RZ, RZ, 0x5 ;  /* 0x00000005ff9e7424 */ /* 0x000fe200078e00ff */
[----:B------:R-:W-:Y:S01]  /*08f0*/  SHF.R.S32.HI R7, RZ, 0x2, R14 ;  /* 0x00000002ff077819 */ /* 0x000fe2000001140e */
[----:B------:R-:W-:Y:S01]  /*0900*/  IMAD.SHL.U32 R163, R17, 0x20, RZ ;  /* 0x0000002011a37824 */ /* 0x000fe200078e00ff */
[----:B------:R-:W-:Y:S01]  /*0910*/  LEA.HI R6, R16, R173, RZ, 0x5 ;  /* 0x000000ad10067211 */ /* 0x000fe200078f28ff */
[----:B------:R-:W-:Y:S01]  /*0920*/  IMAD.WIDE.U32 R166, R34, c[0x0][0x210], RZ ;  /* 0x0000840022a67a25 */ /* 0x000fe200078e00ff */
[----:B------:R-:W-:Y:S01]  /*0930*/  IADD3 R108, P0, R7, R12, RZ ;  /* 0x0000000c076c7210 */ /* 0x000fe20007f1e0ff */
[----:B------:R-:W-:Y:S01]  /*0940*/  ULDC.U8 UR4, c[0x0][0x298] ;  /* 0x0000a60000047ab9 */ /* 0x000fe20000000000 */
[----:B------:R-:W-:Y:S01]  /*0950*/  LEA.HI R5, R14, R7, RZ, 0x1 ;  /* 0x000000070e057211 */ /* 0x000fe200078f08ff */
[----:B------:R-:W-:Y:S01]  /*0960*/  IMAD.SHL.U32 R6, R6, 0x8, RZ ;  /* 0x0000000806067824 */ /* 0x000fe200078e00ff */
[----:B------:R-:W-:Y:S01]  /*0970*/  SHF.R.S32.HI R29, RZ, 0x1f, R38 ;  /* 0x0000001fff1d7819 */ /* 0x000fe20000011426 */
[----:B------:R-:W-:Y:S01]  /*0980*/  IMAD.IADD R147, R105, 0x1, -R7 ;  /* 0x0000000169937824 */ /* 0x000fe200078e0a07 */
[----:B------:R-:W-:Y:S01]  /*0990*/  LOP3.LUT R5, R5, 0x7fffffe, RZ, 0xc0, !PT ;  /* 0x07fffffe05057812 */ /* 0x000fe200078ec0ff */
[----:B------:R-:W-:Y:S01]  /*09a0*/  IMAD.WIDE.U32 R168, R34, c[0x0][0x1e8], RZ ;  /* 0x00007a0022a87a25 */ /* 0x000fe200078e00ff */
[----:B------:R-:W-:-:S02]  /*09b0*/  LOP3.LUT R9, R6, 0xffffff00, RZ, 0xc0, !PT ;  /* 0xffffff0006097812 */ /* 0x000fc400078ec0ff */
[----:B-1----:R-:W-:Y:S01]  /*09c0*/  SHF.R.S32.HI R3, RZ, 0x1f, R12 ;  /* 0x0000001fff037819 */ /* 0x002fe2000001140c */
[----:B------:R-:W-:Y:S01]  /*09d0*/  IMAD.IADD R2, R173, 0x1, -R0 ;  /* 0x00000001ad027824 */ /* 0x000fe200078e0a00 */
[----:B------:R-:W-:Y:S01]  /*09e0*/  SHF.R.S32.HI R0, RZ, 0x3, R4 ;  /* 0x00000003ff007819 */ /* 0x000fe20000011404 */
[C---:B------:R-:W-:Y:S01]  /*09f0*/  IMAD.IADD R5, R7.reuse, 0x1, -R5 ;  /* 0x0000000107057824 */ /* 0x040fe200078e0a05 */
[----:B------:R-:W-:Y:S01]  /*0a00*/  LEA.HI.X.SX32 R109, R7, R3, 0x1, P0 ;  /* 0x00000003076d7211 */ /* 0x000fe200000f0eff */
[----:B------:R-:W-:Y:S01]  /*0a10*/  IMAD.SHL.U32 R12, R2, 0x8, RZ ;  /* 0x00000008020c7824 */ /* 0x000fe200078e00ff */
[----:B------:R-:W-:Y:S01]  /*0a20*/  SEL R30, R29, RZ, !P4 ;  /* 0x000000ff1d1e7207 */ /* 0x000fe20006000000 */
[----:B------:R-:W-:Y:S01]  /*0a30*/  IMAD.SHL.U32 R0, R0, 0x40, RZ ;  /* 0x0000004000007824 */ /* 0x000fe200078e00ff */
[----:B------:R-:W-:Y:S01]  /*0a40*/  SEL R106, R38, RZ, !P4 ;  /* 0x000000ff266a7207 */ /* 0x000fe20006000000 */
[----:B------:R-:W-:Y:S01]  /*0a50*/  IMAD R2, R109, c[0x0][0x238], RZ ;  /* 0x00008e006d027a24 */ /* 0x000fe200078e02ff */
[----:B------:R-:W-:Y:S01]  /*0a60*/  SHF.R.S32.HI R13, RZ, 0x1f, R12 ;  /* 0x0000001fff0d7819 */ /* 0x000fe2000001140c */
[----:B------:R-:W-:Y:S01]  /*0a70*/  IMAD R9, R5, 0x20, R9 ;  /* 0x0000002005097824 */ /* 0x000fe200078e0209 */
[----:B------:R-:W-:Y:S01]  /*0a80*/  LOP3.LUT R0, R0, 0xc0, RZ, 0xc0, !PT ;  /* 0x000000c000007812 */ /* 0x000fe200078ec0ff */
[C---:B------:R-:W-:Y:S01]  /*0a90*/  IMAD R4, R108.reuse, c[0x0][0x23c], R2 ;  /* 0x00008f006c047a24 */ /* 0x040fe200078e0202 */
[----:B------:R-:W-:Y:S01]  /*0aa0*/  SHF.L.U64.HI R160, R17, R156, c[0x0][0x23c] ;  /* 0x00008f0011a07619 */ /* 0x000fe2000001029c */
[----:B------:R-:W-:Y:S01]  /*0ab0*/  IMAD.WIDE.U32 R2, R108, c[0x0][0x238], R12 ;  /* 0x00008e006c027a25 */ /* 0x000fe200078e000c */
[----:B------:R-:W-:-:S02]  /*0ac0*/  LOP3.LUT R6, R0, 0x18, R12, 0xf8, !PT ;  /* 0x0000001800067812 */ /* 0x000fc400078ef80c */
[----:B------:R-:W-:Y:S01]  /*0ad0*/  SHF.R.U32.HI R0, RZ, 0x3, R0 ;  /* 0x00000003ff007819 */ /* 0x000fe20000011600 */
[----:B------:R-:W-:Y:S01]  /*0ae0*/  IMAD.IADD R3, R3, 0x1, R4 ;  /* 0x0000000103037824 */ /* 0x000fe200078e0204 */
[----:B------:R-:W-:Y:S01]  /*0af0*/  IADD3 R4, R12, 0x20, RZ ;  /* 0x000000200c047810 */ /* 0x000fe20007ffe0ff */
[----:B------:R-:W-:Y:S01]  /*0b00*/  IMAD R5, R37, c[0x0][0x240], RZ ;  /* 0x0000900025057a24 */ /* 0x000fe200078e02ff */
[----:B------:R-:W-:Y:S01]  /*0b10*/  LOP3.LUT R6, R6, R0, RZ, 0x3c, !PT ;  /* 0x0000000006067212 */ /* 0x000fe200078e3cff */
[----:B------:R-:W-:Y:S01]  /*0b20*/  IMAD.WIDE.U32 R2, R34, c[0x0][0x240], R2 ;  /* 0x0000900022027a25 */ /* 0x000fe200078e0002 */
[----:B------:R-:W-:Y:S02]  /*0b30*/  ISETP.GE.AND P6, PT, R4, c[0x0][0x1d4], PT ;  /* 0x0000750004007a0c */ /* 0x000fe40003fc6270 */
[----:B------:R-:W-:Y:S01]  /*0b40*/  SHF.R.S32.HI R4, RZ, 0x1f, R14 ;  /* 0x0000001fff047819 */ /* 0x000fe2000001140e */
[----:B------:R-:W-:Y:S01]  /*0b50*/  IMAD R5, R34, c[0x0][0x244], R5 ;  /* 0x0000910022057a24 */ /* 0x000fe200078e0205 */
[----:B------:R-:W-:Y:S01]  /*0b60*/  IADD3 R0, R12, 0x40, RZ ;  /* 0x000000400c007810 */ /* 0x000fe20007ffe0ff */
[----:B------:R-:W-:Y:S01]  /*0b70*/  IMAD R8, R78, -0x40, R147 ;  /* 0xffffffc04e087824 */ /* 0x000fe200078e0293 */
[----:B------:R-:W-:Y:S01]  /*0b80*/  LEA.HI R4, R4, R7, RZ, 0x2 ;  /* 0x0000000704047211 */ /* 0x000fe200078f10ff */
[----:B------:R-:W-:Y:S01]  /*0b90*/  IMAD.IADD R3, R3, 0x1, R5 ;  /* 0x0000000103037824 */ /* 0x000fe200078e0205 */
[----:B------:R-:W-:Y:S01]  /*0ba0*/  ISETP.GE.AND P5, PT, R0, c[0x0][0x1d4], PT ;  /* 0x0000750000007a0c */ /* 0x000fe20003fa6270 */
[----:B------:R-:W-:Y:S01]  /*0bb0*/  IMAD R0, R30, c[0x0][0x248], RZ ;  /* 0x000092001e007a24 */ /* 0x000fe200078e02ff */
[----:B------:R-:W-:Y:S01]  /*0bc0*/  LOP3.LUT R4, R4, 0xfffffffc, RZ, 0xc0, !PT ;  /* 0xfffffffc04047812 */ /* 0x000fe200078ec0ff */
[----:B------:R-:W-:Y:S01]  /*0bd0*/  IMAD.IADD R79, R9, 0x1, R6 ;  /* 0x00000001094f7824 */ /* 0x000fe200078e0206 */
[----:B------:R-:W-:Y:S01]  /*0be0*/  LEA.HI R9, R173, R173, RZ, 0x1 ;  /* 0x000000adad097211 */ /* 0x000fe200078f08ff */
[----:B------:R-:W-:Y:S01]  /*0bf0*/  IMAD.WIDE.U32 R116, R106, c[0x0][0x248], R2 ;  /* 0x000092006a747a25 */ /* 0x000fe200078e0002 */
[----:B------:R-:W-:-:S02]  /*0c00*/  ISETP.GE.AND P1, PT, R8, 0x1, PT ;  /* 0x000000010800780c */ /* 0x000fc40003f26270 */
[----:B------:R-:W-:Y:S01]  /*0c10*/  ISETP.GE.AND P0, PT, R12, c[0x0][0x1d4], PT ;  /* 0x000075000c007a0c */ /* 0x000fe20003f06270 */
[----:B------:R-:W-:Y:S01]  /*0c20*/  IMAD.IADD R21, R7, 0x1, -R4 ;  /* 0x0000000107157824 */ /* 0x000fe200078e0a04 */
[----:B------:R-:W-:Y:S01]  /*0c30*/  LOP3.LUT R5, R9, 0xfffffffe, RZ, 0xc0, !PT ;  /* 0xfffffffe09057812 */ /* 0x000fe200078ec0ff */
[----:B------:R-:W-:Y:S01]  /*0c40*/  IMAD R4, R106, c[0x0][0x24c], R0 ;  /* 0x000093006a047a24 */ /* 0x000fe200078e0200 */
[----:B------:R-:W-:Y:S01]  /*0c50*/  LEA.HI R6, R16, R173, RZ, 0x4 ;  /* 0x000000ad10067211 */ /* 0x000fe200078f20ff */
[----:B------:R-:W-:Y:S01]  /*0c60*/  IMAD R10, R160, R78, RZ ;  /* 0x0000004ea00a7224 */ /* 0x000fe200078e02ff */
[----:B------:R-:W-:Y:S01]  /*0c70*/  SHF.R.S32.HI R11, RZ, 0x1f, R78 ;  /* 0x0000001fff0b7819 */ /* 0x000fe2000001144e */
[----:B------:R-:W-:Y:S01]  /*0c80*/  IMAD.IADD R115, R117, 0x1, R4 ;  /* 0x0000000175737824 */ /* 0x000fe200078e0204 */
[----:B------:R-:W-:Y:S01]  /*0c90*/  SHF.R.S32.HI R91, RZ, 0x1, R9 ;  /* 0x00000001ff5b7819 */ /* 0x000fe20000011409 */
[----:B------:R-:W-:Y:S01]  /*0ca0*/  IMAD.MOV.U32 R114, RZ, RZ, R116 ;  /* 0x000000ffff727224 */ /* 0x000fe200078e0074 */
[----:B------:R-:W-:Y:S01]  /*0cb0*/  P2R R112, PR, RZ, 0x1 ;  /* 0x00000001ff707803 */ /* 0x000fe20000000000 */
[----:B------:R-:W-:Y:S01]  /*0cc0*/  IMAD.IADD R26, R173, 0x1, -R5 ;  /* 0x00000001ad1a7824 */ /* 0x000fe200078e0a05 */
[----:B------:R-:W-:Y:S01]  /*0cd0*/  LEA.HI R0, R9, R91, RZ, 0x1 ;  /* 0x0000005b09007211 */ /* 0x000fe200078f08ff */
[----:B------:R-:W-:Y:S01]  /*0ce0*/  IMAD.SHL.U32 R2, R6, 0x10, RZ ;  /* 0x0000001006027824 */ /* 0x000fe200078e00ff */
[----:B------:R-:W-:Y:S01]  /*0cf0*/  ISETP.NE.AND P4, PT, R112, RZ, PT ;  /* 0x000000ff7000720c */ /* 0x000fe20003f85270 */
[-C--:B------:R-:W-:Y:S01]  /*0d00*/  IMAD R10, R11, R164.reuse, R10 ;  /* 0x000000a40b0a7224 */ /* 0x080fe200078e020a */
[----:B------:R-:W-:Y:S01]  /*0d10*/  SHF.R.S32.HI R11, RZ, 0x1f, R91 ;  /* 0x0000001fff0b7819 */ /* 0x000fe2000001145b */
[----:B------:R-:W-:Y:S01]  /*0d20*/  IMAD.WIDE.U32 R4, R78, R164, R114 ;  /* 0x000000a44e047225 */ /* 0x000fe200078e0072 */
[----:B------:R-:W-:-:S02]  /*0d30*/  LOP3.LUT R9, R2, 0xffffff00, RZ, 0xc0, !PT ;  /* 0xffffff0002097812 */ /* 0x000fc400078ec0ff */
[----:B------:R-:W-:Y:S01]  /*0d40*/  LOP3.LUT R0, R0, 0x7fffffe, RZ, 0xc0, !PT ;  /* 0x07fffffe00007812 */ /* 0x000fe200078ec0ff */
[----:B------:R-:W-:Y:S01]  /*0d50*/  IMAD.SHL.U32 R32, R26, 0x4, RZ ;  /* 0x000000041a207824 */ /* 0x000fe200078e00ff */
[----:B------:R-:W-:Y:S01]  /*0d60*/  @P1 LEA R2, P2, R4, c[0x0][0x220], 0x1 ;  /* 0x0000880004021a11 */ /* 0x000fe200078408ff */
[----:B------:R-:W-:Y:S01]  /*0d70*/  IMAD.IADD R14, R5, 0x1, R10 ;  /* 0x00000001050e7824 */ /* 0x000fe200078e020a */
[----:B------:R-:W-:Y:S01]  /*0d80*/  ISETP.GT.AND P0, PT, R8, 0x20, PT ;  /* 0x000000200800780c */ /* 0x000fe20003f04270 */
[----:B------:R-:W-:Y:S01]  /*0d90*/  IMAD.SHL.U32 R24, R26, 0x8, RZ ;  /* 0x000000081a187824 */ /* 0x000fe200078e00ff */
[----:B------:R-:W-:Y:S01]  /*0da0*/  SHF.R.S32.HI R33, RZ, 0x1f, R32 ;  /* 0x0000001fff217819 */ /* 0x000fe20000011420 */
[----:B------:R-:W-:Y:S01]  /*0db0*/  IMAD R15, R11, c[0x0][0x280], RZ ;  /* 0x0000a0000b0f7a24 */ /* 0x000fe200078e02ff */
[----:B------:R-:W-:Y:S01]  /*0dc0*/  @P1 LEA.HI.X R3, R4, c[0x0][0x224], R14, 0x1, P2 ;  /* 0x0000890004031a11 */ /* 0x000fe200010f0c0e */
[----:B------:R-:W-:Y:S01]  /*0dd0*/  IMAD.IADD R0, R91, 0x1, -R0 ;  /* 0x000000015b007824 */ /* 0x000fe200078e0a00 */
[----:B------:R-:W-:Y:S01]  /*0de0*/  ISETP.GE.AND P2, PT, R24, c[0x0][0x27c], PT ;  /* 0x00009f0018007a0c */ /* 0x000fe20003f46270 */
[----:B------:R-:W-:Y:S01]  /*0df0*/  IMAD.SHL.U32 R79, R79, 0x2, RZ ;  /* 0x000000024f4f7824 */ /* 0x000fe200078e00ff */
[----:B------:R-:W-:Y:S01]  /*0e00*/  SHF.R.S32.HI R25, RZ, 0x1f, R24 ;  /* 0x0000001fff197819 */ /* 0x000fe20000011418 */
[C---:B------:R-:W-:Y:S01]  /*0e10*/  IMAD R15, R91.reuse, c[0x0][0x284], R15 ;  /* 0x0000a1005b0f7a24 */ /* 0x040fe200078e020f */
[----:B------:R-:W-:Y:S01]  /*0e20*/  SEL R5, RZ, c[0x0][0x27c], !P2 ;  /* 0x00009f00ff057a07 */ /* 0x000fe20005000000 */
[----:B------:R-:W-:Y:S01]  /*0e30*/  IMAD.WIDE.U32 R6, R91, c[0x0][0x280], R32 ;  /* 0x0000a0005b067a25 */ /* 0x000fe200078e0020 */
[----:B------:R-:W-:Y:S01]  /*0e40*/  @!PT LDS RZ, [RZ] ;  /* 0x00000000fffff984 */ /* 0x000fe20000000800 */
[----:B------:R-:W-:Y:S01]  /*0e50*/  @!PT LDS RZ, [RZ] ;  /* 0x00000000fffff984 */ /* 0x000fe20000000800 */
[----:B------:R-:W-:Y:S01]  /*0e60*/  @!PT LDS RZ, [RZ] ;  /* 0x00000000fffff984 */ /* 0x000fe20000000800 */
[----:B------:R1:W-:Y:S01]  /*0e70*/  @P1 LDGSTS.E.BYPASS.LTC128B.128 [R79+0x3100], [R2.64], !P4 ;  /* 0x03100000024f1fae */ /* 0x0003e2000e101d46 */
[----:B------:R-:W-:-:S02]  /*0e80*/  SHF.L.U64.HI R158, R17, R158, c[0x0][0x23c] ;  /* 0x00008f00119e7619 */ /* 0x000fc4000001029e */
[----:B------:R-:W-:Y:S01]  /*0e90*/  IMAD R99, R0, 0x20, R9 ;  /* 0x0000002000637824 */ /* 0x000fe200078e0209 */
[----:B------:R1:W-:Y:S01]  /*0ea0*/  @P1 LDGSTS.E.BYPASS.LTC128B.128 [R79+0x4100], [R2.64+0x40], !P6 ;  /* 0x04100040024f1fae */ /* 0x0003e2000f101d46 */
[----:B------:R-:W-:Y:S01]  /*0eb0*/  IMAD R0, R11, c[0x0][0x290], RZ ;  /* 0x0000a4000b007a24 */ /* 0x000fe200078e02ff */
[C---:B------:R-:W-:Y:S01]  /*0ec0*/  IADD3 R36, R32.reuse, 0x10, RZ ;  /* 0x0000001020247810 */ /* 0x040fe20007ffe0ff */
[----:B------:R-:W-:Y:S01]  /*0ed0*/  IMAD.IADD R23, R7, 0x1, R15 ;  /* 0x0000000107177824 */ /* 0x000fe200078e020f */
[----:B------:R1:W-:Y:S01]  /*0ee0*/  @P1 LDGSTS.E.BYPASS.LTC128B.128 [R79+0x5100], [R2.64+0x80], !P5 ;  /* 0x05100080024f1fae */ /* 0x0003e2000e901d46 */
[----:B------:R-:W-:Y:S01]  /*0ef0*/  IMAD.MOV.U32 R22, RZ, RZ, R6 ;  /* 0x000000ffff167224 */ /* 0x000fe200078e0006 */
[----:B------:R-:W-:Y:S01]  /*0f00*/  @P0 IADD3 R4, P1, R163, R4, RZ ;  /* 0x00000004a3040210 */ /* 0x000fe20007f3e0ff */
[C---:B------:R-:W-:Y:S01]  /*0f10*/  IMAD.WIDE.U32 R8, R91.reuse, c[0x0][0x280], R24 ;  /* 0x0000a0005b087a25 */ /* 0x040fe200078e0018 */
[----:B------:R-:W-:Y:S02]  /*0f20*/  IADD3 R35, R32, 0x20, RZ ;  /* 0x0000002020237810 */ /* 0x000fe40007ffe0ff */
[C---:B------:R-:W-:Y:S01]  /*0f30*/  IADD3 R94, R24.reuse, 0x30, RZ ;  /* 0x00000030185e7810 */ /* 0x040fe20007ffe0ff */
[C---:B------:R-:W-:Y:S01]  /*0f40*/  IMAD R0, R91.reuse, c[0x0][0x294], R0 ;  /* 0x0000a5005b007a24 */ /* 0x040fe200078e0200 */
[C---:B------:R-:W-:Y:S01]  /*0f50*/  IADD3 R93, R24.reuse, 0x40, RZ ;  /* 0x00000040185d7810 */ /* 0x040fe20007ffe0ff */
[----:B------:R-:W-:Y:S01]  /*0f60*/  IMAD.WIDE.U32 R10, R91, c[0x0][0x290], R32 ;  /* 0x0000a4005b0a7a25 */ /* 0x000fe200078e0020 */
[----:B------:R-:W-:-:S02]  /*0f70*/  IADD3 R92, R24, 0x50, RZ ;  /* 0x00000050185c7810 */ /* 0x000fc40007ffe0ff */
[----:B------:R-:W-:Y:S01]  /*0f80*/  P2R R150, PR, RZ, 0x4 ;  /* 0x00000004ff967803 */ /* 0x000fe20000000000 */
[----:B------:R-:W-:Y:S01]  /*0f90*/  IMAD.WIDE.U32 R6, R91, c[0x0][0x290], R24 ;  /* 0x0000a4005b067a25 */ /* 0x000fe200078e0018 */
[----:B------:R-:W-:-:S03]  /*0fa0*/  IADD3 R39, R32, 0x28, RZ ;  /* 0x0000002820277810 */ /* 0x000fc60007ffe0ff */
[----:B------:R-:W-:Y:S02]  /*0fb0*/  IMAD.IADD R5, R24, 0x1, R5 ;  /* 0x0000000118057824 */ /* 0x000fe400078e0205 */
[----:B------:R-:W-:Y:S02]  /*0fc0*/  IMAD.IADD R17, R15, 0x1, R9 ;  /* 0x000000010f117824 */ /* 0x000fe400078e0209 */
[----:B------:R-:W-:Y:S02]  /*0fd0*/  IMAD.IADD R19, R11, 0x1, R0 ;  /* 0x000000010b137824 */ /* 0x000fe400078e0200 */
[----:B------:R-:W-:Y:S01]  /*0fe0*/  IMAD.IADD R15, R0, 0x1, R7 ;  /* 0x00000001000f7824 */ /* 0x000fe200078e0207 */
[----:B------:R-:W-:Y:S01]  /*0ff0*/  SHF.R.S32.HI R0, RZ, 0x1f, R5 ;  /* 0x0000001fff007819 */ /* 0x000fe20000011405 */
[----:B------:R-:W-:Y:S01]  /*1000*/  @P0 IMAD.X R14, R158, 0x1, R14, P1 ;  /* 0x000000019e0e0824 */ /* 0x000fe200008e060e */
[----:B-1----:R-:W-:Y:S01]  /*1010*/  @P0 LEA R2, P1, R4, c[0x0][0x220], 0x1 ;  /* 0x0000880004020a11 */ /* 0x002fe200078208ff */
[----:B------:R-:W-:Y:S01]  /*1020*/  IMAD.IADD R28, R32, 0x1, R36 ;  /* 0x00000001201c7824 */ /* 0x000fe200078e0224 */
[-C--:B------:R-:W-:Y:S01]  /*1030*/  LEA.HI R20, R0, R5.reuse, RZ, 0x3 ;  /* 0x0000000500147211 */ /* 0x080fe200078f18ff */
[----:B------:R-:W-:Y:S01]  /*1040*/  IMAD.MOV.U32 R16, RZ, RZ, R8 ;  /* 0x000000ffff107224 */ /* 0x000fe200078e0008 */
[----:B------:R-:W-:Y:S01]  /*1050*/  @P0 LEA.HI.X R3, R4, c[0x0][0x224], R14, 0x1, P1 ;  /* 0x0000890004030a11 */ /* 0x000fe200008f0c0e */
[----:B------:R-:W-:Y:S01]  /*1060*/  IMAD.IADD R27, R32, 0x1, R35 ;  /* 0x00000001201b7824 */ /* 0x000fe200078e0223 */
[----:B------:R-:W-:Y:S01]  /*1070*/  LEA.HI R8, R0, R5, RZ, 0x5 ;  /* 0x0000000500087211 */ /* 0x000fe200078f28ff */
[----:B------:R-:W-:Y:S01]  /*1080*/  IMAD R0, R37, c[0x0][0x260], RZ ;  /* 0x0000980025007a24 */ /* 0x000fe200078e02ff */
[----:B------:R-:W-:Y:S01]  /*1090*/  ISETP.GE.AND P1, PT, R28, c[0x0][0x27c], PT ;  /* 0x00009f001c007a0c */ /* 0x000fe20003f26270 */
[----:B------:R-:W-:Y:S01]  /*10a0*/  IMAD.MOV.U32 R14, RZ, RZ, R6 ;  /* 0x000000ffff0e7224 */ /* 0x000fe200078e0006 */
[----:B------:R2:W-:Y:S01]  /*10b0*/  @P0 LDGSTS.E.BYPASS.LTC128B.128 [R79+0x3900], [R2.64], !P4 ;  /* 0x03900000024f0fae */ /* 0x0005e2000e101d46 */
[C---:B------:R-:W-:Y:S01]  /*10c0*/  IMAD R0, R34.reuse, c[0x0][0x264], R0 ;  /* 0x0000990022007a24 */ /* 0x040fe200078e0200 */
[----:B------:R-:W-:Y:S01]  /*10d0*/  SEL R6, RZ, c[0x0][0x27c], !P1 ;  /* 0x00009f00ff067a07 */ /* 0x000fe20004800000 */
[----:B------:R-:W-:Y:S01]  /*10e0*/  IMAD.WIDE.U32 R4, R34, c[0x0][0x260], R12 ;  /* 0x0000980022047a25 */ /* 0x000fe200078e000c */
[----:B------:R-:W-:Y:S01]  /*10f0*/  P2R R149, PR, RZ, 0x2 ;  /* 0x00000002ff957803 */ /* 0x000fe20000000000 */
[----:B------:R2:W-:Y:S01]  /*1100*/  @P0 LDGSTS.E.BYPASS.LTC128B.128 [R79+0x4900], [R2.64+0x40], !P6 ;  /* 0x04900040024f0fae */ /* 0x0005e2000f101d46 */
[----:B------:R-:W-:Y:S01]  /*1110*/  ISETP.GE.AND P1, PT, R27, c[0x0][0x27c], PT ;  /* 0x00009f001b007a0c */ /* 0x000fe20003f26270 */
[----:B------:R-:W-:Y:S01]  /*1120*/  IMAD.IADD R5, R5, 0x1, R0 ;  /* 0x0000000105057824 */ /* 0x000fe200078e0200 */
[----:B------:R-:W-:Y:S01]  /*1130*/  SHF.R.S32.HI R143, RZ, 0x3, R20 ;  /* 0x00000003ff8f7819 */ /* 0x000fe20000011414 */
[----:B------:R-:W-:Y:S01]  /*1140*/  IMAD.IADD R0, R6, 0x1, R28 ;  /* 0x0000000106007824 */ /* 0x000fe200078e021c */
[----:B------:R-:W-:Y:S01]  /*1150*/  SEL R6, RZ, c[0x0][0x27c], !P1 ;  /* 0x00009f00ff067a07 */ /* 0x000fe20004800000 */
[----:B------:R-:W-:Y:S01]  /*1160*/  IMAD.SHL.U32 R7, R21, 0x40, RZ ;  /* 0x0000004015077824 */ /* 0x000fe200078e00ff */
[----:B------:R2:W-:Y:S01]  /*1170*/  @P0 LDGSTS.E.BYPASS.LTC128B.128 [R79+0x5900], [R2.64+0x80], !P5 ;  /* 0x05900080024f0fae */ /* 0x0005e2000e901d46 */
[----:B------:R-:W-:Y:S01]  /*1180*/  IMAD.SHL.U32 R8, R8, 0x40, RZ ;  /* 0x0000004008087824 */ /* 0x000fe200078e00ff */
[----:B------:R-:W-:Y:S01]  /*1190*/  SHF.R.S32.HI R9, RZ, 0x1f, R0 ;  /* 0x0000001fff097819 */ /* 0x000fe20000011400 */
[----:B------:R-:W-:Y:S01]  /*11a0*/  IMAD.IADD R6, R6, 0x1, R27 ;  /* 0x0000000106067824 */ /* 0x000fe200078e021b */
[----:B------:R-:W-:Y:S01]  /*11b0*/  LOP3.LUT R97, R7, 0xc0, RZ, 0xc0, !PT ;  /* 0x000000c007617812 */ /* 0x000fe200078ec0ff */
[----:B------:R-:W-:Y:S01]  /*11c0*/  IMAD.MOV.U32 R18, RZ, RZ, R10 ;  /* 0x000000ffff127224 */ /* 0x000fe200078e000a */
[CC--:B------:R-:W-:Y:S01]  /*11d0*/  LEA.HI R135, R9.reuse, R0.reuse, RZ, 0x3 ;  /* 0x0000000009877211 */ /* 0x0c0fe200078f18ff */
[----:B------:R-:W-:Y:S01]  /*11e0*/  IMAD R7, R30, c[0x0][0x268], RZ ;  /* 0x00009a001e077a24 */ /* 0x000fe200078e02ff */
[----:B------:R-:W-:Y:S01]  /*11f0*/  LEA.HI R12, R9, R0, RZ, 0x5 ;  /* 0x00000000090c7211 */ /* 0x000fe200078f28ff */
[----:B------:R-:W0:Y:S01]  /*1200*/  LDGDEPBAR ;  /* 0x00000000000079af */ /* 0x000e220000000000 */
[----:B------:R-:W-:Y:S01]  /*1210*/  SHF.R.S32.HI R0, RZ, 0x1f, R6 ;  /* 0x0000001fff007819 */ /* 0x000fe20000011406 */
[----:B------:R-:W-:Y:S01]  /*1220*/  IMAD R110, R106, c[0x0][0x26c], R7 ;  /* 0x00009b006a6e7a24 */ /* 0x000fe200078e0207 */
[----:B------:R-:W-:Y:S01]  /*1230*/  LOP3.LUT R10, R8, 0x7ffff800, RZ, 0xc0, !PT ;  /* 0x7ffff800080a7812 */ /* 0x000fe200078ec0ff */
[----:B------:R-:W-:Y:S01]  /*1240*/  IMAD.SHL.U32 R8, R12, 0x40, RZ ;  /* 0x000000400c087824 */ /* 0x000fe200078e00ff */
[-C--:B------:R-:W-:Y:S01]  /*1250*/  LEA.HI R11, R0, R6.reuse, RZ, 0x3 ;  /* 0x00000006000b7211 */ /* 0x080fe200078f18ff */
[----:B------:R-:W-:Y:S01]  /*1260*/  IMAD.WIDE.U32 R106, R106, c[0x0][0x268], R4 ;  /* 0x00009a006a6a7a25 */ /* 0x000fe200078e0004 */
[----:B------:R-:W-:-:S02]  /*1270*/  LEA.HI R0, R0, R6, RZ, 0x5 ;  /* 0x0000000600007211 */ /* 0x000fc400078f28ff */
[----:B------:R-:W-:Y:S01]  /*1280*/  SHF.R.U32.HI R98, RZ, 0x3, R97 ;  /* 0x00000003ff627819 */ /* 0x000fe20000011661 */
[----:B------:R-:W-:Y:S01]  /*1290*/  IMAD R4, R37, c[0x0][0x1e8], RZ ;  /* 0x00007a0025047a24 */ /* 0x000fe200078e02ff */
[C---:B------:R-:W-:Y:S01]  /*12a0*/  LOP3.LUT R6, R97.reuse, 0x18, R135, 0xf8, !PT ;  /* 0x0000001861067812 */ /* 0x040fe200078ef887 */
[----:B------:R-:W-:Y:S01]  /*12b0*/  IMAD.SHL.U32 R0, R0, 0x40, RZ ;  /* 0x0000004000007824 */ /* 0x000fe200078e00ff */
[C---:B------:R-:W-:Y:S01]  /*12c0*/  LOP3.LUT R9, R97.reuse, 0x18, R20, 0xf8, !PT ;  /* 0x0000001861097812 */ /* 0x040fe200078ef814 */
[----:B------:R-:W-:Y:S01]  /*12d0*/  IMAD R4, R34, c[0x0][0x1ec], R4 ;  /* 0x00007b0022047a24 */ /* 0x000fe200078e0204 */
[----:B------:R-:W-:Y:S01]  /*12e0*/  LOP3.LUT R7, R97, 0x18, R11, 0xf8, !PT ;  /* 0x0000001861077812 */ /* 0x000fe200078ef80b */
[----:B------:R-:W-:Y:S01]  /*12f0*/  IMAD.MOV.U32 R161, RZ, RZ, c[0x0][0x280] ;  /* 0x0000a000ffa17624 */ /* 0x000fe200078e00ff */
[----:B------:R-:W-:Y:S01]  /*1300*/  LOP3.LUT R12, R8, 0x7ffff800, RZ, 0xc0, !PT ;  /* 0x7ffff800080c7812 */ /* 0x000fe200078ec0ff */
[----:B------:R-:W-:Y:S01]  /*1310*/  IMAD.IADD R146, R169, 0x1, R4 ;  /* 0x00000001a9927824 */ /* 0x000fe200078e0204 */
[-C--:B------:R-:W-:Y:S01]  /*1320*/  LOP3.LUT R8, R6, R98.reuse, RZ, 0x3c, !PT ;  /* 0x0000006206087212 */ /* 0x080fe200078e3cff */
[----:B------:R-:W-:Y:S01]  /*1330*/  IMAD.MOV.U32 R162, RZ, RZ, c[0x0][0x290] ;  /* 0x0000a400ffa27624 */ /* 0x000fe200078e00ff */
[-C--:B------:R-:W-:Y:S01]  /*1340*/  LOP3.LUT R9, R9, R98.reuse, RZ, 0x3c, !PT ;  /* 0x0000006209097212 */ /* 0x080fe200078e3cff */
[----:B------:R-:W-:Y:S01]  /*1350*/  IMAD.MOV.U32 R172, RZ, RZ, c[0x0][0x2b8] ;  /* 0x0000ae00ffac7624 */ /* 0x000fe200078e00ff */
[----:B------:R-:W-:Y:S01]  /*1360*/  LOP3.LUT R6, R0, 0x7ffff800, RZ, 0xc0, !PT ;  /* 0x7ffff80000067812 */ /* 0x000fe200078ec0ff */
[----:B------:R-:W-:Y:S01]  /*1370*/  IMAD.MOV.U32 R170, RZ, RZ, c[0x0][0x27c] ;  /* 0x00009f00ffaa7624 */ /* 0x000fe200078e00ff */
[----:B------:R-:W-:Y:S01]  /*1380*/  LOP3.LUT R0, R7, R98, RZ, 0x3c, !PT ;  /* 0x0000006207007212 */ /* 0x000fe200078e3cff */
[----:B------:R-:W-:Y:S01]  /*1390*/  IMAD R7, R37, c[0x0][0x210], RZ ;  /* 0x0000840025077a24 */ /* 0x000fe200078e02ff */
[--C-:B------:R-:W-:Y:S01]  /*13a0*/  IADD3 R10, R9, R10, R99.reuse ;  /* 0x0000000a090a7210 */ /* 0x100fe20007ffe063 */
[----:B------:R-:W-:Y:S01]  /*13b0*/  IMAD.MOV.U32 R154, RZ, RZ, c[0x0][0x27c] ;  /* 0x00009f00ff9a7624 */ /* 0x000fe200078e00ff */
[----:B------:R-:W-:Y:S01]  /*13c0*/  IADD3 R9, R0, R6, R99 ;  /* 0x0000000600097210 */ /* 0x000fe20007ffe063 */
[----:B-----5:R-:W-:Y:S01]  /*13d0*/  IMAD.WIDE.U32 R124, R153, c[0x0][0x280], R22 ;  /* 0x0000a000997c7a25 */ /* 0x020fe200078e0016 */
[----:B------:R-:W-:-:S02]  /*13e0*/  SHF.R.S32.HI R0, RZ, 0x1f, R153 ;  /* 0x0000001fff007819 */ /* 0x000fc40000011499 */
[----:B------:R-:W-:Y:S01]  /*13f0*/  LOP3.LUT P0, RZ, R21, 0x2, RZ, 0xc0, !PT ;  /* 0x0000000215ff7812 */ /* 0x000fe2000780c0ff */
[----:B------:R-:W-:Y:S01]  /*1400*/  IMAD.WIDE.U32 R122, R153, c[0x0][0x290], R18 ;  /* 0x0000a400997a7a25 */ /* 0x000fe200078e0012 */
[----:B------:R-:W-:Y:S02]  /*1410*/  IADD3 R12, R8, R12, R99 ;  /* 0x0000000c080c7210 */ /* 0x000fe40007ffe063 */
[----:B------:R-:W-:Y:S01]  /*1420*/  SHF.R.S32.HI R4, RZ, 0x1f, R28 ;  /* 0x0000001fff047819 */ /* 0x000fe2000001141c */
[C---:B------:R-:W-:Y:S01]  /*1430*/  IMAD R6, R0.reuse, c[0x0][0x280], RZ ;  /* 0x0000a00000067a24 */ /* 0x040fe200078e02ff */
[----:B------:R-:W-:Y:S01]  /*1440*/  SHF.L.U64.HI R155, R161, R156, c[0x0][0x284] ;  /* 0x0000a100a19b7619 */ /* 0x000fe2000001029c */
[----:B------:R-:W-:Y:S01]  /*1450*/  IMAD R5, R0, c[0x0][0x290], RZ ;  /* 0x0000a40000057a24 */ /* 0x000fe200078e02ff */
[----:B------:R-:W-:Y:S01]  /*1460*/  LEA.HI R4, R4, R28, RZ, 0x3 ;  /* 0x0000001c04047211 */ /* 0x000fe200078f18ff */
[----:B------:R-:W-:Y:S01]  /*1470*/  IMAD R0, R34, c[0x0][0x214], R7 ;  /* 0x0000850022007a24 */ /* 0x000fe200078e0207 */
[----:B------:R-:W-:Y:S01]  /*1480*/  P2R R148, PR, RZ, 0x2 ;  /* 0x00000002ff947803 */ /* 0x000fe20000000000 */
[----:B------:R-:W-:Y:S01]  /*1490*/  IMAD R8, R153, c[0x0][0x284], R6 ;  /* 0x0000a10099087a24 */ /* 0x000fe200078e0206 */
[----:B------:R-:W-:Y:S01]  /*14a0*/  SHF.R.S32.HI R6, RZ, 0x1f, R93 ;  /* 0x0000001fff067819 */ /* 0x000fe2000001145d */
[----:B------:R-:W-:Y:S01]  /*14b0*/  IMAD.IADD R145, R167, 0x1, R0 ;  /* 0x00000001a7917824 */ /* 0x000fe200078e0200 */
[----:B------:R-:W-:Y:S01]  /*14c0*/  SHF.R.S32.HI R0, RZ, 0x1f, R94 ;  /* 0x0000001fff007819 */ /* 0x000fe2000001145e */
[C---:B------:R-:W-:Y:S01]  /*14d0*/  IMAD R7, R153.reuse, c[0x0][0x294], R5 ;  /* 0x0000a50099077a24 */ /* 0x040fe200078e0205 */
[----:B------:R-:W-:Y:S01]  /*14e0*/  SHF.R.S32.HI R5, RZ, 0x1f, R92 ;  /* 0x0000001fff057819 */ /* 0x000fe2000001145c */
[----:B------:R-:W-:Y:S01]  /*14f0*/  IMAD.WIDE.U32 R120, R153, c[0x0][0x280], R16 ;  /* 0x0000a00099787a25 */ /* 0x000fe200078e0010 */
[----:B------:R-:W-:-:S02]  /*1500*/  LEA.HI R89, R0, R94, RZ, 0x3 ;  /* 0x0000005e00597211 */ /* 0x000fc400078f18ff */
[----:B------:R-:W-:Y:S01]  /*1510*/  SHF.R.S32.HI R0, RZ, 0x1f, R27 ;  /* 0x0000001fff007819 */ /* 0x000fe2000001141b */
[----:B------:R-:W-:Y:S01]  /*1520*/  IMAD.WIDE.U32 R118, R153, c[0x0][0x290], R14 ;  /* 0x0000a40099767a25 */ /* 0x000fe200078e000e */
[----:B------:R-:W-:Y:S02]  /*1530*/  LEA.HI R6, R6, R93, RZ, 0x3 ;  /* 0x0000005d06067211 */ /* 0x000fe400078f18ff */
[----:B------:R-:W-:Y:S01]  /*1540*/  LEA.HI R85, R0, R27, RZ, 0x3 ;  /* 0x0000001b00557211 */ /* 0x000fe200078f18ff */
[----:B------:R-:W-:Y:S01]  /*1550*/  IMAD.SHL.U32 R161, R161, 0x40, RZ ;  /* 0x00000040a1a17824 */ /* 0x000fe200078e00ff */
[----:B------:R-:W-:Y:S01]  /*1560*/  LEA.HI R5, R5, R92, RZ, 0x3 ;  /* 0x0000005c05057211 */ /* 0x000fe200078f18ff */
[----:B------:R-:W-:Y:S01]  /*1570*/  IMAD.SHL.U32 R154, R154, 0x2, RZ ;  /* 0x000000029a9a7824 */ /* 0x000fe200078e00ff */
[----:B------:R-:W-:Y:S01]  /*1580*/  LOP3.LUT R86, R4, 0xfffffff8, RZ, 0xc0, !PT ;  /* 0xfffffff804567812 */ /* 0x000fe200078ec0ff */
[----:B------:R-:W-:Y:S01]  /*1590*/  IMAD R111, R26, 0x40, R91 ;  /* 0x000000401a6f7824 */ /* 0x000fe200078e025b */
[----:B------:R-:W-:Y:S01]  /*15a0*/  LOP3.LUT R89, R89, 0xfffffff8, RZ, 0xc0, !PT ;  /* 0xfffffff859597812 */ /* 0x000fe200078ec0ff */
[----:B------:R-:W-:Y:S01]  /*15b0*/  IMAD.IADD R141, R125, 0x1, R8 ;  /* 0x000000017d8d7824 */ /* 0x000fe200078e0208 */
[----:B------:R-:W-:Y:S01]  /*15c0*/  LOP3.LUT R88, R6, 0xfffffff8, RZ, 0xc0, !PT ;  /* 0xfffffff806587812 */ /* 0x000fe200078ec0ff */
[----:B------:R-:W-:Y:S01]  /*15d0*/  IMAD.IADD R139, R8, 0x1, R121 ;  /* 0x00000001088b7824 */ /* 0x000fe200078e0279 */
[----:B------:R-:W-:Y:S01]  /*15e0*/  LOP3.LUT R87, R5, 0xfffffff8, RZ, 0xc0, !PT ;  /* 0xfffffff805577812 */ /* 0x000fe200078ec0ff */
[----:B------:R-:W-:Y:S01]  /*15f0*/  IMAD.IADD R140, R123, 0x1, R7 ;  /* 0x000000017b8c7824 */ /* 0x000fe200078e0207 */
[----:B------:R-:W-:Y:S01]  /*1600*/  LOP3.LUT R85, R85, 0xfffffff8, RZ, 0xc0, !PT ;  /* 0xfffffff855557812 */ /* 0x000fe200078ec0ff */
[----:B------:R-:W-:Y:S01]  /*1610*/  IMAD.IADD R138, R7, 0x1, R119 ;  /* 0x00000001078a7824 */ /* 0x000fe200078e0277 */
[C---:B------:R-:W-:Y:S01]  /*1620*/  SHF.L.U64.HI R156, R162.reuse, R156, c[0x0][0x294] ;  /* 0x0000a500a29c7619 */ /* 0x040fe2000001029c */
[----:B------:R-:W-:Y:S01]  /*1630*/  IMAD.SHL.U32 R162, R162, 0x40, RZ ;  /* 0x00000040a2a27824 */ /* 0x000fe200078e00ff */
[----:B------:R-:W-:Y:S01]  /*1640*/  IADD3 R37, R32, 0x18, RZ ;  /* 0x0000001820257810 */ /* 0x000fe20007ffe0ff */
[----:B------:R-:W-:Y:S01]  /*1650*/  IMAD.IADD R110, R107, 0x1, R110 ;  /* 0x000000016b6e7824 */ /* 0x000fe200078e026e */
[----:B------:R-:W-:Y:S01]  /*1660*/  SHF.R.S32.HI R104, RZ, 0x1f, R89 ;  /* 0x0000001fff687819 */ /* 0x000fe20000011459 */
[----:B------:R-:W-:Y:S01]  /*1670*/  IMAD.SHL.U32 R133, R10, 0x2, RZ ;  /* 0x000000020a857824 */ /* 0x000fe200078e00ff */
[----:B------:R-:W-:Y:S01]  /*1680*/  SHF.R.S32.HI R103, RZ, 0x1f, R88 ;  /* 0x0000001fff677819 */ /* 0x000fe20000011458 */
[----:B------:R-:W-:Y:S01]  /*1690*/  IMAD.SHL.U32 R128, R12, 0x2, RZ ;  /* 0x000000020c807824 */ /* 0x000fe200078e00ff */
[----:B------:R-:W-:Y:S01]  /*16a0*/  SHF.R.S32.HI R102, RZ, 0x1f, R87 ;  /* 0x0000001fff667819 */ /* 0x000fe20000011457 */
[----:B------:R-:W-:Y:S01]  /*16b0*/  IMAD.SHL.U32 R113, R9, 0x2, RZ ;  /* 0x0000000209717824 */ /* 0x000fe200078e00ff */
[----:B------:R-:W-:-:S02]  /*16c0*/  SHF.R.S32.HI R101, RZ, 0x1f, R86 ;  /* 0x0000001fff657819 */ /* 0x000fc40000011456 */
[----:B------:R-:W-:Y:S02]  /*16d0*/  SHF.R.S32.HI R100, RZ, 0x1f, R85 ;  /* 0x0000001fff647819 */ /* 0x000fe40000011455 */
[----:B------:R-:W-:Y:S01]  /*16e0*/  SHF.R.S32.HI R134, RZ, 0x3, R11 ;  /* 0x00000003ff867819 */ /* 0x000fe2000001140b */
[----:B------:R-:W-:Y:S01]  /*16f0*/  BAR.SYNC.DEFER_BLOCKING 0x0 ;  /* 0x0000000000007b1d */ /* 0x000fe20000010000 */
[----:B------:R-:W-:Y:S02]  /*1700*/  ISETP.NE.AND P1, PT, R172, 0x1, PT ;  /* 0x00000001ac00780c */ /* 0x000fe40003f25270 */
[----:B--2---:R-:W-:Y:S01]  /*1710*/  @P3 SHF.R.S32.HI R3, RZ, 0x1f, R31 ;  /* 0x0000001fff033819 */ /* 0x004fe2000001141f */
[----:B------:R-:W-:Y:S02]  /*1720*/  @!P3 IMAD.MOV.U32 R3, RZ, RZ, R29 ;  /* 0x000000ffff03b224 */ /* 0x000fe400078e001d */
[----:B------:R-:W-:Y:S02]  /*1730*/  @P3 IMAD.MOV.U32 R2, RZ, RZ, R31 ;  /* 0x000000ffff023224 */ /* 0x000fe400078e001f */
[----:B------:R-:W-:Y:S01]  /*1740*/  @!P3 IMAD.MOV.U32 R2, RZ, RZ, R38 ;  /* 0x000000ffff02b224 */ /* 0x000fe200078e0026 */
[----:B------:R-:W-:Y:S01]  /*1750*/  IADD3 R38, R32, 0x8, RZ ;  /* 0x0000000820267810 */ /* 0x000fe20007ffe0ff */
[----:B------:R-:W-:-:S02]  /*1760*/  IMAD R0, R3, c[0x0][0x2b0], RZ ;  /* 0x0000ac0003007a24 */ /* 0x000fc400078e02ff */
[----:B------:R-:W-:-:S04]  /*1770*/  IMAD.WIDE.U32 R126, R2, c[0x0][0x2b0], RZ ;  /* 0x0000ac00027e7a25 */ /* 0x000fc800078e00ff */
[----:B------:R-:W-:Y:S01]  /*1780*/  IMAD R3, R2, c[0x0][0x2b4], R0 ;  /* 0x0000ad0002037a24 */ /* 0x000fe200078e0200 */
[----:B------:R-:W-:Y:S02]  /*1790*/  LOP3.LUT R2, R97, 0x8, R24, 0xf8, !PT ;  /* 0x0000000861027812 */ /* 0x000fe400078ef818 */
[----:B------:R-:W-:Y:S01]  /*17a0*/  LOP3.LUT R0, R20, 0xfffffff8, RZ, 0xc0, !PT ;  /* 0xfffffff814007812 */ /* 0x000fe200078ec0ff */
[----:B------:R-:W-:Y:S01]  /*17b0*/  IMAD.IADD R142, R127, 0x1, R3 ;  /* 0x000000017f8e7824 */ /* 0x000fe200078e0203 */
[----:B------:R-:W-:Y:S02]  /*17c0*/  LOP3.LUT R2, R2, R98, RZ, 0x3c, !PT ;  /* 0x0000006202027212 */ /* 0x000fe400078e3cff */
[----:B------:R-:W-:Y:S01]  /*17d0*/  LOP3.LUT R3, R135, 0xfffffff8, RZ, 0xc0, !PT ;  /* 0xfffffff887037812 */ /* 0x000fe200078ec0ff */
[----:B------:R-:W-:Y:S01]  /*17e0*/  IMAD.SHL.U32 R136, R0, 0x2, RZ ;  /* 0x0000000200887824 */ /* 0x000fe200078e00ff */
[----:B------:R-:W-:Y:S01]  /*17f0*/  SHF.R.S32.HI R135, RZ, 0x3, R135 ;  /* 0x00000003ff877819 */ /* 0x000fe20000011487 */
[----:B------:R-:W-:Y:S01]  /*1800*/  IMAD.IADD R80, R99, 0x1, R2 ;  /* 0x0000000163507824 */ /* 0x000fe200078e0202 */
[----:B------:R-:W-:Y:S01]  /*1810*/  SHF.R.S32.HI R2, RZ, 0x1f, R0 ;  /* 0x0000001fff027819 */ /* 0x000fe20000011400 */
[----:B------:R-:W-:Y:S01]  /*1820*/  IMAD.SHL.U32 R131, R3, 0x2, RZ ;  /* 0x0000000203837824 */ /* 0x000fe200078e00ff */
[----:B------:R-:W-:-:S02]  /*1830*/  SHF.R.S32.HI R4, RZ, 0x1f, R3 ;  /* 0x0000001fff047819 */ /* 0x000fc40000011403 */
[----:B------:R-:W-:Y:S02]  /*1840*/  SHF.L.U64.HI R137, R0, 0x1, R2 ;  /* 0x0000000100897819 */ /* 0x000fe40000010202 */
[----:B------:R-:W-:Y:S02]  /*1850*/  LOP3.LUT R0, R11, 0xfffffff8, RZ, 0xc0, !PT ;  /* 0xfffffff80b007812 */ /* 0x000fe400078ec0ff */
[----:B------:R-:W-:Y:S02]  /*1860*/  LEA R80, R80, 0x100, 0x1 ;  /* 0x0000010050507811 */ /* 0x000fe400078e08ff */
[----:B------:R-:W-:Y:S01]  /*1870*/  SHF.R.S32.HI R2, RZ, 0x1f, R0 ;  /* 0x0000001fff027819 */ /* 0x000fe20000011400 */
[----:B------:R-:W-:Y:S01]  /*1880*/  IMAD.SHL.U32 R129, R0, 0x2, RZ ;  /* 0x0000000200817824 */ /* 0x000fe200078e00ff */
[C---:B------:R-:W-:Y:S02]  /*1890*/  IADD3 R81, R80.reuse, 0x20, RZ ;  /* 0x0000002050517810 */ /* 0x040fe40007ffe0ff */
[----:B------:R-:W-:-:S02]  /*18a0*/  @P0 IADD3 R81, R80, -0x20, RZ ;  /* 0xffffffe050510810 */ /* 0x000fc40007ffe0ff */
[----:B------:R-:W-:Y:S02]  /*18b0*/  SHF.L.U64.HI R132, R3, 0x1, R4 ;  /* 0x0000000103847819 */ /* 0x000fe40000010204 */
[----:B------:R-:W-:Y:S02]  /*18c0*/  SHF.L.U64.HI R130, R0, 0x1, R2 ;  /* 0x0000000100827819 */ /* 0x000fe40000010202 */
[----:B------:R-:W-:Y:S02]  /*18d0*/  ISETP.GE.AND P0, PT, R170, 0x1, PT ;  /* 0x00000001aa00780c */ /* 0x000fe40003f06270 */
.L_x_90:
[----:B------:R-:W-:Y:S01]  /*18e0*/  IMAD.SHL.U32 R90, R78, 0x40, RZ ;  /* 0x000000404e5a7824 */ /* 0x000fe200078e00ff */
[----:B------:R-:W-:Y:S04]  /*18f0*/  DEPBAR.LE SB0, 0x0 ;  /* 0x000080000000791a */ /* 0x000fe80000000000 */
[----:B-1----:R-:W-:Y:S01]  /*1900*/  IMAD.IADD R2, R111, 0x1, R90 ;  /* 0x000000016f027824 */ /* 0x002fe200078e025a */
[----:B------:R-:W-:Y:S01]  /*1910*/  ISETP.NE.AND P1, PT, R172, 0x1, PT ;  /* 0x00000001ac00780c */ /* 0x000fe20003f25270 */
[----:B------:R-:W-:Y:S01]  /*1920*/  IMAD.MOV.U32 R82, RZ, RZ, RZ ;  /* 0x000000ffff527224 */ /* 0x000fe200078e00ff */
[----:B------:R-:W-:Y:S01]  /*1930*/  ISETP.GE.AND P2, PT, R170, 0x1, PT ;  /* 0x00000001aa00780c */ /* 0x000fe20003f46270 */
[----:B------:R-:W-:Y:S01]  /*1940*/  IMAD.IADD R0, R151, 0x1, R2 ;  /* 0x0000000197007824 */ /* 0x000fe200078e0202 */
[----:B------:R-:W-:Y:S01]  /*1950*/  ISETP.GE.AND P0, PT, R2, R105, PT ;  /* 0x000000690200720c */ /* 0x000fe20003f06270 */
[----:B------:R-:W-:Y:S02]  /*1960*/  BSSY B1, `(.L_x_66) ;  /* 0x00003d7000017945 */ /* 0x000fe40003800000 */
[----:B------:R-:W-:Y:S01]  /*1970*/  IMAD.MOV.U32 R2, RZ, RZ, R0 ;  /* 0x000000ffff027224 */ /* 0x000fe200078e0000 */
[----:B------:R-:W-:Y:S05]  /*1980*/  ISETP.GT.OR P0, PT, R111, 0x3f, P0 ;  /* 0x0000003f6f00780c */ /* 0x000fea0000704670 */
[----:B------:R-:W-:Y:S05]  /*1990*/  @P1 IMAD.HI.U32 R3, R0, c[0x0][0x2bc], RZ ;  /* 0x0000af0000031a27 */ /* 0x000fea00078e00ff */
[----:B------:R-:W-:Y:S04]  /*19a0*/  @P1 SHF.R.U32.HI R2, RZ, c[0x0][0x2c0], R3 ;  /* 0x0000b000ff021a19 */ /* 0x000fe80000011603 */
[C---:B------:R-:W-:Y:S04]  /*19b0*/  @!P0 IADD3 R3, P1, R2.reuse, R126, RZ ;  /* 0x0000007e02038210 */ /* 0x040fe80007f3e0ff */
[----:B------:R-:W-:Y:S01]  /*19c0*/  @!P0 LEA.HI.X.SX32 R5, R2, R142, 0x1, P1 ;  /* 0x0000008e02058211 */ /* 0x000fe200008f0eff */
[----:B------:R-:W-:Y:S01]  /*19d0*/  IMAD.MOV R2, RZ, RZ, -R2 ;  /* 0x000000ffff027224 */ /* 0x000fe200078e0a02 */
[C---:B------:R-:W-:Y:S03]  /*19e0*/  @!P0 LEA R4, P1, R3.reuse, c[0x0][0x2a0], 0x2 ;  /* 0x0000a80003048a11 */ /* 0x040fe600078210ff */
[----:B------:R-:W-:Y:S01]  /*19f0*/  IMAD R83, R2, c[0x0][0x2b8], R0 ;  /* 0x0000ae0002537a24 */ /* 0x000fe200078e0200 */
[----:B------:R-:W-:Y:S03]  /*1a00*/  @!P0 LEA.HI.X R5, R3, c[0x0][0x2a4], R5, 0x2, P1 ;  /* 0x0000a90003058a11 */ /* 0x000fe600008f1405 */
[----:B------:R-:W-:Y:S01]  /*1a10*/  IMAD.WIDE.U32 R2, R83, c[0x0][0x1e0], RZ ;  /* 0x0000780053027a25 */ /* 0x000fe200078e00ff */
[----:B------:R-:W-:Y:S01]  /*1a20*/  SHF.R.S32.HI R95, RZ, 0x1f, R83 ;  /* 0x0000001fff5f7819 */ /* 0x000fe20000011453 */
[----:B------:R-:W2:Y:S04]  /*1a30*/  @!P0 LDG.E R82, [R4.64] ;  /* 0x0000000604528981 */ /* 0x000ea8000c1e1900 */
[----:B------:R-:W-:Y:S01]  /*1a40*/  IMAD R0, R95, c[0x0][0x1e0], RZ ;  /* 0x000078005f007a24 */ /* 0x000fe200078e02ff */
[----:B------:R-:W-:Y:S03]  /*1a50*/  BAR.SYNC.DEFER_BLOCKING 0x0 ;  /* 0x0000000000007b1d */ /* 0x000fe60000010000 */
[----:B------:R-:W-:Y:S04]  /*1a60*/  IMAD R0, R83, c[0x0][0x1e4], R0 ;  /* 0x0000790053007a24 */ /* 0x000fe800078e0200 */
[----:B------:R-:W-:Y:S01]  /*1a70*/  IMAD.IADD R3, R3, 0x1, R0 ;  /* 0x0000000103037824 */ /* 0x000fe200078e0200 */
[----:B--2---:R-:W-:Y:S03]  /*1a80*/  SHF.R.S32.HI R96, RZ, 0x1f, R82 ;  /* 0x0000001fff607819 */ /* 0x004fe60000011452 */
[----:B------:R-:W-:Y:S04]  /*1a90*/  IMAD.WIDE.U32 R2, R82, c[0x0][0x1f0], R2 ;  /* 0x00007c0052027a25 */ /* 0x000fe800078e0002 */
[----:B------:R-:W-:Y:S01]  /*1aa0*/  IMAD R4, R96, c[0x0][0x1f0], RZ ;  /* 0x00007c0060047a24 */ /* 0x000fe200078e02ff */
[----:B------:R-:W-:Y:S03]  /*1ab0*/  IADD3 R0, P0, R168, R2, RZ ;  /* 0x00000002a8007210 */ /* 0x000fe60007f1e0ff */
[----:B------:R-:W-:Y:S05]  /*1ac0*/  IMAD R4, R82, c[0x0][0x1f4], R4 ;  /* 0x00007d0052047a24 */ /* 0x000fea00078e0204 */
[----:B------:R-:W-:Y:S02]  /*1ad0*/  IADD3.X R2, R146, R3, R4, P0, !PT ;  /* 0x0000000392027210 */ /* 0x000fe400007fe404 */
[C---:B------:R-:W-:Y:S04]  /*1ae0*/  LEA R29, P0, R0.reuse, c[0x0][0x1c8], 0x1 ;  /* 0x00007200001d7a11 */ /* 0x040fe800078008ff */
[----:B------:R-:W-:Y:S01]  /*1af0*/  LEA.HI.X R26, R0, c[0x0][0x1cc], R2, 0x1, P0 ;  /* 0x00007300001a7a11 */ /* 0x000fe200000f0c02 */
[----:B----4-:R-:W-:-:S05]  /*1b00*/  @!P2 BRA `(.L_x_67) ;  /* 0x000039600000a947 */ /* 0x010fca0003800000 */
[-C--:B------:R-:W-:Y:S01]  /*1b10*/  IMAD R3, R155, R78.reuse, RZ ;  /* 0x0000004e9b037224 */ /* 0x080fe200078e02ff */
[----:B------:R-:W-:Y:S01]  /*1b20*/  ISETP.NE.AND P0, PT, RZ, UR4, PT ;  /* 0x00000004ff007c0c */ /* 0x000fe2000bf05270 */
[-C--:B------:R-:W-:Y:S01]  /*1b30*/  IMAD R2, R156, R78.reuse, RZ ;  /* 0x0000004e9c027224 */ /* 0x080fe200078e02ff */
[----:B------:R-:W-:Y:S01]  /*1b40*/  SHF.R.S32.HI R0, RZ, 0x1f, R78 ;  /* 0x0000001fff007819 */ /* 0x000fe2000001144e */
[----:B------:R-:W-:Y:S01]  /*1b50*/  IMAD.WIDE.U32 R8, R161, R78, RZ ;  /* 0x0000004ea1087225 */ /* 0x000fe200078e00ff */
[----:B------:R-:W-:Y:S03]  /*1b60*/  IADD3 R4, -R90, R105, RZ ;  /* 0x000000695a047210 */ /* 0x000fe60007ffe1ff */
[----:B------:R-:W-:Y:S01]  /*1b70*/  IMAD R3, R0, R161, R3 ;  /* 0x000000a100037224 */ /* 0x000fe200078e0203 */
[----:B------:R-:W-:Y:S01]  /*1b80*/  IMNMX R84, R4, 0x40, PT ;  /* 0x0000004004547817 */ /* 0x000fe20003800200 */
[----:B------:R-:W-:Y:S02]  /*1b90*/  IMAD R0, R0, R162, R2 ;  /* 0x000000a200007224 */ /* 0x000fe400078e0202 */
[----:B------:R-:W-:Y:S01]  /*1ba0*/  IMAD.WIDE.U32 R10, R162, R78, RZ ;  /* 0x0000004ea20a7225 */ /* 0x000fe200078e00ff */
[----:B------:R-:W-:Y:S04]  /*1bb0*/  IADD3 R30, R9, R3, RZ ;  /* 0x00000003091e7210 */ /* 0x000fe80007ffe0ff */
[----:B------:R-:W-:Y:S01]  /*1bc0*/  IADD3 R31, R11, R0, RZ ;  /* 0x000000000b1f7210 */ /* 0x000fe20007ffe0ff */
[----:B------:R-:W-:-:S05]  /*1bd0*/  @!P0 BRA `(.L_x_68) ;  /* 0x00001c0000008947 */ /* 0x000fca0003800000 */
[----:B------:R-:W-:Y:S01]  /*1be0*/  ISETP.GE.AND P1, PT, R91, R84, PT ;  /* 0x000000545b00720c */ /* 0x000fe20003f26270 */
[----:B------:R-:W-:Y:S01]  /*1bf0*/  BSSY B0, `(.L_x_69) ;  /* 0x000003a000007945 */ /* 0x000fe20003800000 */
[----:B------:R-:W-:Y:S01]  /*1c00*/  CS2R R52, SRZ ;  /* 0x0000000000347805 */ /* 0x000fe2000001ff00 */
        /* <DEDUP_REMOVED lines=11> */
[----:B------:R-:W-:-:S05]  /*1cc0*/  @P1 BRA `(.L_x_70) ;  /* 0x000002c000001947 */ /* 0x000fca0003800000 */
[----:B------:R-:W-:Y:S01]  /*1cd0*/  IADD3 R0, P0, R124, R8, RZ ;  /* 0x000000087c007210 */ /* 0x000fe20007f1e0ff */
[----:B------:R-:W-:Y:S01]  /*1ce0*/  CS2R R40, SRZ ;  /* 0x0000000000287805 */ /* 0x000fe2000001ff00 */
[----:B------:R-:W-:Y:S01]  /*1cf0*/  CS2R R44, SRZ ;  /* 0x00000000002c7805 */ /* 0x000fe2000001ff00 */
[----:B------:R-:W-:Y:S01]  /*1d00*/  CS2R R12, SRZ ;  /* 0x00000000000c7805 */ /* 0x000fe2000001ff00 */
[----:B------:R-:W-:Y:S01]  /*1d10*/  CS2R R46, SRZ ;  /* 0x00000000002e7805 */ /* 0x000fe2000001ff00 */
[----:B------:R-:W-:Y:S01]  /*1d20*/  IMAD.X R3, R30, 0x1, R141, P0 ;  /* 0x000000011e037824 */ /* 0x000fe200000e068d */
[----:B------:R-:W-:Y:S01]  /*1d30*/  IADD3 R2, P0, R122, R10, RZ ;  /* 0x0000000a7a027210 */ /* 0x000fe20007f1e0ff */
[----:B------:R-:W-:Y:S01]  /*1d40*/  CS2R R14, SRZ ;  /* 0x00000000000e7805 */ /* 0x000fe2000001ff00 */
[----:B------:R-:W-:Y:S01]  /*1d50*/  CS2R R48, SRZ ;  /* 0x0000000000307805 */ /* 0x000fe2000001ff00 */
[----:B------:R-:W-:Y:S01]  /*1d60*/  CS2R R16, SRZ ;  /* 0x0000000000107805 */ /* 0x000fe2000001ff00 */
[----:B------:R-:W-:Y:S01]  /*1d70*/  CS2R R50, SRZ ;  /* 0x0000000000327805 */ /* 0x000fe2000001ff00 */
[----:B------:R-:W-:Y:S01]  /*1d80*/  IMAD.X R5, R31, 0x1, R140, P0 ;  /* 0x000000011f057824 */ /* 0x000fe200000e068c */
[C---:B------:R-:W-:Y:S01]  /*1d90*/  LEA R6, P0, R0.reuse, c[0x0][0x270], 0x1 ;  /* 0x00009c0000067a11 */ /* 0x040fe200078008ff */
[----:B------:R-:W-:Y:S01]  /*1da0*/  CS2R R18, SRZ ;  /* 0x0000000000127805 */ /* 0x000fe2000001ff00 */
[----:B------:R-:W-:Y:S01]  /*1db0*/  CS2R R52, SRZ ;  /* 0x0000000000347805 */ /* 0x000fe2000001ff00 */
[----:B------:R-:W-:Y:S01]  /*1dc0*/  CS2R R20, SRZ ;  /* 0x0000000000147805 */ /* 0x000fe2000001ff00 */
[----:B------:R-:W-:Y:S02]  /*1dd0*/  LEA.HI.X R7, R0, c[0x0][0x274], R3, 0x1, P0 ;  /* 0x00009d0000077a11 */ /* 0x000fe400000f0c03 */
[C---:B------:R-:W-:Y:S04]  /*1de0*/  LEA R4, P0, R2.reuse, c[0x0][0x288], 0x1 ;  /* 0x0000a20002047a11 */ /* 0x040fe800078008ff */
[----:B------:R-:W-:Y:S02]  /*1df0*/  LEA.HI.X R5, R2, c[0x0][0x28c], R5, 0x1, P0 ;  /* 0x0000a30002057a11 */ /* 0x000fe400000f0c05 */
[----:B------:R-:W-:Y:S01]  /*1e00*/  ISETP.GE.AND P0, PT, R32, c[0x0][0x27c], PT ;  /* 0x00009f0020007a0c */ /* 0x000fe20003f06270 */
[----:B------:R-:W-:Y:S11]  /*1e10*/  CS2R R2, SRZ ;  /* 0x0000000000027805 */ /* 0x000ff6000001ff00 */
[----:B------:R-:W-:Y:S01]  /*1e20*/  @!UPT UIADD3 URZ, URZ, URZ, URZ ;  /* 0x0000003f3f3ff290 */ /* 0x000fe2000fffe03f */
[----:B------:R1:W5:Y:S04]  /*1e30*/  @!P0 LDG.E.64 R40, [R6.64] ;  /* 0x0000000606288981 */ /* 0x000368000c1e1b00 */
[----:B------:R1:W5:Y:S01]  /*1e40*/  @!P0 LDG.E.64 R2, [R4.64] ;  /* 0x0000000604028981 */ /* 0x000362000c1e1b00 */
[----:B------:R-:W-:Y:S11]  /*1e50*/  ISETP.GE.AND P0, PT, R38, c[0x0][0x27c], PT ;  /* 0x00009f0026007a0c */ /* 0x000ff60003f06270 */
[----:B------:R-:W-:Y:S02]  /*1e60*/  @!UPT UIADD3 URZ, URZ, URZ, URZ ;  /* 0x0000003f3f3ff290 */ /* 0x000fe4000fffe03f */
[----:B------:R1:W5:Y:S04]  /*1e70*/  @!P0 LDG.E.64 R44, [R6.64+0x10] ;  /* 0x00001006062c8981 */ /* 0x000368000c1e1b00 */
[----:B------:R1:W5:Y:S01]  /*1e80*/  @!P0 LDG.E.64 R12, [R4.64+0x10] ;  /* 0x00001006040c8981 */ /* 0x000362000c1e1b00 */
        /* <DEDUP_REMOVED lines=15> */
[----:B------:R1:W5:Y:S02]  /*1f80*/  @!P0 LDG.E.64 R20, [R4.64+0x50] ;  /* 0x0000500604148981 */ /* 0x000364000c1e1b00 */
.L_x_70:
[----:B------:R-:W-:Y:S05]  /*1f90*/  BSYNC B0 ;  /* 0x0000000000007941 */ /* 0x000fea0003800000 */
.L_x_69:
[----:B------:R2:W3:Y:S04]  /*1fa0*/  SHFL.IDX PT, R65, R26, RZ, 0x1e1f ;  /* 0x001e1fff1a417589 */ /* 0x0004e800000e0000 */
[----:B------:R2:W4:Y:S01]  /*1fb0*/  SHFL.IDX PT, R64, R29, RZ, 0x1e1f ;  /* 0x001e1fff1d407589 */ /* 0x00052200000e0000 */
[----:B------:R-:W-:-:S05]  /*1fc0*/  @P1 BRA `(.L_x_71) ;  /* 0x0000370000001947 */ /* 0x000fca0003800000 */
[----:B-----5:R-:W-:Y:S01]  /*1fd0*/  MOV R0, R51 ;  /* 0x0000003300007202 */ /* 0x020fe20000000f00 */
[----:B-1----:R-:W-:Y:S01]  /*1fe0*/  IMAD.MOV.U32 R6, RZ, RZ, R52 ;  /* 0x000000ffff067224 */ /* 0x002fe200078e0034 */
[----:B------:R-:W-:Y:S01]  /*1ff0*/  ISETP.GE.AND P0, PT, R24, c[0x0][0x1d4], PT ;  /* 0x0000750018007a0c */ /* 0x000fe20003f06270 */
[----:B------:R-:W-:Y:S01]  /*2000*/  IMAD.MOV.U32 R5, RZ, RZ, R53 ;  /* 0x000000ffff057224 */ /* 0x000fe200078e0035 */
[----:B------:R-:W-:Y:S01]  /*2010*/  BSSY B0, `(.L_x_72) ;  /* 0x0000056000007945 */ /* 0x000fe20003800000 */
[----:B------:R-:W-:Y:S03]  /*2020*/  IMAD.MOV.U32 R4, RZ, RZ, R50 ;  /* 0x000000ffff047224 */ /* 0x000fe600078e0032 */
[----:B------:R-:W-:Y:S01]  /*2030*/  PRMT R59, R6, 0x5410, R5 ;  /* 0x00005410063b7816 */ /* 0x000fe20000000005 */
[----:B------:R-:W-:Y:S01]  /*2040*/  IMAD.MOV.U32 R6, RZ, RZ, R48 ;  /* 0x000000ffff067224 */ /* 0x000fe200078e0030 */
[----:B------:R-:W-:Y:S01]  /*2050*/  PRMT R58, R4, 0x5410, R0 ;  /* 0x00005410043a7816 */ /* 0x000fe20000000000 */
[----:B------:R-:W-:Y:S01]  /*2060*/  IMAD.MOV.U32 R5, RZ, RZ, R49 ;  /* 0x000000ffff057224 */ /* 0x000fe200078e0031 */
[----:B------:R-:W-:Y:S01]  /*2070*/  MOV R4, R46 ;  /* 0x0000002e00047202 */ /* 0x000fe20000000f00 */
        /* <DEDUP_REMOVED lines=11> */
[----:B------:R-:W-:Y:S02]  /*2130*/  MOV R6, R18 ;  /* 0x0000001200067202 */ /* 0x000fe40000000f00 */
[----:B------:R-:W-:Y:S02]  /*2140*/  MOV R0, R17 ;  /* 0x0000001100007202 */ /* 0x000fe40000000f00 */
[----:B--2---:R-:W-:Y:S01]  /*2150*/  PRMT R29, R6, 0x5410, R5 ;  /* 0x00005410061d7816 */ /* 0x004fe20000000005 */
[----:B------:R-:W-:Y:S01]  /*2160*/  IMAD.MOV.U32 R6, RZ, RZ, R14 ;  /* 0x000000ffff067224 */ /* 0x000fe200078e000e */
[----:B------:R-:W-:Y:S01]  /*2170*/  PRMT R26, R4, 0x5410, R0 ;  /* 0x00005410041a7816 */ /* 0x000fe20000000000 */
[----:B------:R-:W-:Y:S01]  /*2180*/  IMAD.MOV.U32 R5, RZ, RZ, R15 ;  /* 0x000000ffff057224 */ /* 0x000fe200078e000f */
[----:B------:R-:W-:Y:S01]  /*2190*/  MOV R4, R12 ;  /* 0x0000000c00047202 */ /* 0x000fe20000000f00 */
[----:B------:R-:W-:Y:S03]  /*21a0*/  IMAD.MOV.U32 R0, RZ, RZ, R13 ;  /* 0x000000ffff007224 */ /* 0x000fe600078e000d */
[----:B------:R-:W-:Y:S02]  /*21b0*/  PRMT R23, R6, 0x5410, R5 ;  /* 0x0000541006177816 */ /* 0x000fe40000000005 */
[----:B------:R-:W-:Y:S01]  /*21c0*/  PRMT R22, R4, 0x5410, R0 ;  /* 0x0000541004167816 */ /* 0x000fe20000000000 */
[----:B------:R-:W-:-:S05]  /*21d0*/  @P0 BRA `(.L_x_73) ;  /* 0x0000039000000947 */ /* 0x000fca0003800000 */
[C---:B----4-:R-:W-:Y:S01]  /*21e0*/  LEA R60, P0, R24.reuse, R64, 0x1 ;  /* 0x00000040183c7211 */ /* 0x050fe200078008ff */
[----:B------:R-:W1:Y:S01]  /*21f0*/  LDS.128 R8, [R80+0x3000] ;  /* 0x0030000050087984 */ /* 0x000e620000000c00 */
[----:B------:R-:W-:Y:S01]  /*2200*/  MOV R4, R2 ;  /* 0x0000000200047202 */ /* 0x000fe20000000f00 */
[----:B------:R-:W-:Y:S01]  /*2210*/  IMAD.MOV.U32 R34, RZ, RZ, R40 ;  /* 0x000000ffff227224 */ /* 0x000fe200078e0028 */
[----:B---3--:R-:W-:Y:S02]  /*2220*/  LEA.HI.X R61, R24, R65, R25, 0x1, P0 ;  /* 0x00000041183d7211 */ /* 0x008fe400000f0c19 */
[----:B------:R-:W-:Y:S02]  /*2230*/  ISETP.GE.AND P0, PT, R32, c[0x0][0x27c], PT ;  /* 0x00009f0020007a0c */ /* 0x000fe40003f06270 */
[----:B------:R-:W-:Y:S02]  /*2240*/  MOV R6, R3 ;  /* 0x0000000300067202 */ /* 0x000fe40000000f00 */
[----:B------:R-:W-:Y:S09]  /*2250*/  MOV R43, R41 ;  /* 0x00000029002b7202 */ /* 0x000ff20000000f00 */
[--C-:B------:R-:W-:Y:S01]  /*2260*/  @!P0 SHF.R.U64 R5, R2, 0x10, R3.reuse ;  /* 0x0000001002058819 */ /* 0x100fe20000001203 */
[----:B------:R-:W-:Y:S01]  /*2270*/  @!P0 HADD2.F32 R4, -RZ, R4.H0_H0 ;  /* 0x20000004ff048230 */ /* 0x000fe20000004100 */
[----:B------:R-:W-:Y:S01]  /*2280*/  @!P0 SHF.R.U32.HI R7, RZ, 0x10, R3 ;  /* 0x00000010ff078819 */ /* 0x000fe20000011603 */
[----:B------:R-:W-:Y:S01]  /*2290*/  @!P0 HADD2.F32 R34, -RZ, R34.H0_H0 ;  /* 0x20000022ff228230 */ /* 0x000fe20000004100 */
[--C-:B------:R-:W-:Y:S01]  /*22a0*/  @!P0 SHF.R.U64 R42, R40, 0x10, R41.reuse ;  /* 0x00000010282a8819 */ /* 0x100fe20000001229 */
[----:B------:R-:W-:Y:S01]  /*22b0*/  @!P0 HADD2.F32 R5, -RZ, R5.H0_H0 ;  /* 0x20000005ff058230 */ /* 0x000fe20000004100 */
[----:B------:R-:W-:Y:S01]  /*22c0*/  @!P0 SHF.R.U32.HI R54, RZ, 0x10, R41 ;  /* 0x00000010ff368819 */ /* 0x000fe20000011629 */
[----:B------:R-:W-:Y:S02]  /*22d0*/  @!P0 HADD2.F32 R6, -RZ, R6.H0_H0 ;  /* 0x20000006ff068230 */ /* 0x000fe40000004100 */
[----:B------:R-:W-:Y:S01]  /*22e0*/  @!P0 HADD2.F32 R7, -RZ, R7.H0_H0 ;  /* 0x20000007ff078230 */ /* 0x000fe20000004100 */
[----:B-1----:R-:W-:Y:S02]  /*22f0*/  @!P0 MOV R0, R8 ;  /* 0x0000000800008202 */ /* 0x002fe40000000f00 */
[----:B------:R-:W-:Y:S03]  /*2300*/  @!P0 MOV R3, R9 ;  /* 0x0000000900038202 */ /* 0x000fe60000000f00 */
[--C-:B------:R-:W-:Y:S02]  /*2310*/  @!P0 HADD2.F32 R31, -RZ, R0.reuse.H1_H1 ;  /* 0x30000000ff1f8230 */ /* 0x100fe40000004100 */
[----:B------:R-:W-:Y:S02]  /*2320*/  @!P0 HADD2.F32 R2, -RZ, R0.H0_H0 ;  /* 0x20000000ff028230 */ /* 0x000fe40000004100 */
[--C-:B------:R-:W-:Y:S01]  /*2330*/  @!P0 HADD2.F32 R40, -RZ, R3.reuse.H1_H1 ;  /* 0x30000003ff288230 */ /* 0x100fe20000004100 */
[-C--:B------:R-:W-:Y:S01]  /*2340*/  @!P0 FMUL.FTZ R41, R31, R4.reuse ;  /* 0x000000041f298220 */ /* 0x080fe20000410000 */
[----:B------:R-:W-:Y:S01]  /*2350*/  @!P0 HADD2.F32 R3, -RZ, R3.H0_H0 ;  /* 0x20000003ff038230 */ /* 0x000fe20000004100 */
[C---:B------:R-:W-:Y:S02]  /*2360*/  @!P0 FMUL.FTZ R0, R2.reuse, R4 ;  /* 0x0000000402008220 */ /* 0x040fe40000410000 */
[-C--:B------:R-:W-:Y:S01]  /*2370*/  @!P0 FFMA.FTZ R66, R2, R34.reuse, -R41 ;  /* 0x0000002202428223 */ /* 0x080fe20000010829 */
[----:B------:R-:W-:Y:S01]  /*2380*/  @!P0 HADD2.F32 R41, -RZ, R42.H0_H0 ;  /* 0x2000002aff298230 */ /* 0x000fe20000004100 */
[CC--:B------:R-:W-:Y:S02]  /*2390*/  @!P0 FMUL.FTZ R42, R40.reuse, R5.reuse ;  /* 0x00000005282a8220 */ /* 0x0c0fe40000410000 */
[----:B------:R-:W-:Y:S02]  /*23a0*/  @!P0 IMAD.MOV.U32 R4, RZ, RZ, R10 ;  /* 0x000000ffff048224 */ /* 0x000fe400078e000a */
[C---:B------:R-:W-:Y:S02]  /*23b0*/  @!P0 FMUL.FTZ R2, R3.reuse, R5 ;  /* 0x0000000503028220 */ /* 0x040fe40000410000 */
[----:B------:R-:W-:Y:S01]  /*23c0*/  @!P0 FFMA.FTZ R63, R3, R41, -R42 ;  /* 0x00000029033f8223 */ /* 0x000fe2000001082a */
[----:B------:R-:W-:Y:S01]  /*23d0*/  @!P0 MOV R3, R11 ;  /* 0x0000000b00038202 */ /* 0x000fe20000000f00 */
[----:B------:R-:W-:Y:S01]  /*23e0*/  @!P0 FFMA.FTZ R0, R31, R34, R0 ;  /* 0x000000221f008223 */ /* 0x000fe20000010000 */
[--C-:B------:R-:W-:Y:S01]  /*23f0*/  @!P0 HADD2.F32 R31, -RZ, R4.reuse.H1_H1 ;  /* 0x30000004ff1f8230 */ /* 0x100fe20000004100 */
[----:B------:R-:W-:Y:S01]  /*2400*/  @!P0 FFMA.FTZ R2, R40, R41, R2 ;  /* 0x0000002928028223 */ /* 0x000fe20000010002 */
[----:B------:R-:W-:Y:S02]  /*2410*/  @!P0 HADD2.F32 R4, -RZ, R4.H0_H0 ;  /* 0x20000004ff048230 */ /* 0x000fe40000004100 */
[----:B------:R-:W-:Y:S01]  /*2420*/  @!P0 HADD2.F32 R34, -RZ, R43.H0_H0 ;  /* 0x2000002bff228230 */ /* 0x000fe20000004100 */
[-C--:B------:R-:W-:Y:S01]  /*2430*/  @!P0 FMUL.FTZ R62, R31, R6.reuse ;  /* 0x000000061f3e8220 */ /* 0x080fe20000410000 */
[--C-:B------:R-:W-:Y:S01]  /*2440*/  @!P0 HADD2.F32 R42, -RZ, R3.reuse.H1_H1 ;  /* 0x30000003ff2a8230 */ /* 0x100fe20000004100 */
[----:B------:R-:W-:Y:S01]  /*2450*/  @!P0 F2FP.PACK_AB R2, R2, R63 ;  /* 0x0000003f0202823e */ /* 0x000fe200000000ff */
[----:B------:R-:W-:Y:S01]  /*2460*/  @!P0 HADD2.F32 R5, -RZ, R3.H0_H0 ;  /* 0x20000003ff058230 */ /* 0x000fe20000004100 */
[----:B------:R-:W-:Y:S01]  /*2470*/  @!P0 FMUL.FTZ R3, R4, R6 ;  /* 0x0000000604038220 */ /* 0x000fe20000410000 */
[----:B------:R-:W-:Y:S01]  /*2480*/  @!P0 HADD2.F32 R43, -RZ, R54.H0_H0 ;  /* 0x20000036ff2b8230 */ /* 0x000fe20000004100 */
[-C--:B------:R-:W-:Y:S01]  /*2490*/  @!P0 FMUL.FTZ R54, R42, R7.reuse ;  /* 0x000000072a368220 */ /* 0x080fe20000410000 */
[----:B------:R-:W-:Y:S01]  /*24a0*/  @!P0 F2FP.PACK_AB R0, R0, R66 ;  /* 0x000000420000823e */ /* 0x000fe200000000ff */
[----:B------:R-:W-:Y:S02]  /*24b0*/  @!P0 FFMA.FTZ R62, R4, R34, -R62 ;  /* 0x00000022043e8223 */ /* 0x000fe4000001083e */
[----:B------:R-:W-:Y:S01]  /*24c0*/  @!P0 FMUL.FTZ R4, R5, R7 ;  /* 0x0000000705048220 */ /* 0x000fe20000410000 */
[----:B------:R-:W-:Y:S01]  /*24d0*/  @!P0 MOV R8, R0 ;  /* 0x0000000000088202 */ /* 0x000fe20000000f00 */
[----:B------:R-:W-:Y:S02]  /*24e0*/  @!P0 FFMA.FTZ R3, R31, R34, R3 ;  /* 0x000000221f038223 */ /* 0x000fe40000010003 */
[-C--:B------:R-:W-:Y:S02]  /*24f0*/  @!P0 FFMA.FTZ R54, R5, R43.reuse, -R54 ;  /* 0x0000002b05368223 */ /* 0x080fe40000010836 */
[----:B------:R-:W-:Y:S01]  /*2500*/  @!P0 FFMA.FTZ R4, R42, R43, R4 ;  /* 0x0000002b2a048223 */ /* 0x000fe20000010004 */
[----:B------:R-:W-:Y:S01]  /*2510*/  @!P0 F2FP.PACK_AB R3, R3, R62 ;  /* 0x0000003e0303823e */ /* 0x000fe200000000ff */
[----:B------:R-:W-:Y:S03]  /*2520*/  @!P0 IMAD.MOV.U32 R9, RZ, RZ, R2 ;  /* 0x000000ffff098224 */ /* 0x000fe600078e0002 */
[----:B------:R-:W-:Y:S02]  /*2530*/  @!P0 F2FP.PACK_AB R4, R4, R54 ;  /* 0x000000360404823e */ /* 0x000fe400000000ff */
[----:B------:R-:W-:Y:S02]  /*2540*/  @!P0 MOV R10, R3 ;  /* 0x00000003000a8202 */ /* 0x000fe40000000f00 */
[----:B------:R-:W-:Y:S05]  /*2550*/  @!P0 MOV R11, R4 ;  /* 0x00000004000b8202 */ /* 0x000fea0000000f00 */
[----:B------:R1:W-:Y:S02]  /*2560*/  ST.E.128 [R60.64], R8 ;  /* 0x000000083c007985 */ /* 0x0003e4000c101d06 */
.L_x_73:
[----:B------:R-:W-:Y:S05]  /*2570*/  BSYNC B0 ;  /* 0x0000000000007941 */ /* 0x000fea0003800000 */
.L_x_72:
[----:B------:R-:W-:Y:S01]  /*2580*/  ISETP.GE.AND P0, PT, R28, c[0x0][0x1d4], PT ;  /* 0x000075001c007a0c */ /* 0x000fe20003f06270 */
[----:B------:R-:W-:Y:S01]  /*2590*/  @!UPT UIADD3 URZ, URZ, URZ, URZ ;  /* 0x0000003f3f3ff290 */ /* 0x000fe2000fffe03f */
[----:B------:R-:W-:Y:S11]  /*25a0*/  BSSY B0, `(.L_x_74) ;  /* 0x0000038000007945 */ /* 0x000ff60003800000 */
[----:B------:R-:W-:-:S05]  /*25b0*/  @P0 BRA `(.L_x_75) ;  /* 0x0000036000000947 */ /* 0x000fca0003800000 */
[C---:B----4-:R-:W-:Y:S01]  /*25c0*/  LEA R42, P0, R86.reuse, R64, 0x1 ;  /* 0x00000040562a7211 */ /* 0x050fe200078008ff */
[----:B-1----:R-:W1:Y:S03]  /*25d0*/  LDS.128 R8, [R81+0x3000] ;  /* 0x0030000051087984 */ /* 0x002e660000000c00 */
[----:B---3--:R-:W-:Y:S02]  /*25e0*/  LEA.HI.X R43, R86, R65, R101, 0x1, P0 ;  /* 0x00000041562b7211 */ /* 0x008fe400000f0c65 */
[----:B------:R-:W-:Y:S11]  /*25f0*/  ISETP.GE.AND P0, PT, R38, c[0x0][0x27c], PT ;  /* 0x00009f0026007a0c */ /* 0x000ff60003f06270 */
[----:B------:R-:W-:Y:S02]  /*2600*/  @!UPT UIADD3 URZ, URZ, URZ, URZ ;  /* 0x0000003f3f3ff290 */ /* 0x000fe4000fffe03f */
[----:B------:R-:W-:Y:S01]  /*2610*/  @!P0 HADD2.F32 R0, -RZ, R22.H0_H0 ;  /* 0x20000016ff008230 */ /* 0x000fe20000004100 */
[--C-:B------:R-:W-:Y:S01]  /*2620*/  @!P0 SHF.R.U64 R4, R12, 0x10, R13.reuse ;  /* 0x000000100c048819 */ /* 0x100fe2000000120d */
[----:B------:R-:W-:Y:S01]  /*2630*/  @!P0 HADD2.F32 R6, -RZ, R55.H0_H0 ;  /* 0x20000037ff068230 */ /* 0x000fe20000004100 */
[----:B------:R-:W-:Y:S02]  /*2640*/  @!P0 SHF.R.U32.HI R7, RZ, 0x10, R13 ;  /* 0x00000010ff078819 */ /* 0x000fe4000001160d */
[--C-:B------:R-:W-:Y:S01]  /*2650*/  @!P0 SHF.R.U64 R13, R44, 0x10, R45.reuse ;  /* 0x000000102c0d8819 */ /* 0x100fe2000000122d */
[----:B------:R-:W-:Y:S01]  /*2660*/  @!P0 HADD2.F32 R4, -RZ, R4.H0_H0 ;  /* 0x20000004ff048230 */ /* 0x000fe20000004100 */
[----:B------:R-:W-:Y:S01]  /*2670*/  @!P0 SHF.R.U32.HI R40, RZ, 0x10, R45 ;  /* 0x00000010ff288819 */ /* 0x000fe2000001162d */
[----:B------:R-:W-:Y:S02]  /*2680*/  @!P0 HADD2.F32 R7, -RZ, R7.H0_H0 ;  /* 0x20000007ff078230 */ /* 0x000fe40000004100 */
[----:B------:R-:W-:Y:S02]  /*2690*/  @!P0 HADD2.F32 R13, -RZ, R13.H0_H0 ;  /* 0x2000000dff0d8230 */ /* 0x000fe40000004100 */
[----:B------:R-:W-:Y:S01]  /*26a0*/  @!P0 HADD2.F32 R40, -RZ, R40.H0_H0 ;  /* 0x20000028ff288230 */ /* 0x000fe20000004100 */
[----:B-1----:R-:W-:Y:S02]  /*26b0*/  @!P0 MOV R2, R8 ;  /* 0x0000000800028202 */ /* 0x002fe40000000f00 */
[----:B------:R-:W-:Y:S03]  /*26c0*/  @!P0 MOV R3, R9 ;  /* 0x0000000900038202 */ /* 0x000fe60000000f00 */
[--C-:B------:R-:W-:Y:S02]  /*26d0*/  @!P0 HADD2.F32 R5, -RZ, R2.reuse.H1_H1 ;  /* 0x30000002ff058230 */ /* 0x100fe40000004100 */
[----:B------:R-:W-:Y:S02]  /*26e0*/  @!P0 HADD2.F32 R2, -RZ, R2.H0_H0 ;  /* 0x20000002ff028230 */ /* 0x000fe40000004100 */
[--C-:B------:R-:W-:Y:S01]  /*26f0*/  @!P0 HADD2.F32 R12, -RZ, R3.reuse.H1_H1 ;  /* 0x30000003ff0c8230 */ /* 0x100fe20000004100 */
[CC--:B------:R-:W-:Y:S01]  /*2700*/  @!P0 FMUL.FTZ R31, R5.reuse, R0.reuse ;  /* 0x00000000051f8220 */ /* 0x0c0fe20000410000 */
[----:B------:R-:W-:Y:S01]  /*2710*/  @!P0 HADD2.F32 R3, -RZ, R3.H0_H0 ;  /* 0x20000003ff038230 */ /* 0x000fe20000004100 */
[C---:B------:R-:W-:Y:S02]  /*2720*/  @!P0 FMUL.FTZ R0, R2.reuse, R0 ;  /* 0x0000000002008220 */ /* 0x040fe40000410000 */
[-C--:B------:R-:W-:Y:S02]  /*2730*/  @!P0 FFMA.FTZ R45, R2, R6.reuse, -R31 ;  /* 0x00000006022d8223 */ /* 0x080fe4000001081f */
[----:B------:R-:W-:Y:S01]  /*2740*/  @!P0 FFMA.FTZ R0, R5, R6, R0 ;  /* 0x0000000605008223 */ /* 0x000fe20000010000 */
[----:B------:R-:W-:Y:S01]  /*2750*/  @!P0 MOV R5, R10 ;  /* 0x0000000a00058202 */ /* 0x000fe20000000f00 */
[CC--:B------:R-:W-:Y:S02]  /*2760*/  @!P0 FMUL.FTZ R31, R12.reuse, R4.reuse ;  /* 0x000000040c1f8220 */ /* 0x0c0fe40000410000 */
[C---:B------:R-:W-:Y:S01]  /*2770*/  @!P0 FMUL.FTZ R2, R3.reuse, R4 ;  /* 0x0000000403028220 */ /* 0x040fe20000410000 */
[----:B------:R-:W-:Y:S01]  /*2780*/  @!P0 MOV R4, R11 ;  /* 0x0000000b00048202 */ /* 0x000fe20000000f00 */
[-C--:B------:R-:W-:Y:S01]  /*2790*/  @!P0 FFMA.FTZ R44, R3, R13.reuse, -R31 ;  /* 0x0000000d032c8223 */ /* 0x080fe2000001081f */
[----:B------:R-:W-:Y:S01]  /*27a0*/  @!P0 HADD2.F32 R3, -RZ, R22.H1_H1 ;  /* 0x30000016ff038230 */ /* 0x000fe20000004100 */
[----:B------:R-:W-:Y:S01]  /*27b0*/  @!P0 FFMA.FTZ R2, R12, R13, R2 ;  /* 0x0000000d0c028223 */ /* 0x000fe20000010002 */
[----:B------:R-:W-:Y:S01]  /*27c0*/  @!P0 F2FP.PACK_AB R0, R0, R45 ;  /* 0x0000002d0000823e */ /* 0x000fe200000000ff */
[--C-:B------:R-:W-:Y:S02]  /*27d0*/  @!P0 HADD2.F32 R22, -RZ, R5.reuse.H1_H1 ;  /* 0x30000005ff168230 */ /* 0x100fe40000004100 */
[----:B------:R-:W-:Y:S01]  /*27e0*/  @!P0 HADD2.F32 R6, -RZ, R5.H0_H0 ;  /* 0x20000005ff068230 */ /* 0x000fe20000004100 */
[----:B------:R-:W-:Y:S01]  /*27f0*/  @!P0 F2FP.PACK_AB R2, R2, R44 ;  /* 0x0000002c0202823e */ /* 0x000fe200000000ff */
[----:B------:R-:W-:Y:S01]  /*2800*/  @!P0 HADD2.F32 R31, -RZ, R55.H1_H1 ;  /* 0x30000037ff1f8230 */ /* 0x000fe20000004100 */
[----:B------:R-:W-:Y:S01]  /*2810*/  @!P0 MOV R8, R0 ;  /* 0x0000000000088202 */ /* 0x000fe20000000f00 */
[--C-:B------:R-:W-:Y:S01]  /*2820*/  @!P0 HADD2.F32 R34, -RZ, R4.reuse.H1_H1 ;  /* 0x30000004ff228230 */ /* 0x100fe20000004100 */
[----:B------:R-:W-:Y:S01]  /*2830*/  @!P0 MOV R9, R2 ;  /* 0x0000000200098202 */ /* 0x000fe20000000f00 */
[----:B------:R-:W-:Y:S01]  /*2840*/  @!P0 HADD2.F32 R5, -RZ, R4.H0_H0 ;  /* 0x20000004ff058230 */ /* 0x000fe20000004100 */
[-C--:B------:R-:W-:Y:S02]  /*2850*/  @!P0 FMUL.FTZ R4, R22, R3.reuse ;  /* 0x0000000316048220 */ /* 0x080fe40000410000 */
[----:B------:R-:W-:Y:S02]  /*2860*/  @!P0 FMUL.FTZ R3, R6, R3 ;  /* 0x0000000306038220 */ /* 0x000fe40000410000 */
[----:B------:R-:W-:Y:S02]  /*2870*/  @!P0 FMUL.FTZ R41, R34, R7 ;  /* 0x0000000722298220 */ /* 0x000fe40000410000 */
[----:B------:R-:W-:Y:S02]  /*2880*/  @!P0 FFMA.FTZ R6, R6, R31, -R4 ;  /* 0x0000001f06068223 */ /* 0x000fe40000010804 */
[C---:B------:R-:W-:Y:S02]  /*2890*/  @!P0 FMUL.FTZ R4, R5.reuse, R7 ;  /* 0x0000000705048220 */ /* 0x040fe40000410000 */
[----:B------:R-:W-:Y:S02]  /*28a0*/  @!P0 FFMA.FTZ R3, R22, R31, R3 ;  /* 0x0000001f16038223 */ /* 0x000fe40000010003 */
[-C--:B------:R-:W-:Y:S02]  /*28b0*/  @!P0 FFMA.FTZ R41, R5, R40.reuse, -R41 ;  /* 0x0000002805298223 */ /* 0x080fe40000010829 */
[----:B------:R-:W-:Y:S01]  /*28c0*/  @!P0 FFMA.FTZ R4, R34, R40, R4 ;  /* 0x0000002822048223 */ /* 0x000fe20000010004 */
[----:B------:R-:W-:Y:S04]  /*28d0*/  @!P0 F2FP.PACK_AB R3, R3, R6 ;  /* 0x000000060303823e */ /* 0x000fe800000000ff */
[----:B------:R-:W-:Y:S02]  /*28e0*/  @!P0 F2FP.PACK_AB R4, R4, R41 ;  /* 0x000000290404823e */ /* 0x000fe400000000ff */
[----:B------:R-:W-:Y:S02]  /*28f0*/  @!P0 MOV R10, R3 ;  /* 0x00000003000a8202 */ /* 0x000fe40000000f00 */
[----:B------:R-:W-:Y:S05]  /*2900*/  @!P0 MOV R11, R4 ;  /* 0x00000004000b8202 */ /* 0x000fea0000000f00 */
[----:B------:R1:W-:Y:S02]  /*2910*/  ST.E.128 [R42.64], R8 ;  /* 0x000000082a007985 */ /* 0x0003e4000c101d06 */
.L_x_75:
[----:B------:R-:W-:Y:S05]  /*2920*/  BSYNC B0 ;  /* 0x0000000000007941 */ /* 0x000fea0003800000 */
.L_x_74:
        /* <DEDUP_REMOVED lines=10> */
[----:B------:R-:W-:Y:S01]  /*29d0*/  @!P0 SHF.R.U64 R4, R14, 0x10, R15 ;  /* 0x000000100e048819 */ /* 0x000fe2000000120f */
[----:B------:R-:W-:Y:S01]  /*29e0*/  @!P0 HADD2.F32 R6, -RZ, R56.H0_H0 ;  /* 0x20000038ff068230 */ /* 0x000fe20000004100 */
[----:B------:R-:W-:Y:S02]  /*29f0*/  @!P0 SHF.R.U64 R13, R46, 0x10, R47 ;  /* 0x000000102e0d8819 */ /* 0x000fe4000000122f */
[----:B------:R-:W-:Y:S01]  /*2a00*/  @!P0 SHF.R.U32.HI R7, RZ, 0x10, R15 ;  /* 0x00000010ff078819 */ /* 0x000fe2000001160f */
[----:B------:R-:W-:Y:S01]  /*2a10*/  @!P0 HADD2.F32 R4, -RZ, R4.H0_H0 ;  /* 0x20000004ff048230 */ /* 0x000fe20000004100 */
[----:B------:R-:W-:Y:S01]  /*2a20*/  @!P0 SHF.R.U32.HI R46, RZ, 0x10, R47 ;  /* 0x00000010ff2e8819 */ /* 0x000fe2000001162f */
[----:B------:R-:W-:Y:S02]  /*2a30*/  @!P0 HADD2.F32 R13, -RZ, R13.H0_H0 ;  /* 0x2000000dff0d8230 */ /* 0x000fe40000004100 */
[----:B------:R-:W-:Y:S02]  /*2a40*/  @!P0 HADD2.F32 R15, -RZ, R56.H1_H1 ;  /* 0x30000038ff0f8230 */ /* 0x000fe40000004100 */
        /* <DEDUP_REMOVED lines=19> */
[----:B------:R-:W-:Y:S02]  /*2b80*/  @!P0 HADD2.F32 R3, -RZ, R23.H1_H1 ;  /* 0x30000017ff038230 */ /* 0x000fe40000004100 */
[----:B------:R-:W-:Y:S01]  /*2b90*/  @!P0 HADD2.F32 R6, -RZ, R5.H0_H0 ;  /* 0x20000005ff068230 */ /* 0x000fe20000004100 */
[----:B------:R-:W-:Y:S01]  /*2ba0*/  @!P0 F2FP.PACK_AB R2, R2, R34 ;  /* 0x000000220202823e */ /* 0x000fe200000000ff */
[--C-:B------:R-:W-:Y:S01]  /*2bb0*/  @!P0 HADD2.F32 R22, -RZ, R4.reuse.H1_H1 ;  /* 0x30000004ff168230 */ /* 0x100fe20000004100 */
[----:B------:R-:W-:Y:S01]  /*2bc0*/  @!P0 MOV R8, R0 ;  /* 0x0000000000088202 */ /* 0x000fe20000000f00 */
[----:B------:R-:W-:Y:S01]  /*2bd0*/  @!P0 HADD2.F32 R5, -RZ, R4.H0_H0 ;  /* 0x20000004ff058230 */ /* 0x000fe20000004100 */
[-C--:B------:R-:W-:Y:S01]  /*2be0*/  @!P0 FMUL.FTZ R4, R14, R3.reuse ;  /* 0x000000030e048220 */ /* 0x080fe20000410000 */
[----:B------:R-:W-:Y:S01]  /*2bf0*/  @!P0 MOV R9, R2 ;  /* 0x0000000200098202 */ /* 0x000fe20000000f00 */
[----:B------:R-:W-:Y:S01]  /*2c00*/  @!P0 FMUL.FTZ R3, R6, R3 ;  /* 0x0000000306038220 */ /* 0x000fe20000410000 */
[----:B------:R-:W-:Y:S01]  /*2c10*/  @!P0 HADD2.F32 R23, -RZ, R46.H0_H0 ;  /* 0x2000002eff178230 */ /* 0x000fe20000004100 */
        /* <DEDUP_REMOVED lines=11> */
.L_x_77:
[----:B------:R-:W-:Y:S05]  /*2cd0*/  BSYNC B0 ;  /* 0x0000000000007941 */ /* 0x000fea0003800000 */
.L_x_76:
        /* <DEDUP_REMOVED lines=11> */
[--C-:B------:R-:W-:Y:S01]  /*2d90*/  @!P0 HADD2.F32 R6, -RZ, R57.reuse.H0_H0 ;  /* 0x20000039ff068230 */ /* 0x100fe20000004100 */
[----:B------:R-:W-:Y:S01]  /*2da0*/  @!P0 SHF.R.U64 R13, R48, 0x10, R49 ;  /* 0x00000010300d8819 */ /* 0x000fe20000001231 */
[----:B------:R-:W-:Y:S01]  /*2db0*/  @!P0 HADD2.F32 R15, -RZ, R57.H1_H1 ;  /* 0x30000039ff0f8230 */ /* 0x000fe20000004100 */
[----:B------:R-:W-:Y:S01]  /*2dc0*/  @!P0 SHF.R.U32.HI R7, RZ, 0x10, R17 ;  /* 0x00000010ff078819 */ /* 0x000fe20000011611 */
        /* <DEDUP_REMOVED lines=20> */
[--C-:B------:R-:W-:Y:S01]  /*2f10*/  @!P0 HADD2.F32 R14, -RZ, R5.reuse.H1_H1 ;  /* 0x30000005ff0e8230 */ /* 0x100fe20000004100 */
        /* <DEDUP_REMOVED lines=22> */
.L_x_79:
[----:B------:R-:W-:Y:S05]  /*3080*/  BSYNC B0 ;  /* 0x0000000000007941 */ /* 0x000fea0003800000 */
.L_x_78:
[----:B------:R-:W-:Y:S01]  /*3090*/  ISETP.GE.AND P0, PT, R93, c[0x0][0x1d4], PT ;  /* 0x000075005d007a0c */ /* 0x000fe20003f06270 */
[----:B------:R-:W-:Y:S01]  /*30a0*/  @!UPT UIADD3 URZ, URZ, URZ, URZ ;  /* 0x0000003f3f3ff290 */ /* 0x000fe2000fffe03f */
[----:B------:R-:W-:Y:S11]  /*30b0*/  BSSY B0, `(.L_x_80) ;  /* 0x0000038000007945 */ /* 0x000ff60003800000 */
[----:B------:R-:W-:-:S05]  /*30c0*/  @P0 BRA `(.L_x_81) ;  /* 0x0000036000000947 */ /* 0x000fca0003800000 */
[C---:B-1--4-:R-:W-:Y:S01]  /*30d0*/  LEA R22, P0, R88.reuse, R64, 0x1 ;  /* 0x0000004058167211 */ /* 0x052fe200078008ff */
[----:B------:R-:W1:Y:S03]  /*30e0*/  LDS.128 R8, [R80+0x5000] ;  /* 0x0050000050087984 */ /* 0x000e660000000c00 */
        /* <DEDUP_REMOVED lines=52> */
.L_x_81:
[----:B------:R-:W-:Y:S05]  /*3430*/  BSYNC B0 ;  /* 0x0000000000007941 */ /* 0x000fea0003800000 */
.L_x_80:
[----:B------:R-:W-:Y:S11]  /*3440*/  ISETP.GE.AND P0, PT, R92, c[0x0][0x1d4], PT ;  /* 0x000075005c007a0c */ /* 0x000ff60003f06270 */
[----:B------:R-:W-:Y:S02]  /*3450*/  @!UPT UIADD3 URZ, URZ, URZ, URZ ;  /* 0x0000003f3f3ff290 */ /* 0x000fe4000fffe03f */
        /* <DEDUP_REMOVED lines=54> */
[----:B------:R1:W-:Y:S01]  /*37c0*/  ST.E.128 [R22.64], R8 ;  /* 0x0000000816007985 */ /* 0x0003e2000c101d06 */
[----:B------:R-:W-:-:S05]  /*37d0*/  BRA `(.L_x_71) ;  /* 0x00001ef000007947 */ /* 0x000fca0003800000 */
.L_x_68:
        /* <DEDUP_REMOVED lines=37> */
[----:B------:R1:W5:Y:S04]  /*3a30*/  @!P0 LDG.E.128 R40, [R8.64] ;  /* 0x0000000608288981 */ /* 0x000368000c1e1d00 */
[----:B------:R1:W5:Y:S01]  /*3a40*/  @!P0 LDG.E.128 R4, [R2.64] ;  /* 0x0000000602048981 */ /* 0x000362000c1e1d00 */
[----:B------:R-:W-:Y:S11]  /*3a50*/  ISETP.GE.AND P0, PT, R28, c[0x0][0x27c], PT ;  /* 0x00009f001c007a0c */ /* 0x000ff60003f06270 */
[----:B------:R-:W-:Y:S02]  /*3a60*/  @!UPT UIADD3 URZ, URZ, URZ, URZ ;  /* 0x0000003f3f3ff290 */ /* 0x000fe4000fffe03f */
[----:B------:R1:W5:Y:S04]  /*3a70*/  @!P0 LDG.E.128 R52, [R8.64+0x20] ;  /* 0x0000200608348981 */ /* 0x000368000c1e1d00 */
[----:B------:R1:W5:Y:S01]  /*3a80*/  @!P0 LDG.E.128 R12, [R2.64+0x20] ;  /* 0x00002006020c8981 */ /* 0x000362000c1e1d00 */
[----:B------:R-:W-:Y:S11]  /*3a90*/  ISETP.GE.AND P0, PT, R27, c[0x0][0x27c], PT ;  /* 0x00009f001b007a0c */ /* 0x000ff60003f06270 */
[----:B------:R-:W-:Y:S02]  /*3aa0*/  @!UPT UIADD3 URZ, URZ, URZ, URZ ;  /* 0x0000003f3f3ff290 */ /* 0x000fe4000fffe03f */
[----:B------:R1:W5:Y:S04]  /*3ab0*/  @!P0 LDG.E.128 R60, [R8.64+0x40] ;  /* 0x00004006083c8981 */ /* 0x000368000c1e1d00 */
[----:B------:R1:W5:Y:S02]  /*3ac0*/  @!P0 LDG.E.128 R20, [R2.64+0x40] ;  /* 0x0000400602148981 */ /* 0x000364000c1e1d00 */
.L_x_83:
[----:B------:R-:W-:Y:S05]  /*3ad0*/  BSYNC B0 ;  /* 0x0000000000007941 */ /* 0x000fea0003800000 */
.L_x_82:
[----:B------:R2:W3:Y:S04]  /*3ae0*/  SHFL.IDX PT, R69, R26, RZ, 0x1e1f ;  /* 0x001e1fff1a457589 */ /* 0x0004e800000e0000 */
[----:B------:R2:W4:Y:S01]  /*3af0*/  SHFL.IDX PT, R68, R29, RZ, 0x1e1f ;  /* 0x001e1fff1d447589 */ /* 0x00052200000e0000 */
[----:B------:R-:W-:-:S05]  /*3b00*/  @P1 BRA `(.L_x_71) ;  /* 0x00001bc000001947 */ /* 0x000fca0003800000 */
[----:B------:R-:W-:Y:S01]  /*3b10*/  ISETP.GE.AND P0, PT, R24, c[0x0][0x1d4], PT ;  /* 0x0000750018007a0c */ /* 0x000fe20003f06270 */
[----:B-1---5:R-:W-:Y:S01]  /*3b20*/  IMAD.MOV.U32 R8, RZ, RZ, R62 ;  /* 0x000000ffff087224 */ /* 0x022fe200078e003e */
[----:B------:R-:W-:Y:S01]  /*3b30*/  IADD3 R152, -R154, c[0x0][0x1d4], RZ ;  /* 0x000075009a987a10 */ /* 0x000fe20007ffe1ff */
[----:B------:R-:W-:Y:S01]  /*3b40*/  IMAD.MOV.U32 R3, RZ, RZ, R63 ;  /* 0x000000ffff037224 */ /* 0x000fe200078e003f */
[----:B------:R-:W-:Y:S01]  /*3b50*/  BSSY B0, `(.L_x_84) ;  /* 0x0000097000007945 */ /* 0x000fe20003800000 */
[----:B------:R-:W-:Y:S02]  /*3b60*/  IMAD.MOV.U32 R2, RZ, RZ, R60 ;  /* 0x000000ffff027224 */ /* 0x000fe400078e003c */
[----:B------:R-:W-:Y:S01]  /*3b70*/  IMAD.MOV.U32 R0, RZ, RZ, R61 ;  /* 0x000000ffff007224 */ /* 0x000fe200078e003d */
[----:B------:R-:W-:Y:S01]  /*3b80*/  PRMT R67, R3, 0x5410, R8 ;  /* 0x0000541003437816 */ /* 0x000fe20000000008 */
[----:B------:R-:W-:Y:S01]  /*3b90*/  IMAD.MOV.U32 R3, RZ, RZ, R55 ;  /* 0x000000ffff037224 */ /* 0x000fe200078e0037 */
[----:B------:R-:W-:Y:S02]  /*3ba0*/  MOV R8, R54 ;  /* 0x0000003600087202 */ /* 0x000fe40000000f00 */
        /* <DEDUP_REMOVED lines=15> */
[----:B------:R-:W-:Y:S02]  /*3ca0*/  PRMT R30, R3, 0x5410, R8 ;  /* 0x00005410031e7816 */ /* 0x000fe40000000008 */
[----:B--2---:R-:W-:Y:S01]  /*3cb0*/  PRMT R29, R2, 0x5410, R0 ;  /* 0x00005410021d7816 */ /* 0x004fe20000000000 */
[----:B------:R-:W-:-:S05]  /*3cc0*/  @P0 BRA `(.L_x_85) ;  /* 0x000007f000000947 */ /* 0x000fca0003800000 */
[----:B------:R-:W-:Y:S01]  /*3cd0*/  IMAD.MOV.U32 R9, RZ, RZ, R6 ;  /* 0x000000ffff097224 */ /* 0x000fe200078e0006 */
[----:B------:R-:W-:Y:S01]  /*3ce0*/  ISETP.NE.AND P2, PT, R150, RZ, PT ;  /* 0x000000ff9600720c */ /* 0x000fe20003f45270 */
[----:B------:R-:W1:Y:S01]  /*3cf0*/  LDS.128 R16, [R133+0x3100] ;  /* 0x0031000085107984 */ /* 0x000e620000000c00 */
[----:B------:R-:W-:Y:S01]  /*3d00*/  ISETP.GE.AND P0, PT, R24, c[0x0][0x27c], PT ;  /* 0x00009f0018007a0c */ /* 0x000fe20003f06270 */
[----:B------:R-:W-:Y:S01]  /*3d10*/  IMAD.MOV.U32 R47, RZ, RZ, R42 ;  /* 0x000000ffff2f7224 */ /* 0x000fe200078e002a */
[----:B------:R-:W-:Y:S02]  /*3d20*/  SEL R0, R154, R152, !P2 ;  /* 0x000000989a007207 */ /* 0x000fe40005000000 */
[----:B------:R-:W-:Y:S02]  /*3d30*/  MOV R45, R41 ;  /* 0x00000029002d7202 */ /* 0x000fe40000000f00 */
[----:B------:R-:W-:Y:S02]  /*3d40*/  SHF.R.S32.HI R2, RZ, 0x1f, R0 ;  /* 0x0000001fff027819 */ /* 0x000fe40000011400 */
[----:B------:R-:W-:Y:S02]  /*3d50*/  MOV R11, R7 ;  /* 0x00000007000b7202 */ /* 0x000fe40000000f00 */
[----:B------:R-:W-:Y:S02]  /*3d60*/  LEA.HI R0, R2, R0, RZ, 0x4 ;  /* 0x0000000002007211 */ /* 0x000fe400078f20ff */
[----:B------:R-:W-:Y:S02]  /*3d70*/  MOV R49, R43 ;  /* 0x0000002b00317202 */ /* 0x000fe40000000f00 */
[----:B------:R-:W-:Y:S02]  /*3d80*/  LEA.HI.SX32 R0, R0, R143, 0x1c ;  /* 0x0000008f00007211 */ /* 0x000fe400078fe2ff */
[--C-:B------:R-:W-:Y:S01]  /*3d90*/  @!P0 SHF.R.U64 R44, R40, 0x10, R41.reuse ;  /* 0x00000010282c8819 */ /* 0x100fe20000001229 */
[----:B------:R-:W-:Y:S01]  /*3da0*/  @!P0 HADD2.F32 R49, -RZ, R49.H0_H0 ;  /* 0x20000031ff318230 */ /* 0x000fe20000004100 */
[----:B------:R-:W-:Y:S02]  /*3db0*/  SHF.R.S32.HI R2, RZ, 0x1f, R0 ;  /* 0x0000001fff027819 */ /* 0x000fe40000011400 */
[----:B------:R-:W-:Y:S02]  /*3dc0*/  SHF.L.U32 R72, R0, 0x3, RZ ;  /* 0x0000000300487819 */ /* 0x000fe400000006ff */
[----:B------:R-:W-:Y:S02]  /*3dd0*/  LEA.HI R0, R2, R0, RZ, 0x2 ;  /* 0x0000000002007211 */ /* 0x000fe400078f10ff */
[----:B------:R-:W-:Y:S02]  /*3de0*/  @!P0 SHF.R.U32.HI R46, RZ, 0x10, R41 ;  /* 0x00000010ff2e8819 */ /* 0x000fe40000011629 */
[----:B------:R-:W-:Y:S01]  /*3df0*/  @!P0 SHF.R.U64 R3, R4, 0x10, R5 ;  /* 0x0000001004038819 */ /* 0x000fe20000001205 */
[----:B------:R-:W-:Y:S01]  /*3e00*/  IMAD.SHL.U32 R0, R0, 0x200, RZ ;  /* 0x0000020000007824 */ /* 0x000fe200078e00ff */
[----:B------:R-:W-:Y:S02]  /*3e10*/  LOP3.LUT R2, R97, 0x18, R72, 0xf8, !PT ;  /* 0x0000001861027812 */ /* 0x000fe400078ef848 */
[--C-:B------:R-:W-:Y:S02]  /*3e20*/  @!P0 SHF.R.U64 R10, R6, 0x10, R7.reuse ;  /* 0x00000010060a8819 */ /* 0x100fe40000001207 */
[----:B------:R-:W-:Y:S02]  /*3e30*/  LOP3.LUT R2, R2, R98, RZ, 0x3c, !PT ;  /* 0x0000006202027212 */ /* 0x000fe400078e3cff */
[----:B------:R-:W-:Y:S02]  /*3e40*/  LOP3.LUT R0, R0, 0x7ffff800, RZ, 0xc0, !PT ;  /* 0x7ffff80000007812 */ /* 0x000fe400078ec0ff */
[----:B------:R-:W-:Y:S02]  /*3e50*/  @!P0 SHF.R.U32.HI R26, RZ, 0x10, R7 ;  /* 0x00000010ff1a8819 */ /* 0x000fe40000011607 */
[----:B------:R-:W-:Y:S01]  /*3e60*/  IADD3 R0, R2, R0, R99 ;  /* 0x0000000002007210 */ /* 0x000fe20007ffe063 */
[----:B------:R-:W-:Y:S01]  /*3e70*/  IMAD.MOV.U32 R2, RZ, RZ, R4 ;  /* 0x000000ffff027224 */ /* 0x000fe200078e0004 */
[--C-:B------:R-:W-:Y:S01]  /*3e80*/  @!P0 SHF.R.U64 R48, R42, 0x10, R43.reuse ;  /* 0x000000102a308819 */ /* 0x100fe2000000122b */
[----:B------:R-:W-:Y:S01]  /*3e90*/  IMAD.MOV.U32 R4, RZ, RZ, R40 ;  /* 0x000000ffff047224 */ /* 0x000fe200078e0028 */
[----:B------:R-:W-:Y:S01]  /*3ea0*/  SHF.L.U32 R0, R0, 0x1, RZ ;  /* 0x0000000100007819 */ /* 0x000fe200000006ff */
[----:B------:R-:W-:Y:S01]  /*3eb0*/  @!P0 HADD2.F32 R42, -RZ, R44.H0_H0 ;  /* 0x2000002cff2a8230 */ /* 0x000fe20000004100 */
[----:B------:R-:W-:Y:S01]  /*3ec0*/  @!P0 SHF.R.U32.HI R50, RZ, 0x10, R43 ;  /* 0x00000010ff328819 */ /* 0x000fe2000001162b */
[----:B------:R-:W-:Y:S01]  /*3ed0*/  @!P0 HADD2.F32 R6, -RZ, R2.H0_H0 ;  /* 0x20000002ff068230 */ /* 0x000fe20000004100 */
[----:B------:R-:W-:Y:S01]  /*3ee0*/  MOV R8, R5 ;  /* 0x0000000500087202 */ /* 0x000fe20000000f00 */
[----:B------:R1:W2:Y:S01]  /*3ef0*/  LDS.128 R56, [R0+0x3100] ;  /* 0x0031000000387984 */ /* 0x0002a20000000c00 */
[----:B------:R-:W-:Y:S01]  /*3f00*/  @!P0 HADD2.F32 R40, -RZ, R4.H0_H0 ;  /* 0x20000004ff288230 */ /* 0x000fe20000004100 */
[----:B------:R-:W-:Y:S01]  /*3f10*/  @!P0 SHF.R.U32.HI R5, RZ, 0x10, R5 ;  /* 0x00000010ff058819 */ /* 0x000fe20000011605 */
[----:B------:R-:W-:Y:S02]  /*3f20*/  @!P0 HADD2.F32 R2, -RZ, R3.H0_H0 ;  /* 0x20000003ff028230 */ /* 0x000fe40000004100 */
[----:B------:R-:W-:Y:S01]  /*3f30*/  @!P0 HADD2.F32 R50, -RZ, R50.H0_H0 ;  /* 0x20000032ff328230 */ /* 0x000fe20000004100 */
[----:B-1----:R-:W-:Y:S05]  /*3f40*/  @!P0 IMAD.MOV.U32 R0, RZ, RZ, R16 ;  /* 0x000000ffff008224 */ /* 0x002fea00078e0010 */
[--C-:B------:R-:W-:Y:S02]  /*3f50*/  @!P0 HADD2.F32 R4, -RZ, R0.reuse.H0_H0 ;  /* 0x20000000ff048230 */ /* 0x100fe40000004100 */
[----:B------:R-:W-:Y:S03]  /*3f60*/  @!P0 HADD2.F32 R3, -RZ, R0.H1_H1 ;  /* 0x30000000ff038230 */ /* 0x000fe60000004100 */
[C---:B------:R-:W-:Y:S01]  /*3f70*/  @!P0 FMUL.FTZ R0, R4.reuse, R6 ;  /* 0x0000000604008220 */ /* 0x040fe20000410000 */
[----:B--2---:R-:W-:Y:S05]  /*3f80*/  @!P0 MOV R41, R56 ;  /* 0x0000003800298202 */ /* 0x004fea0000000f00 */
[--C-:B------:R-:W-:Y:S02]  /*3f90*/  @!P0 HADD2.F32 R7, -RZ, R41.reuse.H0_H0 ;  /* 0x20000029ff078230 */ /* 0x100fe40000004100 */
[----:B------:R-:W-:Y:S03]  /*3fa0*/  @!P0 HADD2.F32 R41, -RZ, R41.H1_H1 ;  /* 0x30000029ff298230 */ /* 0x000fe60000004100 */
[----:B------:R-:W-:Y:S02]  /*3fb0*/  @!P0 FMUL.FTZ R43, R7, R6 ;  /* 0x00000006072b8220 */ /* 0x000fe40000410000 */
[----:B------:R-:W-:Y:S02]  /*3fc0*/  @!P0 FMUL.FTZ R6, R41, R2 ;  /* 0x0000000229068220 */ /* 0x000fe40000410000 */
[----:B------:R-:W-:Y:S02]  /*3fd0*/  @!P0 FFMA.FTZ R77, R4, R40, -R43 ;  /* 0x00000028044d8223 */ /* 0x000fe4000001082b */
[----:B------:R-:W-:Y:S02]  /*3fe0*/  @!P0 IMAD.MOV.U32 R43, RZ, RZ, R57 ;  /* 0x000000ffff2b8224 */ /* 0x000fe400078e0039 */
[C---:B------:R-:W-:Y:S02]  /*3ff0*/  @!P0 FMUL.FTZ R2, R3.reuse, R2 ;  /* 0x0000000203028220 */ /* 0x040fe40000410000 */
[----:B------:R-:W-:Y:S01]  /*4000*/  @!P0 FFMA.FTZ R76, R3, R42, -R6 ;  /* 0x0000002a034c8223 */ /* 0x000fe20000010806 */
[----:B------:R-:W-:Y:S01]  /*4010*/  @!P0 MOV R3, R17 ;  /* 0x0000001100038202 */ /* 0x000fe20000000f00 */
[----:B------:R-:W-:Y:S01]  /*4020*/  @!P0 FFMA.FTZ R0, R7, R40, R0 ;  /* 0x0000002807008223 */ /* 0x000fe20000010000 */
[----:B------:R-:W-:Y:S01]  /*4030*/  @!P0 HADD2.F32 R6, -RZ, R8.H0_H0 ;  /* 0x20000008ff068230 */ /* 0x000fe20000004100 */
[----:B------:R-:W-:Y:S01]  /*4040*/  @!P0 FFMA.FTZ R2, R41, R42, R2 ;  /* 0x0000002a29028223 */ /* 0x000fe20000010002 */
[----:B------:R-:W-:Y:S02]  /*4050*/  @!P0 HADD2.F32 R40, -RZ, R43.H0_H0 ;  /* 0x2000002bff288230 */ /* 0x000fe40000004100 */
[----:B------:R-:W-:Y:S02]  /*4060*/  @!P0 HADD2.F32 R7, -RZ, R5.H0_H0 ;  /* 0x20000005ff078230 */ /* 0x000fe40000004100 */
[----:B------:R-:W-:Y:S01]  /*4070*/  @!P0 HADD2.F32 R4, -RZ, R3.H0_H0 ;  /* 0x20000003ff048230 */ /* 0x000fe20000004100 */
[----:B------:R-:W-:Y:S01]  /*4080*/  @!P0 FMUL.FTZ R8, R40, R6 ;  /* 0x0000000628088220 */ /* 0x000fe20000410000 */
[----:B------:R-:W-:Y:S01]  /*4090*/  @!P0 HADD2.F32 R42, -RZ, R43.H1_H1 ;  /* 0x3000002bff2a8230 */ /* 0x000fe20000004100 */
[----:B------:R-:W-:Y:S01]  /*40a0*/  @!P0 F2FP.PACK_AB R0, R2, R0 ;  /* 0x000000000200823e */ /* 0x000fe200000000ff */
[----:B------:R-:W-:Y:S02]  /*40b0*/  @!P0 HADD2.F32 R41, -RZ, R45.H0_H0 ;  /* 0x2000002dff298230 */ /* 0x000fe40000004100 */
[----:B------:R-:W-:Y:S01]  /*40c0*/  @!P0 HADD2.F32 R5, -RZ, R3.H1_H1 ;  /* 0x30000003ff058230 */ /* 0x000fe20000004100 */
[----:B------:R-:W-:Y:S01]  /*40d0*/  @!P0 FMUL.FTZ R3, R4, R6 ;  /* 0x0000000604038220 */ /* 0x000fe20000410000 */
[----:B------:R-:W-:Y:S01]  /*40e0*/  @!P0 HADD2.F32 R43, -RZ, R46.H0_H0 ;  /* 0x2000002eff2b8230 */ /* 0x000fe20000004100 */
[----:B------:R-:W-:Y:S01]  /*40f0*/  @!P0 FMUL.FTZ R6, R42, R7 ;  /* 0x000000072a068220 */ /* 0x000fe20000410000 */
[----:B------:R-:W-:Y:S01]  /*4100*/  @!P0 MOV R56, R0 ;  /* 0x0000000000388202 */ /* 0x000fe20000000f00 */
[----:B------:R-:W-:Y:S01]  /*4110*/  @!P0 FFMA.FTZ R75, R4, R41, -R8 ;  /* 0x00000029044b8223 */ /* 0x000fe20000010808 */
[----:B------:R-:W-:Y:S01]  /*4120*/  @!P0 HADD2.F32 R8, -RZ, R9.H0_H0 ;  /* 0x20000009ff088230 */ /* 0x000fe20000004100 */
[C---:B------:R-:W-:Y:S01]  /*4130*/  @!P0 FMUL.FTZ R4, R5.reuse, R7 ;  /* 0x0000000705048220 */ /* 0x040fe20000410000 */
[----:B------:R-:W-:Y:S01]  /*4140*/  @!P0 HADD2.F32 R9, -RZ, R10.H0_H0 ;  /* 0x2000000aff098230 */ /* 0x000fe20000004100 */
[----:B------:R-:W-:Y:S01]  /*4150*/  @!P0 IMAD.MOV.U32 R7, RZ, RZ, R58 ;  /* 0x000000ffff078224 */ /* 0x000fe200078e003a */
[----:B------:R-:W-:Y:S01]  /*4160*/  @!P0 HADD2.F32 R45, -RZ, R47.H0_H0 ;  /* 0x2000002fff2d8230 */ /* 0x000fe20000004100 */
[----:B------:R-:W-:Y:S01]  /*4170*/  @!P0 FFMA.FTZ R74, R5, R43, -R6 ;  /* 0x0000002b054a8223 */ /* 0x000fe20000010806 */
[----:B------:R-:W-:Y:S01]  /*4180*/  @!P0 MOV R5, R18 ;  /* 0x0000001200058202 */ /* 0x000fe20000000f00 */
[----:B------:R-:W-:Y:S01]  /*4190*/  @!P0 FFMA.FTZ R3, R40, R41, R3 ;  /* 0x0000002928038223 */ /* 0x000fe20000010003 */
[--C-:B------:R-:W-:Y:S01]  /*41a0*/  @!P0 HADD2.F32 R44, -RZ, R7.reuse.H0_H0 ;  /* 0x20000007ff2c8230 */ /* 0x100fe20000004100 */
[----:B------:R-:W-:Y:S01]  /*41b0*/  @!P0 FFMA.FTZ R4, R42, R43, R4 ;  /* 0x0000002b2a048223 */ /* 0x000fe20000010004 */
[----:B------:R-:W-:Y:S01]  /*41c0*/  @!P0 HADD2.F32 R46, -RZ, R7.H1_H1 ;  /* 0x30000007ff2e8230 */ /* 0x000fe20000004100 */
[----:B------:R-:W-:Y:S01]  /*41d0*/  @!P0 F2FP.PACK_AB R40, R74, R75 ;  /* 0x0000004b4a28823e */ /* 0x000fe200000000ff */
[--C-:B------:R-:W-:Y:S01]  /*41e0*/  @!P0 HADD2.F32 R6, -RZ, R5.reuse.H0_H0 ;  /* 0x20000005ff068230 */ /* 0x100fe20000004100 */
[-C--:B------:R-:W-:Y:S01]  /*41f0*/  @!P0 FMUL.FTZ R51, R44, R8.reuse ;  /* 0x000000082c338220 */ /* 0x080fe20000410000 */
[----:B------:R-:W-:Y:S01]  /*4200*/  @!P0 HADD2.F32 R7, -RZ, R5.H1_H1 ;  /* 0x30000005ff078230 */ /* 0x000fe20000004100 */
[----:B------:R-:W-:Y:S01]  /*4210*/  @!P0 FMUL.FTZ R10, R46, R9 ;  /* 0x000000092e0a8220 */ /* 0x000fe20000410000 */
[----:B------:R-:W-:Y:S01]  /*4220*/  @!P0 HADD2.F32 R47, -RZ, R48.H0_H0 ;  /* 0x20000030ff2f8230 */ /* 0x000fe20000004100 */
[----:B------:R-:W-:Y:S01]  /*4230*/  @!P0 FMUL.FTZ R5, R6, R8 ;  /* 0x0000000806058220 */ /* 0x000fe20000410000 */
[----:B------:R-:W-:Y:S01]  /*4240*/  @!P0 MOV R17, R40 ;  /* 0x0000002800118202 */ /* 0x000fe20000000f00 */
[----:B------:R-:W-:Y:S01]  /*4250*/  @!P0 IMAD.MOV.U32 R8, RZ, RZ, R59 ;  /* 0x000000ffff088224 */ /* 0x000fe200078e003b */
[----:B------:R-:W-:Y:S01]  /*4260*/  @!P0 F2FP.PACK_AB R3, R4, R3 ;  /* 0x000000030403823e */ /* 0x000fe200000000ff */
[----:B------:R-:W-:Y:S02]  /*4270*/  @!P0 FFMA.FTZ R51, R6, R45, -R51 ;  /* 0x0000002d06338223 */ /* 0x000fe40000010833 */
[C---:B------:R-:W-:Y:S01]  /*4280*/  @!P0 FMUL.FTZ R6, R7.reuse, R9 ;  /* 0x0000000907068220 */ /* 0x040fe20000410000 */
[----:B------:R-:W-:Y:S01]  /*4290*/  @!P0 MOV R57, R3 ;  /* 0x0000000300398202 */ /* 0x000fe20000000f00 */
[----:B------:R-:W-:Y:S01]  /*42a0*/  @!P0 FFMA.FTZ R73, R7, R47, -R10 ;  /* 0x0000002f07498223 */ /* 0x000fe2000001080a */
[----:B------:R-:W-:Y:S01]  /*42b0*/  @!P0 MOV R7, R19 ;  /* 0x0000001300078202 */ /* 0x000fe20000000f00 */
[----:B------:R-:W-:Y:S01]  /*42c0*/  @!P0 FFMA.FTZ R5, R44, R45, R5 ;  /* 0x0000002d2c058223 */ /* 0x000fe20000010005 */
[----:B------:R-:W-:Y:S01]  /*42d0*/  @!P0 HADD2.F32 R10, -RZ, R11.H0_H0 ;  /* 0x2000000bff0a8230 */ /* 0x000fe20000004100 */
[----:B------:R-:W-:Y:S01]  /*42e0*/  @!P0 FFMA.FTZ R6, R46, R47, R6 ;  /* 0x0000002f2e068223 */ /* 0x000fe20000010006 */
[----:B------:R-:W-:Y:S02]  /*42f0*/  @!P0 HADD2.F32 R48, -RZ, R8.H0_H0 ;  /* 0x20000008ff308230 */ /* 0x000fe40000004100 */
[----:B------:R-:W-:Y:S02]  /*4300*/  @!P0 HADD2.F32 R11, -RZ, R26.H0_H0 ;  /* 0x2000001aff0b8230 */ /* 0x000fe40000004100 */
[----:B------:R-:W-:Y:S01]  /*4310*/  @!P0 HADD2.F32 R26, -RZ, R8.H1_H1 ;  /* 0x30000008ff1a8230 */ /* 0x000fe20000004100 */
[-C--:B------:R-:W-:Y:S01]  /*4320*/  @!P0 FMUL.FTZ R71, R48, R10.reuse ;  /* 0x0000000a30478220 */ /* 0x080fe20000410000 */
[--C-:B------:R-:W-:Y:S01]  /*4330*/  @!P0 HADD2.F32 R8, -RZ, R7.reuse.H0_H0 ;  /* 0x20000007ff088230 */ /* 0x100fe20000004100 */
[----:B------:R-:W-:Y:S01]  /*4340*/  @!P0 F2FP.PACK_AB R5, R6, R5 ;  /* 0x000000050605823e */ /* 0x000fe200000000ff */
[----:B------:R-:W-:Y:S01]  /*4350*/  @!P0 HADD2.F32 R9, -RZ, R7.H1_H1 ;  /* 0x30000007ff098230 */ /* 0x000fe20000004100 */
[----:B------:R-:W-:Y:S02]  /*4360*/  @!P0 FMUL.FTZ R70, R26, R11 ;  /* 0x0000000b1a468220 */ /* 0x000fe40000410000 */
[C---:B------:R-:W-:Y:S01]  /*4370*/  @!P0 FMUL.FTZ R7, R8.reuse, R10 ;  /* 0x0000000a08078220 */ /* 0x040fe20000410000 */
[----:B------:R-:W-:Y:S01]  /*4380*/  @!P0 F2FP.PACK_AB R10, R73, R51 ;  /* 0x00000033490a823e */ /* 0x000fe200000000ff */
[----:B------:R-:W-:Y:S02]  /*4390*/  @!P0 FFMA.FTZ R71, R8, R49, -R71 ;  /* 0x0000003108478223 */ /* 0x000fe40000010847 */
[C---:B------:R-:W-:Y:S01]  /*43a0*/  @!P0 FMUL.FTZ R8, R9.reuse, R11 ;  /* 0x0000000b09088220 */ /* 0x040fe20000410000 */
[----:B------:R-:W-:Y:S01]  /*43b0*/  @!P0 F2FP.PACK_AB R11, R76, R77 ;  /* 0x0000004d4c0b823e */ /* 0x000fe200000000ff */
[----:B------:R-:W-:Y:S01]  /*43c0*/  @!P0 FFMA.FTZ R7, R48, R49, R7 ;  /* 0x0000003130078223 */ /* 0x000fe20000010007 */
[----:B------:R-:W-:Y:S01]  /*43d0*/  @!P0 MOV R18, R10 ;  /* 0x0000000a00128202 */ /* 0x000fe20000000f00 */
[-C--:B------:R-:W-:Y:S02]  /*43e0*/  @!P0 FFMA.FTZ R70, R9, R50.reuse, -R70 ;  /* 0x0000003209468223 */ /* 0x080fe40000010846 */
[----:B------:R-:W-:Y:S02]  /*43f0*/  @!P0 FFMA.FTZ R8, R26, R50, R8 ;  /* 0x000000321a088223 */ /* 0x000fe40000010008 */
[----:B------:R-:W-:Y:S01]  /*4400*/  @!P0 IMAD.MOV.U32 R16, RZ, RZ, R11 ;  /* 0x000000ffff108224 */ /* 0x000fe200078e000b */
[----:B------:R-:W-:Y:S01]  /*4410*/  @!P0 F2FP.PACK_AB R9, R70, R71 ;  /* 0x000000474609823e */ /* 0x000fe200000000ff */
[----:B------:R-:W-:Y:S01]  /*4420*/  @!P0 IMAD.MOV.U32 R58, RZ, RZ, R5 ;  /* 0x000000ffff3a8224 */ /* 0x000fe200078e0005 */
[----:B------:R-:W-:Y:S03]  /*4430*/  @!P0 F2FP.PACK_AB R7, R8, R7 ;  /* 0x000000070807823e */ /* 0x000fe600000000ff */
[----:B------:R-:W-:Y:S01]  /*4440*/  @!P0 IMAD.MOV.U32 R19, RZ, RZ, R9 ;  /* 0x000000ffff138224 */ /* 0x000fe200078e0009 */
[----:B------:R-:W-:Y:S02]  /*4450*/  @!P0 MOV R59, R7 ;  /* 0x00000007003b8202 */ /* 0x000fe40000000f00 */
[----:B----4-:R-:W-:Y:S04]  /*4460*/  IADD3 R2, P0, R68, R136, RZ ;  /* 0x0000008844027210 */ /* 0x010fe80007f1e0ff */
[----:B---3--:R-:W-:Y:S02]  /*4470*/  IADD3.X R3, R69, R137, RZ, P0, !PT ;  /* 0x0000008945037210 */ /* 0x008fe400007fe4ff */
[C---:B------:R-:W-:Y:S03]  /*4480*/  ISETP.GE.AND P0, PT, R72.reuse, c[0x0][0x1d4], PT ;  /* 0x0000750048007a0c */ /* 0x040fe60003f06270 */
[----:B------:R1:W-:Y:S10]  /*4490*/  ST.E.128 [R2.64], R16 ;  /* 0x0000001002007985 */ /* 0x0003f4000c101d06 */
[----:B------:R-:W-:Y:S05]  /*44a0*/  @!P0 IMAD.WIDE R4, R72, 0x2, R68 ;  /* 0x0000000248048825 */ /* 0x000fea00078e0244 */
[----:B------:R1:W-:Y:S02]  /*44b0*/  @!P0 ST.E.128 [R4.64], R56 ;  /* 0x0000003804008985 */ /* 0x0003e4000c101d06 */
.L_x_85:
[----:B------:R-:W-:Y:S05]  /*44c0*/  BSYNC B0 ;  /* 0x0000000000007941 */ /* 0x000fea0003800000 */
.L_x_84:
[----:B------:R-:W-:Y:S01]  /*44d0*/  ISETP.GE.AND P0, PT, R28, c[0x0][0x1d4], PT ;  /* 0x000075001c007a0c */ /* 0x000fe20003f06270 */
[----:B------:R-:W-:Y:S01]  /*44e0*/  @!UPT UIADD3 URZ, URZ, URZ, URZ ;  /* 0x0000003f3f3ff290 */ /* 0x000fe2000fffe03f */
[----:B------:R-:W-:Y:S11]  /*44f0*/  BSSY B0, `(.L_x_86) ;  /* 0x0000079000007945 */ /* 0x000ff60003800000 */
[----:B------:R-:W-:-:S05]  /*4500*/  @P0 BRA `(.L_x_87) ;  /* 0x0000077000000947 */ /* 0x000fca0003800000 */
[----:B------:R-:W-:Y:S01]  /*4510*/  ISETP.NE.AND P1, PT, R149, RZ, PT ;  /* 0x000000ff9500720c */ /* 0x000fe20003f25270 */
[----:B-1----:R-:W1:Y:S01]  /*4520*/  LDS.128 R16, [R128+0x3100] ;  /* 0x0031000080107984 */ /* 0x002e620000000c00 */
[----:B------:R-:W-:Y:S02]  /*4530*/  ISETP.GE.AND P0, PT, R28, c[0x0][0x27c], PT ;  /* 0x00009f001c007a0c */ /* 0x000fe40003f06270 */
[----:B------:R-:W-:Y:S04]  /*4540*/  SEL R0, R154, R152, !P1 ;  /* 0x000000989a007207 */ /* 0x000fe80004800000 */
[----:B------:R-:W-:Y:S04]  /*4550*/  SHF.R.S32.HI R2, RZ, 0x1f, R0 ;  /* 0x0000001fff027819 */ /* 0x000fe80000011400 */
[----:B------:R-:W-:Y:S03]  /*4560*/  LEA.HI R0, R2, R0, RZ, 0x4 ;  /* 0x0000000002007211 */ /* 0x000fe600078f20ff */
[----:B------:R-:W-:Y:S01]  /*4570*/  @!P0 SHF.R.U64 R3, R12, 0x10, R13 ;  /* 0x000000100c038819 */ /* 0x000fe2000000120d */
[----:B------:R-:W-:Y:S01]  /*4580*/  @!P0 HADD2.F32 R9, -RZ, R64.H0_H0 ;  /* 0x20000040ff098230 */ /* 0x000fe20000004100 */
[----:B------:R-:W-:Y:S01]  /*4590*/  LEA.HI.SX32 R0, R0, R135, 0x1c ;  /* 0x0000008700007211 */ /* 0x000fe200078fe2ff */
[----:B------:R-:W-:Y:S01]  /*45a0*/  @!P0 HADD2.F32 R42, -RZ, R65.H0_H0 ;  /* 0x20000041ff2a8230 */ /* 0x000fe20000004100 */
[----:B------:R-:W-:Y:S01]  /*45b0*/  @!P0 SHF.R.U64 R12, R52, 0x10, R53 ;  /* 0x00000010340c8819 */ /* 0x000fe20000001235 */
[----:B------:R-:W-:Y:S01]  /*45c0*/  @!P0 HADD2.F32 R5, -RZ, R3.H0_H0 ;  /* 0x20000003ff058230 */ /* 0x000fe20000004100 */
[----:B------:R-:W-:Y:S02]  /*45d0*/  SHF.R.S32.HI R2, RZ, 0x1f, R0 ;  /* 0x0000001fff027819 */ /* 0x000fe40000011400 */
[----:B------:R-:W-:Y:S01]  /*45e0*/  SHF.L.U32 R47, R0, 0x3, RZ ;  /* 0x00000003002f7819 */ /* 0x000fe200000006ff */
[----:B------:R-:W-:Y:S01]  /*45f0*/  @!P0 HADD2.F32 R12, -RZ, R12.H0_H0 ;  /* 0x2000000cff0c8230 */ /* 0x000fe20000004100 */
[----:B------:R-:W-:Y:S02]  /*4600*/  LEA.HI R0, R2, R0, RZ, 0x2 ;  /* 0x0000000002007211 */ /* 0x000fe400078f10ff */
[----:B------:R-:W-:Y:S02]  /*4610*/  @!P0 SHF.R.U32.HI R7, RZ, 0x10, R13 ;  /* 0x00000010ff078819 */ /* 0x000fe4000001160d */
[----:B------:R-:W-:Y:S01]  /*4620*/  @!P0 SHF.R.U64 R11, R14, 0x10, R15 ;  /* 0x000000100e0b8819 */ /* 0x000fe2000000120f */
[----:B------:R-:W-:Y:S01]  /*4630*/  IMAD.SHL.U32 R0, R0, 0x200, RZ ;  /* 0x0000020000007824 */ /* 0x000fe200078e00ff */
[----:B------:R-:W-:Y:S01]  /*4640*/  LOP3.LUT R2, R97, 0x18, R47, 0xf8, !PT ;  /* 0x0000001861027812 */ /* 0x000fe200078ef82f */
[----:B------:R-:W-:Y:S01]  /*4650*/  @!P0 HADD2.F32 R7, -RZ, R7.H0_H0 ;  /* 0x20000007ff078230 */ /* 0x000fe20000004100 */
[----:B------:R-:W-:Y:S01]  /*4660*/  @!P0 SHF.R.U32.HI R52, RZ, 0x10, R53 ;  /* 0x00000010ff348819 */ /* 0x000fe20000011635 */
[----:B------:R-:W-:Y:S01]  /*4670*/  @!P0 HADD2.F32 R11, -RZ, R11.H0_H0 ;  /* 0x2000000bff0b8230 */ /* 0x000fe20000004100 */
[----:B------:R-:W-:Y:S02]  /*4680*/  LOP3.LUT R2, R2, R98, RZ, 0x3c, !PT ;  /* 0x0000006202027212 */ /* 0x000fe400078e3cff */
[----:B------:R-:W-:Y:S02]  /*4690*/  LOP3.LUT R0, R0, 0x7ffff800, RZ, 0xc0, !PT ;  /* 0x7ffff80000007812 */ /* 0x000fe400078ec0ff */
[----:B------:R-:W-:Y:S01]  /*46a0*/  @!P0 SHF.R.U32.HI R8, RZ, 0x10, R15 ;  /* 0x00000010ff088819 */ /* 0x000fe2000001160f */
[----:B------:R-:W-:Y:S01]  /*46b0*/  @!P0 HADD2.F32 R15, -RZ, R52.H0_H0 ;  /* 0x20000034ff0f8230 */ /* 0x000fe20000004100 */
[----:B------:R-:W-:Y:S01]  /*46c0*/  IADD3 R0, R2, R0, R99 ;  /* 0x0000000002007210 */ /* 0x000fe20007ffe063 */
[--C-:B------:R-:W-:Y:S01]  /*46d0*/  @!P0 HADD2.F32 R2, -RZ, R29.reuse.H0_H0 ;  /* 0x2000001dff028230 */ /* 0x100fe20000004100 */
[--C-:B------:R-:W-:Y:S01]  /*46e0*/  @!P0 SHF.R.U32.HI R44, RZ, 0x10, R55.reuse ;  /* 0x00000010ff2c8819 */ /* 0x100fe20000011637 */
[----:B------:R-:W-:Y:S01]  /*46f0*/  @!P0 HADD2.F32 R8, -RZ, R8.H0_H0 ;  /* 0x20000008ff088230 */ /* 0x000fe20000004100 */
[----:B------:R-:W-:Y:S02]  /*4700*/  SHF.L.U32 R0, R0, 0x1, RZ ;  /* 0x0000000100007819 */ /* 0x000fe400000006ff */
[----:B------:R-:W-:Y:S01]  /*4710*/  @!P0 SHF.R.U64 R40, R54, 0x10, R55 ;  /* 0x0000001036288819 */ /* 0x000fe20000001237 */
[----:B------:R-:W-:Y:S02]  /*4720*/  @!P0 HADD2.F32 R44, -RZ, R44.H0_H0 ;  /* 0x2000002cff2c8230 */ /* 0x000fe40000004100 */
[----:B------:R1:W2:Y:S02]  /*4730*/  LDS.128 R48, [R0+0x3100] ;  /* 0x0031000000307984 */ /* 0x0002a40000000c00 */
[----:B------:R-:W-:Y:S01]  /*4740*/  @!P0 HADD2.F32 R40, -RZ, R40.H0_H0 ;  /* 0x20000028ff288230 */ /* 0x000fe20000004100 */
[----:B-1----:R-:W-:Y:S05]  /*4750*/  @!P0 IMAD.MOV.U32 R0, RZ, RZ, R16 ;  /* 0x000000ffff008224 */ /* 0x002fea00078e0010 */
[--C-:B------:R-:W-:Y:S02]  /*4760*/  @!P0 HADD2.F32 R4, -RZ, R0.reuse.H0_H0 ;  /* 0x20000000ff048230 */ /* 0x100fe40000004100 */
[----:B------:R-:W-:Y:S03]  /*4770*/  @!P0 HADD2.F32 R3, -RZ, R0.H1_H1 ;  /* 0x30000000ff038230 */ /* 0x000fe60000004100 */
[----:B------:R-:W-:Y:S01]  /*4780*/  @!P0 FMUL.FTZ R0, R4, R2 ;  /* 0x0000000204008220 */ /* 0x000fe20000410000 */
[----:B--2---:R-:W-:Y:S05]  /*4790*/  @!P0 MOV R10, R48 ;  /* 0x00000030000a8202 */ /* 0x004fea0000000f00 */
[--C-:B------:R-:W-:Y:S02]  /*47a0*/  @!P0 HADD2.F32 R6, -RZ, R10.reuse.H0_H0 ;  /* 0x2000000aff068230 */ /* 0x100fe40000004100 */
[----:B------:R-:W-:Y:S03]  /*47b0*/  @!P0 HADD2.F32 R10, -RZ, R10.H1_H1 ;  /* 0x3000000aff0a8230 */ /* 0x000fe60000004100 */
[----:B------:R-:W-:Y:S02]  /*47c0*/  @!P0 FMUL.FTZ R14, R6, R2 ;  /* 0x00000002060e8220 */ /* 0x000fe40000410000 */
[-C--:B------:R-:W-:Y:S02]  /*47d0*/  @!P0 FMUL.FTZ R13, R10, R5.reuse ;  /* 0x000000050a0d8220 */ /* 0x080fe40000410000 */
[C---:B------:R-:W-:Y:S02]  /*47e0*/  @!P0 FMUL.FTZ R2, R3.reuse, R5 ;  /* 0x0000000503028220 */ /* 0x040fe40000410000 */
[----:B------:R-:W-:Y:S02]  /*47f0*/  @!P0 IMAD.MOV.U32 R5, RZ, RZ, R49 ;  /* 0x000000ffff058224 */ /* 0x000fe400078e0031 */
[-C--:B------:R-:W-:Y:S02]  /*4800*/  @!P0 FFMA.FTZ R0, R6, R9.reuse, R0 ;  /* 0x0000000906008223 */ /* 0x080fe40000010000 */
[----:B------:R-:W-:Y:S01]  /*4810*/  @!P0 FFMA.FTZ R57, R4, R9, -R14 ;  /* 0x0000000904398223 */ /* 0x000fe2000001080e */
[----:B------:R-:W-:Y:S01]  /*4820*/  @!P0 MOV R4, R17 ;  /* 0x0000001100048202 */ /* 0x000fe20000000f00 */
[-C--:B------:R-:W-:Y:S01]  /*4830*/  @!P0 FFMA.FTZ R56, R3, R12.reuse, -R13 ;  /* 0x0000000c03388223 */ /* 0x080fe2000001080d */
[----:B------:R-:W-:Y:S01]  /*4840*/  @!P0 HADD2.F32 R3, -RZ, R29.H1_H1 ;  /* 0x3000001dff038230 */ /* 0x000fe20000004100 */
[----:B------:R-:W-:Y:S01]  /*4850*/  @!P0 FFMA.FTZ R2, R10, R12, R2 ;  /* 0x0000000c0a028223 */ /* 0x000fe20000010002 */
[--C-:B------:R-:W-:Y:S01]  /*4860*/  @!P0 HADD2.F32 R12, -RZ, R5.reuse.H0_H0 ;  /* 0x20000005ff0c8230 */ /* 0x100fe20000004100 */
[----:B------:R-:W-:Y:S01]  /*4870*/  @!P0 IMAD.MOV.U32 R9, RZ, RZ, R51 ;  /* 0x000000ffff098224 */ /* 0x000fe200078e0033 */
[----:B------:R-:W-:Y:S02]  /*4880*/  @!P0 HADD2.F32 R14, -RZ, R5.H1_H1 ;  /* 0x30000005ff0e8230 */ /* 0x000fe40000004100 */
[----:B------:R-:W-:Y:S01]  /*4890*/  @!P0 HADD2.F32 R13, -RZ, R64.H1_H1 ;  /* 0x30000040ff0d8230 */ /* 0x000fe20000004100 */
[----:B------:R-:W-:Y:S01]  /*48a0*/  @!P0 F2FP.PACK_AB R0, R2, R0 ;  /* 0x000000000200823e */ /* 0x000fe200000000ff */
[--C-:B------:R-:W-:Y:S01]  /*48b0*/  @!P0 HADD2.F32 R6, -RZ, R4.reuse.H0_H0 ;  /* 0x20000004ff068230 */ /* 0x100fe20000004100 */
[----:B------:R-:W-:Y:S01]  /*48c0*/  @!P0 FMUL.FTZ R10, R14, R7 ;  /* 0x000000070e0a8220 */ /* 0x000fe20000410000 */
[----:B------:R-:W-:Y:S01]  /*48d0*/  @!P0 HADD2.F32 R5, -RZ, R4.H1_H1 ;  /* 0x30000004ff058230 */ /* 0x000fe20000004100 */
[-C--:B------:R-:W-:Y:S01]  /*48e0*/  @!P0 FMUL.FTZ R4, R12, R3.reuse ;  /* 0x000000030c048220 */ /* 0x080fe20000410000 */
[----:B------:R-:W-:Y:S01]  /*48f0*/  @!P0 MOV R48, R0 ;  /* 0x0000000000308202 */ /* 0x000fe20000000f00 */
[C---:B------:R-:W-:Y:S01]  /*4900*/  @!P0 FMUL.FTZ R3, R6.reuse, R3 ;  /* 0x0000000306038220 */ /* 0x040fe20000410000 */
[--C-:B------:R-:W-:Y:S01]  /*4910*/  @!P0 HADD2.F32 R41, -RZ, R9.reuse.H0_H0 ;  /* 0x20000009ff298230 */ /* 0x100fe20000004100 */
[----:B------:R-:W-:Y:S01]  /*4920*/  @!P0 FFMA.FTZ R55, R6, R13, -R4 ;  /* 0x0000000d06378223 */ /* 0x000fe20000010804 */
[----:B------:R-:W-:Y:S01]  /*4930*/  @!P0 HADD2.F32 R43, -RZ, R9.H1_H1 ;  /* 0x30000009ff2b8230 */ /* 0x000fe20000004100 */
[C---:B------:R-:W-:Y:S01]  /*4940*/  @!P0 FMUL.FTZ R4, R5.reuse, R7 ;  /* 0x0000000705048220 */ /* 0x040fe20000410000 */
[--C-:B------:R-:W-:Y:S01]  /*4950*/  @!P0 HADD2.F32 R7, -RZ, R30.reuse.H0_H0 ;  /* 0x2000001eff078230 */ /* 0x100fe20000004100 */
[----:B------:R-:W-:Y:S01]  /*4960*/  @!P0 FFMA.FTZ R54, R5, R15, -R10 ;  /* 0x0000000f05368223 */ /* 0x000fe2000001080a */
[----:B------:R-:W-:Y:S01]  /*4970*/  @!P0 MOV R5, R19 ;  /* 0x0000001300058202 */ /* 0x000fe20000000f00 */
[----:B------:R-:W-:Y:S01]  /*4980*/  @!P0 FMUL.FTZ R10, R43, R8 ;  /* 0x000000082b0a8220 */ /* 0x000fe20000410000 */
[----:B------:R-:W-:Y:S01]  /*4990*/  @!P0 HADD2.F32 R29, -RZ, R65.H1_H1 ;  /* 0x30000041ff1d8230 */ /* 0x000fe20000004100 */
[----:B------:R-:W-:Y:S02]  /*49a0*/  @!P0 FMUL.FTZ R9, R41, R7 ;  /* 0x0000000729098220 */ /* 0x000fe40000410000 */
[----:B------:R-:W-:Y:S01]  /*49b0*/  @!P0 FFMA.FTZ R3, R12, R13, R3 ;  /* 0x0000000d0c038223 */ /* 0x000fe20000010003 */
[--C-:B------:R-:W-:Y:S01]  /*49c0*/  @!P0 HADD2.F32 R6, -RZ, R5.reuse.H0_H0 ;  /* 0x20000005ff068230 */ /* 0x100fe20000004100 */
[----:B------:R-:W-:Y:S01]  /*49d0*/  @!P0 FFMA.FTZ R4, R14, R15, R4 ;  /* 0x0000000f0e048223 */ /* 0x000fe20000010004 */
[----:B------:R-:W-:Y:S01]  /*49e0*/  @!P0 HADD2.F32 R5, -RZ, R5.H1_H1 ;  /* 0x30000005ff058230 */ /* 0x000fe20000004100 */
[----:B------:R-:W-:Y:S02]  /*49f0*/  @!P0 F2FP.PACK_AB R12, R54, R55 ;  /* 0x00000037360c823e */ /* 0x000fe400000000ff */
[----:B------:R-:W-:Y:S01]  /*4a00*/  @!P0 FFMA.FTZ R53, R6, R42, -R9 ;  /* 0x0000002a06358223 */ /* 0x000fe20000010809 */
[----:B------:R-:W-:Y:S01]  /*4a10*/  @!P0 F2FP.PACK_AB R3, R4, R3 ;  /* 0x000000030403823e */ /* 0x000fe200000000ff */
[----:B------:R-:W-:Y:S01]  /*4a20*/  @!P0 IMAD.MOV.U32 R9, RZ, RZ, R50 ;  /* 0x000000ffff098224 */ /* 0x000fe200078e0032 */
[----:B------:R-:W-:Y:S01]  /*4a30*/  @!P0 MOV R17, R12 ;  /* 0x0000000c00118202 */ /* 0x000fe20000000f00 */
[----:B------:R-:W-:Y:S01]  /*4a40*/  @!P0 FMUL.FTZ R7, R6, R7 ;  /* 0x0000000706078220 */ /* 0x000fe20000410000 */
[----:B------:R-:W-:Y:S01]  /*4a50*/  @!P0 MOV R6, R18 ;  /* 0x0000001200068202 */ /* 0x000fe20000000f00 */
[C---:B------:R-:W-:Y:S01]  /*4a60*/  @!P0 FMUL.FTZ R8, R5.reuse, R8 ;  /* 0x0000000805088220 */ /* 0x040fe20000410000 */
[----:B------:R-:W-:Y:S01]  /*4a70*/  @!P0 MOV R49, R3 ;  /* 0x0000000300318202 */ /* 0x000fe20000000f00 */
[----:B------:R-:W-:Y:S01]  /*4a80*/  @!P0 FFMA.FTZ R52, R5, R44, -R10 ;  /* 0x0000002c05348223 */ /* 0x000fe2000001080a */
[----:B------:R-:W-:Y:S02]  /*4a90*/  @!P0 HADD2.F32 R5, -RZ, R30.H1_H1 ;  /* 0x3000001eff058230 */ /* 0x000fe40000004100 */
[--C-:B------:R-:W-:Y:S02]  /*4aa0*/  @!P0 HADD2.F32 R26, -RZ, R9.reuse.H0_H0 ;  /* 0x20000009ff1a8230 */ /* 0x100fe40000004100 */
[--C-:B------:R-:W-:Y:S02]  /*4ab0*/  @!P0 HADD2.F32 R10, -RZ, R6.reuse.H0_H0 ;  /* 0x20000006ff0a8230 */ /* 0x100fe40000004100 */
[----:B------:R-:W-:Y:S02]  /*4ac0*/  @!P0 HADD2.F32 R30, -RZ, R9.H1_H1 ;  /* 0x30000009ff1e8230 */ /* 0x000fe40000004100 */
[----:B------:R-:W-:Y:S01]  /*4ad0*/  @!P0 HADD2.F32 R9, -RZ, R6.H1_H1 ;  /* 0x30000006ff098230 */ /* 0x000fe20000004100 */
[-C--:B------:R-:W-:Y:S02]  /*4ae0*/  @!P0 FMUL.FTZ R6, R26, R5.reuse ;  /* 0x000000051a068220 */ /* 0x080fe40000410000 */
[C---:B------:R-:W-:Y:S02]  /*4af0*/  @!P0 FMUL.FTZ R5, R10.reuse, R5 ;  /* 0x000000050a058220 */ /* 0x040fe40000410000 */
[----:B------:R-:W-:Y:S01]  /*4b00*/  @!P0 FFMA.FTZ R46, R10, R29, -R6 ;  /* 0x0000001d0a2e8223 */ /* 0x000fe20000010806 */
[----:B------:R-:W-:Y:S01]  /*4b10*/  @!P0 F2FP.PACK_AB R10, R52, R53 ;  /* 0x00000035340a823e */ /* 0x000fe200000000ff */
[----:B------:R-:W-:Y:S02]  /*4b20*/  @!P0 FMUL.FTZ R6, R9, R11 ;  /* 0x0000000b09068220 */ /* 0x000fe40000410000 */
[----:B------:R-:W-:Y:S02]  /*4b30*/  @!P0 FFMA.FTZ R5, R26, R29, R5 ;  /* 0x0000001d1a058223 */ /* 0x000fe40000010005 */
[----:B------:R-:W-:Y:S01]  /*4b40*/  @!P0 FMUL.FTZ R45, R30, R11 ;  /* 0x0000000b1e2d8220 */ /* 0x000fe20000410000 */
[----:B------:R-:W-:Y:S01]  /*4b50*/  @!P0 F2FP.PACK_AB R11, R56, R57 ;  /* 0x00000039380b823e */ /* 0x000fe200000000ff */
[----:B------:R-:W-:Y:S02]  /*4b60*/  @!P0 FFMA.FTZ R6, R30, R40, R6 ;  /* 0x000000281e068223 */ /* 0x000fe40000010006 */
[----:B------:R-:W-:Y:S02]  /*4b70*/  @!P0 FFMA.FTZ R7, R41, R42, R7 ;  /* 0x0000002a29078223 */ /* 0x000fe40000010007 */
[----:B------:R-:W-:Y:S01]  /*4b80*/  @!P0 FFMA.FTZ R45, R9, R40, -R45 ;  /* 0x00000028092d8223 */ /* 0x000fe2000001082d */
[----:B------:R-:W-:Y:S01]  /*4b90*/  @!P0 F2FP.PACK_AB R5, R6, R5 ;  /* 0x000000050605823e */ /* 0x000fe200000000ff */
[----:B------:R-:W-:Y:S02]  /*4ba0*/  @!P0 FFMA.FTZ R8, R43, R44, R8 ;  /* 0x0000002c2b088223 */ /* 0x000fe40000010008 */
[----:B------:R-:W-:Y:S01]  /*4bb0*/  @!P0 IMAD.MOV.U32 R16, RZ, RZ, R11 ;  /* 0x000000ffff108224 */ /* 0x000fe200078e000b */
[----:B------:R-:W-:Y:S01]  /*4bc0*/  @!P0 F2FP.PACK_AB R9, R45, R46 ;  /* 0x0000002e2d09823e */ /* 0x000fe200000000ff */
[----:B------:R-:W-:Y:S01]  /*4bd0*/  @!P0 IMAD.MOV.U32 R19, RZ, RZ, R10 ;  /* 0x000000ffff138224 */ /* 0x000fe200078e000a */
[----:B------:R-:W-:Y:S01]  /*4be0*/  @!P0 F2FP.PACK_AB R7, R8, R7 ;  /* 0x000000070807823e */ /* 0x000fe200000000ff */
[----:B------:R-:W-:Y:S01]  /*4bf0*/  @!P0 IMAD.MOV.U32 R50, RZ, RZ, R5 ;  /* 0x000000ffff328224 */ /* 0x000fe200078e0005 */
[----:B------:R-:W-:Y:S02]  /*4c00*/  @!P0 MOV R18, R9 ;  /* 0x0000000900128202 */ /* 0x000fe40000000f00 */
[----:B------:R-:W-:Y:S02]  /*4c10*/  @!P0 MOV R51, R7 ;  /* 0x0000000700338202 */ /* 0x000fe40000000f00 */
[----:B----4-:R-:W-:Y:S04]  /*4c20*/  IADD3 R2, P0, R68, R131, RZ ;  /* 0x0000008344027210 */ /* 0x010fe80007f1e0ff */
[----:B---3--:R-:W-:Y:S02]  /*4c30*/  IADD3.X R3, R69, R132, RZ, P0, !PT ;  /* 0x0000008445037210 */ /* 0x008fe400007fe4ff */
[C---:B------:R-:W-:Y:S03]  /*4c40*/  ISETP.GE.AND P0, PT, R47.reuse, c[0x0][0x1d4], PT ;  /* 0x000075002f007a0c */ /* 0x040fe60003f06270 */
[----:B------:R1:W-:Y:S10]  /*4c50*/  ST.E.128 [R2.64], R16 ;  /* 0x0000001002007985 */ /* 0x0003f4000c101d06 */
[----:B------:R-:W-:Y:S05]  /*4c60*/  @!P0 IMAD.WIDE R4, R47, 0x2, R68 ;  /* 0x000000022f048825 */ /* 0x000fea00078e0244 */
[----:B------:R1:W-:Y:S02]  /*4c70*/  @!P0 ST.E.128 [R4.64], R48 ;  /* 0x0000003004008985 */ /* 0x0003e4000c101d06 */
.L_x_87:
[----:B------:R-:W-:Y:S05]  /*4c80*/  BSYNC B0 ;  /* 0x0000000000007941 */ /* 0x000fea0003800000 */
.L_x_86:
[----:B------:R-:W-:Y:S11]  /*4c90*/  ISETP.GE.AND P0, PT, R27, c[0x0][0x1d4], PT ;  /* 0x000075001b007a0c */ /* 0x000ff60003f06270 */
[----:B------:R-:W-:Y:S02]  /*4ca0*/  @!UPT UIADD3 URZ, URZ, URZ, URZ ;  /* 0x0000003f3f3ff290 */ /* 0x000fe4000fffe03f */
[----:B------:R-:W-:-:S05]  /*4cb0*/  @P0 BRA `(.L_x_71) ;  /* 0x00000a1000000947 */ /* 0x000fca0003800000 */
[----:B------:R-:W-:Y:S01]  /*4cc0*/  ISETP.NE.AND P1, PT, R148, RZ, PT ;  /* 0x000000ff9400720c */ /* 0x000fe20003f25270 */
[----:B------:R-:W-:Y:S01]  /*4cd0*/  LDS.128 R12, [R113+0x3100] ;  /* 0x00310000710c7984 */ /* 0x000fe20000000c00 */
[----:B-1--4-:R-:W-:Y:S02]  /*4ce0*/  IADD3 R50, P0, R68, R129, RZ ;  /* 0x0000008144327210 */ /* 0x012fe40007f1e0ff */
[----:B------:R-:W-:Y:S02]  /*4cf0*/  SEL R0, R154, R152, !P1 ;  /* 0x000000989a007207 */ /* 0x000fe40004800000 */
[----:B---3--:R-:W-:Y:S02]  /*4d00*/  IADD3.X R51, R69, R130, RZ, P0, !PT ;  /* 0x0000008245337210 */ /* 0x008fe400007fe4ff */
[----:B------:R-:W-:Y:S02]  /*4d10*/  SHF.R.S32.HI R2, RZ, 0x1f, R0 ;  /* 0x0000001fff027819 */ /* 0x000fe40000011400 */
[----:B------:R-:W-:Y:S02]  /*4d20*/  ISETP.GE.AND P0, PT, R27, c[0x0][0x27c], PT ;  /* 0x00009f001b007a0c */ /* 0x000fe40003f06270 */
[----:B------:R-:W-:Y:S04]  /*4d30*/  LEA.HI R0, R2, R0, RZ, 0x4 ;  /* 0x0000000002007211 */ /* 0x000fe800078f20ff */
[----:B------:R-:W-:Y:S04]  /*4d40*/  LEA.HI.SX32 R0, R0, R134, 0x1c ;  /* 0x0000008600007211 */ /* 0x000fe800078fe2ff */
[----:B------:R-:W-:Y:S01]  /*4d50*/  SHF.R.S32.HI R2, RZ, 0x1f, R0 ;  /* 0x0000001fff027819 */ /* 0x000fe20000011400 */
[----:B------:R-:W-:Y:S02]  /*4d60*/  IMAD.SHL.U32 R44, R0, 0x8, RZ ;  /* 0x00000008002c7824 */ /* 0x000fe400078e00ff */
[----:B------:R-:W-:Y:S01]  /*4d70*/  @!P0 HADD2.F32 R4, -RZ, R31.H0_H0 ;  /* 0x2000001fff048230 */ /* 0x000fe20000004100 */
[----:B------:R-:W-:Y:S01]  /*4d80*/  LEA.HI R0, R2, R0, RZ, 0x2 ;  /* 0x0000000002007211 */ /* 0x000fe200078f10ff */
[----:B------:R-:W-:Y:S01]  /*4d90*/  @!P0 HADD2.F32 R9, -RZ, R66.H0_H0 ;  /* 0x20000042ff098230 */ /* 0x000fe20000004100 */
[----:B------:R-:W-:Y:S01]  /*4da0*/  LOP3.LUT R2, R97, 0x18, R44, 0xf8, !PT ;  /* 0x0000001861027812 */ /* 0x000fe200078ef82c */
[----:B------:R-:W-:Y:S01]  /*4db0*/  @!P0 HADD2.F32 R29, -RZ, R67.H0_H0 ;  /* 0x20000043ff1d8230 */ /* 0x000fe20000004100 */
[----:B------:R-:W-:Y:S02]  /*4dc0*/  SHF.L.U32 R0, R0, 0x9, RZ ;  /* 0x0000000900007819 */ /* 0x000fe400000006ff */
[----:B------:R-:W-:Y:S02]  /*4dd0*/  LOP3.LUT R2, R2, R98, RZ, 0x3c, !PT ;  /* 0x0000006202027212 */ /* 0x000fe400078e3cff */
[----:B------:R-:W-:Y:S02]  /*4de0*/  LOP3.LUT R0, R0, 0x7ffff800, RZ, 0xc0, !PT ;  /* 0x7ffff80000007812 */ /* 0x000fe400078ec0ff */
[----:B------:R-:W-:Y:S02]  /*4df0*/  @!P0 SHF.R.U64 R16, R60, 0x10, R61 ;  /* 0x000000103c108819 */ /* 0x000fe4000000123d */
[----:B------:R-:W-:Y:S02]  /*4e00*/  IADD3 R0, R2, R0, R99 ;  /* 0x0000000002007210 */ /* 0x000fe40007ffe063 */
[----:B------:R-:W-:Y:S01]  /*4e10*/  @!P0 SHF.R.U64 R11, R22, 0x10, R23 ;  /* 0x00000010160b8819 */ /* 0x000fe20000001217 */
[----:B------:R-:W-:Y:S01]  /*4e20*/  @!P0 HADD2.F32 R16, -RZ, R16.H0_H0 ;  /* 0x20000010ff108230 */ /* 0x000fe20000004100 */
[--C-:B------:R-:W-:Y:S01]  /*4e30*/  @!P0 SHF.R.U64 R2, R20, 0x10, R21.reuse ;  /* 0x0000001014028819 */ /* 0x100fe20000001215 */
[----:B------:R-:W-:Y:S01]  /*4e40*/  IMAD.SHL.U32 R0, R0, 0x2, RZ ;  /* 0x0000000200007824 */ /* 0x000fe200078e00ff */
[----:B------:R-:W-:Y:S01]  /*4e50*/  @!P0 SHF.R.U32.HI R7, RZ, 0x10, R21 ;  /* 0x00000010ff078819 */ /* 0x000fe20000011615 */
[----:B------:R-:W-:Y:S01]  /*4e60*/  @!P0 HADD2.F32 R11, -RZ, R11.H0_H0 ;  /* 0x2000000bff0b8230 */ /* 0x000fe20000004100 */
[----:B------:R-:W-:Y:S01]  /*4e70*/  @!P0 SHF.R.U32.HI R19, RZ, 0x10, R61 ;  /* 0x00000010ff138819 */ /* 0x000fe2000001163d */
[----:B------:R-:W-:Y:S01]  /*4e80*/  @!P0 HADD2.F32 R2, -RZ, R2.H0_H0 ;  /* 0x20000002ff028230 */ /* 0x000fe20000004100 */
[----:B------:R-:W1:Y:S01]  /*4e90*/  LDS.128 R40, [R0+0x3100] ;  /* 0x0031000000287984 */ /* 0x000e620000000c00 */
[----:B------:R-:W-:Y:S01]  /*4ea0*/  @!P0 HADD2.F32 R7, -RZ, R7.H0_H0 ;  /* 0x20000007ff078230 */ /* 0x000fe20000004100 */
[----:B------:R-:W-:Y:S01]  /*4eb0*/  @!P0 SHF.R.U32.HI R20, RZ, 0x10, R63 ;  /* 0x00000010ff148819 */ /* 0x000fe2000001163f */
[----:B------:R-:W-:Y:S01]  /*4ec0*/  @!P0 HADD2.F32 R19, -RZ, R19.H0_H0 ;  /* 0x20000013ff138230 */ /* 0x000fe20000004100 */
[----:B------:R-:W-:Y:S01]  /*4ed0*/  @!P0 SHF.R.U32.HI R8, RZ, 0x10, R23 ;  /* 0x00000010ff088819 */ /* 0x000fe20000011617 */
[----:B------:R-:W-:Y:S01]  /*4ee0*/  @!P0 HADD2.F32 R21, -RZ, R67.H1_H1 ;  /* 0x30000043ff158230 */ /* 0x000fe20000004100 */
[----:B------:R-:W-:Y:S03]  /*4ef0*/  @!P0 SHF.R.U64 R23, R62, 0x10, R63 ;  /* 0x000000103e178819 */ /* 0x000fe6000000123f */
[----:B------:R-:W-:Y:S02]  /*4f00*/  @!P0 HADD2.F32 R8, -RZ, R8.H0_H0 ;  /* 0x20000008ff088230 */ /* 0x000fe40000004100 */
[----:B------:R-:W-:Y:S01]  /*4f10*/  @!P0 HADD2.F32 R23, -RZ, R23.H0_H0 ;  /* 0x20000017ff178230 */ /* 0x000fe20000004100 */
[----:B-1----:R-:W-:Y:S01]  /*4f20*/  @!P0 IMAD.MOV.U32 R3, RZ, RZ, R40 ;  /* 0x000000ffff038224 */ /* 0x002fe200078e0028 */
[----:B------:R-:W-:Y:S04]  /*4f30*/  @!P0 MOV R0, R12 ;  /* 0x0000000c00008202 */ /* 0x000fe80000000f00 */
[--C-:B------:R-:W-:Y:S02]  /*4f40*/  @!P0 HADD2.F32 R6, -RZ, R3.reuse.H0_H0 ;  /* 0x20000003ff068230 */ /* 0x100fe40000004100 */
[--C-:B------:R-:W-:Y:S02]  /*4f50*/  @!P0 HADD2.F32 R5, -RZ, R0.reuse.H0_H0 ;  /* 0x20000000ff058230 */ /* 0x100fe40000004100 */
[----:B------:R-:W-:Y:S01]  /*4f60*/  @!P0 HADD2.F32 R10, -RZ, R3.H1_H1 ;  /* 0x30000003ff0a8230 */ /* 0x000fe20000004100 */
[-C--:B------:R-:W-:Y:S01]  /*4f70*/  @!P0 FMUL.FTZ R17, R6, R4.reuse ;  /* 0x0000000406118220 */ /* 0x080fe20000410000 */
[----:B------:R-:W-:Y:S01]  /*4f80*/  @!P0 HADD2.F32 R3, -RZ, R0.H1_H1 ;  /* 0x30000000ff038230 */ /* 0x000fe20000004100 */
[C---:B------:R-:W-:Y:S02]  /*4f90*/  @!P0 FMUL.FTZ R0, R5.reuse, R4 ;  /* 0x0000000405008220 */ /* 0x040fe40000410000 */
[-C--:B------:R-:W-:Y:S02]  /*4fa0*/  @!P0 FMUL.FTZ R4, R10, R2.reuse ;  /* 0x000000020a048220 */ /* 0x080fe40000410000 */
[----:B------:R-:W-:Y:S01]  /*4fb0*/  @!P0 FFMA.FTZ R53, R5, R9, -R17 ;  /* 0x0000000905358223 */ /* 0x000fe20000010811 */
[----:B------:R-:W-:Y:S01]  /*4fc0*/  @!P0 MOV R5, R41 ;  /* 0x0000002900058202 */ /* 0x000fe20000000f00 */
[C---:B------:R-:W-:Y:S01]  /*4fd0*/  @!P0 FMUL.FTZ R2, R3.reuse, R2 ;  /* 0x0000000203028220 */ /* 0x040fe20000410000 */
[----:B------:R-:W-:Y:S01]  /*4fe0*/  @!P0 HADD2.F32 R17, -RZ, R66.H1_H1 ;  /* 0x30000042ff118230 */ /* 0x000fe20000004100 */
[----:B------:R-:W-:Y:S01]  /*4ff0*/  @!P0 FFMA.FTZ R0, R6, R9, R0 ;  /* 0x0000000906008223 */ /* 0x000fe20000010000 */
[----:B------:R-:W-:Y:S01]  /*5000*/  @!P0 MOV R9, R43 ;  /* 0x0000002b00098202 */ /* 0x000fe20000000f00 */
[-C--:B------:R-:W-:Y:S01]  /*5010*/  @!P0 FFMA.FTZ R52, R3, R16.reuse, -R4 ;  /* 0x0000001003348223 */ /* 0x080fe20000010804 */
[----:B------:R-:W-:Y:S01]  /*5020*/  @!P0 HADD2.F32 R3, -RZ, R31.H1_H1 ;  /* 0x3000001fff038230 */ /* 0x000fe20000004100 */
[----:B------:R-:W-:Y:S01]  /*5030*/  @!P0 IMAD.MOV.U32 R4, RZ, RZ, R13 ;  /* 0x000000ffff048224 */ /* 0x000fe200078e000d */
[--C-:B------:R-:W-:Y:S01]  /*5040*/  @!P0 HADD2.F32 R18, -RZ, R5.reuse.H1_H1 ;  /* 0x30000005ff128230 */ /* 0x100fe20000004100 */
[----:B------:R-:W-:Y:S01]  /*5050*/  @!P0 FFMA.FTZ R2, R10, R16, R2 ;  /* 0x000000100a028223 */ /* 0x000fe20000010002 */
[----:B------:R-:W-:Y:S02]  /*5060*/  @!P0 HADD2.F32 R16, -RZ, R5.H0_H0 ;  /* 0x20000005ff108230 */ /* 0x000fe40000004100 */
[--C-:B------:R-:W-:Y:S01]  /*5070*/  @!P0 HADD2.F32 R5, -RZ, R4.reuse.H1_H1 ;  /* 0x30000004ff058230 */ /* 0x100fe20000004100 */
[----:B------:R-:W-:Y:S01]  /*5080*/  @!P0 FMUL.FTZ R10, R18, R7 ;  /* 0x00000007120a8220 */ /* 0x000fe20000410000 */
[----:B------:R-:W-:Y:S01]  /*5090*/  @!P0 HADD2.F32 R6, -RZ, R4.H0_H0 ;  /* 0x20000004ff068230 */ /* 0x000fe20000004100 */
[----:B------:R-:W-:Y:S01]  /*50a0*/  @!P0 FMUL.FTZ R4, R16, R3 ;  /* 0x0000000310048220 */ /* 0x000fe20000410000 */
[----:B------:R-:W-:Y:S01]  /*50b0*/  @!P0 HADD2.F32 R31, -RZ, R20.H0_H0 ;  /* 0x20000014ff1f8230 */ /* 0x000fe20000004100 */
[C---:B------:R-:W-:Y:S01]  /*50c0*/  @!P0 FFMA.FTZ R48, R5.reuse, R19, -R10 ;  /* 0x0000001305308223 */ /* 0x040fe2000001080a */
[--C-:B------:R-:W-:Y:S01]  /*50d0*/  @!P0 HADD2.F32 R26, -RZ, R9.reuse.H0_H0 ;  /* 0x20000009ff1a8230 */ /* 0x100fe20000004100 */
[----:B------:R-:W-:Y:S01]  /*50e0*/  @!P0 FFMA.FTZ R49, R6, R17, -R4 ;  /* 0x0000001106318223 */ /* 0x000fe20000010804 */
[----:B------:R-:W-:Y:S01]  /*50f0*/  @!P0 HADD2.F32 R30, -RZ, R9.H1_H1 ;  /* 0x30000009ff1e8230 */ /* 0x000fe20000004100 */
[----:B------:R-:W-:Y:S01]  /*5100*/  @!P0 FMUL.FTZ R4, R5, R7 ;  /* 0x0000000705048220 */ /* 0x000fe20000410000 */
[--C-:B------:R-:W-:Y:S01]  /*5110*/  @!P0 HADD2.F32 R7, -RZ, R34.reuse.H0_H0 ;  /* 0x20000022ff078230 */ /* 0x100fe20000004100 */
[----:B------:R-:W-:Y:S01]  /*5120*/  @!P0 IMAD.MOV.U32 R5, RZ, RZ, R15 ;  /* 0x000000ffff058224 */ /* 0x000fe200078e000f */
[----:B------:R-:W-:Y:S01]  /*5130*/  @!P0 F2FP.PACK_AB R0, R2, R0 ;  /* 0x000000000200823e */ /* 0x000fe200000000ff */
[----:B------:R-:W-:Y:S02]  /*5140*/  @!P0 FMUL.FTZ R3, R6, R3 ;  /* 0x0000000306038220 */ /* 0x000fe40000410000 */
[----:B------:R-:W-:Y:S01]  /*5150*/  @!P0 FMUL.FTZ R9, R26, R7 ;  /* 0x000000071a098220 */ /* 0x000fe20000410000 */
[--C-:B------:R-:W-:Y:S01]  /*5160*/  @!P0 HADD2.F32 R6, -RZ, R5.reuse.H0_H0 ;  /* 0x20000005ff068230 */ /* 0x100fe20000004100 */
[----:B------:R-:W-:Y:S01]  /*5170*/  @!P0 FMUL.FTZ R10, R30, R8 ;  /* 0x000000081e0a8220 */ /* 0x000fe20000410000 */
[----:B------:R-:W-:Y:S01]  /*5180*/  @!P0 HADD2.F32 R5, -RZ, R5.H1_H1 ;  /* 0x30000005ff058230 */ /* 0x000fe20000004100 */
[----:B------:R-:W-:Y:S01]  /*5190*/  @!P0 FFMA.FTZ R3, R16, R17, R3 ;  /* 0x0000001110038223 */ /* 0x000fe20000010003 */
[----:B------:R-:W-:Y:S01]  /*51a0*/  @!P0 F2FP.PACK_AB R16, R48, R49 ;  /* 0x000000313010823e */ /* 0x000fe200000000ff */
[C---:B------:R-:W-:Y:S01]  /*51b0*/  @!P0 FFMA.FTZ R47, R6.reuse, R29, -R9 ;  /* 0x0000001d062f8223 */ /* 0x040fe20000010809 */
[----:B------:R-:W-:Y:S01]  /*51c0*/  @!P0 MOV R9, R42 ;  /* 0x0000002a00098202 */ /* 0x000fe20000000f00 */
[----:B------:R-:W-:Y:S01]  /*51d0*/  @!P0 FMUL.FTZ R7, R6, R7 ;  /* 0x0000000706078220 */ /* 0x000fe20000410000 */
[----:B------:R-:W-:Y:S01]  /*51e0*/  @!P0 MOV R40, R0 ;  /* 0x0000000000288202 */ /* 0x000fe20000000f00 */
[----:B------:R-:W-:Y:S02]  /*51f0*/  @!P0 IMAD.MOV.U32 R6, RZ, RZ, R14 ;  /* 0x000000ffff068224 */ /* 0x000fe400078e000e */
[C---:B------:R-:W-:Y:S01]  /*5200*/  @!P0 FMUL.FTZ R8, R5.reuse, R8 ;  /* 0x0000000805088220 */ /* 0x040fe20000410000 */
[--C-:B------:R-:W-:Y:S01]  /*5210*/  @!P0 HADD2.F32 R20, -RZ, R9.reuse.H0_H0 ;  /* 0x20000009ff148230 */ /* 0x100fe20000004100 */
[----:B------:R-:W-:Y:S01]  /*5220*/  @!P0 FFMA.FTZ R46, R5, R31, -R10 ;  /* 0x0000001f052e8223 */ /* 0x000fe2000001080a */
[----:B------:R-:W-:Y:S01]  /*5230*/  @!P0 HADD2.F32 R5, -RZ, R34.H1_H1 ;  /* 0x30000022ff058230 */ /* 0x000fe20000004100 */
[----:B------:R-:W-:Y:S01]  /*5240*/  @!P0 FFMA.FTZ R4, R18, R19, R4 ;  /* 0x0000001312048223 */ /* 0x000fe20000010004 */
[----:B------:R-:W-:Y:S01]  /*5250*/  @!P0 HADD2.F32 R22, -RZ, R9.H1_H1 ;  /* 0x30000009ff168230 */ /* 0x000fe20000004100 */
[----:B------:R-:W-:Y:S01]  /*5260*/  @!P0 IMAD.MOV.U32 R13, RZ, RZ, R16 ;  /* 0x000000ffff0d8224 */ /* 0x000fe200078e0010 */
[--C-:B------:R-:W-:Y:S02]  /*5270*/  @!P0 HADD2.F32 R10, -RZ, R6.reuse.H0_H0 ;  /* 0x20000006ff0a8230 */ /* 0x100fe40000004100 */
[----:B------:R-:W-:Y:S01]  /*5280*/  @!P0 HADD2.F32 R9, -RZ, R6.H1_H1 ;  /* 0x30000006ff098230 */ /* 0x000fe20000004100 */
[----:B------:R-:W-:Y:S01]  /*5290*/  @!P0 FMUL.FTZ R6, R20, R5 ;  /* 0x0000000514068220 */ /* 0x000fe20000410000 */
[----:B------:R-:W-:Y:S01]  /*52a0*/  @!P0 F2FP.PACK_AB R3, R4, R3 ;  /* 0x000000030403823e */ /* 0x000fe200000000ff */
[----:B------:R-:W-:Y:S02]  /*52b0*/  @!P0 FMUL.FTZ R34, R22, R11 ;  /* 0x0000000b16228220 */ /* 0x000fe40000410000 */
[C---:B------:R-:W-:Y:S02]  /*52c0*/  @!P0 FMUL.FTZ R5, R10.reuse, R5 ;  /* 0x000000050a058220 */ /* 0x040fe40000410000 */
[----:B------:R-:W-:Y:S01]  /*52d0*/  @!P0 FFMA.FTZ R45, R10, R21, -R6 ;  /* 0x000000150a2d8223 */ /* 0x000fe20000010806 */
[----:B------:R-:W-:Y:S01]  /*52e0*/  @!P0 F2FP.PACK_AB R10, R46, R47 ;  /* 0x0000002f2e0a823e */ /* 0x000fe200000000ff */
[C---:B------:R-:W-:Y:S02]  /*52f0*/  @!P0 FFMA.FTZ R34, R9.reuse, R23, -R34 ;  /* 0x0000001709228223 */ /* 0x040fe40000010822 */
[----:B------:R-:W-:Y:S01]  /*5300*/  @!P0 FMUL.FTZ R6, R9, R11 ;  /* 0x0000000b09068220 */ /* 0x000fe20000410000 */
[----:B------:R-:W-:Y:S01]  /*5310*/  @!P0 F2FP.PACK_AB R11, R52, R53 ;  /* 0x00000035340b823e */ /* 0x000fe200000000ff */
[----:B------:R-:W-:Y:S01]  /*5320*/  @!P0 FFMA.FTZ R5, R20, R21, R5 ;  /* 0x0000001514058223 */ /* 0x000fe20000010005 */
[----:B------:R-:W-:Y:S01]  /*5330*/  @!P0 F2FP.PACK_AB R9, R34, R45 ;  /* 0x0000002d2209823e */ /* 0x000fe200000000ff */
[----:B------:R-:W-:Y:S01]  /*5340*/  @!P0 FFMA.FTZ R6, R22, R23, R6 ;  /* 0x0000001716068223 */ /* 0x000fe20000010006 */
[----:B------:R-:W-:Y:S01]  /*5350*/  @!P0 MOV R12, R11 ;  /* 0x0000000b000c8202 */ /* 0x000fe20000000f00 */
[----:B------:R-:W-:Y:S01]  /*5360*/  @!P0 FFMA.FTZ R7, R26, R29, R7 ;  /* 0x0000001d1a078223 */ /* 0x000fe20000010007 */
[----:B------:R-:W-:Y:S01]  /*5370*/  @!P0 MOV R14, R9 ;  /* 0x00000009000e8202 */ /* 0x000fe20000000f00 */
[----:B------:R-:W-:Y:S01]  /*5380*/  @!P0 IMAD.MOV.U32 R15, RZ, RZ, R10 ;  /* 0x000000ffff0f8224 */ /* 0x000fe200078e000a */
[----:B------:R-:W-:Y:S01]  /*5390*/  @!P0 F2FP.PACK_AB R5, R6, R5 ;  /* 0x000000050605823e */ /* 0x000fe200000000ff */
[----:B------:R-:W-:Y:S02]  /*53a0*/  @!P0 FFMA.FTZ R8, R30, R31, R8 ;  /* 0x0000001f1e088223 */ /* 0x000fe40000010008 */
[----:B------:R-:W-:Y:S01]  /*53b0*/  @!P0 IMAD.MOV.U32 R41, RZ, RZ, R3 ;  /* 0x000000ffff298224 */ /* 0x000fe200078e0003 */
[----:B------:R1:W-:Y:S01]  /*53c0*/  ST.E.128 [R50.64], R12 ;  /* 0x0000000c32007985 */ /* 0x0003e2000c101d06 */
[----:B------:R-:W-:Y:S02]  /*53d0*/  @!P0 MOV R42, R5 ;  /* 0x00000005002a8202 */ /* 0x000fe40000000f00 */
[----:B------:R-:W-:Y:S04]  /*53e0*/  @!P0 F2FP.PACK_AB R7, R8, R7 ;  /* 0x000000070807823e */ /* 0x000fe800000000ff */
[----:B------:R-:W-:Y:S02]  /*53f0*/  @!P0 MOV R43, R7 ;  /* 0x00000007002b8202 */ /* 0x000fe40000000f00 */
[----:B------:R-:W-:Y:S11]  /*5400*/  ISETP.GE.AND P0, PT, R44, c[0x0][0x1d4], PT ;  /* 0x000075002c007a0c */ /* 0x000ff60003f06270 */
[----:B------:R-:W-:Y:S02]  /*5410*/  @!UPT UIADD3 URZ, URZ, URZ, URZ ;  /* 0x0000003f3f3ff290 */ /* 0x000fe4000fffe03f */
[----:B------:R-:W-:-:S05]  /*5420*/  @P0 BRA `(.L_x_71) ;  /* 0x000002a000000947 */ /* 0x000fca0003800000 */
[C---:B------:R-:W-:Y:S04]  /*5430*/  LEA R2, P0, R44.reuse, R68, 0x1 ;  /* 0x000000442c027211 */ /* 0x040fe800078008ff */
[----:B------:R-:W-:Y:S05]  /*5440*/  LEA.HI.X.SX32 R3, R44, R69, 0x1, P0 ;  /* 0x000000452c037211 */ /* 0x000fea00000f0eff */
[----:B------:R2:W-:Y:S01]  /*5450*/  ST.E.128 [R2.64], R40 ;  /* 0x0000002802007985 */ /* 0x0005e2000c101d06 */
[----:B------:R-:W-:-:S05]  /*5460*/  BRA `(.L_x_71) ;  /* 0x0000026000007947 */ /* 0x000fca0003800000 */
.L_x_67:
[----:B------:R1:W2:Y:S01]  /*5470*/  SHFL.IDX PT, R2, R26, RZ, 0x1e1f ;  /* 0x001e1fff1a027589 */ /* 0x0002a200000e0000 */
[----:B------:R-:W-:Y:S03]  /*5480*/  IMAD.IADD R3, R105, 0x1, -R90 ;  /* 0x0000000169037824 */ /* 0x000fe600078e0a5a */
[----:B------:R1:W3:Y:S02]  /*5490*/  SHFL.IDX PT, R0, R29, RZ, 0x1e1f ;  /* 0x001e1fff1d007589 */ /* 0x0002e400000e0000 */
[----:B------:R-:W-:Y:S04]  /*54a0*/  IMNMX R84, R3, 0x40, PT ;  /* 0x0000004003547817 */ /* 0x000fe80003800200 */
[----:B------:R-:W-:Y:S11]  /*54b0*/  ISETP.GT.AND P0, PT, R84, R91, PT ;  /* 0x0000005b5400720c */ /* 0x000ff60003f04270 */
[----:B------:R-:W-:Y:S02]  /*54c0*/  @!UPT UIADD3 URZ, URZ, URZ, URZ ;  /* 0x0000003f3f3ff290 */ /* 0x000fe4000fffe03f */
[----:B------:R-:W-:-:S05]  /*54d0*/  @!P0 BRA `(.L_x_71) ;  /* 0x000001f000008947 */ /* 0x000fca0003800000 */
[----:B------:R-:W-:Y:S02]  /*54e0*/  ISETP.GE.AND P2, PT, R24, c[0x0][0x1d4], PT ;  /* 0x0000750018007a0c */ /* 0x000fe40003f46270 */
[----:B------:R-:W-:Y:S02]  /*54f0*/  ISETP.GE.AND P1, PT, R28, c[0x0][0x1d4], PT ;  /* 0x000075001c007a0c */ /* 0x000fe40003f26270 */
[----:B------:R-:W-:Y:S02]  /*5500*/  ISETP.GE.AND P4, PT, R27, c[0x0][0x1d4], PT ;  /* 0x000075001b007a0c */ /* 0x000fe40003f86270 */
[----:B------:R-:W-:Y:S07]  /*5510*/  ISETP.GE.AND P3, PT, R94, c[0x0][0x1d4], PT ;  /* 0x000075005e007a0c */ /* 0x000fee0003f66270 */
[----:B------:R-:W4:Y:S01]  /*5520*/  @!P2 LDS.128 R12, [R80+0x3000] ;  /* 0x00300000500ca984 */ /* 0x000f220000000c00 */
[C---:B---3--:R-:W-:Y:S04]  /*5530*/  @!P2 LEA R6, P0, R24.reuse, R0, 0x1 ;  /* 0x000000001806a211 */ /* 0x048fe800078008ff */
[----:B--2---:R-:W-:Y:S02]  /*5540*/  @!P2 LEA.HI.X R7, R24, R2, R25, 0x1, P0 ;  /* 0x000000021807a211 */ /* 0x004fe400000f0c19 */
[C---:B------:R-:W-:Y:S04]  /*5550*/  @!P1 LEA R4, P0, R86.reuse, R0, 0x1 ;  /* 0x0000000056049211 */ /* 0x040fe800078008ff */
[----:B------:R-:W-:Y:S02]  /*5560*/  @!P1 LEA.HI.X R5, R86, R2, R101, 0x1, P0 ;  /* 0x0000000256059211 */ /* 0x000fe400000f0c65 */
[C---:B------:R-:W-:Y:S04]  /*5570*/  @!P4 LEA R10, P0, R85.reuse, R0, 0x1 ;  /* 0x00000000550ac211 */ /* 0x040fe800078008ff */
[----:B------:R-:W-:Y:S02]  /*5580*/  @!P4 LEA.HI.X R11, R85, R2, R100, 0x1, P0 ;  /* 0x00000002550bc211 */ /* 0x000fe400000f0c64 */
[C---:B------:R-:W-:Y:S04]  /*5590*/  @!P3 LEA R8, P0, R89.reuse, R0, 0x1 ;  /* 0x000000005908b211 */ /* 0x040fe800078008ff */
[----:B------:R-:W-:Y:S01]  /*55a0*/  @!P3 LEA.HI.X R9, R89, R2, R104, 0x1, P0 ;  /* 0x000000025909b211 */ /* 0x000fe200000f0c68 */
[----:B----4-:R-:W-:Y:S04]  /*55b0*/  @!P2 ST.E.128 [R6.64], R12 ;  /* 0x0000000c0600a985 */ /* 0x010fe8000c101d06 */
[----:B------:R-:W2:Y:S04]  /*55c0*/  @!P1 LDS.128 R12, [R81+0x3000] ;  /* 0x00300000510c9984 */ /* 0x000ea80000000c00 */
[----:B--2---:R2:W-:Y:S01]  /*55d0*/  @!P1 ST.E.128 [R4.64], R12 ;  /* 0x0000000c04009985 */ /* 0x0045e2000c101d06 */
[----:B------:R-:W-:Y:S03]  /*55e0*/  ISETP.GE.AND P1, PT, R93, c[0x0][0x1d4], PT ;  /* 0x000075005d007a0c */ /* 0x000fe60003f26270 */
[----:B------:R-:W3:Y:S10]  /*55f0*/  @!P4 LDS.128 R12, [R80+0x4000] ;  /* 0x00400000500cc984 */ /* 0x000ef40000000c00 */
[C---:B------:R-:W-:Y:S04]  /*5600*/  @!P1 LEA R6, P0, R88.reuse, R0, 0x1 ;  /* 0x0000000058069211 */ /* 0x040fe800078008ff */
[----:B------:R-:W-:Y:S02]  /*5610*/  @!P1 LEA.HI.X R7, R88, R2, R103, 0x1, P0 ;  /* 0x0000000258079211 */ /* 0x000fe400000f0c67 */
[----:B------:R-:W-:Y:S11]  /*5620*/  ISETP.GE.AND P0, PT, R92, c[0x0][0x1d4], PT ;  /* 0x000075005c007a0c */ /* 0x000ff60003f06270 */
[----:B------:R-:W-:Y:S02]  /*5630*/  @!UPT UIADD3 URZ, URZ, URZ, URZ ;  /* 0x0000003f3f3ff290 */ /* 0x000fe4000fffe03f */
[C---:B--2---:R-:W-:Y:S04]  /*5640*/  @!P0 LEA R4, P2, R87.reuse, R0, 0x1 ;  /* 0x0000000057048211 */ /* 0x044fe800078408ff */
[----:B------:R-:W-:Y:S01]  /*5650*/  @!P0 LEA.HI.X R5, R87, R2, R102, 0x1, P2 ;  /* 0x0000000257058211 */ /* 0x000fe200010f0c66 */
[----:B---3--:R-:W-:Y:S04]  /*5660*/  @!P4 ST.E.128 [R10.64], R12 ;  /* 0x0000000c0a00c985 */ /* 0x008fe8000c101d06 */
[----:B------:R-:W2:Y:S04]  /*5670*/  @!P3 LDS.128 R12, [R81+0x4000] ;  /* 0x00400000510cb984 */ /* 0x000ea80000000c00 */
[----:B--2---:R-:W-:Y:S04]  /*5680*/  @!P3 ST.E.128 [R8.64], R12 ;  /* 0x0000000c0800b985 */ /* 0x004fe8000c101d06 */
[----:B------:R-:W2:Y:S04]  /*5690*/  @!P1 LDS.128 R8, [R80+0x5000] ;  /* 0x0050000050089984 */ /* 0x000ea80000000c00 */
[----:B--2---:R-:W-:Y:S04]  /*56a0*/  @!P1 ST.E.128 [R6.64], R8 ;  /* 0x0000000806009985 */ /* 0x004fe8000c101d06 */
[----:B------:R-:W2:Y:S04]  /*56b0*/  @!P0 LDS.128 R8, [R81+0x5000] ;  /* 0x0050000051088984 */ /* 0x000ea80000000c00 */
[----:B--2---:R2:W-:Y:S02]  /*56c0*/  @!P0 ST.E.128 [R4.64], R8 ;  /* 0x0000000804008985 */ /* 0x0045e4000c101d06 */
.L_x_71:
[----:B------:R-:W-:Y:S05]  /*56d0*/  BSYNC B1 ;  /* 0x0000000000017941 */ /* 0x000fea0003800000 */
.L_x_66:
[----:B---3--:R-:W-:Y:S01]  /*56e0*/  IMAD.IADD R0, R147, 0x1, -R90 ;  /* 0x0000000193007824 */ /* 0x008fe200078e0a5a */
[----:B-12--5:R-:W-:Y:S01]  /*56f0*/  LEA R2, P0, R78, R108, 0x6 ;  /* 0x0000006c4e027211 */ /* 0x026fe200078030ff */
[----:B------:R-:W-:Y:S01]  /*5700*/  IMAD R6, R95, c[0x0][0x208], RZ ;  /* 0x000082005f067a24 */ /* 0x000fe200078e02ff */
[----:B------:R-:W-:Y:S01]  /*5710*/  ISETP.NE.AND P3, PT, R112, RZ, PT ;  /* 0x000000ff7000720c */ /* 0x000fe20003f65270 */
[C---:B------:R-:W-:Y:S01]  /*5720*/  IMAD.WIDE.U32 R4, R83.reuse, c[0x0][0x208], RZ ;  /* 0x0000820053047a25 */ /* 0x040fe200078e00ff */
[----:B------:R-:W-:Y:S01]  /*5730*/  LEA.HI.X.SX32 R3, R78, R109, 0x6, P0 ;  /* 0x0000006d4e037211 */ /* 0x000fe200000f36ff */
[----:B------:R-:W-:Y:S01]  /*5740*/  BSSY B0, `(.L_x_88) ;  /* 0x000004e000007945 */ /* 0x000fe20003800000 */
[----:B------:R-:W-:Y:S01]  /*5750*/  ISETP.GE.AND P0, PT, R0, 0x21, PT ;  /* 0x000000210000780c */ /* 0x000fe20003f06270 */
[----:B------:R-:W-:Y:S05]  /*5760*/  IMAD R6, R83, c[0x0][0x20c], R6 ;  /* 0x0000830053067a24 */ /* 0x000fea00078e0206 */
[----:B------:R-:W-:Y:S01]  /*5770*/  IADD3 R5, R5, R6, RZ ;  /* 0x0000000605057210 */ /* 0x000fe20007ffe0ff */
[----:B------:R-:W-:Y:S04]  /*5780*/  IMAD R6, R96, c[0x0][0x218], RZ ;  /* 0x0000860060067a24 */ /* 0x000fe800078e02ff */
[----:B------:R-:W-:Y:S02]  /*5790*/  IMAD.WIDE.U32 R4, R82, c[0x0][0x218], R4 ;  /* 0x0000860052047a25 */ /* 0x000fe400078e0004 */
[----:B------:R-:W-:Y:S02]  /*57a0*/  @P0 IADD3 R11, P1, R2, 0x20, RZ ;  /* 0x00000020020b0810 */ /* 0x000fe40007f3e0ff */
[----:B------:R-:W-:Y:S03]  /*57b0*/  IMAD R6, R82, c[0x0][0x21c], R6 ;  /* 0x0000870052067a24 */ /* 0x000fe600078e0206 */
[----:B------:R-:W-:Y:S01]  /*57c0*/  @P0 IMAD.X R12, RZ, RZ, R3, P1 ;  /* 0x000000ffff0c0224 */ /* 0x000fe200008e0603 */
[----:B------:R-:W-:Y:S04]  /*57d0*/  IADD3 R8, P1, R166, R4, RZ ;  /* 0x00000004a6087210 */ /* 0x000fe80007f3e0ff */
[----:B------:R-:W-:Y:S02]  /*57e0*/  IADD3.X R9, R145, R5, R6, P1, !PT ;  /* 0x0000000591097210 */ /* 0x000fe40000ffe406 */
[----:B------:R-:W-:Y:S11]  /*57f0*/  ISETP.GE.AND P1, PT, R0, 0x1, PT ;  /* 0x000000010000780c */ /* 0x000ff60003f26270 */
[----:B------:R-:W-:Y:S02]  /*5800*/  @!UPT UIADD3 URZ, URZ, URZ, URZ ;  /* 0x0000003f3f3ff290 */ /* 0x000fe4000fffe03f */
[----:B------:R-:W-:Y:S01]  /*5810*/  @P1 MOV R5, R110 ;  /* 0x0000006e00051202 */ /* 0x000fe20000000f00 */
[----:B------:R-:W-:Y:S02]  /*5820*/  @P1 IMAD.MOV.U32 R4, RZ, RZ, R106 ;  /* 0x000000ffff041224 */ /* 0x000fe400078e006a */
[----:B------:R-:W-:Y:S02]  /*5830*/  @P1 IMAD R0, R3, c[0x0][0x258], RZ ;  /* 0x0000960003001a24 */ /* 0x000fe400078e02ff */
[C---:B------:R-:W-:Y:S04]  /*5840*/  @P1 IMAD.WIDE.U32 R4, R2.reuse, c[0x0][0x258], R4 ;  /* 0x0000960002041a25 */ /* 0x040fe800078e0004 */
[----:B------:R-:W-:Y:S01]  /*5850*/  @P1 IMAD R2, R2, c[0x0][0x25c], R0 ;  /* 0x0000970002021a24 */ /* 0x000fe200078e0200 */
[----:B------:R-:W-:Y:S01]  /*5860*/  @P1 LEA R6, P2, R4, c[0x0][0x250], 0x1 ;  /* 0x0000940004061a11 */ /* 0x000fe200078408ff */
[----:B------:R-:W-:Y:S02]  /*5870*/  @P0 IMAD.MOV.U32 R3, RZ, RZ, R110 ;  /* 0x000000ffff030224 */ /* 0x000fe400078e006e */
[----:B------:R-:W-:Y:S02]  /*5880*/  @P1 IMAD.IADD R2, R5, 0x1, R2 ;  /* 0x0000000105021824 */ /* 0x000fe400078e0202 */
[----:B------:R-:W-:Y:S03]  /*5890*/  @P0 IMAD R0, R12, c[0x0][0x258], RZ ;  /* 0x000096000c000a24 */ /* 0x000fe600078e02ff */
[----:B------:R-:W-:Y:S01]  /*58a0*/  @P1 LEA.HI.X R7, R4, c[0x0][0x254], R2, 0x1, P2 ;  /* 0x0000950004071a11 */ /* 0x000fe200010f0c02 */
[C---:B------:R-:W-:Y:S01]  /*58b0*/  @P0 IMAD R0, R11.reuse, c[0x0][0x25c], R0 ;  /* 0x000097000b000a24 */ /* 0x040fe200078e0200 */
[----:B------:R-:W-:Y:S02]  /*58c0*/  @P0 MOV R2, R106 ;  /* 0x0000006a00020202 */ /* 0x000fe40000000f00 */
[C---:B------:R-:W-:Y:S01]  /*58d0*/  LEA R10, P2, R8.reuse, c[0x0][0x1f8], 0x1 ;  /* 0x00007e00080a7a11 */ /* 0x040fe200078408ff */
[----:B------:R-:W-:Y:S01]  /*58e0*/  @!PT LDS RZ, [RZ] ;  /* 0x00000000fffff984 */ /* 0x000fe20000000800 */
[----:B------:R-:W-:Y:S01]  /*58f0*/  @!PT LDS RZ, [RZ] ;  /* 0x00000000fffff984 */ /* 0x000fe20000000800 */
[----:B------:R-:W-:Y:S01]  /*5900*/  @!PT LDS RZ, [RZ] ;  /* 0x00000000fffff984 */ /* 0x000fe20000000800 */
[----:B------:R1:W-:Y:S02]  /*5910*/  @P1 LDGSTS.E.BYPASS.LTC128B.128 [R79+0x100], [R6.64], !P3 ;  /* 0x00100000064f1fae */ /* 0x0003e4000d901d46 */
[----:B------:R-:W-:Y:S01]  /*5920*/  @P0 IMAD.WIDE.U32 R2, R11, c[0x0][0x258], R2 ;  /* 0x000096000b020a25 */ /* 0x000fe200078e0002 */
[----:B------:R-:W-:Y:S01]  /*5930*/  LEA.HI.X R8, R8, c[0x0][0x1fc], R9, 0x1, P2 ;  /* 0x00007f0008087a11 */ /* 0x000fe200010f0c09 */
[----:B------:R1:W-:Y:S03]  /*5940*/  @P1 LDGSTS.E.BYPASS.LTC128B.128 [R79+0x1100], [R6.64+0x40], !P6 ;  /* 0x01100040064f1fae */ /* 0x0003e6000f101d46 */
[C---:B------:R-:W-:Y:S01]  /*5950*/  @P0 LEA R4, P2, R2.reuse, c[0x0][0x250], 0x1 ;  /* 0x0000940002040a11 */ /* 0x040fe200078408ff */
[----:B------:R1:W-:Y:S01]  /*5960*/  @P1 LDGSTS.E.BYPASS.LTC128B.128 [R79+0x2100], [R6.64+0x80], !P5 ;  /* 0x02100080064f1fae */ /* 0x0003e2000e901d46 */
[----:B------:R-:W-:Y:S04]  /*5970*/  @P0 IADD3 R0, R3, R0, RZ ;  /* 0x0000000003000210 */ /* 0x000fe80007ffe0ff */
[----:B------:R-:W-:Y:S02]  /*5980*/  @P0 LEA.HI.X R5, R2, c[0x0][0x254], R0, 0x1, P2 ;  /* 0x0000950002050a11 */ /* 0x000fe400010f0c00 */
[----:B------:R1:W2:Y:S04]  /*5990*/  SHFL.IDX PT, R0, R10, RZ, 0x1e1f ;  /* 0x001e1fff0a007589 */ /* 0x0002a800000e0000 */
[----:B------:R1:W-:Y:S04]  /*59a0*/  @P0 LDGSTS.E.BYPASS.LTC128B.128 [R79+0x900], [R4.64], !P3 ;  /* 0x00900000044f0fae */ /* 0x0003e8000d901d46 */
[----:B------:R1:W-:Y:S04]  /*59b0*/  @P0 LDGSTS.E.BYPASS.LTC128B.128 [R79+0x1900], [R4.64+0x40], !P6 ;  /* 0x01900040044f0fae */ /* 0x0003e8000f101d46 */
[----:B------:R1:W-:Y:S01]  /*59c0*/  @P0 LDGSTS.E.BYPASS.LTC128B.128 [R79+0x2900], [R4.64+0x80], !P5 ;  /* 0x02900080044f0fae */ /* 0x0003e2000e901d46 */
[----:B------:R-:W-:Y:S03]  /*59d0*/  ISETP.GT.AND P0, PT, R84, R91, PT ;  /* 0x0000005b5400720c */ /* 0x000fe60003f04270 */
[----:B------:R-:W0:Y:S04]  /*59e0*/  LDGDEPBAR ;  /* 0x00000000000079af */ /* 0x000e280000000000 */
[----:B------:R1:W3:Y:S01]  /*59f0*/  SHFL.IDX PT, R2, R8, RZ, 0x1e1f ;  /* 0x001e1fff08027589 */ /* 0x0002e200000e0000 */
[----:B------:R-:W-:Y:S04]  /*5a00*/  DEPBAR.LE SB0, 0x0 ;  /* 0x000080000000791a */ /* 0x000fe80000000000 */
[----:B------:R-:W-:Y:S06]  /*5a10*/  BAR.SYNC.DEFER_BLOCKING 0x0 ;  /* 0x0000000000007b1d */ /* 0x000fec0000010000 */
[----:B------:R-:W-:-:S05]  /*5a20*/  @!P0 BRA `(.L_x_89) ;  /* 0x000001f000008947 */ /* 0x000fca0003800000 */
[----:B-123--:R-:W-:Y:S02]  /*5a30*/  ISETP.GE.AND P2, PT, R24, c[0x0][0x1d4], PT ;  /* 0x0000750018007a0c */ /* 0x00efe40003f46270 */
[----:B------:R-:W-:Y:S02]  /*5a40*/  ISETP.GE.AND P1, PT, R28, c[0x0][0x1d4], PT ;  /* 0x000075001c007a0c */ /* 0x000fe40003f26270 */
[----:B------:R-:W-:Y:S02]  /*5a50*/  ISETP.GE.AND P4, PT, R27, c[0x0][0x1d4], PT ;  /* 0x000075001b007a0c */ /* 0x000fe40003f86270 */
[----:B------:R-:W-:Y:S07]  /*5a60*/  ISETP.GE.AND P3, PT, R94, c[0x0][0x1d4], PT ;  /* 0x000075005e007a0c */ /* 0x000fee0003f66270 */
[----:B------:R-:W1:Y:S01]  /*5a70*/  @!P2 LDS.128 R12, [R80] ;  /* 0x00000000500ca984 */ /* 0x000e620000000c00 */
[C---:B------:R-:W-:Y:S04]  /*5a80*/  @!P2 LEA R6, P0, R24.reuse, R0, 0x1 ;  /* 0x000000001806a211 */ /* 0x040fe800078008ff */
[----:B------:R-:W-:Y:S02]  /*5a90*/  @!P2 LEA.HI.X R7, R24, R2, R25, 0x1, P0 ;  /* 0x000000021807a211 */ /* 0x000fe400000f0c19 */
[C---:B------:R-:W-:Y:S04]  /*5aa0*/  @!P1 LEA R4, P0, R86.reuse, R0, 0x1 ;  /* 0x0000000056049211 */ /* 0x040fe800078008ff */
[----:B------:R-:W-:Y:S02]  /*5ab0*/  @!P1 LEA.HI.X R5, R86, R2, R101, 0x1, P0 ;  /* 0x0000000256059211 */ /* 0x000fe400000f0c65 */
[C---:B------:R-:W-:Y:S04]  /*5ac0*/  @!P4 LEA R10, P0, R85.reuse, R0, 0x1 ;  /* 0x00000000550ac211 */ /* 0x040fe800078008ff */
[----:B------:R-:W-:Y:S02]  /*5ad0*/  @!P4 LEA.HI.X R11, R85, R2, R100, 0x1, P0 ;  /* 0x00000002550bc211 */ /* 0x000fe400000f0c64 */
[C---:B------:R-:W-:Y:S04]  /*5ae0*/  @!P3 LEA R8, P0, R89.reuse, R0, 0x1 ;  /* 0x000000005908b211 */ /* 0x040fe800078008ff */
[----:B------:R-:W-:Y:S01]  /*5af0*/  @!P3 LEA.HI.X R9, R89, R2, R104, 0x1, P0 ;  /* 0x000000025909b211 */ /* 0x000fe200000f0c68 */
[----:B-1----:R-:W-:Y:S04]  /*5b00*/  @!P2 ST.E.128 [R6.64], R12 ;  /* 0x0000000c0600a985 */ /* 0x002fe8000c101d06 */
[----:B------:R-:W1:Y:S04]  /*5b10*/  @!P1 LDS.128 R12, [R81] ;  /* 0x00000000510c9984 */ /* 0x000e680000000c00 */
[----:B-1----:R1:W-:Y:S01]  /*5b20*/  @!P1 ST.E.128 [R4.64], R12 ;  /* 0x0000000c04009985 */ /* 0x0023e2000c101d06 */
[----:B------:R-:W-:Y:S03]  /*5b30*/  ISETP.GE.AND P1, PT, R93, c[0x0][0x1d4], PT ;  /* 0x000075005d007a0c */ /* 0x000fe60003f26270 */
[----:B------:R-:W2:Y:S10]  /*5b40*/  @!P4 LDS.128 R12, [R80+0x1000] ;  /* 0x00100000500cc984 */ /* 0x000eb40000000c00 */
[C---:B------:R-:W-:Y:S04]  /*5b50*/  @!P1 LEA R6, P0, R88.reuse, R0, 0x1 ;  /* 0x0000000058069211 */ /* 0x040fe800078008ff */
[----:B------:R-:W-:Y:S02]  /*5b60*/  @!P1 LEA.HI.X R7, R88, R2, R103, 0x1, P0 ;  /* 0x0000000258079211 */ /* 0x000fe400000f0c67 */
[----:B------:R-:W-:Y:S11]  /*5b70*/  ISETP.GE.AND P0, PT, R92, c[0x0][0x1d4], PT ;  /* 0x000075005c007a0c */ /* 0x000ff60003f06270 */
[----:B------:R-:W-:Y:S02]  /*5b80*/  @!UPT UIADD3 URZ, URZ, URZ, URZ ;  /* 0x0000003f3f3ff290 */ /* 0x000fe4000fffe03f */
[C---:B-1----:R-:W-:Y:S04]  /*5b90*/  @!P0 LEA R4, P2, R87.reuse, R0, 0x1 ;  /* 0x0000000057048211 */ /* 0x042fe800078408ff */
[----:B------:R-:W-:Y:S01]  /*5ba0*/  @!P0 LEA.HI.X R5, R87, R2, R102, 0x1, P2 ;  /* 0x0000000257058211 */ /* 0x000fe200010f0c66 */
[----:B--2---:R-:W-:Y:S04]  /*5bb0*/  @!P4 ST.E.128 [R10.64], R12 ;  /* 0x0000000c0a00c985 */ /* 0x004fe8000c101d06 */
[----:B------:R-:W1:Y:S04]  /*5bc0*/  @!P3 LDS.128 R12, [R81+0x1000] ;  /* 0x00100000510cb984 */ /* 0x000e680000000c00 */
[----:B-1----:R-:W-:Y:S04]  /*5bd0*/  @!P3 ST.E.128 [R8.64], R12 ;  /* 0x0000000c0800b985 */ /* 0x002fe8000c101d06 */
[----:B------:R-:W1:Y:S04]  /*5be0*/  @!P1 LDS.128 R8, [R80+0x2000] ;  /* 0x0020000050089984 */ /* 0x000e680000000c00 */
[----:B-1----:R-:W-:Y:S04]  /*5bf0*/  @!P1 ST.E.128 [R6.64], R8 ;  /* 0x0000000806009985 */ /* 0x002fe8000c101d06 */
[----:B------:R-:W1:Y:S04]  /*5c00*/  @!P0 LDS.128 R8, [R81+0x2000] ;  /* 0x0020000051088984 */ /* 0x000e680000000c00 */
[----:B-1----:R1:W-:Y:S02]  /*5c10*/  @!P0 ST.E.128 [R4.64], R8 ;  /* 0x0000000804008985 */ /* 0x0023e4000c101d06 */
.L_x_89:
[----:B-123--:R-:W-:Y:S05]  /*5c20*/  BSYNC B0 ;  /* 0x0000000000007941 */ /* 0x00efea0003800000 */
.L_x_88:
[C---:B------:R-:W-:Y:S02]  /*5c30*/  ISETP.GT.AND P0, PT, R78.reuse, R144, PT ;  /* 0x000000904e00720c */ /* 0x040fe40003f04270 */
[----:B------:R-:W-:Y:S02]  /*5c40*/  IADD3 R78, R78, -0x1, RZ ;  /* 0xffffffff4e4e7810 */ /* 0x000fe40007ffe0ff */
[----:B------:R-:W-:Y:S09]  /*5c50*/  ISETP.NE.AND P2, PT, R112, RZ, PT ;  /* 0x000000ff7000720c */ /* 0x000ff20003f45270 */
[----:B------:R-:W-:Y:S01]  /*5c60*/  @P0 SHF.R.S32.HI R4, RZ, 0x1f, R78 ;  /* 0x0000001fff040819 */ /* 0x000fe2000001144e */
[----:B------:R-:W-:Y:S02]  /*5c70*/  @P0 IMAD R0, R160, R78, RZ ;  /* 0x0000004ea0000224 */ /* 0x000fe400078e02ff */
[----:B------:R-:W-:Y:S02]  /*5c80*/  @P0 IMAD.MOV.U32 R2, RZ, RZ, R116 ;  /* 0x000000ffff020224 */ /* 0x000fe400078e0074 */
[----:B------:R-:W-:Y:S02]  /*5c90*/  @P0 IMAD.MOV.U32 R3, RZ, RZ, R115 ;  /* 0x000000ffff030224 */ /* 0x000fe400078e0073 */
[-C--:B------:R-:W-:Y:S02]  /*5ca0*/  @P0 IMAD R0, R4, R164.reuse, R0 ;  /* 0x000000a404000224 */ /* 0x080fe400078e0200 */
[----:B------:R-:W-:Y:S04]  /*5cb0*/  @P0 IMAD.WIDE.U32 R2, R78, R164, R2 ;  /* 0x000000a44e020225 */ /* 0x000fe800078e0002 */
[----:B------:R-:W-:Y:S01]  /*5cc0*/  @P0 IMAD.IADD R0, R3, 0x1, R0 ;  /* 0x0000000103000824 */ /* 0x000fe200078e0200 */
[C---:B------:R-:W-:Y:S04]  /*5cd0*/  @P0 LEA R4, P1, R2.reuse, c[0x0][0x220], 0x1 ;  /* 0x0000880002040a11 */ /* 0x040fe800078208ff */
[----:B------:R-:W-:Y:S02]  /*5ce0*/  @P0 LEA.HI.X R5, R2, c[0x0][0x224], R0, 0x1, P1 ;  /* 0x0000890002050a11 */ /* 0x000fe400008f0c00 */
[C---:B------:R-:W-:Y:S03]  /*5cf0*/  @P0 LEA R2, P1, R163.reuse, R4, 0x1 ;  /* 0x00000004a3020211 */ /* 0x040fe600078208ff */
[----:B------:R-:W-:Y:S01]  /*5d00*/  @!PT LDS RZ, [RZ] ;  /* 0x00000000fffff984 */ /* 0x000fe20000000800 */
[----:B------:R-:W-:Y:S01]  /*5d10*/  @!PT LDS RZ, [RZ] ;  /* 0x00000000fffff984 */ /* 0x000fe20000000800 */
[----:B------:R-:W-:Y:S01]  /*5d20*/  @!PT LDS RZ, [RZ] ;  /* 0x00000000fffff984 */ /* 0x000fe20000000800 */
[----:B------:R1:W-:Y:S01]  /*5d30*/  @P0 LDGSTS.E.BYPASS.LTC128B.128 [R79+0x3100], [R4.64], !P2 ;  /* 0x03100000044f0fae */ /* 0x0003e2000d101d46 */
[----:B------:R-:W-:Y:S03]  /*5d40*/  @P0 LEA.HI.X R3, R163, R5, R158, 0x1, P1 ;  /* 0x00000005a3030211 */ /* 0x000fe600008f0c9e */
[----:B------:R1:W-:Y:S04]  /*5d50*/  @P0 LDGSTS.E.BYPASS.LTC128B.128 [R79+0x4100], [R4.64+0x40], !P6 ;  /* 0x04100040044f0fae */ /* 0x0003e8000f101d46 */
[----:B------:R1:W-:Y:S04]  /*5d60*/  @P0 LDGSTS.E.BYPASS.LTC128B.128 [R79+0x5100], [R4.64+0x80], !P5 ;  /* 0x05100080044f0fae */ /* 0x0003e8000e901d46 */
[----:B------:R1:W-:Y:S04]  /*5d70*/  @P0 LDGSTS.E.BYPASS.LTC128B.128 [R79+0x3900], [R2.64], !P2 ;  /* 0x03900000024f0fae */ /* 0x0003e8000d101d46 */
[----:B------:R1:W-:Y:S04]  /*5d80*/  @P0 LDGSTS.E.BYPASS.LTC128B.128 [R79+0x4900], [R2.64+0x40], !P6 ;  /* 0x04900040024f0fae */ /* 0x0003e8000f101d46 */
[----:B------:R1:W-:Y:S04]  /*5d90*/  @P0 LDGSTS.E.BYPASS.LTC128B.128 [R79+0x5900], [R2.64+0x80], !P5 ;  /* 0x05900080024f0fae */ /* 0x0003e8000e901d46 */
[----:B------:R-:W0:Y:S01]  /*5da0*/  LDGDEPBAR ;  /* 0x00000000000079af */ /* 0x000e220000000000 */
[----:B------:R-:W-:-:S05]  /*5db0*/  @P0 BRA `(.L_x_90) ;  /* 0xffffbb2000000947 */ /* 0x000fca000383ffff */
[----:B------:R-:W-:Y:S06]  /*5dc0*/  BAR.SYNC.DEFER_BLOCKING 0x0 ;  /* 0x0000000000007b1d */ /* 0x000fec0000010000 */
.L_x_65:
[----:B-1----:R-:W-:Y:S01]  /*5dd0*/  ISETP.GE.AND P0, PT, R165, 0x1, PT ;  /* 0x00000001a500780c */ /* 0x002fe20003f06270 */
[----:B------:R-:W-:Y:S01]  /*5de0*/  CS2R R94, SRZ ;  /* 0x00000000005e7805 */ /* 0x000fe2000001ff00 */
[----:B------:R-:W-:Y:S01]  /*5df0*/  PLOP3.LUT P4, PT, PT, PT, PT, 0x80, 0x0 ;  /* 0x000000000000781c */ /* 0x000fe20003f8f070 */
[----:B------:R-:W-:Y:S01]  /*5e00*/  CS2R R92, SRZ ;  /* 0x00000000005c7805 */ /* 0x000fe2000001ff00 */
[----:B------:R-:W-:Y:S01]  /*5e10*/  CS2R R98, SRZ ;  /* 0x0000000000627805 */ /* 0x000fe2000001ff00 */
[----:B------:R-:W-:Y:S01]  /*5e20*/  CS2R R96, SRZ ;  /* 0x0000000000607805 */ /* 0x000fe2000001ff00 */
[----:B------:R-:W-:Y:S01]  /*5e30*/  IMAD.MOV.U32 R12, RZ, RZ, RZ ;  /* 0x000000ffff0c7224 */ /* 0x000fe200078e00ff */
[----:B------:R-:W-:Y:S01]  /*5e40*/  CS2R R88, SRZ ;  /* 0x0000000000587805 */ /* 0x000fe2000001ff00 */
[----:B------:R-:W-:Y:S01]  /*5e50*/  IMAD.MOV.U32 R90, RZ, RZ, RZ ;  /* 0x000000ffff5a7224 */ /* 0x000fe200078e00ff */
[----:B------:R-:W-:Y:S01]  /*5e60*/  CS2R R86, SRZ ;  /* 0x0000000000567805 */ /* 0x000fe2000001ff00 */
[----:B------:R-:W-:Y:S01]  /*5e70*/  CS2R R84, SRZ ;  /* 0x0000000000547805 */ /* 0x000fe2000001ff00 */
[----:B------:R-:W-:Y:S01]  /*5e80*/  CS2R R14, SRZ ;  /* 0x00000000000e7805 */ /* 0x000fe2000001ff00 */
[----:B------:R-:W-:Y:S01]  /*5e90*/  MOV R78, RZ ;  /* 0x000000ff004e7202 */ /* 0x000fe20000000f00 */
[----:B------:R-:W-:Y:S01]  /*5ea0*/  IMAD.MOV.U32 R76, RZ, RZ, RZ ;  /* 0x000000ffff4c7224 */ /* 0x000fe200078e00ff */
        /* <DEDUP_REMOVED lines=8> */
[----:B----4-:R-:W-:Y:S01]  /*5f30*/  IMAD.MOV.U32 R68, RZ, RZ, RZ ;  /* 0x000000ffff447224 */ /* 0x010fe200078e00ff */
[----:B------:R-:W-:Y:S01]  /*5f40*/  CS2R R22, SRZ ;  /* 0x0000000000167805 */ /* 0x000fe2000001ff00 */
[----:B------:R-:W-:Y:S01]  /*5f50*/  MOV R170, RZ ;  /* 0x000000ff00aa7202 */ /* 0x000fe20000000f00 */
[----:B------:R-:W-:Y:S01]  /*5f60*/  IMAD.MOV.U32 R168, RZ, RZ, RZ ;  /* 0x000000ffffa87224 */ /* 0x000fe200078e00ff */
[----:B------:R-:W-:Y:S01]  /*5f70*/  CS2R R24, SRZ ;  /* 0x0000000000187805 */ /* 0x000fe2000001ff00 */
[----:B------:R-:W-:Y:S01]  /*5f80*/  MOV R174, RZ ;  /* 0x000000ff00ae7202 */ /* 0x000fe20000000f00 */
[----:B------:R-:W-:Y:S01]  /*5f90*/  IMAD.MOV.U32 R172, RZ, RZ, RZ ;  /* 0x000000ffffac7224 */ /* 0x000fe200078e00ff */
[----:B------:R-:W-:Y:S01]  /*5fa0*/  CS2R R166, SRZ ;  /* 0x0000000000a67805 */ /* 0x000fe2000001ff00 */
[----:B------:R-:W-:Y:S01]  /*5fb0*/  CS2R R26, SRZ ;  /* 0x00000000001a7805 */ /* 0x000fe2000001ff00 */
[----:B------:R-:W-:Y:S01]  /*5fc0*/  MOV R164, RZ ;  /* 0x000000ff00a47202 */ /* 0x000fe20000000f00 */
[----:B------:R-:W-:Y:S01]  /*5fd0*/  IMAD.MOV.U32 R162, RZ, RZ, RZ ;  /* 0x000000ffffa27224 */ /* 0x000fe200078e00ff */
[----:B------:R-:W-:Y:S01]  /*5fe0*/  MOV R28, RZ ;  /* 0x000000ff001c7202 */ /* 0x000fe20000000f00 */
[----:B------:R-:W-:Y:S01]  /*5ff0*/  IMAD.MOV.U32 R160, RZ, RZ, RZ ;  /* 0x000000ffffa07224 */ /* 0x000fe200078e00ff */
[----:B------:R-:W-:Y:S01]  /*6000*/  CS2R R154, SRZ ;  /* 0x00000000009a7805 */ /* 0x000fe2000001ff00 */
[----:B------:R-:W-:Y:S01]  /*6010*/  CS2R R30, SRZ ;  /* 0x00000000001e7805 */ /* 0x000fe2000001ff00 */
[----:B------:R-:W-:Y:S01]  /*6020*/  MOV R152, RZ ;  /* 0x000000ff00987202 */ /* 0x000fe20000000f00 */
[----:B------:R-:W-:Y:S01]  /*6030*/  IMAD.MOV.U32 R158, RZ, RZ, RZ ;  /* 0x000000ffff9e7224 */ /* 0x000fe200078e00ff */
[----:B------:R-:W-:Y:S01]  /*6040*/  CS2R R32, SRZ ;  /* 0x0000000000207805 */ /* 0x000fe2000001ff00 */
[----:B------:R-:W-:Y:S01]  /*6050*/  MOV R156, RZ ;  /* 0x000000ff009c7202 */ /* 0x000fe20000000f00 */
[----:B------:R-:W-:Y:S01]  /*6060*/  CS2R R150, SRZ ;  /* 0x0000000000967805 */ /* 0x000fe2000001ff00 */
        /* <DEDUP_REMOVED lines=18> */
[----:B------:R-:W-:Y:S01]  /*6190*/  CS2R R42, SRZ ;  /* 0x00000000002a7805 */ /* 0x000fe2000001ff00 */
[----:B------:R-:W-:Y:S01]  /*61a0*/  IMAD.MOV.U32 R126, RZ, RZ, RZ ;  /* 0x000000ffff7e7224 */ /* 0x000fe200078e00ff */
[----:B------:R-:W-:Y:S01]  /*61b0*/  MOV R124, RZ ;  /* 0x000000ff007c7202 */ /* 0x000fe20000000f00 */
[----:B------:R-:W-:Y:S01]  /*61c0*/  CS2R R114, SRZ ;  /* 0x0000000000727805 */ /* 0x000fe2000001ff00 */
[----:B------:R-:W-:Y:S01]  /*61d0*/  IMAD.MOV.U32 R112, RZ, RZ, RZ ;  /* 0x000000ffff707224 */ /* 0x000fe200078e00ff */
[----:B------:R-:W-:Y:S01]  /*61e0*/  CS2R R44, SRZ ;  /* 0x00000000002c7805 */ /* 0x000fe2000001ff00 */
[----:B------:R-:W-:Y:S01]  /*61f0*/  MOV R118, RZ ;  /* 0x000000ff00767202 */ /* 0x000fe20000000f00 */
[----:B------:R-:W-:Y:S01]  /*6200*/  IMAD.MOV.U32 R116, RZ, RZ, RZ ;  /* 0x000000ffff747224 */ /* 0x000fe200078e00ff */
[----:B------:R-:W-:Y:S01]  /*6210*/  MOV R54, RZ ;  /* 0x000000ff00367202 */ /* 0x000fe20000000f00 */
[----:B------:R-:W-:Y:S01]  /*6220*/  IMAD.MOV.U32 R53, RZ, RZ, RZ ;  /* 0x000000ffff357224 */ /* 0x000fe200078e00ff */
[----:B------:R-:W-:Y:S01]  /*6230*/  CS2R R50, SRZ ;  /* 0x0000000000327805 */ /* 0x000fe2000001ff00 */
[----:B------:R-:W-:Y:S05]  /*6240*/  @!P0 BRA `(.L_x_91) ;  /* 0x0000f3e000008947 */ /* 0x000fea0003800000 */
[----:B------:R-:W2:Y:S01]  /*6250*/  LDL R13, [R1+0x20] ;  /* 0x00002000010d7983 */ /* 0x000ea20000100800 */
[----:B------:R-:W-:-:S04]  /*6260*/  ISETP.NE.U32.AND P0, PT, RZ, c[0x0][0x340], PT ;  /* 0x0000d000ff007a0c */ /* 0x000fc80003f05070 */
[----:B------:R-:W-:-:S13]  /*6270*/  ISETP.NE.AND.EX P5, PT, RZ, c[0x0][0x344], PT, P0 ;  /* 0x0000d100ff007a0c */ /* 0x000fda0003fa5300 */
[----:B------:R-:W-:Y:S01]  /*6280*/  @P5 IMAD.MOV.U32 R2, RZ, RZ, 0x4 ;  /* 0x00000004ff025424 */ /* 0x000fe200078e00ff */
[----:B------:R-:W1:Y:S01]  /*6290*/  S2R R6, SR_CTAID.Y ;  /* 0x0000000000067919 */ /* 0x000e620000002600 */
[----:B------:R-:W-:Y:S02]  /*62a0*/  SHF.R.S32.HI R0, RZ, 0x1f, R157 ;  /* 0x0000001fff007819 */ /* 0x000fe4000001149d */
[----:B------:R-:W-:Y:S01]  /*62b0*/  SHF.R.S32.HI R10, RZ, 0x1f, R173 ;  /* 0x0000001fff0a7819 */ /* 0x000fe200000114ad */
[----:B------:R-:W3:Y:S02]  /*62c0*/  S2R R29, SR_CTAID.Y ;  /* 0x00000000001d7919 */ /* 0x000ee40000002600 */
[----:B------:R-:W-:Y:S01]  /*62d0*/  IMAD R0, R0, c[0x0][0x178], RZ ;  /* 0x00005e0000007a24 */ /* 0x000fe200078e02ff */
[----:B------:R-:W-:-:S03]  /*62e0*/  LEA.HI R4, R10, R173, RZ, 0x2 ;  /* 0x000000ad0a047211 */ /* 0x000fc600078f10ff */
[----:B------:R-:W-:Y:S02]  /*62f0*/  IMAD R0, R157, c[0x0][0x17c], R0 ;  /* 0x00005f009d007a24 */ /* 0x000fe400078e0200 */
[----:B------:R-:W-:Y:S01]  /*6300*/  IMAD.MOV.U32 R5, RZ, RZ, c[0x0][0x2c4] ;  /* 0x0000b100ff057624 */ /* 0x000fe200078e00ff */
[----:B------:R-:W-:-:S04]  /*6310*/  SHF.R.S32.HI R59, RZ, 0x2, R4 ;  /* 0x00000002ff3b7819 */ /* 0x000fc80000011404 */
[----:B------:R-:W-:Y:S02]  /*6320*/  ISETP.NE.AND P1, PT, R5, 0x1, PT ;  /* 0x000000010500780c */ /* 0x000fe40003f25270 */
[----:B------:R-:W-:Y:S02]  /*6330*/  ISETP.NE.U32.AND P0, PT, RZ, c[0x0][0x348], PT ;  /* 0x0000d200ff007a0c */ /* 0x000fe40003f05070 */
[----:B-1----:R-:W-:Y:S02]  /*6340*/  SHF.R.S32.HI R48, RZ, 0x1f, R6 ;  /* 0x0000001fff307819 */ /* 0x002fe40000011406 */
[----:B------:R-:W-:-:S03]  /*6350*/  ISETP.NE.AND.EX P0, PT, RZ, c[0x0][0x34c], PT, P0 ;  /* 0x0000d300ff007a0c */ /* 0x000fc60003f05300 */
[----:B------:R-:W-:-:S04]  /*6360*/  IMAD R5, R48, c[0x0][0x1b8], RZ ;  /* 0x00006e0030057a24 */ /* 0x000fc800078e02ff */
[----:B---3--:R-:W-:Y:S02]  /*6370*/  IMAD R5, R29, c[0x0][0x1bc], R5 ;  /* 0x00006f001d057a24 */ /* 0x008fe400078e0205 */
[----:B--2---:R-:W-:-:S05]  /*6380*/  @P5 IMAD.WIDE R2, R13, R2, c[0x0][0x340] ;  /* 0x0000d0000d025625 */ /* 0x004fca00078e0202 */
[----:B------:R1:W5:Y:S01]  /*6390*/  @P5 LDG.E R14, [R2.64] ;  /* 0x00000006020e5981 */ /* 0x000362000c1e1900 */
[CC--:B------:R-:W-:Y:S01]  /*63a0*/  LEA.HI R17, R10.reuse, R173.reuse, RZ, 0x3 ;  /* 0x000000ad0a117211 */ /* 0x0c0fe200078f18ff */
[----:B------:R-:W-:Y:S01]  /*63b0*/  IMAD R60, R159, c[0x0][0x2c4], RZ ;  /* 0x0000b1009f3c7a24 */ /* 0x000fe200078e02ff */
[----:B------:R-:W-:Y:S01]  /*63c0*/  LEA.HI R158, R10, R173, RZ, 0x5 ;  /* 0x000000ad0a9e7211 */ /* 0x000fe200078f28ff */
[----:B------:R-:W-:Y:S01]  /*63d0*/  IMAD R16, R175, 0x80, R59 ;  /* 0x00000080af107824 */ /* 0x000fe200078e023b */
[----:B------:R-:W-:Y:S01]  /*63e0*/  SHF.R.S32.HI R24, RZ, 0x3, R17 ;  /* 0x00000003ff187819 */ /* 0x000fe20000011411 */
[----:B------:R-:W-:Y:S01]  /*63f0*/  BSSY B0, `(.L_x_92) ;  /* 0x0000052000007945 */ /* 0x000fe20003800000 */
[----:B------:R-:W-:Y:S01]  /*6400*/  SHF.R.S32.HI R25, RZ, 0x5, R158 ;  /* 0x00000005ff197819 */ /* 0x000fe2000001149e */
[----:B-1----:R-:W-:-:S04]  /*6410*/  IMAD.WIDE.U32 R2, R157, c[0x0][0x178], RZ ;  /* 0x00005e009d027a25 */ /* 0x002fc800078e00ff */
[----:B------:R-:W-:Y:S01]  /*6420*/  IMAD.IADD R3, R3, 0x1, R0 ;  /* 0x0000000103037824 */ /* 0x000fe200078e0200 */
[----:B------:R-:W-:Y:S02]  /*6430*/  LOP3.LUT R0, R4, 0xfffffffc, RZ, 0xc0, !PT ;  /* 0xfffffffc04007812 */ /* 0x000fe400078ec0ff */
[----:B------:R-:W-:Y:S01]  /*6440*/  SEL R4, R13, RZ, !P0 ;  /* 0x000000ff0d047207 */ /* 0x000fe20004000000 */
[----:B------:R-:W-:-:S04]  /*6450*/  IMAD.WIDE.U32 R2, R29, c[0x0][0x1b8], R2 ;  /* 0x00006e001d027a25 */ /* 0x000fc800078e0002 */
[----:B------:R-:W-:Y:S01]  /*6460*/  IMAD.IADD R9, R173, 0x1, -R0 ;  /* 0x00000001ad097824 */ /* 0x000fe200078e0a00 */
[----:B------:R-:W-:Y:S01]  /*6470*/  SHF.R.S32.HI R0, RZ, 0x1f, R13 ;  /* 0x0000001fff007819 */ /* 0x000fe2000001140d */
[----:B------:R-:W-:Y:S02]  /*6480*/  IMAD.IADD R3, R3, 0x1, R5 ;  /* 0x0000000103037824 */ /* 0x000fe400078e0205 */
[----:B------:R-:W-:Y:S01]  /*6490*/  IMAD R164, R9, 0x20, R59 ;  /* 0x0000002009a47824 */ /* 0x000fe200078e023b */
[----:B------:R-:W-:Y:S01]  /*64a0*/  SEL R6, R0, RZ, !P0 ;  /* 0x000000ff00067207 */ /* 0x000fe20004000000 */
[----:B------:R-:W-:-:S03]  /*64b0*/  IMAD.WIDE.U32 R2, R4, c[0x0][0x1c0], R2 ;  /* 0x0000700004027a25 */ /* 0x000fc600078e0002 */
[----:B------:R1:W-:Y:S01]  /*64c0*/  STL [R1+0x14], R164 ;  /* 0x000014a401007387 */ /* 0x0003e20000100800 */
[----:B------:R-:W-:Y:S02]  /*64d0*/  IMAD R8, R175, 0x80, R164 ;  /* 0x00000080af087824 */ /* 0x000fe400078e02a4 */
[----:B------:R-:W-:Y:S02]  /*64e0*/  IMAD R5, R6, c[0x0][0x1c0], RZ ;  /* 0x0000700006057a24 */ /* 0x000fe400078e02ff */
[----:B------:R-:W-:-:S04]  /*64f0*/  @P1 IMAD.HI.U32 R7, R8, c[0x0][0x2c8], RZ ;  /* 0x0000b20008071a27 */ /* 0x000fc800078e00ff */
[----:B------:R-:W-:Y:S01]  /*6500*/  IMAD.MOV.U32 R0, RZ, RZ, R8 ;  /* 0x000000ffff007224 */ /* 0x000fe200078e0008 */
[----:B------:R-:W-:Y:S01]  /*6510*/  @P1 SHF.R.U32.HI R0, RZ, c[0x0][0x2cc], R7 ;  /* 0x0000b300ff001a19 */ /* 0x000fe20000011607 */
[----:B------:R-:W-:Y:S01]  /*6520*/  IMAD R6, R4, c[0x0][0x1c4], R5 ;  /* 0x0000710004067a24 */ /* 0x000fe200078e0205 */
[----:B------:R-:W-:Y:S01]  /*6530*/  LEA.HI R7, R59, R59, RZ, 0x1 ;  /* 0x0000003b3b077211 */ /* 0x000fe200078f08ff */
[----:B------:R-:W-:Y:S01]  /*6540*/  IMAD.SHL.U32 R176, R9, 0x8, RZ ;  /* 0x0000000809b07824 */ /* 0x000fe200078e00ff */
[--C-:B------:R-:W-:Y:S01]  /*6550*/  SHF.R.S32.HI R5, RZ, 0x1f, R0.reuse ;  /* 0x0000001fff057819 */ /* 0x100fe20000011400 */
[----:B------:R-:W-:Y:S02]  /*6560*/  IMAD.MOV R4, RZ, RZ, -R0 ;  /* 0x000000ffff047224 */ /* 0x000fe400078e0a00 */
[----:B------:R-:W-:Y:S01]  /*6570*/  IMAD.IADD R3, R3, 0x1, R6 ;  /* 0x0000000103037824 */ /* 0x000fe200078e0206 */
[----:B------:R-:W-:Y:S01]  /*6580*/  LEA.HI R6, R10, R173, RZ, 0x4 ;  /* 0x000000ad0a067211 */ /* 0x000fe200078f20ff */
[----:B------:R-:W-:Y:S01]  /*6590*/  IMAD R5, R5, c[0x0][0x1b0], RZ ;  /* 0x00006c0005057a24 */ /* 0x000fe200078e02ff */
[----:B------:R-:W-:Y:S01]  /*65a0*/  IADD3 R74, R176, 0x20, RZ ;  /* 0x00000020b04a7810 */ /* 0x000fe20007ffe0ff */
[----:B------:R-:W-:Y:S01]  /*65b0*/  IMAD R4, R4, c[0x0][0x2c4], R8 ;  /* 0x0000b10004047a24 */ /* 0x000fe200078e0208 */
[----:B------:R-:W-:Y:S01]  /*65c0*/  LOP3.LUT R6, R6, 0xfffffff0, RZ, 0xc0, !PT ;  /* 0xfffffff006067812 */ /* 0x000fe200078ec0ff */
[----:B------:R-:W-:Y:S01]  /*65d0*/  IMAD R5, R0, c[0x0][0x1b4], R5 ;  /* 0x00006d0000057a24 */ /* 0x000fe200078e0205 */
[----:B------:R-:W-:Y:S01]  /*65e0*/  IADD3 R73, R176, 0x40, RZ ;  /* 0x00000040b0497810 */ /* 0x000fe20007ffe0ff */
[----:B------:R-:W-:Y:S01]  /*65f0*/  IMAD.WIDE.U32 R2, R0, c[0x0][0x1b0], R2 ;  /* 0x00006c0000027a25 */ /* 0x000fe200078e0002 */
[----:B------:R-:W-:-:S02]  /*6600*/  SHF.R.S32.HI R0, RZ, 0x1f, R4 ;  /* 0x0000001fff007819 */ /* 0x000fc40000011404 */
[----:B------:R-:W-:Y:S01]  /*6610*/  ISETP.GE.AND P4, PT, R176, c[0x0][0x198], PT ;  /* 0x00006600b0007a0c */ /* 0x000fe20003f86270 */
[----:B------:R-:W-:Y:S01]  /*6620*/  IMAD.IADD R3, R3, 0x1, R5 ;  /* 0x0000000103037824 */ /* 0x000fe200078e0205 */
[----:B------:R-:W-:Y:S01]  /*6630*/  ISETP.GE.AND P3, PT, R74, c[0x0][0x198], PT ;  /* 0x000066004a007a0c */ /* 0x000fe20003f66270 */
[----:B------:R-:W-:Y:S01]  /*6640*/  IMAD R5, R0, c[0x0][0x1a8], RZ ;  /* 0x00006a0000057a24 */ /* 0x000fe200078e02ff */
[----:B------:R-:W-:Y:S01]  /*6650*/  ISETP.GE.AND P2, PT, R73, c[0x0][0x198], PT ;  /* 0x0000660049007a0c */ /* 0x000fe20003f46270 */
[----:B------:R-:W-:Y:S02]  /*6660*/  IMAD.SHL.U32 R0, R24, 0x40, RZ ;  /* 0x0000004018007824 */ /* 0x000fe400078e00ff */
[----:B------:R-:W-:Y:S02]  /*6670*/  IMAD.IADD R20, R173, 0x1, -R6 ;  /* 0x00000001ad147824 */ /* 0x000fe400078e0a06 */
[----:B------:R-:W-:Y:S01]  /*6680*/  IMAD R5, R4, c[0x0][0x1ac], R5 ;  /* 0x00006b0004057a24 */ /* 0x000fe200078e0205 */
[----:B------:R-:W-:Y:S01]  /*6690*/  LOP3.LUT R0, R0, 0xc0, RZ, 0xc0, !PT ;  /* 0x000000c000007812 */ /* 0x000fe200078ec0ff */
[----:B------:R-:W-:Y:S01]  /*66a0*/  IMAD.WIDE.U32 R2, R4, c[0x0][0x1a8], R2 ;  /* 0x00006a0004027a25 */ /* 0x000fe200078e0002 */
[----:B------:R-:W-:-:S02]  /*66b0*/  LEA.HI R15, R20, R20, RZ, 0x1 ;  /* 0x00000014140f7211 */ /* 0x000fc400078f08ff */
[----:B------:R-:W-:Y:S01]  /*66c0*/  SHF.R.U32.HI R4, RZ, 0x3, R0 ;  /* 0x00000003ff047819 */ /* 0x000fe20000011600 */
[----:B------:R-:W-:Y:S01]  /*66d0*/  IMAD.IADD R5, R3, 0x1, R5 ;  /* 0x0000000103057824 */ /* 0x000fe200078e0205 */
[----:B------:R-:W-:Y:S02]  /*66e0*/  LEA R12, P0, R2, c[0x0][0x160], 0x1 ;  /* 0x00005800020c7a11 */ /* 0x000fe400078008ff */
[----:B------:R-:W-:Y:S02]  /*66f0*/  LOP3.LUT R0, R0, 0x18, R176, 0xf8, !PT ;  /* 0x0000001800007812 */ /* 0x000fe400078ef8b0 */
[--C-:B------:R-:W-:Y:S02]  /*6700*/  SHF.R.S32.HI R6, RZ, 0x1, R15.reuse ;  /* 0x00000001ff067819 */ /* 0x100fe4000001140f */
[----:B------:R-:W-:Y:S02]  /*6710*/  SHF.R.S32.HI R3, RZ, 0x1f, R15 ;  /* 0x0000001fff037819 */ /* 0x000fe4000001140f */
[----:B------:R-:W-:-:S02]  /*6720*/  LEA.HI.X R11, R2, c[0x0][0x164], R5, 0x1, P0 ;  /* 0x00005900020b7a11 */ /* 0x000fc400000f0c05 */
[----:B------:R-:W-:Y:S01]  /*6730*/  LOP3.LUT R5, R0, R4, RZ, 0x3c, !PT ;  /* 0x0000000400057212 */ /* 0x000fe200078e3cff */
[----:B------:R1:W2:Y:S01]  /*6740*/  SHFL.IDX PT, R2, R12, RZ, 0x1c1f ;  /* 0x001c1fff0c027589 */ /* 0x0002a200000e0000 */
[----:B------:R-:W-:Y:S02]  /*6750*/  LEA.HI R0, R3, R6, RZ, 0x2 ;  /* 0x0000000603007211 */ /* 0x000fe400078f10ff */
[----:B------:R-:W-:Y:S01]  /*6760*/  ISETP.GE.AND P0, PT, R16, R60, PT ;  /* 0x0000003c1000720c */ /* 0x000fe20003f06270 */
[----:B------:R1:W3:Y:S01]  /*6770*/  SHFL.IDX PT, R3, R11, RZ, 0x1c1f ;  /* 0x001c1fff0b037589 */ /* 0x0002e200000e0000 */
[----:B------:R-:W-:Y:S02]  /*6780*/  LOP3.LUT R4, R0, 0xfffffffc, RZ, 0xc0, !PT ;  /* 0xfffffffc00047812 */ /* 0x000fe400078ec0ff */
[----:B------:R-:W-:-:S03]  /*6790*/  LOP3.LUT R0, R7, 0x7fffffe, RZ, 0xc0, !PT ;  /* 0x07fffffe07007812 */ /* 0x000fc600078ec0ff */
[----:B------:R-:W-:Y:S02]  /*67a0*/  IMAD.IADD R23, R6, 0x1, -R4 ;  /* 0x0000000106177824 */ /* 0x000fe400078e0a04 */
        /* <DEDUP_REMOVED lines=22> */
.L_x_93:
[----:B-123--:R-:W-:Y:S05]  /*6910*/  BSYNC B0 ;  /* 0x0000000000007941 */ /* 0x00efea0003800000 */
.L_x_92:
        /* <DEDUP_REMOVED lines=20> */
.L_x_95:
[----:B------:R-:W-:Y:S05]  /*6a60*/  BSYNC B0 ;  /* 0x0000000000007941 */ /* 0x000fea0003800000 */
.L_x_94:
        /* <DEDUP_REMOVED lines=20> */
.L_x_97:
[----:B------:R-:W-:Y:S05]  /*6bb0*/  BSYNC B0 ;  /* 0x0000000000007941 */ /* 0x000fea0003800000 */
.L_x_96:
[----:B--2---:R-:W2:Y:S01]  /*6bc0*/  LDL R170, [R1+0x28] ;  /* 0x0000280001aa7983 */ /* 0x004ea20000100800 */
[----:B------:R-:W-:Y:S01]  /*6bd0*/  IMAD.MOV.U32 R172, RZ, RZ, c[0x0][0x2b8] ;  /* 0x0000ae00ffac7624 */ /* 0x000fe200078e00ff */
[----:B---3--:R-:W-:Y:S01]  /*6be0*/  IADD3 R6, R16, 0x60, RZ ;  /* 0x0000006010067810 */ /* 0x008fe20007ffe0ff */
[----:B-----5:R-:W-:Y:S01]  /*6bf0*/  IMAD.WIDE.U32 R168, R14, c[0x0][0x2b0], RZ ;  /* 0x0000ac000ea87a25 */ /* 0x020fe200078e00ff */
[----:B------:R-:W-:Y:S01]  /*6c00*/  SHFL.IDX PT, R2, R12, 0x3, 0x1c1f ;  /* 0x007c1f000c027f89 */ /* 0x000fe200000e0000 */
[----:B------:R-:W-:Y:S02]  /*6c10*/  IADD3 R13, R171, -0x40, RZ ;  /* 0xffffffc0ab0d7810 */ /* 0x000fe40007ffe0ff */
[----:B------:R-:W-:Y:S01]  /*6c20*/  ISETP.NE.AND P5, PT, R172, 0x1, PT ;  /* 0x00000001ac00780c */ /* 0x000fe20003fa5270 */
[----:B----4-:R2:W3:Y:S01]  /*6c30*/  SHFL.IDX PT, R3, R11, 0x3, 0x1c1f ;  /* 0x007c1f000b037f89 */ /* 0x0104e200000e0000 */
[----:B------:R-:W-:Y:S01]  /*6c40*/  ISETP.GE.AND P0, PT, R6, R60, PT ;  /* 0x0000003c0600720c */ /* 0x000fe20003f06270 */
[----:B------:R-:W-:Y:S01]  /*6c50*/  IMAD.IADD R5, R164, 0x1, R13 ;  /* 0x00000001a4057824 */ /* 0x000fe200078e020d */
[----:B------:R-:W-:Y:S01]  /*6c60*/  SHF.R.S32.HI R6, RZ, 0x1f, R14 ;  /* 0x0000001fff067819 */ /* 0x000fe2000001140e */
[----:B------:R-:W-:-:S02]  /*6c70*/  IMAD.MOV.U32 R244, RZ, RZ, RZ ;  /* 0x000000fffff47224 */ /* 0x000fc400078e00ff */
[----:B------:R-:W-:Y:S01]  /*6c80*/  IMAD.WIDE.U32 R166, R29, c[0x0][0x1e8], RZ ;  /* 0x00007a001da67a25 */ /* 0x000fe200078e00ff */
[----:B------:R-:W-:Y:S01]  /*6c90*/  ISETP.GE.AND P1, PT, R5, R165, PT ;  /* 0x000000a50500720c */ /* 0x000fe20003f26270 */
[----:B------:R-:W-:Y:S03]  /*6ca0*/  STL.64 [R1+0x18], R168 ;  /* 0x000018a801007387 */ /* 0x000fe60000100a00 */
[----:B------:R-:W-:-:S03]  /*6cb0*/  ISETP.GT.OR P1, PT, R164, 0x3f, P1 ;  /* 0x0000003fa400780c */ /* 0x000fc60000f24670 */
[----:B------:R-:W-:-:S04]  /*6cc0*/  @!P0 SHF.R.S32.HI R9, RZ, 0x1f, R73 ;  /* 0x0000001fff098819 */ /* 0x000fc80000011449 */
[----:B------:R-:W-:Y:S01]  /*6cd0*/  @!P0 LEA.HI R9, R9, R73, RZ, 0x3 ;  /* 0x0000004909098211 */ /* 0x000fe200078f18ff */
[----:B-12---:R-:W-:Y:S02]  /*6ce0*/  IMAD.IADD R11, R5, 0x1, R170 ;  /* 0x00000001050b7824 */ /* 0x006fe400078e02aa */
[----:B------:R-:W-:Y:S02]  /*6cf0*/  IMAD R5, R6, c[0x0][0x2b0], RZ ;  /* 0x0000ac0006057a24 */ /* 0x000fe400078e02ff */
[----:B------:R-:W-:-:S04]  /*6d00*/  @P5 IMAD.HI.U32 R7, R11, c[0x0][0x2bc], RZ ;  /* 0x0000af000b075a27 */ /* 0x000fc800078e00ff */
[----:B------:R-:W-:Y:S01]  /*6d10*/  IMAD R10, R14, c[0x0][0x2b4], R5 ;  /* 0x0000ad000e0a7a24 */ /* 0x000fe200078e0205 */
[----:B------:R-:W-:Y:S01]  /*6d20*/  @!P0 SHF.R.S32.HI R5, RZ, 0x1f, R74 ;  /* 0x0000001fff058819 */ /* 0x000fe2000001144a */
[----:B------:R-:W-:Y:S01]  /*6d30*/  IMAD.MOV.U32 R0, RZ, RZ, R11 ;  /* 0x000000ffff007224 */ /* 0x000fe200078e000b */
[----:B------:R-:W-:Y:S01]  /*6d40*/  @P5 SHF.R.U32.HI R0, RZ, c[0x0][0x2c0], R7 ;  /* 0x0000b000ff005a19 */ /* 0x000fe20000011607 */
[----:B---3--:R-:W-:Y:S01]  /*6d50*/  @!P0 IMAD.WIDE R6, R176, 0x2, R2 ;  /* 0x00000002b0068825 */ /* 0x008fe200078e0202 */
[----:B------:R-:W-:-:S03]  /*6d60*/  @!P0 LEA.HI R8, R5, R74, RZ, 0x3 ;  /* 0x0000004a05088211 */ /* 0x000fc600078f18ff */
[----:B------:R-:W-:Y:S01]  /*6d70*/  @!P0 IMAD.SHL.U32 R5, R226, 0x2, RZ ;  /* 0x00000002e2058824 */ /* 0x000fe200078e00ff */
[----:B------:R-:W-:Y:S01]  /*6d80*/  @!P0 LOP3.LUT R8, R8, 0xfffffff8, RZ, 0xc0, !PT ;  /* 0xfffffff808088812 */ /* 0x000fe200078ec0ff */
[----:B------:R-:W-:Y:S01]  /*6d90*/  IMAD.IADD R163, R169, 0x1, R10 ;  /* 0x00000001a9a37824 */ /* 0x000fe200078e020a */
[C---:B------:R-:W-:Y:S02]  /*6da0*/  @!P1 IADD3 R10, P5, R0.reuse, R168, RZ ;  /* 0x000000a8000a9210 */ /* 0x040fe40007fbe0ff */
[----:B------:R-:W-:Y:S01]  /*6db0*/  @!PT LDS RZ, [RZ] ;  /* 0x00000000fffff984 */ /* 0x000fe20000000800 */
[----:B------:R1:W-:Y:S02]  /*6dc0*/  @!P0 LDGSTS.E.BYPASS.LTC128B.128 [R5+0x7900], [R6.64], !P4 ;  /* 0x0790000006058fae */ /* 0x0003e4000e101d46 */
[----:B------:R-:W-:Y:S01]  /*6dd0*/  @!P1 LEA.HI.X.SX32 R12, R0, R163, 0x1, P5 ;  /* 0x000000a3000c9211 */ /* 0x000fe200028f0eff */
[----:B------:R-:W-:Y:S01]  /*6de0*/  IMAD.IADD R156, R165, 0x1, -R13 ;  /* 0x00000001a59c7824 */ /* 0x000fe200078e0a0d */
[----:B------:R-:W-:Y:S01]  /*6df0*/  ISETP.GE.AND P6, PT, R176, c[0x0][0x1d4], PT ;  /* 0x00007500b0007a0c */ /* 0x000fe20003fc6270 */
[----:B------:R-:W-:Y:S01]  /*6e00*/  STL [R1+0x24], R163 ;  /* 0x000024a301007387 */ /* 0x000fe20000100800 */
[----:B-1----:R-:W-:Y:S01]  /*6e10*/  @!P0 LOP3.LUT R7, R9, 0xfffffff8, RZ, 0xc0, !PT ;  /* 0xfffffff809078812 */ /* 0x002fe200078ec0ff */
[----:B------:R-:W-:Y:S01]  /*6e20*/  @!P0 IMAD.WIDE R8, R8, 0x2, R2 ;  /* 0x0000000208088825 */ /* 0x000fe200078e0202 */
[----:B------:R-:W-:-:S03]  /*6e30*/  @!P1 LEA R6, P4, R10, c[0x0][0x2a0], 0x2 ;  /* 0x0000a8000a069a11 */ /* 0x000fc600078810ff */
[----:B------:R-:W-:Y:S01]  /*6e40*/  @!P0 IMAD.WIDE R2, R7, 0x2, R2 ;  /* 0x0000000207028825 */ /* 0x000fe200078e0202 */
[----:B------:R1:W-:Y:S01]  /*6e50*/  @!P0 LDGSTS.E.BYPASS.LTC128B.128 [R5+0x9900], [R8.64], !P3 ;  /* 0x0990000008058fae */ /* 0x0003e2000d901d46 */
[----:B------:R-:W-:-:S03]  /*6e60*/  @!P1 LEA.HI.X R7, R10, c[0x0][0x2a4], R12, 0x2, P4 ;  /* 0x0000a9000a079a11 */ /* 0x000fc600020f140c */
[----:B------:R2:W-:Y:S04]  /*6e70*/  @!P0 LDGSTS.E.BYPASS.LTC128B.128 [R5+0xb900], [R2.64], !P2 ;  /* 0x0b90000002058fae */ /* 0x0005e8000d101d46 */
[----:B------:R-:W0:Y:S04]  /*6e80*/  LDGDEPBAR ;  /* 0x00000000000079af */ /* 0x000e280000000000 */
[----:B------:R-:W-:Y:S06]  /*6e90*/  BAR.SYNC.DEFER_BLOCKING 0x0 ;  /* 0x0000000000007b1d */ /* 0x000fec0000010000 */
[----:B------:R-:W3:Y:S01]  /*6ea0*/  @!P1 LDG.E R244, [R6.64] ;  /* 0x0000000606f49981 */ /* 0x000ee2000c1e1900 */
[----:B------:R-:W-:Y:S01]  /*6eb0*/  IMAD.MOV R0, RZ, RZ, -R0 ;  /* 0x000000ffff007224 */ /* 0x000fe200078e0a00 */
[----:B-1----:R-:W-:Y:S01]  /*6ec0*/  LOP3.LUT R8, R17, 0xfffffff8, RZ, 0xc0, !PT ;  /* 0xfffffff811087812 */ /* 0x002fe200078ec0ff */
[----:B--2---:R-:W-:Y:S01]  /*6ed0*/  IMAD R5, R48, c[0x0][0x1e8], RZ ;  /* 0x00007a0030057a24 */ /* 0x004fe200078e02ff */
[----:B------:R-:W-:Y:S01]  /*6ee0*/  ISETP.GE.AND P5, PT, R74, c[0x0][0x1d4], PT ;  /* 0x000075004a007a0c */ /* 0x000fe20003fa6270 */
[----:B------:R-:W-:Y:S01]  /*6ef0*/  IMAD R251, R0, c[0x0][0x2b8], R11 ;  /* 0x0000ae0000fb7a24 */ /* 0x000fe200078e020b */
[----:B------:R-:W-:Y:S01]  /*6f00*/  ISETP.GE.AND P4, PT, R73, c[0x0][0x1d4], PT ;  /* 0x0000750049007a0c */ /* 0x000fe20003f86270 */
[----:B------:R-:W-:Y:S01]  /*6f10*/  IMAD R5, R29, c[0x0][0x1ec], R5 ;  /* 0x00007b001d057a24 */ /* 0x000fe200078e0205 */
[----:B------:R-:W-:Y:S01]  /*6f20*/  SHF.R.S32.HI R22, RZ, 0x1f, R173 ;  /* 0x0000001fff167819 */ /* 0x000fe200000114ad */
[----:B------:R-:W-:Y:S01]  /*6f30*/  IMAD.WIDE.U32 R2, R251, c[0x0][0x1e0], RZ ;  /* 0x00007800fb027a25 */ /* 0x000fe200078e00ff */
[----:B------:R-:W-:-:S02]  /*6f40*/  SHF.R.S32.HI R75, RZ, 0x1f, R251 ;  /* 0x0000001fff4b7819 */ /* 0x000fc400000114fb */
[----:B------:R-:W-:Y:S01]  /*6f50*/  LEA.HI R22, R22, R173, RZ, 0x4 ;  /* 0x000000ad16167211 */ /* 0x000fe200078f20ff */
[----:B------:R-:W-:Y:S01]  /*6f60*/  IMAD.IADD R162, R167, 0x1, R5 ;  /* 0x00000001a7a27824 */ /* 0x000fe200078e0205 */
[----:B------:R-:W-:Y:S01]  /*6f70*/  ISETP.GT.AND P3, PT, R164, 0x3f, PT ;  /* 0x0000003fa400780c */ /* 0x000fe20003f64270 */
[----:B------:R-:W-:Y:S01]  /*6f80*/  IMAD R0, R75, c[0x0][0x1e0], RZ ;  /* 0x000078004b007a24 */ /* 0x000fe200078e02ff */
[----:B------:R-:W-:Y:S01]  /*6f90*/  SHF.R.S32.HI R63, RZ, 0x4, R22 ;  /* 0x00000004ff3f7819 */ /* 0x000fe20000011416 */
[----:B------:R-:W-:Y:S01]  /*6fa0*/  IMAD.IADD R65, R156, 0x1, -R59 ;  /* 0x000000019c417824 */ /* 0x000fe200078e0a3b */
[----:B------:R-:W-:Y:S01]  /*6fb0*/  SEL R157, RZ, 0x10, P4 ;  /* 0x00000010ff9d7807 */ /* 0x000fe20002000000 */
[----:B------:R-:W-:Y:S02]  /*6fc0*/  IMAD R0, R251, c[0x0][0x1e4], R0 ;  /* 0x00007900fb007a24 */ /* 0x000fe400078e0200 */
[----:B------:R-:W-:Y:S01]  /*6fd0*/  IMAD.IADD R8, R173, 0x1, -R8 ;  /* 0x00000001ad087824 */ /* 0x000fe200078e0a08 */
[----:B------:R-:W-:Y:S01]  /*6fe0*/  ISETP.GE.AND P1, PT, R65, 0x1, PT ;  /* 0x000000014100780c */ /* 0x000fe20003f26270 */
[----:B------:R-:W-:-:S02]  /*6ff0*/  IMAD.IADD R3, R3, 0x1, R0 ;  /* 0x0000000103037824 */ /* 0x000fc400078e0200 */
[----:B------:R-:W-:Y:S01]  /*7000*/  IMAD.WIDE.U32 R78, R29, c[0x0][0x210], RZ ;  /* 0x000084001d4e7a25 */ /* 0x000fe200078e00ff */
[----:B------:R-:W-:-:S09]  /*7010*/  LEA.HI R18, R8, R8, RZ, 0x1 ;  /* 0x0000000808127211 */ /* 0x000fd200078f08ff */
[----:B------:R-:W-:Y:S01]  /*7020*/  @P1 IMAD.SHL.U32 R17, R226, 0x2, RZ ;  /* 0x00000002e2111824 */ /* 0x000fe200078e00ff */
[----:B---3--:R-:W-:Y:S01]  /*7030*/  SHF.R.S32.HI R76, RZ, 0x1f, R244 ;  /* 0x0000001fff4c7819 */ /* 0x008fe200000114f4 */
[----:B------:R-:W-:-:S04]  /*7040*/  IMAD.WIDE.U32 R2, R244, c[0x0][0x1f0], R2 ;  /* 0x00007c00f4027a25 */ /* 0x000fc800078e0002 */
[----:B------:R-:W-:-:S04]  /*7050*/  IMAD R0, R76, c[0x0][0x1f0], RZ ;  /* 0x00007c004c007a24 */ /* 0x000fc800078e02ff */
[----:B------:R-:W-:Y:S01]  /*7060*/  IMAD R5, R244, c[0x0][0x1f4], R0 ;  /* 0x00007d00f4057a24 */ /* 0x000fe200078e0200 */
[----:B------:R-:W-:-:S04]  /*7070*/  IADD3 R0, P0, R166, R2, RZ ;  /* 0x00000002a6007210 */ /* 0x000fc80007f1e0ff */
[----:B------:R-:W-:Y:S02]  /*7080*/  IADD3.X R2, R162, R3, R5, P0, !PT ;  /* 0x00000003a2027210 */ /* 0x000fe400007fe405 */
[----:B------:R-:W-:-:S04]  /*7090*/  LEA R5, P0, R0, c[0x0][0x1c8], 0x1 ;  /* 0x0000720000057a11 */ /* 0x000fc800078008ff */
[----:B------:R-:W-:Y:S01]  /*70a0*/  LEA.HI.X R3, R0, c[0x0][0x1cc], R2, 0x1, P0 ;  /* 0x0000730000037a11 */ /* 0x000fe200000f0c02 */
[----:B------:R-:W-:Y:S01]  /*70b0*/  SHFL.IDX PT, R6, R5, RZ, 0x1c1f ;  /* 0x001c1fff05067589 */ /* 0x000fe200000e0000 */
[----:B------:R-:W-:Y:S02]  /*70c0*/  LOP3.LUT R0, R15, 0x7fffffe, RZ, 0xc0, !PT ;  /* 0x07fffffe0f007812 */ /* 0x000fe400078ec0ff */
[----:B------:R-:W-:Y:S01]  /*70d0*/  SHF.R.S32.HI R2, RZ, 0x1f, R20 ;  /* 0x0000001fff027819 */ /* 0x000fe20000011414 */
[----:B------:R-:W1:Y:S01]  /*70e0*/  SHFL.IDX PT, R7, R3, RZ, 0x1c1f ;  /* 0x001c1fff03077589 */ /* 0x000e6200000e0000 */
[----:B------:R-:W-:Y:S01]  /*70f0*/  ISETP.GE.AND P0, PT, R65, 0x21, PT ;  /* 0x000000214100780c */ /* 0x000fe20003f06270 */
[----:B------:R-:W-:Y:S01]  /*7100*/  IMAD.IADD R19, R20, 0x1, -R0 ;  /* 0x0000000114137824 */ /* 0x000fe200078e0a00 */
[----:B------:R-:W-:Y:S01]  /*7110*/  LEA.HI R20, R2, R20, RZ, 0x3 ;  /* 0x0000001402147211 */ /* 0x000fe200078f18ff */
[----:B------:R-:W-:Y:S01]  /*7120*/  SHFL.IDX PT, R3, R3, 0x1, 0x1c1f ;  /* 0x003c1f0003037f89 */ /* 0x000fe200000e0000 */
[----:B------:R-:W-:-:S03]  /*7130*/  LOP3.LUT R0, R18, 0x7fffffe, RZ, 0xc0, !PT ;  /* 0x07fffffe12007812 */ /* 0x000fc600078ec0ff */
[----:B------:R2:W3:Y:S02]  /*7140*/  SHFL.IDX PT, R2, R5, 0x1, 0x1c1f ;  /* 0x003c1f0005027f89 */ /* 0x0004e400000e0000 */
[----:B------:R-:W-:Y:S01]  /*7150*/  IMAD.IADD R21, R8, 0x1, -R0 ;  /* 0x0000000108157824 */ /* 0x000fe200078e0a00 */
[----:B------:R-:W-:-:S03]  /*7160*/  @P1 SHF.R.S32.HI R0, RZ, 0x1f, R73 ;  /* 0x0000001fff001819 */ /* 0x000fc60000011449 */
[----:B------:R-:W-:Y:S01]  /*7170*/  @P0 SHF.R.S32.HI R10, RZ, 0x1f, R74 ;  /* 0x0000001fff0a0819 */ /* 0x000fe2000001144a */
[----:B------:R-:W-:Y:S01]  /*7180*/  @P0 IMAD.SHL.U32 R16, R226, 0x2, RZ ;  /* 0x00000002e2100824 */ /* 0x000fe200078e00ff */
[----:B------:R-:W-:Y:S02]  /*7190*/  @P0 SHF.R.S32.HI R11, RZ, 0x1f, R73 ;  /* 0x0000001fff0b0819 */ /* 0x000fe40000011449 */
[-C--:B------:R-:W-:Y:S02]  /*71a0*/  @P1 LEA.HI R8, R0, R73.reuse, RZ, 0x3 ;  /* 0x0000004900081211 */ /* 0x080fe400078f18ff */
[----:B------:R-:W-:Y:S02]  /*71b0*/  @P0 LEA.HI R0, R11, R73, RZ, 0x3 ;  /* 0x000000490b000211 */ /* 0x000fe400078f18ff */
[----:B------:R-:W-:Y:S02]  /*71c0*/  @P1 LOP3.LUT R8, R8, 0xfffffff8, RZ, 0xc0, !PT ;  /* 0xfffffff808081812 */ /* 0x000fe400078ec0ff */
[----:B------:R-:W-:-:S03]  /*71d0*/  @P0 LOP3.LUT R0, R0, 0xfffffff8, RZ, 0xc0, !PT ;  /* 0xfffffff800000812 */ /* 0x000fc600078ec0ff */
[----:B-1----:R-:W-:Y:S01]  /*71e0*/  @P1 IMAD.WIDE R12, R8, 0x2, R6 ;  /* 0x00000002080c1825 */ /* 0x002fe200078e0206 */
[----:B--2---:R-:W-:-:S04]  /*71f0*/  @P1 SHF.R.S32.HI R5, RZ, 0x1f, R74 ;  /* 0x0000001fff051819 */ /* 0x004fc8000001144a */
[-C--:B------:R-:W-:Y:S02]  /*7200*/  @P1 LEA.HI R9, R5, R74.reuse, RZ, 0x3 ;  /* 0x0000004a05091211 */ /* 0x080fe400078f18ff */
[----:B------:R-:W-:Y:S01]  /*7210*/  @P0 LEA.HI R5, R10, R74, RZ, 0x3 ;  /* 0x0000004a0a050211 */ /* 0x000fe200078f18ff */
[--C-:B------:R-:W-:Y:S01]  /*7220*/  @P1 IMAD.WIDE R10, R176, 0x2, R6.reuse ;  /* 0x00000002b00a1825 */ /* 0x100fe200078e0206 */
[----:B------:R-:W-:Y:S02]  /*7230*/  @P1 LOP3.LUT R9, R9, 0xfffffff8, RZ, 0xc0, !PT ;  /* 0xfffffff809091812 */ /* 0x000fe400078ec0ff */
[----:B------:R-:W-:Y:S02]  /*7240*/  @P0 LOP3.LUT R5, R5, 0xfffffff8, RZ, 0xc0, !PT ;  /* 0xfffffff805050812 */ /* 0x000fe400078ec0ff */
[----:B------:R1:W-:Y:S01]  /*7250*/  @P1 LDGSTS.E.BYPASS.LTC128B.128 [R17+0x3100], [R10.64], !P6 ;  /* 0x031000000a111fae */ /* 0x0003e2000f101d46 */
[----:B------:R-:W-:-:S04]  /*7260*/  @P1 IMAD.WIDE R14, R9, 0x2, R6 ;  /* 0x00000002090e1825 */ /* 0x000fc800078e0206 */
[--C-:B---3--:R-:W-:Y:S01]  /*7270*/  @P0 IMAD.WIDE R8, R5, 0x2, R2.reuse ;  /* 0x0000000205080825 */ /* 0x108fe200078e0202 */
[----:B------:R1:W-:Y:S03]  /*7280*/  @P1 LDGSTS.E.BYPASS.LTC128B.128 [R17+0x4100], [R14.64], !P5 ;  /* 0x041000000e111fae */ /* 0x0003e6000e901d46 */
[----:B------:R-:W-:Y:S01]  /*7290*/  @P0 IMAD.WIDE R6, R0, 0x2, R2 ;  /* 0x0000000200060825 */ /* 0x000fe200078e0202 */
[----:B------:R1:W-:Y:S01]  /*72a0*/  @P1 LDGSTS.E.BYPASS.LTC128B.128 [R17+0x5100], [R12.64], !P4 ;  /* 0x051000000c111fae */ /* 0x0003e2000e101d46 */
[----:B------:R-:W-:Y:S02]  /*72b0*/  SHF.R.S32.HI R0, RZ, 0x1, R18 ;  /* 0x00000001ff007819 */ /* 0x000fe40000011412 */
[----:B------:R-:W-:Y:S01]  /*72c0*/  @P0 IMAD.WIDE R2, R176, 0x2, R2 ;  /* 0x00000002b0020825 */ /* 0x000fe200078e0202 */
[----:B------:R-:W-:-:S03]  /*72d0*/  ISETP.LT.AND P1, PT, RZ, c[0x0][0x27c], PT ;  /* 0x00009f00ff007a0c */ /* 0x000fc60003f21270 */
[----:B------:R-:W-:Y:S01]  /*72e0*/  IMAD.SHL.U32 R5, R23, 0x40, RZ ;  /* 0x0000004017057824 */ /* 0x000fe200078e00ff */
[----:B------:R2:W-:Y:S04]  /*72f0*/  @P0 LDGSTS.E.BYPASS.LTC128B.128 [R16+0x3900], [R2.64], !P6 ;  /* 0x0390000002100fae */ /* 0x0005e8000f101d46 */
[----:B------:R3:W-:Y:S01]  /*7300*/  @P0 LDGSTS.E.BYPASS.LTC128B.128 [R16+0x4900], [R8.64], !P5 ;  /* 0x0490000008100fae */ /* 0x0007e2000e901d46 */
[----:B------:R-:W-:-:S03]  /*7310*/  LOP3.LUT R5, R5, 0xc0, RZ, 0xc0, !PT ;  /* 0x000000c005057812 */ /* 0x000fc600078ec0ff */
[----:B------:R4:W-:Y:S01]  /*7320*/  @P0 LDGSTS.E.BYPASS.LTC128B.128 [R16+0x5900], [R6.64], !P4 ;  /* 0x0590000006100fae */ /* 0x0009e2000e101d46 */
[C---:B------:R-:W-:Y:S01]  /*7330*/  LOP3.LUT P0, RZ, R0.reuse, 0x2, RZ, 0xc0, !PT ;  /* 0x0000000200ff7812 */ /* 0x040fe2000780c0ff */
[----:B------:R-:W-:Y:S02]  /*7340*/  IMAD.SHL.U32 R0, R0, 0x40, RZ ;  /* 0x0000004000007824 */ /* 0x000fe400078e00ff */
[----:B------:R-:W0:Y:S03]  /*7350*/  LDGDEPBAR ;  /* 0x00000000000079af */ /* 0x000e260000000000 */
[----:B------:R-:W-:Y:S02]  /*7360*/  LOP3.LUT R0, R0, 0xc0, RZ, 0xc0, !PT ;  /* 0x000000c000007812 */ /* 0x000fe400078ec0ff */
[----:B--2---:R-:W-:Y:S02]  /*7370*/  LEA.HI R2, R63, R63, RZ, 0x1 ;  /* 0x0000003f3f027211 */ /* 0x004fe400078f08ff */
[----:B------:R-:W-:-:S02]  /*7380*/  SHF.R.U32.HI R3, RZ, 0x3, R0 ;  /* 0x00000003ff037819 */ /* 0x000fc40000011600 */
[----:B------:R-:W-:Y:S01]  /*7390*/  LOP3.LUT R2, R2, 0xfffffffe, RZ, 0xc0, !PT ;  /* 0xfffffffe02027812 */ /* 0x000fe200078ec0ff */
[----:B----4-:R-:W-:-:S04]  /*73a0*/  IMAD.SHL.U32 R7, R24, 0x8, RZ ;  /* 0x0000000818077824 */ /* 0x010fc800078e00ff */
[----:B------:R-:W-:Y:S02]  /*73b0*/  IMAD.IADD R2, R63, 0x1, -R2 ;  /* 0x000000013f027824 */ /* 0x000fe400078e0a02 */
[----:B------:R-:W-:Y:S01]  /*73c0*/  IMAD.SHL.U32 R6, R20, 0x20, RZ ;  /* 0x0000002014067824 */ /* 0x000fe200078e00ff */
[----:B------:R-:W-:Y:S01]  /*73d0*/  LOP3.LUT R7, R0, 0x8, R7, 0xf8, !PT ;  /* 0x0000000800077812 */ /* 0x000fe200078ef807 */
[C---:B---3--:R-:W-:Y:S01]  /*73e0*/  IMAD R9, R2.reuse, 0x8, R21 ;  /* 0x0000000802097824 */ /* 0x048fe200078e0215 */
[----:B------:R-:W-:Y:S01]  /*73f0*/  SHF.R.U32.HI R0, RZ, 0x3, R5 ;  /* 0x00000003ff007819 */ /* 0x000fe20000011605 */
[----:B------:R-:W-:Y:S01]  /*7400*/  IMAD.SHL.U32 R2, R2, 0x8, RZ ;  /* 0x0000000802027824 */ /* 0x000fe200078e00ff */
[----:B------:R-:W-:Y:S02]  /*7410*/  LOP3.LUT R6, R6, 0xffffff00, RZ, 0xc0, !PT ;  /* 0xffffff0006067812 */ /* 0x000fe400078ec0ff */
[----:B------:R-:W-:Y:S01]  /*7420*/  LOP3.LUT R3, R7, R3, RZ, 0x3c, !PT ;  /* 0x0000000307037212 */ /* 0x000fe200078e3cff */
[----:B------:R-:W-:Y:S01]  /*7430*/  IMAD.MOV.U32 R7, RZ, RZ, 0x10 ;  /* 0x00000010ff077424 */ /* 0x000fe200078e00ff */
[----:B------:R-:W-:Y:S01]  /*7440*/  LOP3.LUT R2, R5, 0x8, R2, 0xf8, !PT ;  /* 0x0000000805027812 */ /* 0x000fe200078ef802 */
[----:B------:R-:W-:-:S02]  /*7450*/  IMAD R8, R25, 0x200, R6 ;  /* 0x0000020019087824 */ /* 0x000fc400078e0206 */
[C---:B------:R-:W-:Y:S01]  /*7460*/  IMAD R5, R19.reuse, 0x20, R6 ;  /* 0x0000002013057824 */ /* 0x040fe200078e0206 */
[----:B------:R-:W-:Y:S01]  /*7470*/  LOP3.LUT R0, R2, R0, RZ, 0x3c, !PT ;  /* 0x0000000002007212 */ /* 0x000fe200078e3cff */
[----:B------:R-:W-:Y:S02]  /*7480*/  IMAD R2, R48, c[0x0][0x210], RZ ;  /* 0x0000840030027a24 */ /* 0x000fe400078e02ff */
[----:B------:R-:W-:Y:S02]  /*7490*/  IMAD R6, R19, 0x20, R8 ;  /* 0x0000002013067824 */ /* 0x000fe400078e0208 */
[----:B------:R-:W-:Y:S02]  /*74a0*/  IMAD R2, R29, c[0x0][0x214], R2 ;  /* 0x000085001d027a24 */ /* 0x000fe400078e0202 */
[----:B------:R-:W-:Y:S02]  /*74b0*/  IMAD.IADD R5, R0, 0x1, R5 ;  /* 0x0000000100057824 */ /* 0x000fe400078e0205 */
[----:B------:R-:W-:Y:S01]  /*74c0*/  IMAD.IADD R77, R79, 0x1, R2 ;  /* 0x000000014f4d7824 */ /* 0x000fe200078e0202 */
[----:B------:R-:W-:Y:S01]  /*74d0*/  SEL R2, R7, 0xfffffff0, !P0 ;  /* 0xfffffff007027807 */ /* 0x000fe20004000000 */
[----:B------:R-:W-:-:S02]  /*74e0*/  IMAD.U32 R3, R9, 0x20, R3 ;  /* 0x0000002009037824 */ /* 0x000fc400078e0003 */
[----:B------:R-:W-:Y:S01]  /*74f0*/  IMAD.IADD R0, R0, 0x1, R6 ;  /* 0x0000000100007824 */ /* 0x000fe200078e0206 */
[----:B------:R-:W-:Y:S05]  /*7500*/  @P1 BRA `(.L_x_98) ;  /* 0x0000002000001947 */ /* 0x000fea0003800000 */
[----:B-1----:R-:W-:-:S04]  /*7510*/  DEPBAR.LE SB0, 0x1 ;  /* 0x000080400000791a */ /* 0x002fc80000000000 */
[----:B------:R-:W-:Y:S05]  /*7520*/  BRA `(.L_x_99) ;  /* 0x00005d4000007947 */ /* 0x000fea0003800000 */
.L_x_98:
[----:B-1----:R-:W-:Y:S01]  /*7530*/  SHF.R.S32.HI R6, RZ, 0x1f, R153 ;  /* 0x0000001fff067819 */ /* 0x002fe20000011499 */
[----:B------:R-:W-:Y:S01]  /*7540*/  IMAD.WIDE.U32 R8, R153, c[0x0][0x280], RZ ;  /* 0x0000a00099087a25 */ /* 0x000fe200078e00ff */
[----:B------:R-:W-:Y:S01]  /*7550*/  ULDC.U8 UR4, c[0x0][0x298] ;  /* 0x0000a60000047ab9 */ /* 0x000fe20000000000 */
[----:B------:R-:W-:Y:S01]  /*7560*/  LEA.HI R11, R173, R173, RZ, 0x1 ;  /* 0x000000adad0b7211 */ /* 0x000fe200078f08ff */
[----:B------:R-:W-:Y:S01]  /*7570*/  BSSY B2, `(.L_x_99) ;  /* 0x00005cf000027945 */ /* 0x000fe20003800000 */
[C---:B------:R-:W-:Y:S01]  /*7580*/  IMAD R7, R6.reuse, c[0x0][0x280], RZ ;  /* 0x0000a00006077a24 */ /* 0x040fe200078e02ff */
[----:B------:R-:W-:Y:S01]  /*7590*/  ISETP.NE.AND P1, PT, RZ, UR4, PT ;  /* 0x00000004ff007c0c */ /* 0x000fe2000bf25270 */
[----:B------:R-:W-:Y:S01]  /*75a0*/  IMAD R6, R6, c[0x0][0x290], RZ ;  /* 0x0000a40006067a24 */ /* 0x000fe200078e02ff */
[----:B------:R-:W-:Y:S01]  /*75b0*/  LEA R34, P0, R8, c[0x0][0x270], 0x1 ;  /* 0x00009c0008227a11 */ /* 0x000fe200078008ff */
[C---:B------:R-:W-:Y:S01]  /*75c0*/  IMAD R7, R153.reuse, c[0x0][0x284], R7 ;  /* 0x0000a10099077a24 */ /* 0x040fe200078e0207 */
[----:B------:R-:W-:Y:S01]  /*75d0*/  SHF.R.S32.HI R61, RZ, 0x1, R11 ;  /* 0x00000001ff3d7819 */ /* 0x000fe2000001140b */
[----:B------:R-:W-:-:S02]  /*75e0*/  IMAD R10, R153, c[0x0][0x294], R6 ;  /* 0x0000a500990a7a24 */ /* 0x000fc400078e0206 */
[----:B------:R-:W-:Y:S02]  /*75f0*/  IMAD.IADD R9, R7, 0x1, R9 ;  /* 0x0000000107097824 */ /* 0x000fe400078e0209 */
[----:B------:R-:W-:-:S03]  /*7600*/  IMAD.WIDE.U32 R6, R153, c[0x0][0x290], RZ ;  /* 0x0000a40099067a25 */ /* 0x000fc600078e00ff */
[----:B------:R-:W-:Y:S01]  /*7610*/  LEA.HI.X R35, R8, c[0x0][0x274], R9, 0x1, P0 ;  /* 0x00009d0008237a11 */ /* 0x000fe200000f0c09 */
[----:B------:R-:W-:Y:S01]  /*7620*/  IMAD.IADD R7, R10, 0x1, R7 ;  /* 0x000000010a077824 */ /* 0x000fe200078e0207 */
[----:B------:R-:W-:Y:S02]  /*7630*/  LOP3.LUT R8, R11, 0xfffffffe, RZ, 0xc0, !PT ;  /* 0xfffffffe0b087812 */ /* 0x000fe400078ec0ff */
[----:B------:R-:W-:Y:S02]  /*7640*/  LEA R32, P0, R6, c[0x0][0x288], 0x1 ;  /* 0x0000a20006207a11 */ /* 0x000fe400078008ff */
[----:B------:R-:W-:Y:S02]  /*7650*/  IADD3 R62, -R8, R173, RZ ;  /* 0x000000ad083e7210 */ /* 0x000fe40007ffe1ff */
[----:B------:R-:W-:Y:S01]  /*7660*/  LEA.HI.X R33, R6, c[0x0][0x28c], R7, 0x1, P0 ;  /* 0x0000a30006217a11 */ /* 0x000fe200000f0c07 */
[----:B------:R-:W-:Y:S01]  /*7670*/  IMAD R6, R175, 0x80, R61 ;  /* 0x00000080af067824 */ /* 0x000fe200078e023d */
[----:B------:R-:W-:Y:S01]  /*7680*/  SHF.L.U32 R64, R62, 0x3, RZ ;  /* 0x000000033e407819 */ /* 0x000fe200000006ff */
[----:B------:R-:W-:Y:S05]  /*7690*/  @!P1 BRA `(.L_x_100) ;  /* 0x00002ab000009947 */ /* 0x000fea0003800000 */
[----:B------:R-:W-:Y:S01]  /*76a0*/  ISETP.GE.AND P0, PT, R6, R60, PT ;  /* 0x0000003c0600720c */ /* 0x000fe20003f06270 */
[----:B------:R-:W-:Y:S01]  /*76b0*/  BSSY B0, `(.L_x_101) ;  /* 0x000004d000007945 */ /* 0x000fe20003800000 */
[----:B------:R-:W-:Y:S01]  /*76c0*/  SHF.L.U32 R38, R62, 0x2, RZ ;  /* 0x000000023e267819 */ /* 0x000fe200000006ff */
        /* <DEDUP_REMOVED lines=12> */
[----:B------:R-:W-:Y:S05]  /*7790*/  @P0 BRA `(.L_x_102) ;  /* 0x000003e000000947 */ /* 0x000fea0003800000 */
[C---:B------:R-:W-:Y:S01]  /*77a0*/  IADD3 R13, R38.reuse, 0x8, RZ ;  /* 0x00000008260d7810 */ /* 0x040fe20007ffe0ff */
[----:B------:R-:W-:Y:S01]  /*77b0*/  CS2R R18, SRZ ;  /* 0x0000000000127805 */ /* 0x000fe2000001ff00 */
[----:B------:R-:W-:Y:S01]  /*77c0*/  ISETP.GE.AND P1, PT, R38, c[0x0][0x27c], PT ;  /* 0x00009f0026007a0c */ /* 0x000fe20003f26270 */
[----:B------:R-:W-:Y:S01]  /*77d0*/  CS2R R6, SRZ ;  /* 0x0000000000067805 */ /* 0x000fe2000001ff00 */
[----:B------:R-:W-:-:S02]  /*77e0*/  ISETP.GE.AND P0, PT, R13, c[0x0][0x27c], PT ;  /* 0x00009f000d007a0c */ /* 0x000fc40003f06270 */
[----:B------:R-:W-:-:S09]  /*77f0*/  IADD3 R14, R38, 0x10, RZ ;  /* 0x00000010260e7810 */ /* 0x000fd20007ffe0ff */
[C---:B------:R-:W-:Y:S02]  /*7800*/  @!P1 IMAD.WIDE R10, R38.reuse, 0x2, R34 ;  /* 0x00000002260a9825 */ /* 0x040fe400078e0222 */
[----:B------:R-:W-:Y:S02]  /*7810*/  @!P0 SHF.R.S32.HI R12, RZ, 0x1f, R13 ;  /* 0x0000001fff0c8819 */ /* 0x000fe4000001140d */
[----:B------:R-:W-:Y:S01]  /*7820*/  @!P1 IMAD.WIDE R8, R38, 0x2, R32 ;  /* 0x0000000226089825 */ /* 0x000fe200078e0220 */
[----:B------:R1:W5:Y:S01]  /*7830*/  @!P1 LD.E.64 R18, [R10.64] ;  /* 0x000000060a129980 */ /* 0x000362000c101b00 */
[----:B------:R-:W-:-:S03]  /*7840*/  @!P0 LEA.HI R12, R12, R13, RZ, 0x2 ;  /* 0x0000000d0c0c8211 */ /* 0x000fc600078f10ff */
[----:B------:R2:W5:Y:S01]  /*7850*/  @!P1 LD.E.64 R6, [R8.64] ;  /* 0x0000000608069980 */ /* 0x000562000c101b00 */
[----:B------:R-:W-:Y:S01]  /*7860*/  ISETP.GE.AND P1, PT, R14, c[0x0][0x27c], PT ;  /* 0x00009f000e007a0c */ /* 0x000fe20003f26270 */
[----:B------:R-:W-:Y:S01]  /*7870*/  CS2R R20, SRZ ;  /* 0x0000000000147805 */ /* 0x000fe2000001ff00 */
[----:B------:R-:W-:Y:S02]  /*7880*/  IADD3 R15, R38, 0x18, RZ ;  /* 0x00000018260f7810 */ /* 0x000fe40007ffe0ff */
[----:B-1----:R-:W-:Y:S01]  /*7890*/  @!P0 LOP3.LUT R10, R12, 0xfffffffc, RZ, 0xc0, !PT ;  /* 0xfffffffc0c0a8812 */ /* 0x002fe200078ec0ff */
[----:B--2---:R-:W-:-:S04]  /*78a0*/  CS2R R8, SRZ ;  /* 0x0000000000087805 */ /* 0x004fc8000001ff00 */
[----:B------:R-:W-:-:S04]  /*78b0*/  @!P0 IMAD.WIDE R12, R10, 0x2, R34 ;  /* 0x000000020a0c8825 */ /* 0x000fc800078e0222 */
[----:B------:R-:W-:Y:S01]  /*78c0*/  @!P0 IMAD.WIDE R10, R10, 0x2, R32 ;  /* 0x000000020a0a8825 */ /* 0x000fe200078e0220 */
[----:B------:R1:W5:Y:S04]  /*78d0*/  @!P0 LD.E.64 R20, [R12.64] ;  /* 0x000000060c148980 */ /* 0x000368000c101b00 */
[----:B------:R2:W5:Y:S01]  /*78e0*/  @!P0 LD.E.64 R8, [R10.64] ;  /* 0x000000060a088980 */ /* 0x000562000c101b00 */
[----:B------:R-:W-:Y:S01]  /*78f0*/  ISETP.GE.AND P0, PT, R15, c[0x0][0x27c], PT ;  /* 0x00009f000f007a0c */ /* 0x000fe20003f06270 */
[----:B------:R-:W-:Y:S01]  /*7900*/  CS2R R22, SRZ ;  /* 0x0000000000167805 */ /* 0x000fe2000001ff00 */
[----:B-1----:R-:W-:-:S04]  /*7910*/  @!P1 SHF.R.S32.HI R12, RZ, 0x1f, R14 ;  /* 0x0000001fff0c9819 */ /* 0x002fc8000001140e */
[----:B------:R-:W-:-:S04]  /*7920*/  @!P1 LEA.HI R12, R12, R14, RZ, 0x2 ;  /* 0x0000000e0c0c9211 */ /* 0x000fc800078f10ff */
[----:B------:R-:W-:-:S03]  /*7930*/  @!P1 LOP3.LUT R12, R12, 0xfffffffc, RZ, 0xc0, !PT ;  /* 0xfffffffc0c0c9812 */ /* 0x000fc600078ec0ff */
[----:B------:R-:W-:Y:S02]  /*7940*/  @!P0 SHF.R.S32.HI R14, RZ, 0x1f, R15 ;  /* 0x0000001fff0e8819 */ /* 0x000fe4000001140f */
[----:B--2---:R-:W-:Y:S02]  /*7950*/  @!P1 IMAD.WIDE R10, R12, 0x2, R34 ;  /* 0x000000020c0a9825 */ /* 0x004fe400078e0222 */
[----:B------:R-:W-:-:S03]  /*7960*/  @!P0 LEA.HI R14, R14, R15, RZ, 0x2 ;  /* 0x0000000f0e0e8211 */ /* 0x000fc600078f10ff */
[----:B------:R1:W5:Y:S01]  /*7970*/  @!P1 LD.E.64 R22, [R10.64] ;  /* 0x000000060a169980 */ /* 0x000362000c101b00 */
[----:B------:R-:W-:Y:S01]  /*7980*/  @!P0 LOP3.LUT R14, R14, 0xfffffffc, RZ, 0xc0, !PT ;  /* 0xfffffffc0e0e8812 */ /* 0x000fe200078ec0ff */
[----:B------:R-:W-:Y:S01]  /*7990*/  @!P1 IMAD.WIDE R26, R12, 0x2, R32 ;  /* 0x000000020c1a9825 */ /* 0x000fe200078e0220 */
[----:B------:R-:W-:Y:S01]  /*79a0*/  CS2R R24, SRZ ;  /* 0x0000000000187805 */ /* 0x000fe2000001ff00 */
[----:B------:R-:W-:Y:S02]  /*79b0*/  CS2R R12, SRZ ;  /* 0x00000000000c7805 */ /* 0x000fe4000001ff00 */
[----:B------:R-:W-:-:S04]  /*79c0*/  @!P0 IMAD.WIDE R16, R14, 0x2, R34 ;  /* 0x000000020e108825 */ /* 0x000fc800078e0222 */
[----:B------:R-:W-:Y:S01]  /*79d0*/  @!P0 IMAD.WIDE R14, R14, 0x2, R32 ;  /* 0x000000020e0e8825 */ /* 0x000fe200078e0220 */
[----:B------:R2:W5:Y:S04]  /*79e0*/  @!P0 LD.E.64 R24, [R16.64] ;  /* 0x0000000610188980 */ /* 0x000568000c101b00 */
[----:B------:R3:W5:Y:S01]  /*79f0*/  @!P0 LD.E.64 R12, [R14.64] ;  /* 0x000000060e0c8980 */ /* 0x000762000c101b00 */
[----:B-1----:R-:W-:-:S06]  /*7a00*/  CS2R R10, SRZ ;  /* 0x00000000000a7805 */ /* 0x002fcc000001ff00 */
[----:B------:R1:W5:Y:S02]  /*7a10*/  @!P1 LD.E.64 R10, [R26.64] ;  /* 0x000000061a0a9980 */ /* 0x000364000c101b00 */
[C---:B-1----:R-:W-:Y:S02]  /*7a20*/  IADD3 R26, R38.reuse, 0x20, RZ ;  /* 0x00000020261a7810 */ /* 0x042fe40007ffe0ff */
[----:B------:R-:W-:Y:S02]  /*7a30*/  IADD3 R27, R38, 0x28, RZ ;  /* 0x00000028261b7810 */ /* 0x000fe40007ffe0ff */
[----:B------:R-:W-:Y:S02]  /*7a40*/  ISETP.GE.AND P1, PT, R26, c[0x0][0x27c], PT ;  /* 0x00009f001a007a0c */ /* 0x000fe40003f26270 */
[----:B------:R-:W-:-:S11]  /*7a50*/  ISETP.GE.AND P0, PT, R27, c[0x0][0x27c], PT ;  /* 0x00009f001b007a0c */ /* 0x000fd60003f06270 */
[----:B---3--:R-:W-:Y:S02]  /*7a60*/  @!P1 SHF.R.S32.HI R15, RZ, 0x1f, R26 ;  /* 0x0000001fff0f9819 */ /* 0x008fe4000001141a */
[----:B------:R-:W-:Y:S02]  /*7a70*/  @!P0 SHF.R.S32.HI R14, RZ, 0x1f, R27 ;  /* 0x0000001fff0e8819 */ /* 0x000fe4000001141b */
[----:B------:R-:W-:Y:S02]  /*7a80*/  @!P1 LEA.HI R15, R15, R26, RZ, 0x2 ;  /* 0x0000001a0f0f9211 */ /* 0x000fe400078f10ff */
[----:B------:R-:W-:Y:S02]  /*7a90*/  @!P0 LEA.HI R14, R14, R27, RZ, 0x2 ;  /* 0x0000001b0e0e8211 */ /* 0x000fe400078f10ff */
[----:B------:R-:W-:Y:S02]  /*7aa0*/  @!P1 LOP3.LUT R15, R15, 0xfffffffc, RZ, 0xc0, !PT ;  /* 0xfffffffc0f0f9812 */ /* 0x000fe400078ec0ff */
[----:B------:R-:W-:Y:S01]  /*7ab0*/  @!P0 LOP3.LUT R14, R14, 0xfffffffc, RZ, 0xc0, !PT ;  /* 0xfffffffc0e0e8812 */ /* 0x000fe200078ec0ff */
[----:B------:R-:W-:-:S02]  /*7ac0*/  CS2R R26, SRZ ;  /* 0x00000000001a7805 */ /* 0x000fc4000001ff00 */
[C---:B------:R-:W-:Y:S01]  /*7ad0*/  @!P1 IMAD.WIDE R36, R15.reuse, 0x2, R34 ;  /* 0x000000020f249825 */ /* 0x040fe200078e0222 */
[----:B------:R-:W-:Y:S01]  /*7ae0*/  CS2R R28, SRZ ;  /* 0x00000000001c7805 */ /* 0x000fe2000001ff00 */
[----:B--2---:R-:W-:Y:S02]  /*7af0*/  CS2R R16, SRZ ;  /* 0x0000000000107805 */ /* 0x004fe4000001ff00 */
[----:B------:R-:W-:Y:S01]  /*7b00*/  @!P1 IMAD.WIDE R30, R15, 0x2, R32 ;  /* 0x000000020f1e9825 */ /* 0x000fe200078e0220 */
[----:B------:R1:W5:Y:S03]  /*7b10*/  @!P1 LD.E.64 R26, [R36.64] ;  /* 0x00000006241a9980 */ /* 0x000366000c101b00 */
[----:B------:R-:W-:-:S04]  /*7b20*/  @!P0 IMAD.WIDE R34, R14, 0x2, R34 ;  /* 0x000000020e228825 */ /* 0x000fc800078e0222 */
[----:B------:R-:W-:Y:S01]  /*7b30*/  @!P0 IMAD.WIDE R32, R14, 0x2, R32 ;  /* 0x000000020e208825 */ /* 0x000fe200078e0220 */
[----:B------:R1:W5:Y:S01]  /*7b40*/  @!P0 LD.E.64 R28, [R34.64] ;  /* 0x00000006221c8980 */ /* 0x000362000c101b00 */
[----:B------:R-:W-:-:S03]  /*7b50*/  CS2R R14, SRZ ;  /* 0x00000000000e7805 */ /* 0x000fc6000001ff00 */
[----:B------:R1:W5:Y:S04]  /*7b60*/  @!P0 LD.E.64 R16, [R32.64] ;  /* 0x0000000620108980 */ /* 0x000368000c101b00 */
[----:B------:R1:W5:Y:S02]  /*7b70*/  @!P1 LD.E.64 R14, [R30.64] ;  /* 0x000000061e0e9980 */ /* 0x000364000c101b00 */
.L_x_102:
[----:B------:R-:W-:Y:S05]  /*7b80*/  BSYNC B0 ;  /* 0x0000000000007941 */ /* 0x000fea0003800000 */
.L_x_101:
[----:B-----5:R-:W-:Y:S01]  /*7b90*/  IMAD.MOV.U32 R46, RZ, RZ, R24 ;  /* 0x000000ffff2e7224 */ /* 0x020fe200078e0018 */
[--C-:B------:R-:W-:Y:S01]  /*7ba0*/  SHF.R.U64 R43, R24, 0x10, R25.reuse ;  /* 0x00000010182b7819 */ /* 0x100fe20000001219 */
[--C-:B------:R-:W-:Y:S01]  /*7bb0*/  IMAD.MOV.U32 R45, RZ, RZ, R25.reuse ;  /* 0x000000ffff2d7224 */ /* 0x100fe200078e0019 */
[----:B-1----:R-:W-:Y:S01]  /*7bc0*/  SHF.R.U32.HI R34, RZ, 0x10, R25 ;  /* 0x00000010ff227819 */ /* 0x002fe20000011619 */
[----:B------:R-:W-:Y:S01]  /*7bd0*/  IMAD.MOV.U32 R50, RZ, RZ, R22 ;  /* 0x000000ffff327224 */ /* 0x000fe200078e0016 */
[----:B------:R-:W-:Y:S01]  /*7be0*/  SHF.R.U64 R47, R22, 0x10, R23 ;  /* 0x00000010162f7819 */ /* 0x000fe20000001217 */
[----:B------:R-:W-:Y:S01]  /*7bf0*/  IMAD.MOV.U32 R25, RZ, RZ, R6 ;  /* 0x000000ffff197224 */ /* 0x000fe200078e0006 */
[----:B------:R-:W-:Y:S01]  /*7c00*/  SHF.R.U64 R42, R14, 0x10, R15 ;  /* 0x000000100e2a7819 */ /* 0x000fe2000000120f */
[--C-:B------:R-:W-:Y:S01]  /*7c10*/  IMAD.MOV.U32 R24, RZ, RZ, R7.reuse ;  /* 0x000000ffff187224 */ /* 0x100fe200078e0007 */
[----:B------:R-:W-:Y:S01]  /*7c20*/  SHF.R.U64 R22, R6, 0x10, R7 ;  /* 0x0000001006167819 */ /* 0x000fe20000001207 */
[----:B------:R-:W-:Y:S01]  /*7c30*/  IMAD.MOV.U32 R36, RZ, RZ, R14 ;  /* 0x000000ffff247224 */ /* 0x000fe200078e000e */
[--C-:B------:R-:W-:Y:S01]  /*7c40*/  SHF.R.U32.HI R14, RZ, 0x10, R15.reuse ;  /* 0x00000010ff0e7819 */ /* 0x100fe2000001160f */
[----:B------:R-:W-:Y:S01]  /*7c50*/  IMAD.MOV.U32 R35, RZ, RZ, R15 ;  /* 0x000000ffff237224 */ /* 0x000fe200078e000f */
[----:B------:R-:W-:Y:S01]  /*7c60*/  SHF.R.U32.HI R7, RZ, 0x10, R7 ;  /* 0x00000010ff077819 */ /* 0x000fe20000011607 */
[----:B------:R-:W-:Y:S01]  /*7c70*/  IMAD.MOV.U32 R39, RZ, RZ, R16 ;  /* 0x000000ffff277224 */ /* 0x000fe200078e0010 */
[----:B------:R-:W-:Y:S01]  /*7c80*/  SHF.R.U64 R15, R16, 0x10, R17 ;  /* 0x00000010100f7819 */ /* 0x000fe20000001211 */
[----:B------:R-:W-:Y:S01]  /*7c90*/  IMAD.MOV.U32 R54, RZ, RZ, R20 ;  /* 0x000000ffff367224 */ /* 0x000fe200078e0014 */
[----:B------:R-:W-:Y:S01]  /*7ca0*/  SHF.R.S32.HI R16, RZ, 0x1f, R59 ;  /* 0x0000001fff107819 */ /* 0x000fe2000001143b */
[----:B------:R-:W-:Y:S01]  /*7cb0*/  IMAD.MOV.U32 R32, RZ, RZ, R28 ;  /* 0x000000ffff207224 */ /* 0x000fe200078e001c */
[----:B------:R-:W-:Y:S01]  /*7cc0*/  PRMT R25, R25, 0x5410, R24 ;  /* 0x0000541019197816 */ /* 0x000fe20000000018 */
[----:B------:R-:W-:Y:S01]  /*7cd0*/  IMAD.MOV.U32 R57, RZ, RZ, R18 ;  /* 0x000000ffff397224 */ /* 0x000fe200078e0012 */
[----:B------:R-:W-:Y:S01]  /*7ce0*/  PRMT R24, R22, 0x5410, R7 ;  /* 0x0000541016187816 */ /* 0x000fe20000000007 */
[----:B------:R-:W-:Y:S01]  /*7cf0*/  IMAD.MOV.U32 R56, RZ, RZ, R19 ;  /* 0x000000ffff387224 */ /* 0x000fe200078e0013 */
[----:B------:R-:W-:Y:S01]  /*7d00*/  LEA.HI R7, R16, R59, RZ, 0x2 ;  /* 0x0000003b10077211 */ /* 0x000fe200078f10ff */
[----:B------:R-:W-:Y:S01]  /*7d10*/  IMAD.MOV.U32 R49, RZ, RZ, R23 ;  /* 0x000000ffff317224 */ /* 0x000fe200078e0017 */
[----:B------:R-:W-:Y:S01]  /*7d20*/  SHF.R.U64 R51, R20, 0x10, R21 ;  /* 0x0000001014337819 */ /* 0x000fe20000001215 */
[----:B------:R-:W-:Y:S01]  /*7d30*/  IMAD.MOV.U32 R20, RZ, RZ, R9 ;  /* 0x000000ffff147224 */ /* 0x000fe200078e0009 */
[--C-:B------:R-:W-:Y:S01]  /*7d40*/  SHF.R.U64 R28, R28, 0x10, R29.reuse ;  /* 0x000000101c1c7819 */ /* 0x100fe2000000121d */
[----:B------:R-:W-:Y:S01]  /*7d50*/  IMAD.MOV.U32 R31, RZ, RZ, R29 ;  /* 0x000000ffff1f7224 */ /* 0x000fe200078e001d */
[----:B------:R-:W-:Y:S01]  /*7d60*/  SHF.R.U32.HI R6, RZ, 0x10, R9 ;  /* 0x00000010ff067819 */ /* 0x000fe20000011609 */
[----:B------:R-:W-:Y:S01]  /*7d70*/  IMAD.MOV.U32 R53, RZ, RZ, R21 ;  /* 0x000000ffff357224 */ /* 0x000fe200078e0015 */
[----:B------:R-:W-:Y:S01]  /*7d80*/  LOP3.LUT R7, R7, 0xfffffffc, RZ, 0xc0, !PT ;  /* 0xfffffffc07077812 */ /* 0x000fe200078ec0ff */
[----:B------:R-:W-:Y:S01]  /*7d90*/  IMAD.MOV.U32 R40, RZ, RZ, R27 ;  /* 0x000000ffff287224 */ /* 0x000fe200078e001b */
[--C-:B------:R-:W-:Y:S01]  /*7da0*/  SHF.R.U64 R55, R18, 0x10, R19.reuse ;  /* 0x0000001012377819 */ /* 0x100fe20000001213 */
[----:B------:R-:W-:Y:S01]  /*7db0*/  IMAD.MOV.U32 R18, RZ, RZ, R8 ;  /* 0x000000ffff127224 */ /* 0x000fe200078e0008 */
[----:B------:R-:W-:Y:S01]  /*7dc0*/  SHF.R.U32.HI R52, RZ, 0x10, R19 ;  /* 0x00000010ff347819 */ /* 0x000fe20000011613 */
[----:B------:R-:W-:Y:S01]  /*7dd0*/  IMAD.IADD R7, R59, 0x1, -R7 ;  /* 0x000000013b077824 */ /* 0x000fe200078e0a07 */
[----:B------:R-:W-:Y:S01]  /*7de0*/  SHF.R.U64 R19, R8, 0x10, R9 ;  /* 0x0000001008137819 */ /* 0x000fe20000001209 */
[----:B------:R-:W-:Y:S01]  /*7df0*/  IMAD.MOV.U32 R8, RZ, RZ, R10 ;  /* 0x000000ffff087224 */ /* 0x000fe200078e000a */
[----:B------:R-:W-:Y:S01]  /*7e00*/  PRMT R35, R35, 0x5410, R28 ;  /* 0x0000541023237816 */ /* 0x000fe2000000001c */
[----:B------:R-:W-:Y:S01]  /*7e10*/  IMAD.MOV.U32 R37, RZ, RZ, R17 ;  /* 0x000000ffff257224 */ /* 0x000fe200078e0011 */
[----:B------:R-:W-:Y:S01]  /*7e20*/  SHF.R.U32.HI R30, RZ, 0x10, R27 ;  /* 0x00000010ff1e7819 */ /* 0x000fe2000001161b */
[----:B------:R-:W-:Y:S01]  /*7e30*/  IMAD.MOV.U32 R41, RZ, RZ, R26 ;  /* 0x000000ffff297224 */ /* 0x000fe200078e001a */
[----:B------:R-:W-:Y:S01]  /*7e40*/  PRMT R28, R6, 0x5410, R20 ;  /* 0x00005410061c7816 */ /* 0x000fe20000000014 */
[----:B------:R-:W-:-:S04]  /*7e50*/  DEPBAR.LE SB0, 0x1 ;  /* 0x000080400000791a */ /* 0x000fc80000000000 */
[--C-:B------:R-:W-:Y:S01]  /*7e60*/  SHF.R.U64 R10, R10, 0x10, R11.reuse ;  /* 0x000000100a0a7819 */ /* 0x100fe2000000120b */
[----:B------:R-:W-:Y:S01]  /*7e70*/  BSSY B1, `(.L_x_103) ;  /* 0x000012a000017945 */ /* 0x000fe20003800000 */
[----:B------:R-:W-:Y:S02]  /*7e80*/  SHF.R.U32.HI R9, RZ, 0x10, R11 ;  /* 0x00000010ff097819 */ /* 0x000fe4000001160b */
[----:B------:R-:W-:Y:S02]  /*7e90*/  LEA.HI R6, R61, R61, RZ, 0x1 ;  /* 0x0000003d3d067211 */ /* 0x000fe400078f08ff */
[----:B------:R-:W-:Y:S02]  /*7ea0*/  SHF.R.U32.HI R44, RZ, 0x10, R23 ;  /* 0x00000010ff2c7819 */ /* 0x000fe40000011617 */
[----:B------:R-:W-:Y:S02]  /*7eb0*/  SHF.R.U32.HI R23, RZ, 0x10, R29 ;  /* 0x00000010ff177819 */ /* 0x000fe4000001161d */
[----:B------:R-:W-:-:S02]  /*7ec0*/  PRMT R34, R34, 0x5410, R30 ;  /* 0x0000541022227816 */ /* 0x000fc4000000001e */
[----:B------:R-:W-:Y:S02]  /*7ed0*/  SHF.R.U32.HI R29, RZ, 0x10, R13 ;  /* 0x00000010ff1d7819 */ /* 0x000fe4000001160d */
[----:B------:R-:W-:Y:S01]  /*7ee0*/  PRMT R30, R10, 0x5410, R9 ;  /* 0x000054100a1e7816 */ /* 0x000fe20000000009 */
[----:B------:R-:W-:Y:S01]  /*7ef0*/  IMAD.SHL.U32 R9, R7, 0x40, RZ ;  /* 0x0000004007097824 */ /* 0x000fe200078e00ff */
[----:B------:R-:W-:Y:S02]  /*7f00*/  LOP3.LUT R6, R6, 0x7fffffe, RZ, 0xc0, !PT ;  /* 0x07fffffe06067812 */ /* 0x000fe400078ec0ff */
[----:B------:R-:W-:Y:S01]  /*7f10*/  SHF.R.U32.HI R48, RZ, 0x10, R21 ;  /* 0x00000010ff307819 */ /* 0x000fe20000011615 */
[----:B------:R-:W-:Y:S01]  /*7f20*/  IMAD.MOV.U32 R21, RZ, RZ, R11 ;  /* 0x000000ffff157224 */ /* 0x000fe200078e000b */
[----:B------:R-:W-:Y:S01]  /*7f30*/  SHF.R.U64 R33, R26, 0x10, R27 ;  /* 0x000000101a217819 */ /* 0x000fe2000000121b */
[----:B------:R-:W-:Y:S01]  /*7f40*/  IMAD.MOV.U32 R11, RZ, RZ, R12 ;  /* 0x000000ffff0b7224 */ /* 0x000fe200078e000c */
[----:B------:R-:W-:Y:S01]  /*7f50*/  PRMT R29, R29, 0x5410, R8 ;  /* 0x000054101d1d7816 */ /* 0x000fe20000000008 */
[----:B------:R-:W-:Y:S01]  /*7f60*/  IMAD.IADD R8, R61, 0x1, -R6 ;  /* 0x000000013d087824 */ /* 0x000fe200078e0a06 */
[--C-:B------:R-:W-:Y:S01]  /*7f70*/  SHF.R.U64 R27, R12, 0x10, R13.reuse ;  /* 0x000000100c1b7819 */ /* 0x100fe2000000120d */
[----:B------:R-:W-:Y:S01]  /*7f80*/  IMAD R12, R175, -0x80, R60 ;  /* 0xffffff80af0c7824 */ /* 0x000fe200078e023c */
[----:B------:R-:W-:Y:S01]  /*7f90*/  LOP3.LUT R6, R9, 0xc0, RZ, 0xc0, !PT ;  /* 0x000000c009067812 */ /* 0x000fe200078ec0ff */
[----:B------:R-:W-:Y:S01]  /*7fa0*/  IMAD R8, R63, 0x8, R8 ;  /* 0x000000083f087824 */ /* 0x000fe200078e0208 */
[----:B------:R-:W-:Y:S01]  /*7fb0*/  BAR.SYNC.DEFER_BLOCKING 0x0 ;  /* 0x0000000000007b1d */ /* 0x000fe20000010000 */
[----:B------:R-:W-:Y:S01]  /*7fc0*/  LOP3.LUT P1, RZ, R7, 0x2, RZ, 0xc0, !PT ;  /* 0x0000000207ff7812 */ /* 0x000fe2000782c0ff */
[----:B------:R-:W-:Y:S01]  /*7fd0*/  IMAD.MOV.U32 R26, RZ, RZ, R13 ;  /* 0x000000ffff1a7224 */ /* 0x000fe200078e000d */
[----:B------:R-:W-:-:S02]  /*7fe0*/  PRMT R37, R37, 0x5410, R23 ;  /* 0x0000541025257816 */ /* 0x000fc40000000017 */
[----:B------:R-:W-:Y:S02]  /*7ff0*/  LOP3.LUT R7, R6, 0x8, R64, 0xf8, !PT ;  /* 0x0000000806077812 */ /* 0x000fe400078ef840 */
[----:B------:R-:W-:Y:S02]  /*8000*/  SHF.R.U32.HI R6, RZ, 0x3, R6 ;  /* 0x00000003ff067819 */ /* 0x000fe40000011606 */
[----:B------:R-:W-:Y:S02]  /*8010*/  IMNMX R23, R12, 0x80, PT ;  /* 0x000000800c177817 */ /* 0x000fe40003800200 */
[----:B------:R-:W-:Y:S02]  /*8020*/  LOP3.LUT R6, R7, R6, RZ, 0x3c, !PT ;  /* 0x0000000607067212 */ /* 0x000fe400078e3cff */
[----:B------:R-:W-:Y:S02]  /*8030*/  ISETP.GE.AND P0, PT, R61, R23, PT ;  /* 0x000000173d00720c */ /* 0x000fe40003f06270 */
[----:B------:R-:W-:Y:S01]  /*8040*/  SHF.R.U32.HI R13, RZ, 0x10, R17 ;  /* 0x00000010ff0d7819 */ /* 0x000fe20000011611 */
[----:B------:R-:W-:Y:S01]  /*8050*/  IMAD.U32 R6, R8, 0x20, R6 ;  /* 0x0000002008067824 */ /* 0x000fe200078e0006 */
[----:B------:R-:W-:-:S02]  /*8060*/  PRMT R39, R39, 0x5410, R31 ;  /* 0x0000541027277816 */ /* 0x000fc4000000001f */
[----:B------:R-:W-:Y:S02]  /*8070*/  PRMT R36, R36, 0x5410, R32 ;  /* 0x0000541024247816 */ /* 0x000fe40000000020 */
[C---:B------:R-:W-:Y:S02]  /*8080*/  IADD3 R7, R6.reuse, 0x10, RZ ;  /* 0x0000001006077810 */ /* 0x040fe40007ffe0ff */
[----:B------:R-:W-:Y:S02]  /*8090*/  @P1 IADD3 R7, R6, -0x10, RZ ;  /* 0xfffffff006071810 */ /* 0x000fe40007ffe0ff */
[----:B------:R-:W-:Y:S02]  /*80a0*/  PRMT R31, R21, 0x5410, R11 ;  /* 0x00005410151f7816 */ /* 0x000fe4000000000b */
[----:B------:R-:W-:Y:S02]  /*80b0*/  PRMT R26, R26, 0x5410, R18 ;  /* 0x000054101a1a7816 */ /* 0x000fe40000000012 */
[----:B------:R-:W-:-:S02]  /*80c0*/  PRMT R27, R27, 0x5410, R19 ;  /* 0x000054101b1b7816 */ /* 0x000fc40000000013 */
[----:B------:R-:W-:Y:S02]  /*80d0*/  PRMT R32, R14, 0x5410, R15 ;  /* 0x000054100e207816 */ /* 0x000fe4000000000f */
[----:B------:R-:W-:Y:S02]  /*80e0*/  PRMT R33, R33, 0x5410, R13 ;  /* 0x0000541021217816 */ /* 0x000fe4000000000d */
[----:B------:R-:W-:Y:S02]  /*80f0*/  LEA R21, R6, 0x6100, 0x1 ;  /* 0x0000610006157811 */ /* 0x000fe400078e08ff */
[----:B------:R-:W-:Y:S01]  /*8100*/  LEA R22, R7, 0x6100, 0x1 ;  /* 0x0000610007167811 */ /* 0x000fe200078e08ff */
[----:B------:R-:W-:Y:S05]  /*8110*/  @P0 BRA `(.L_x_104) ;  /* 0x00000ff000000947 */ /* 0x000fea0003800000 */
[----:B------:R-:W-:Y:S01]  /*8120*/  ISETP.GE.AND P0, PT, R38, c[0x0][0x27c], PT ;  /* 0x00009f0026007a0c */ /* 0x000fe20003f06270 */
[----:B------:R-:W-:-:S12]  /*8130*/  BSSY B0, `(.L_x_105) ;  /* 0x0000028000007945 */ /* 0x000fd80003800000 */
[----:B------:R-:W-:Y:S05]  /*8140*/  @P0 BRA `(.L_x_106) ;  /* 0x0000026000000947 */ /* 0x000fea0003800000 */
[----:B------:R-:W1:Y:S01]  /*8150*/  LDS.128 R8, [R21] ;  /* 0x0000000015087984 */ /* 0x000e620000000c00 */
[----:B------:R-:W-:Y:S02]  /*8160*/  HADD2.F32 R15, -RZ, R25.H0_H0 ;  /* 0x20000019ff0f7230 */ /* 0x000fe40000004100 */
[----:B------:R-:W-:Y:S02]  /*8170*/  HADD2.F32 R6, -RZ, R24.H0_H0 ;  /* 0x20000018ff067230 */ /* 0x000fe40000004100 */
[----:B------:R-:W-:Y:S02]  /*8180*/  HADD2.F32 R7, -RZ, R55.H0_H0 ;  /* 0x20000037ff077230 */ /* 0x000fe40000004100 */
[--C-:B-1----:R-:W-:Y:S02]  /*8190*/  HADD2.F32 R14, -RZ, R8.reuse.H1_H1 ;  /* 0x30000008ff0e7230 */ /* 0x102fe40000004100 */
[----:B------:R-:W-:Y:S02]  /*81a0*/  HADD2.F32 R16, -RZ, R8.H0_H0 ;  /* 0x20000008ff107230 */ /* 0x000fe40000004100 */
[----:B------:R-:W-:-:S02]  /*81b0*/  HADD2.F32 R12, -RZ, R9.H1_H1 ;  /* 0x30000009ff0c7230 */ /* 0x000fc40000004100 */
[----:B------:R-:W-:Y:S02]  /*81c0*/  HADD2.F32 R13, -RZ, R9.H0_H0 ;  /* 0x20000009ff0d7230 */ /* 0x000fe40000004100 */
[--C-:B------:R-:W-:Y:S01]  /*81d0*/  HADD2.F32 R18, -RZ, R10.reuse.H0_H0 ;  /* 0x2000000aff127230 */ /* 0x100fe20000004100 */
[-C--:B------:R-:W-:Y:S01]  /*81e0*/  FMUL.FTZ R9, R12, R6.reuse ;  /* 0x000000060c097220 */ /* 0x080fe20000410000 */
[----:B------:R-:W-:Y:S01]  /*81f0*/  HADD2.F32 R17, -RZ, R10.H1_H1 ;  /* 0x3000000aff117230 */ /* 0x000fe20000004100 */
[-C--:B------:R-:W-:Y:S01]  /*8200*/  FMUL.FTZ R10, R14, R15.reuse ;  /* 0x0000000f0e0a7220 */ /* 0x080fe20000410000 */
[----:B------:R-:W-:Y:S01]  /*8210*/  HADD2.F32 R8, -RZ, R57.H0_H0 ;  /* 0x20000039ff087230 */ /* 0x000fe20000004100 */
[----:B------:R-:W-:Y:S01]  /*8220*/  FMUL.FTZ R15, R16, R15 ;  /* 0x0000000f100f7220 */ /* 0x000fe20000410000 */
[--C-:B------:R-:W-:Y:S01]  /*8230*/  HADD2.F32 R19, -RZ, R11.reuse.H1_H1 ;  /* 0x3000000bff137230 */ /* 0x100fe20000004100 */
[----:B------:R-:W-:Y:S01]  /*8240*/  FMUL.FTZ R6, R13, R6 ;  /* 0x000000060d067220 */ /* 0x000fe20000410000 */
[----:B------:R-:W-:Y:S01]  /*8250*/  HADD2.F32 R20, -RZ, R11.H0_H0 ;  /* 0x2000000bff147230 */ /* 0x000fe20000004100 */
[----:B------:R-:W-:-:S02]  /*8260*/  FFMA.FTZ R15, R14, R8, R15 ;  /* 0x000000080e0f7223 */ /* 0x000fc4000001000f */
[-C--:B------:R-:W-:Y:S01]  /*8270*/  FFMA.FTZ R14, R13, R7.reuse, -R9 ;  /* 0x000000070d0e7223 */ /* 0x080fe20000010809 */
[----:B------:R-:W-:Y:S01]  /*8280*/  HADD2.F32 R9, -RZ, R25.H1_H1 ;  /* 0x30000019ff097230 */ /* 0x000fe20000004100 */
[----:B------:R-:W-:Y:S01]  /*8290*/  FFMA.FTZ R13, R12, R7, R6 ;  /* 0x000000070c0d7223 */ /* 0x000fe20000010006 */
[----:B------:R-:W-:Y:S01]  /*82a0*/  HADD2.F32 R6, -RZ, R24.H1_H1 ;  /* 0x30000018ff067230 */ /* 0x000fe20000004100 */
[----:B------:R-:W-:Y:S01]  /*82b0*/  FFMA.FTZ R16, R16, R8, -R10 ;  /* 0x0000000810107223 */ /* 0x000fe2000001080a */
[----:B------:R-:W-:Y:S01]  /*82c0*/  HADD2.F32 R8, -RZ, R56.H0_H0 ;  /* 0x20000038ff087230 */ /* 0x000fe20000004100 */
[-C--:B------:R-:W-:Y:S01]  /*82d0*/  FMUL.FTZ R11, R17, R9.reuse ;  /* 0x00000009110b7220 */ /* 0x080fe20000410000 */
[----:B------:R-:W-:Y:S01]  /*82e0*/  HADD2.F32 R7, -RZ, R52.H0_H0 ;  /* 0x20000034ff077230 */ /* 0x000fe20000004100 */
[----:B------:R-:W-:Y:S02]  /*82f0*/  FMUL.FTZ R10, R18, R9 ;  /* 0x00000009120a7220 */ /* 0x000fe40000410000 */
[----:B------:R-:W-:-:S02]  /*8300*/  FMUL.FTZ R9, R19, R6 ;  /* 0x0000000613097220 */ /* 0x000fc40000410000 */
[----:B------:R-:W-:Y:S02]  /*8310*/  FMUL.FTZ R6, R20, R6 ;  /* 0x0000000614067220 */ /* 0x000fe40000410000 */
[-C--:B------:R-:W-:Y:S02]  /*8320*/  FFMA.FTZ R12, R18, R8.reuse, -R11 ;  /* 0x00000008120c7223 */ /* 0x080fe4000001080b */
[----:B------:R-:W-:Y:S01]  /*8330*/  FFMA.FTZ R10, R17, R8, R10 ;  /* 0x00000008110a7223 */ /* 0x000fe2000001000a */
[----:B------:R-:W-:Y:S01]  /*8340*/  F2FP.PACK_AB R8, R15, R16 ;  /* 0x000000100f08723e */ /* 0x000fe200000000ff */
[-C--:B------:R-:W-:Y:S01]  /*8350*/  FFMA.FTZ R11, R20, R7.reuse, -R9 ;  /* 0x00000007140b7223 */ /* 0x080fe20000010809 */
[----:B------:R-:W-:Y:S01]  /*8360*/  F2FP.PACK_AB R9, R13, R14 ;  /* 0x0000000e0d09723e */ /* 0x000fe200000000ff */
[----:B------:R-:W-:Y:S01]  /*8370*/  FFMA.FTZ R6, R19, R7, R6 ;  /* 0x0000000713067223 */ /* 0x000fe20000010006 */
[----:B------:R-:W-:-:S04]  /*8380*/  F2FP.PACK_AB R10, R10, R12 ;  /* 0x0000000c0a0a723e */ /* 0x000fc800000000ff */
[----:B------:R-:W-:-:S05]  /*8390*/  F2FP.PACK_AB R11, R6, R11 ;  /* 0x0000000b060b723e */ /* 0x000fca00000000ff */
[----:B------:R1:W-:Y:S02]  /*83a0*/  STS.128 [R21], R8 ;  /* 0x0000000815007388 */ /* 0x0003e40000000c00 */
.L_x_106:
[----:B------:R-:W-:Y:S05]  /*83b0*/  BSYNC B0 ;  /* 0x0000000000007941 */ /* 0x000fea0003800000 */
.L_x_105:
[----:B------:R-:W-:Y:S01]  /*83c0*/  IADD3 R6, R38, 0x8, RZ ;  /* 0x0000000826067810 */ /* 0x000fe20007ffe0ff */
[----:B------:R-:W-:Y:S03]  /*83d0*/  BSSY B0, `(.L_x_107) ;  /* 0x0000029000007945 */ /* 0x000fe60003800000 */
[----:B------:R-:W-:-:S13]  /*83e0*/  ISETP.GE.AND P0, PT, R6, c[0x0][0x27c], PT ;  /* 0x00009f0006007a0c */ /* 0x000fda0003f06270 */
[----:B------:R-:W-:Y:S05]  /*83f0*/  @P0 BRA `(.L_x_108) ;  /* 0x0000026000000947 */ /* 0x000fea0003800000 */
[----:B-1----:R-:W1:Y:S01]  /*8400*/  LDS.128 R8, [R22] ;  /* 0x0000000016087984 */ /* 0x002e620000000c00 */
[----:B------:R-:W-:Y:S02]  /*8410*/  HADD2.F32 R15, -RZ, R26.H1_H1 ;  /* 0x3000001aff0f7230 */ /* 0x000fe40000004100 */
[----:B------:R-:W-:Y:S02]  /*8420*/  HADD2.F32 R6, -RZ, R27.H1_H1 ;  /* 0x3000001bff067230 */ /* 0x000fe40000004100 */
        /* <DEDUP_REMOVED lines=16> */
[--C-:B------:R-:W-:Y:S01]  /*8530*/  HADD2.F32 R9, -RZ, R28.reuse.H1_H1 ;  /* 0x3000001cff097230 */ /* 0x100fe20000004100 */
[----:B------:R-:W-:Y:S01]  /*8540*/  FFMA.FTZ R13, R12, R7, R6 ;  /* 0x000000070c0d7223 */ /* 0x000fe20000010006 */
[----:B------:R-:W-:Y:S01]  /*8550*/  HADD2.F32 R6, -RZ, R28.H0_H0 ;  /* 0x2000001cff067230 */ /* 0x000fe20000004100 */
        /* <DEDUP_REMOVED lines=16> */
.L_x_108:
[----:B------:R-:W-:Y:S05]  /*8660*/  BSYNC B0 ;  /* 0x0000000000007941 */ /* 0x000fea0003800000 */
.L_x_107:
[----:B------:R-:W-:Y:S01]  /*8670*/  IADD3 R6, R38, 0x10, RZ ;  /* 0x0000001026067810 */ /* 0x000fe20007ffe0ff */
[----:B------:R-:W-:Y:S03]  /*8680*/  BSSY B0, `(.L_x_109) ;  /* 0x0000029000007945 */ /* 0x000fe60003800000 */
[----:B------:R-:W-:-:S13]  /*8690*/  ISETP.GE.AND P0, PT, R6, c[0x0][0x27c], PT ;  /* 0x00009f0006007a0c */ /* 0x000fda0003f06270 */
[----:B------:R-:W-:Y:S05]  /*86a0*/  @P0 BRA `(.L_x_110) ;  /* 0x0000026000000947 */ /* 0x000fea0003800000 */
[----:B-1----:R-:W1:Y:S01]  /*86b0*/  LDS.128 R8, [R21+0x2000] ;  /* 0x0020000015087984 */ /* 0x002e620000000c00 */
[----:B------:R-:W-:Y:S02]  /*86c0*/  HADD2.F32 R15, -RZ, R29.H1_H1 ;  /* 0x3000001dff0f7230 */ /* 0x000fe40000004100 */
        /* <DEDUP_REMOVED lines=17> */
[----:B------:R-:W-:Y:S01]  /*87e0*/  HADD2.F32 R9, -RZ, R31.H0_H0 ;  /* 0x2000001fff097230 */ /* 0x000fe20000004100 */
        /* <DEDUP_REMOVED lines=17> */
[----:B------:R1:W-:Y:S02]  /*8900*/  STS.128 [R21+0x2000], R8 ;  /* 0x0020000815007388 */ /* 0x0003e40000000c00 */
.L_x_110:
[----:B------:R-:W-:Y:S05]  /*8910*/  BSYNC B0 ;  /* 0x0000000000007941 */ /* 0x000fea0003800000 */
.L_x_109:
        /* <DEDUP_REMOVED lines=42> */
.L_x_112:
[----:B------:R-:W-:Y:S05]  /*8bc0*/  BSYNC B0 ;  /* 0x0000000000007941 */ /* 0x000fea0003800000 */
.L_x_111:
[----:B------:R-:W-:Y:S01]  /*8bd0*/  IADD3 R6, R38, 0x20, RZ ;  /* 0x0000002026067810 */ /* 0x000fe20007ffe0ff */
[----:B------:R-:W-:Y:S03]  /*8be0*/  BSSY B0, `(.L_x_113) ;  /* 0x0000029000007945 */ /* 0x000fe60003800000 */
[----:B------:R-:W-:-:S13]  /*8bf0*/  ISETP.GE.AND P0, PT, R6, c[0x0][0x27c], PT ;  /* 0x00009f0006007a0c */ /* 0x000fda0003f06270 */
[----:B------:R-:W-:Y:S05]  /*8c00*/  @P0 BRA `(.L_x_114) ;  /* 0x0000026000000947 */ /* 0x000fea0003800000 */
[----:B-1----:R-:W1:Y:S01]  /*8c10*/  LDS.128 R8, [R21+0x4000] ;  /* 0x0040000015087984 */ /* 0x002e620000000c00 */
        /* <DEDUP_REMOVED lines=24> */
[----:B------:R-:W-:Y:S01]  /*8da0*/  HADD2.F32 R7, -RZ, R34.H1_H1 ;  /* 0x30000022ff077230 */ /* 0x000fe20000004100 */
        /* <DEDUP_REMOVED lines=12> */
.L_x_114:
[----:B------:R-:W-:Y:S05]  /*8e70*/  BSYNC B0 ;  /* 0x0000000000007941 */ /* 0x000fea0003800000 */
.L_x_113:
[----:B------:R-:W-:-:S04]  /*8e80*/  IADD3 R6, R38, 0x28, RZ ;  /* 0x0000002826067810 */ /* 0x000fc80007ffe0ff */
[----:B------:R-:W-:-:S13]  /*8e90*/  ISETP.GE.AND P0, PT, R6, c[0x0][0x27c], PT ;  /* 0x00009f0006007a0c */ /* 0x000fda0003f06270 */
[----:B------:R-:W-:Y:S05]  /*8ea0*/  @P0 BRA `(.L_x_104) ;  /* 0x0000026000000947 */ /* 0x000fea0003800000 */
[----:B-1----:R-:W1:Y:S01]  /*8eb0*/  LDS.128 R8, [R22+0x4000] ;  /* 0x0040000016087984 */ /* 0x002e620000000c00 */
[----:B------:R-:W-:Y:S02]  /*8ec0*/  HADD2.F32 R15, -RZ, R39.H0_H0 ;  /* 0x20000027ff0f7230 */ /* 0x000fe40000004100 */
[----:B------:R-:W-:Y:S02]  /*8ed0*/  HADD2.F32 R6, -RZ, R32.H1_H1 ;  /* 0x30000020ff067230 */ /* 0x000fe40000004100 */
[----:B------:R-:W-:Y:S02]  /*8ee0*/  HADD2.F32 R7, -RZ, R35.H1_H1 ;  /* 0x30000023ff077230 */ /* 0x000fe40000004100 */
        /* <DEDUP_REMOVED lines=8> */
[----:B------:R-:W-:Y:S01]  /*8f70*/  HADD2.F32 R8, -RZ, R36.H1_H1 ;  /* 0x30000024ff087230 */ /* 0x000fe20000004100 */
        /* <DEDUP_REMOVED lines=10> */
[----:B------:R-:W-:Y:S01]  /*9020*/  HADD2.F32 R8, -RZ, R39.H1_H1 ;  /* 0x30000027ff087230 */ /* 0x000fe20000004100 */
        /* <DEDUP_REMOVED lines=14> */
.L_x_104:
[----:B------:R-:W-:Y:S05]  /*9110*/  BSYNC B1 ;  /* 0x0000000000017941 */ /* 0x000fea0003800000 */
.L_x_103:
[----:B------:R-:W-:-:S04]  /*9120*/  IADD3 R6, R61, 0x40, RZ ;  /* 0x000000403d067810 */ /* 0x000fc80007ffe0ff */
[----:B------:R-:W-:-:S13]  /*9130*/  ISETP.GE.AND P0, PT, R6, R23, PT ;  /* 0x000000170600720c */ /* 0x000fda0003f06270 */
[----:B------:R-:W-:Y:S05]  /*9140*/  @P0 BRA `(.L_x_115) ;  /* 0x0000411000000947 */ /* 0x000fea0003800000 */
[----:B------:R-:W-:Y:S01]  /*9150*/  ISETP.GE.AND P0, PT, R38, c[0x0][0x27c], PT ;  /* 0x00009f0026007a0c */ /* 0x000fe20003f06270 */
[----:B------:R-:W-:-:S12]  /*9160*/  BSSY B0, `(.L_x_116) ;  /* 0x0000028000007945 */ /* 0x000fd80003800000 */
        /* <DEDUP_REMOVED lines=10> */
[C---:B------:R-:W-:Y:S01]  /*9210*/  FMUL.FTZ R9, R6.reuse, R12 ;  /* 0x0000000c06097220 */ /* 0x040fe20000410000 */
[----:B------:R-:W-:Y:S01]  /*9220*/  HADD2.F32 R17, -RZ, R10.H1_H1 ;  /* 0x3000000aff117230 */ /* 0x000fe20000004100 */
[C---:B------:R-:W-:Y:S01]  /*9230*/  FMUL.FTZ R10, R15.reuse, R14 ;  /* 0x0000000e0f0a7220 */ /* 0x040fe20000410000 */
[----:B------:R-:W-:Y:S01]  /*9240*/  HADD2.F32 R8, -RZ, R57.H0_H0 ;  /* 0x20000039ff087230 */ /* 0x000fe20000004100 */
[----:B------:R-:W-:Y:S01]  /*9250*/  FMUL.FTZ R15, R15, R16 ;  /* 0x000000100f0f7220 */ /* 0x000fe20000410000 */
[--C-:B------:R-:W-:Y:S01]  /*9260*/  HADD2.F32 R19, -RZ, R11.reuse.H1_H1 ;  /* 0x3000000bff137230 */ /* 0x100fe20000004100 */
[----:B------:R-:W-:Y:S01]  /*9270*/  FMUL.FTZ R6, R6, R13 ;  /* 0x0000000d06067220 */ /* 0x000fe20000410000 */
[----:B------:R-:W-:Y:S01]  /*9280*/  HADD2.F32 R20, -RZ, R11.H0_H0 ;  /* 0x2000000bff147230 */ /* 0x000fe20000004100 */
[----:B------:R-:W-:-:S02]  /*9290*/  FFMA.FTZ R15, R8, R14, R15 ;  /* 0x0000000e080f7223 */ /* 0x000fc4000001000f */
[C---:B------:R-:W-:Y:S01]  /*92a0*/  FFMA.FTZ R14, R7.reuse, R13, -R9 ;  /* 0x0000000d070e7223 */ /* 0x040fe20000010809 */
[----:B------:R-:W-:Y:S01]  /*92b0*/  HADD2.F32 R9, -RZ, R25.H1_H1 ;  /* 0x30000019ff097230 */ /* 0x000fe20000004100 */
[----:B------:R-:W-:Y:S01]  /*92c0*/  FFMA.FTZ R13, R7, R12, R6 ;  /* 0x0000000c070d7223 */ /* 0x000fe20000010006 */
[----:B------:R-:W-:Y:S01]  /*92d0*/  HADD2.F32 R6, -RZ, R24.H1_H1 ;  /* 0x30000018ff067230 */ /* 0x000fe20000004100 */
[----:B------:R-:W-:Y:S01]  /*92e0*/  FFMA.FTZ R16, R8, R16, -R10 ;  /* 0x0000001008107223 */ /* 0x000fe2000001080a */
[----:B------:R-:W-:Y:S01]  /*92f0*/  HADD2.F32 R8, -RZ, R56.H0_H0 ;  /* 0x20000038ff087230 */ /* 0x000fe20000004100 */
[C---:B------:R-:W-:Y:S01]  /*9300*/  FMUL.FTZ R11, R9.reuse, R17 ;  /* 0x00000011090b7220 */ /* 0x040fe20000410000 */
[----:B------:R-:W-:Y:S01]  /*9310*/  HADD2.F32 R7, -RZ, R52.H0_H0 ;  /* 0x20000034ff077230 */ /* 0x000fe20000004100 */
[----:B------:R-:W-:Y:S02]  /*9320*/  FMUL.FTZ R10, R9, R18 ;  /* 0x00000012090a7220 */ /* 0x000fe40000410000 */
[----:B------:R-:W-:-:S02]  /*9330*/  FMUL.FTZ R9, R6, R19 ;  /* 0x0000001306097220 */ /* 0x000fc40000410000 */
[----:B------:R-:W-:Y:S02]  /*9340*/  FMUL.FTZ R6, R6, R20 ;  /* 0x0000001406067220 */ /* 0x000fe40000410000 */
[C---:B------:R-:W-:Y:S02]  /*9350*/  FFMA.FTZ R12, R8.reuse, R18, -R11 ;  /* 0x00000012080c7223 */ /* 0x040fe4000001080b */
[----:B------:R-:W-:Y:S01]  /*9360*/  FFMA.FTZ R10, R8, R17, R10 ;  /* 0x00000011080a7223 */ /* 0x000fe2000001000a */
[----:B------:R-:W-:Y:S01]  /*9370*/  F2FP.PACK_AB R8, R15, R16 ;  /* 0x000000100f08723e */ /* 0x000fe200000000ff */
[----:B------:R-:W-:Y:S01]  /*9380*/  FFMA.FTZ R11, R7, R20, -R9 ;  /* 0x00000014070b7223 */ /* 0x000fe20000010809 */
[----:B------:R-:W-:Y:S01]  /*9390*/  F2FP.PACK_AB R9, R13, R14 ;  /* 0x0000000e0d09723e */ /* 0x000fe200000000ff */
[----:B------:R-:W-:Y:S01]  /*93a0*/  FFMA.FTZ R6, R7, R19, R6 ;  /* 0x0000001307067223 */ /* 0x000fe20000010006 */
[----:B------:R-:W-:-:S04]  /*93b0*/  F2FP.PACK_AB R10, R10, R12 ;  /* 0x0000000c0a0a723e */ /* 0x000fc800000000ff */
[----:B------:R-:W-:-:S05]  /*93c0*/  F2FP.PACK_AB R11, R6, R11 ;  /* 0x0000000b060b723e */ /* 0x000fca00000000ff */
[----:B------:R1:W-:Y:S02]  /*93d0*/  STS.128 [R21+0x1000], R8 ;  /* 0x0010000815007388 */ /* 0x0003e40000000c00 */
.L_x_117:
[----:B------:R-:W-:Y:S05]  /*93e0*/  BSYNC B0 ;  /* 0x0000000000007941 */ /* 0x000fea0003800000 */
.L_x_116:
[----:B------:R-:W-:Y:S01]  /*93f0*/  IADD3 R6, R38, 0x8, RZ ;  /* 0x0000000826067810 */ /* 0x000fe20007ffe0ff */
[----:B------:R-:W-:Y:S03]  /*9400*/  BSSY B0, `(.L_x_118) ;  /* 0x0000029000007945 */ /* 0x000fe60003800000 */
[----:B------:R-:W-:-:S13]  /*9410*/  ISETP.GE.AND P0, PT, R6, c[0x0][0x27c], PT ;  /* 0x00009f0006007a0c */ /* 0x000fda0003f06270 */
[----:B------:R-:W-:Y:S05]  /*9420*/  @P0 BRA `(.L_x_119) ;  /* 0x0000026000000947 */ /* 0x000fea0003800000 */
[----:B-1----:R-:W1:Y:S01]  /*9430*/  LDS.128 R8, [R22+0x1000] ;  /* 0x0010000016087984 */ /* 0x002e620000000c00 */
        /* <DEDUP_REMOVED lines=18> */
[--C-:B------:R-:W-:Y:S01]  /*9560*/  HADD2.F32 R9, -RZ, R28.reuse.H1_H1 ;  /* 0x3000001cff097230 */ /* 0x100fe20000004100 */
[----:B------:R-:W-:Y:S01]  /*9570*/  FFMA.FTZ R13, R7, R12, R6 ;  /* 0x0000000c070d7223 */ /* 0x000fe20000010006 */
[----:B------:R-:W-:Y:S01]  /*9580*/  HADD2.F32 R6, -RZ, R28.H0_H0 ;  /* 0x2000001cff067230 */ /* 0x000fe20000004100 */
        /* <DEDUP_REMOVED lines=16> */
.L_x_119:
[----:B------:R-:W-:Y:S05]  /*9690*/  BSYNC B0 ;  /* 0x0000000000007941 */ /* 0x000fea0003800000 */
.L_x_118:
        /* <DEDUP_REMOVED lines=23> */
[----:B------:R-:W-:Y:S01]  /*9810*/  HADD2.F32 R9, -RZ, R31.H0_H0 ;  /* 0x2000001fff097230 */ /* 0x000fe20000004100 */
        /* <DEDUP_REMOVED lines=18> */
.L_x_121:
[----:B------:R-:W-:Y:S05]  /*9940*/  BSYNC B0 ;  /* 0x0000000000007941 */ /* 0x000fea0003800000 */
.L_x_120:
        /* <DEDUP_REMOVED lines=42> */
.L_x_123:
[----:B------:R-:W-:Y:S05]  /*9bf0*/  BSYNC B0 ;  /* 0x0000000000007941 */ /* 0x000fea0003800000 */
.L_x_122:
        /* <DEDUP_REMOVED lines=29> */
[----:B------:R-:W-:Y:S01]  /*9dd0*/  HADD2.F32 R7, -RZ, R34.H1_H1 ;  /* 0x30000022ff077230 */ /* 0x000fe20000004100 */
        /* <DEDUP_REMOVED lines=12> */
.L_x_125:
[----:B------:R-:W-:Y:S05]  /*9ea0*/  BSYNC B0 ;  /* 0x0000000000007941 */ /* 0x000fea0003800000 */
.L_x_124:
        /* <DEDUP_REMOVED lines=15> */
[----:B------:R-:W-:Y:S01]  /*9fa0*/  HADD2.F32 R8, -RZ, R36.H1_H1 ;  /* 0x30000024ff087230 */ /* 0x000fe20000004100 */
        /* <DEDUP_REMOVED lines=10> */
[----:B------:R-:W-:Y:S01]  /*a050*/  HADD2.F32 R8, -RZ, R39.H1_H1 ;  /* 0x30000027ff087230 */ /* 0x000fe20000004100 */
        /* <DEDUP_REMOVED lines=13> */
[----:B------:R1:W-:Y:S01]  /*a130*/  STS.128 [R22+0x5000], R8 ;  /* 0x0050000816007388 */ /* 0x0003e20000000c00 */
[----:B------:R-:W-:Y:S05]  /*a140*/  BRA `(.L_x_115) ;  /* 0x0000311000007947 */ /* 0x000fea0003800000 */
.L_x_100:
        /* <DEDUP_REMOVED lines=15> */
[C---:B------:R-:W-:Y:S01]  /*a240*/  ISETP.GE.AND P0, PT, R64.reuse, c[0x0][0x27c], PT ;  /* 0x00009f0040007a0c */ /* 0x040fe20003f06270 */
[----:B------:R-:W-:Y:S01]  /*a250*/  CS2R R22, SRZ ;  /* 0x0000000000167805 */ /* 0x000fe2000001ff00 */
[----:B------:R-:W-:Y:S01]  /*a260*/  CS2R R20, SRZ ;  /* 0x0000000000147805 */ /* 0x000fe2000001ff00 */
[----:B------:R-:W-:Y:S01]  /*a270*/  CS2R R10, SRZ ;  /* 0x00000000000a7805 */ /* 0x000fe2000001ff00 */
[----:B------:R-:W-:Y:S01]  /*a280*/  CS2R R8, SRZ ;  /* 0x0000000000087805 */ /* 0x000fe2000001ff00 */
[----:B------:R-:W-:-:S02]  /*a290*/  IADD3 R14, R64, 0x10, RZ ;  /* 0x00000010400e7810 */ /* 0x000fc40007ffe0ff */
[----:B------:R-:W-:-:S06]  /*a2a0*/  IADD3 R15, R64, 0x20, RZ ;  /* 0x00000020400f7810 */ /* 0x000fcc0007ffe0ff */
[----:B------:R-:W-:-:S04]  /*a2b0*/  @!P0 IMAD.WIDE R12, R64, 0x2, R34 ;  /* 0x00000002400c8825 */ /* 0x000fc800078e0222 */
[----:B------:R-:W-:Y:S01]  /*a2c0*/  @!P0 IMAD.WIDE R6, R64, 0x2, R32 ;  /* 0x0000000240068825 */ /* 0x000fe200078e0220 */
[----:B------:R1:W5:Y:S01]  /*a2d0*/  @!P0 LD.E.128 R20, [R12.64] ;  /* 0x000000060c148980 */ /* 0x000362000c101d00 */
[----:B------:R-:W-:-:S03]  /*a2e0*/  ISETP.GE.AND P1, PT, R14, c[0x0][0x27c], PT ;  /* 0x00009f000e007a0c */ /* 0x000fc60003f26270 */
[----:B------:R2:W5:Y:S01]  /*a2f0*/  @!P0 LD.E.128 R8, [R6.64] ;  /* 0x0000000606088980 */ /* 0x000562000c101d00 */
[----:B------:R-:W-:Y:S01]  /*a300*/  ISETP.GE.AND P0, PT, R15, c[0x0][0x27c], PT ;  /* 0x00009f000f007a0c */ /* 0x000fe20003f06270 */
[----:B------:R-:W-:Y:S01]  /*a310*/  CS2R R26, SRZ ;  /* 0x00000000001a7805 */ /* 0x000fe2000001ff00 */
[----:B------:R-:W-:Y:S01]  /*a320*/  CS2R R24, SRZ ;  /* 0x0000000000187805 */ /* 0x000fe2000001ff00 */
[----:B------:R-:W-:Y:S01]  /*a330*/  CS2R R30, SRZ ;  /* 0x00000000001e7805 */ /* 0x000fe2000001ff00 */
[----:B------:R-:W-:Y:S01]  /*a340*/  CS2R R28, SRZ ;  /* 0x00000000001c7805 */ /* 0x000fe2000001ff00 */
[----:B------:R-:W-:Y:S01]  /*a350*/  CS2R R18, SRZ ;  /* 0x0000000000127805 */ /* 0x000fe2000001ff00 */
[----:B------:R-:W-:Y:S01]  /*a360*/  CS2R R16, SRZ ;  /* 0x0000000000107805 */ /* 0x000fe2000001ff00 */
[----:B-1----:R-:W-:Y:S02]  /*a370*/  CS2R R12, SRZ ;  /* 0x00000000000c7805 */ /* 0x002fe4000001ff00 */
[----:B--2---:R-:W-:-:S04]  /*a380*/  @!P1 SHF.R.S32.HI R7, RZ, 0x1f, R14 ;  /* 0x0000001fff079819 */ /* 0x004fc8000001140e */
[----:B------:R-:W-:Y:S02]  /*a390*/  @!P0 SHF.R.S32.HI R6, RZ, 0x1f, R15 ;  /* 0x0000001fff068819 */ /* 0x000fe4000001140f */
[----:B------:R-:W-:Y:S02]  /*a3a0*/  @!P1 LEA.HI R7, R7, R14, RZ, 0x3 ;  /* 0x0000000e07079211 */ /* 0x000fe400078f18ff */
[----:B------:R-:W-:Y:S02]  /*a3b0*/  @!P0 LEA.HI R6, R6, R15, RZ, 0x3 ;  /* 0x0000000f06068211 */ /* 0x000fe400078f18ff */
[----:B------:R-:W-:Y:S01]  /*a3c0*/  @!P1 LOP3.LUT R7, R7, 0xfffffff8, RZ, 0xc0, !PT ;  /* 0xfffffff807079812 */ /* 0x000fe200078ec0ff */
[----:B------:R-:W-:Y:S01]  /*a3d0*/  CS2R R14, SRZ ;  /* 0x00000000000e7805 */ /* 0x000fe2000001ff00 */
[----:B------:R-:W-:-:S03]  /*a3e0*/  @!P0 LOP3.LUT R6, R6, 0xfffffff8, RZ, 0xc0, !PT ;  /* 0xfffffff806068812 */ /* 0x000fc600078ec0ff */
[----:B------:R-:W-:-:S04]  /*a3f0*/  @!P1 IMAD.WIDE R38, R7, 0x2, R34 ;  /* 0x0000000207269825 */ /* 0x000fc800078e0222 */
[C---:B------:R-:W-:Y:S01]  /*a400*/  @!P0 IMAD.WIDE R36, R6.reuse, 0x2, R34 ;  /* 0x0000000206248825 */ /* 0x040fe200078e0222 */
[----:B------:R1:W5:Y:S03]  /*a410*/  @!P1 LD.E.128 R24, [R38.64] ;  /* 0x0000000626189980 */ /* 0x000366000c101d00 */
[--C-:B------:R-:W-:Y:S01]  /*a420*/  @!P1 IMAD.WIDE R34, R7, 0x2, R32.reuse ;  /* 0x0000000207229825 */ /* 0x100fe200078e0220 */
[----:B------:R1:W5:Y:S03]  /*a430*/  @!P0 LD.E.128 R28, [R36.64] ;  /* 0x00000006241c8980 */ /* 0x000366000c101d00 */
[----:B------:R-:W-:Y:S01]  /*a440*/  @!P0 IMAD.WIDE R6, R6, 0x2, R32 ;  /* 0x0000000206068825 */ /* 0x000fe200078e0220 */
[----:B------:R1:W5:Y:S04]  /*a450*/  @!P1 LD.E.128 R12, [R34.64] ;  /* 0x00000006220c9980 */ /* 0x000368000c101d00 */
[----:B------:R1:W5:Y:S02]  /*a460*/  @!P0 LD.E.128 R16, [R6.64] ;  /* 0x0000000606108980 */ /* 0x000364000c101d00 */
.L_x_127:
[----:B------:R-:W-:Y:S05]  /*a470*/  BSYNC B0 ;  /* 0x0000000000007941 */ /* 0x000fea0003800000 */
.L_x_126:
[--C-:B-----5:R-:W-:Y:S01]  /*a480*/  IMAD.MOV.U32 R42, RZ, RZ, R29.reuse ;  /* 0x000000ffff2a7224 */ /* 0x120fe200078e001d */
[----:B-1----:R-:W-:Y:S01]  /*a490*/  SHF.R.U32.HI R37, RZ, 0x10, R29 ;  /* 0x00000010ff257819 */ /* 0x002fe2000001161d */
[----:B------:R-:W-:Y:S01]  /*a4a0*/  IMAD R7, R175, -0x80, R60 ;  /* 0xffffff80af077824 */ /* 0x000fe200078e023c */
[--C-:B------:R-:W-:Y:S01]  /*a4b0*/  SHF.R.U64 R56, R20, 0x10, R21.reuse ;  /* 0x0000001014387819 */ /* 0x100fe20000001215 */
[----:B------:R-:W-:Y:S01]  /*a4c0*/  IMAD.MOV.U32 R57, RZ, RZ, R21 ;  /* 0x000000ffff397224 */ /* 0x000fe200078e0015 */
[----:B------:R-:W-:Y:S01]  /*a4d0*/  PRMT R70, R42, 0x5410, R37 ;  /* 0x000054102a467816 */ /* 0x000fe20000000025 */
[----:B------:R-:W-:Y:S01]  /*a4e0*/  IMAD.MOV.U32 R51, RZ, RZ, R24 ;  /* 0x000000ffff337224 */ /* 0x000fe200078e0018 */
[----:B------:R-:W-:Y:S01]  /*a4f0*/  IMNMX R42, R7, 0x80, PT ;  /* 0x00000080072a7817 */ /* 0x000fe20003800200 */
[----:B------:R-:W-:Y:S01]  /*a500*/  IMAD.MOV.U32 R47, RZ, RZ, R26 ;  /* 0x000000ffff2f7224 */ /* 0x000fe200078e001a */
[----:B------:R-:W-:Y:S01]  /*a510*/  SHF.R.U32.HI R53, RZ, 0x10, R21 ;  /* 0x00000010ff357819 */ /* 0x000fe20000011615 */
[----:B------:R-:W-:Y:S01]  /*a520*/  IMAD.MOV.U32 R58, RZ, RZ, R20 ;  /* 0x000000ffff3a7224 */ /* 0x000fe200078e0014 */
[----:B------:R-:W-:Y:S01]  /*a530*/  ISETP.GE.AND P0, PT, R61, R42, PT ;  /* 0x0000002a3d00720c */ /* 0x000fe20003f06270 */
[----:B------:R-:W-:Y:S01]  /*a540*/  IMAD.MOV.U32 R55, RZ, RZ, R22 ;  /* 0x000000ffff377224 */ /* 0x000fe200078e0016 */
[----:B------:R-:W-:Y:S01]  /*a550*/  SHF.R.U64 R48, R24, 0x10, R25 ;  /* 0x0000001018307819 */ /* 0x000fe20000001219 */
[----:B------:R-:W-:Y:S01]  /*a560*/  IMAD.MOV.U32 R54, RZ, RZ, R23 ;  /* 0x000000ffff367224 */ /* 0x000fe200078e0017 */
[----:B------:R-:W-:Y:S01]  /*a570*/  SHF.R.U64 R44, R26, 0x10, R27 ;  /* 0x000000101a2c7819 */ /* 0x000fe2000000121b */
[----:B------:R-:W-:Y:S01]  /*a580*/  IMAD.MOV.U32 R50, RZ, RZ, R25 ;  /* 0x000000ffff327224 */ /* 0x000fe200078e0019 */
[--C-:B------:R-:W-:Y:S01]  /*a590*/  SHF.R.U64 R52, R22, 0x10, R23.reuse ;  /* 0x0000001016347819 */ /* 0x100fe20000001217 */
[----:B------:R-:W-:Y:S01]  /*a5a0*/  IMAD.MOV.U32 R43, RZ, RZ, R28 ;  /* 0x000000ffff2b7224 */ /* 0x000fe200078e001c */
[----:B------:R-:W-:Y:S01]  /*a5b0*/  SHF.R.U32.HI R49, RZ, 0x10, R23 ;  /* 0x00000010ff317819 */ /* 0x000fe20000011617 */
[----:B------:R-:W-:Y:S01]  /*a5c0*/  IMAD.MOV.U32 R39, RZ, RZ, R30 ;  /* 0x000000ffff277224 */ /* 0x000fe200078e001e */
[----:B------:R-:W-:Y:S01]  /*a5d0*/  SHF.R.U32.HI R45, RZ, 0x10, R25 ;  /* 0x00000010ff2d7819 */ /* 0x000fe20000011619 */
[----:B------:R-:W-:Y:S01]  /*a5e0*/  IMAD.MOV.U32 R38, RZ, RZ, R31 ;  /* 0x000000ffff267224 */ /* 0x000fe200078e001f */
[----:B------:R-:W-:Y:S01]  /*a5f0*/  SHF.R.U64 R40, R28, 0x10, R29 ;  /* 0x000000101c287819 */ /* 0x000fe2000000121d */
[----:B------:R-:W-:Y:S01]  /*a600*/  IMAD.MOV.U32 R26, RZ, RZ, R13 ;  /* 0x000000ffff1a7224 */ /* 0x000fe200078e000d */
[----:B------:R-:W-:Y:S01]  /*a610*/  SHF.R.U64 R36, R30, 0x10, R31 ;  /* 0x000000101e247819 */ /* 0x000fe2000000121f */
[----:B------:R-:W-:Y:S01]  /*a620*/  IMAD.MOV.U32 R46, RZ, RZ, R27 ;  /* 0x000000ffff2e7224 */ /* 0x000fe200078e001b */
[----:B------:R-:W-:Y:S01]  /*a630*/  SHF.R.U32.HI R33, RZ, 0x10, R31 ;  /* 0x00000010ff217819 */ /* 0x000fe2000001161f */
[----:B------:R-:W-:Y:S01]  /*a640*/  IMAD.MOV.U32 R31, RZ, RZ, R10 ;  /* 0x000000ffff1f7224 */ /* 0x000fe200078e000a */
[----:B------:R-:W-:Y:S01]  /*a650*/  SHF.R.U64 R24, R12, 0x10, R13 ;  /* 0x000000100c187819 */ /* 0x000fe2000000120d */
[----:B------:R-:W-:Y:S01]  /*a660*/  IMAD.MOV.U32 R30, RZ, RZ, R11 ;  /* 0x000000ffff1e7224 */ /* 0x000fe200078e000b */
[----:B------:R-:W-:Y:S01]  /*a670*/  SHF.R.U32.HI R21, RZ, 0x10, R13 ;  /* 0x00000010ff157819 */ /* 0x000fe2000001160d */
[----:B------:R-:W-:Y:S01]  /*a680*/  IMAD.MOV.U32 R23, RZ, RZ, R14 ;  /* 0x000000ffff177224 */ /* 0x000fe200078e000e */
[----:B------:R-:W-:Y:S01]  /*a690*/  SHF.R.U32.HI R41, RZ, 0x10, R27 ;  /* 0x00000010ff297819 */ /* 0x000fe2000001161b */
[----:B------:R-:W-:Y:S01]  /*a6a0*/  IMAD.MOV.U32 R22, RZ, RZ, R15 ;  /* 0x000000ffff167224 */ /* 0x000fe200078e000f */
[--C-:B------:R-:W-:Y:S01]  /*a6b0*/  SHF.R.U64 R28, R10, 0x10, R11.reuse ;  /* 0x000000100a1c7819 */ /* 0x100fe2000000120b */
[----:B------:R-:W-:Y:S01]  /*a6c0*/  IMAD.MOV.U32 R35, RZ, RZ, R8 ;  /* 0x000000ffff237224 */ /* 0x000fe200078e0008 */
[----:B------:R-:W-:Y:S01]  /*a6d0*/  SHF.R.U32.HI R25, RZ, 0x10, R11 ;  /* 0x00000010ff197819 */ /* 0x000fe2000001160b */
[----:B------:R-:W-:Y:S01]  /*a6e0*/  IMAD.MOV.U32 R34, RZ, RZ, R9 ;  /* 0x000000ffff227224 */ /* 0x000fe200078e0009 */
[--C-:B------:R-:W-:Y:S01]  /*a6f0*/  SHF.R.U64 R20, R14, 0x10, R15.reuse ;  /* 0x000000100e147819 */ /* 0x100fe2000000120f */
[----:B------:R-:W-:Y:S01]  /*a700*/  IMAD.MOV.U32 R27, RZ, RZ, R12 ;  /* 0x000000ffff1b7224 */ /* 0x000fe200078e000c */
[----:B------:R-:W-:Y:S01]  /*a710*/  SHF.R.U32.HI R13, RZ, 0x10, R15 ;  /* 0x00000010ff0d7819 */ /* 0x000fe2000001160f */
        /* <DEDUP_REMOVED lines=8> */
[----:B------:R-:W-:-:S04]  /*a7a0*/  DEPBAR.LE SB0, 0x1 ;  /* 0x000080400000791a */ /* 0x000fc80000000000 */
[--C-:B------:R-:W-:Y:S01]  /*a7b0*/  SHF.R.U64 R8, R18, 0x10, R19.reuse ;  /* 0x0000001012087819 */ /* 0x100fe20000001213 */
[----:B------:R-:W-:Y:S01]  /*a7c0*/  BSSY B1, `(.L_x_128) ;  /* 0x000015c000017945 */ /* 0x000fe20003800000 */
[----:B------:R-:W-:Y:S02]  /*a7d0*/  SHF.R.U32.HI R6, RZ, 0x10, R19 ;  /* 0x00000010ff067819 */ /* 0x000fe40000011613 */
[----:B------:R-:W-:Y:S02]  /*a7e0*/  PRMT R53, R53, 0x5410, R50 ;  /* 0x0000541035357816 */ /* 0x000fe40000000032 */
[----:B------:R-:W-:Y:S02]  /*a7f0*/  PRMT R52, R52, 0x5410, R48 ;  /* 0x0000541034347816 */ /* 0x000fe40000000030 */
[----:B------:R-:W-:Y:S02]  /*a800*/  PRMT R54, R54, 0x5410, R45 ;  /* 0x0000541036367816 */ /* 0x000fe4000000002d */
[----:B------:R-:W-:-:S02]  /*a810*/  PRMT R55, R55, 0x5410, R47 ;  /* 0x0000541037377816 */ /* 0x000fc4000000002f */
[----:B------:R-:W-:Y:S02]  /*a820*/  PRMT R58, R58, 0x5410, R46 ;  /* 0x000054103a3a7816 */ /* 0x000fe4000000002e */
[----:B------:R-:W-:Y:S02]  /*a830*/  PRMT R56, R56, 0x5410, R44 ;  /* 0x0000541038387816 */ /* 0x000fe4000000002c */
        /* <DEDUP_REMOVED lines=16> */
[----:B------:R-:W-:Y:S01]  /*a940*/  PRMT R68, R6, 0x5410, R10 ;  /* 0x0000541006447816 */ /* 0x000fe2000000000a */
[----:B------:R-:W-:Y:S06]  /*a950*/  BAR.SYNC.DEFER_BLOCKING 0x0 ;  /* 0x0000000000007b1d */ /* 0x000fec0000010000 */
[----:B------:R-:W-:Y:S05]  /*a960*/  @P0 BRA `(.L_x_129) ;  /* 0x0000141000000947 */ /* 0x000fea0003800000 */
[----:B------:R-:W-:Y:S01]  /*a970*/  ISETP.GE.AND P0, PT, R64, c[0x0][0x27c], PT ;  /* 0x00009f0040007a0c */ /* 0x000fe20003f06270 */
[----:B------:R-:W-:-:S12]  /*a980*/  BSSY B0, `(.L_x_130) ;  /* 0x0000065000007945 */ /* 0x000fd80003800000 */
[----:B------:R-:W-:Y:S05]  /*a990*/  @P0 BRA `(.L_x_131) ;  /* 0x0000063000000947 */ /* 0x000fea0003800000 */
[----:B------:R-:W-:Y:S01]  /*a9a0*/  MOV R8, c[0x0][0x27c] ;  /* 0x00009f0000087a02 */ /* 0x000fe20000000f00 */
[----:B------:R-:W-:Y:S01]  /*a9b0*/  HADD2.F32 R19, -RZ, R58.H0_H0 ;  /* 0x2000003aff137230 */ /* 0x000fe20000004100 */
[----:B------:R-:W-:Y:S01]  /*a9c0*/  LEA.HI R7, R61, R61, RZ, 0x1 ;  /* 0x0000003d3d077211 */ /* 0x000fe200078f08ff */
[----:B------:R-:W-:Y:S01]  /*a9d0*/  HADD2.F32 R18, -RZ, R56.H0_H0 ;  /* 0x20000038ff127230 */ /* 0x000fe20000004100 */
[----:B------:R-:W-:Y:S02]  /*a9e0*/  LEA.HI R8, R8, R62, RZ, 0x1d ;  /* 0x0000003e08087211 */ /* 0x000fe400078fe8ff */
[----:B------:R-:W-:Y:S02]  /*a9f0*/  SHF.L.U32 R6, R59, 0x6, RZ ;  /* 0x000000063b067819 */ /* 0x000fe400000006ff */
[----:B------:R-:W-:Y:S02]  /*aa00*/  SHF.R.S32.HI R10, RZ, 0x1f, R8 ;  /* 0x0000001fff0a7819 */ /* 0x000fe40000011408 */
[----:B------:R-:W-:-:S02]  /*aa10*/  LOP3.LUT R7, R7, 0x7fffffe, RZ, 0xc0, !PT ;  /* 0x07fffffe07077812 */ /* 0x000fc400078ec0ff */
[----:B------:R-:W-:Y:S02]  /*aa20*/  LOP3.LUT R6, R6, 0xc0, RZ, 0xc0, !PT ;  /* 0x000000c006067812 */ /* 0x000fe400078ec0ff */
[----:B------:R-:W-:Y:S02]  /*aa30*/  LEA.HI R10, R10, R8, RZ, 0x2 ;  /* 0x000000080a0a7211 */ /* 0x000fe400078f10ff */
[----:B------:R-:W-:Y:S02]  /*aa40*/  IADD3 R7, R61, -R7, RZ ;  /* 0x800000073d077210 */ /* 0x000fe40007ffe0ff */
[----:B------:R-:W-:Y:S02]  /*aa50*/  SHF.L.U32 R8, R8, 0x3, RZ ;  /* 0x0000000308087819 */ /* 0x000fe400000006ff */
[----:B------:R-:W-:Y:S02]  /*aa60*/  LOP3.LUT R9, R6, 0x18, R64, 0xf8, !PT ;  /* 0x0000001806097812 */ /* 0x000fe400078ef840 */
[----:B------:R-:W-:-:S02]  /*aa70*/  SHF.R.U32.HI R11, RZ, 0x3, R6 ;  /* 0x00000003ff0b7819 */ /* 0x000fc40000011606 */
[----:B------:R-:W-:Y:S02]  /*aa80*/  LEA R7, R63, R7, 0x3 ;  /* 0x000000073f077211 */ /* 0x000fe400078e18ff */
[----:B------:R-:W-:Y:S02]  /*aa90*/  LOP3.LUT R6, R6, 0x18, R8, 0xf8, !PT ;  /* 0x0000001806067812 */ /* 0x000fe400078ef808 */
[----:B------:R-:W-:Y:S02]  /*aaa0*/  SHF.L.U32 R8, R10, 0xa, RZ ;  /* 0x0000000a0a087819 */ /* 0x000fe400000006ff */
[-C--:B------:R-:W-:Y:S02]  /*aab0*/  LOP3.LUT R9, R9, R11.reuse, RZ, 0x3c, !PT ;  /* 0x0000000b09097212 */ /* 0x080fe400078e3cff */
[----:B------:R-:W-:Y:S02]  /*aac0*/  SHF.L.U32 R7, R7, 0x5, RZ ;  /* 0x0000000507077819 */ /* 0x000fe400000006ff */
[----:B------:R-:W-:-:S02]  /*aad0*/  LOP3.LUT R6, R6, R11, RZ, 0x3c, !PT ;  /* 0x0000000b06067212 */ /* 0x000fc400078e3cff */
[----:B------:R-:W-:Y:S02]  /*aae0*/  LOP3.LUT R8, R8, 0x7ffff000, RZ, 0xc0, !PT ;  /* 0x7ffff00008087812 */ /* 0x000fe400078ec0ff */
[----:B------:R-:W-:Y:S02]  /*aaf0*/  IADD3 R9, R7, R9, RZ ;  /* 0x0000000907097210 */ /* 0x000fe40007ffe0ff */
[----:B------:R-:W-:Y:S01]  /*ab00*/  IADD3 R6, R6, R8, R7 ;  /* 0x0000000806067210 */ /* 0x000fe20007ffe007 */
[--C-:B------:R-:W-:Y:S01]  /*ab10*/  HADD2.F32 R7, -RZ, R43.reuse.H0_H0 ;  /* 0x2000002bff077230 */ /* 0x100fe20000004100 */
[----:B------:R-:W-:Y:S02]  /*ab20*/  SHF.L.U32 R37, R9, 0x1, RZ ;  /* 0x0000000109257819 */ /* 0x000fe400000006ff */
[----:B------:R-:W-:Y:S01]  /*ab30*/  SHF.L.U32 R34, R6, 0x1, RZ ;  /* 0x0000000106227819 */ /* 0x000fe200000006ff */
[----:B------:R-:W-:Y:S02]  /*ab40*/  HADD2.F32 R6, -RZ, R43.H1_H1 ;  /* 0x3000002bff067230 */ /* 0x000fe40000004100 */
[----:B------:R-:W1:Y:S04]  /*ab50*/  LDS.128 R8, [R37+0x6100] ;  /* 0x0061000025087984 */ /* 0x000e680000000c00 */
[----:B------:R-:W2:Y:S01]  /*ab60*/  LDS.128 R12, [R34+0x6100] ;  /* 0x00610000220c7984 */ /* 0x000ea20000000c00 */
[----:B-1----:R-:W-:-:S02]  /*ab70*/  HADD2.F32 R25, -RZ, R9.H0_H0 ;  /* 0x20000009ff197230 */ /* 0x002fc40000004100 */
[----:B------:R-:W-:Y:S02]  /*ab80*/  HADD2.F32 R24, -RZ, R9.H1_H1 ;  /* 0x30000009ff187230 */ /* 0x000fe40000004100 */
[----:B------:R-:W-:Y:S02]  /*ab90*/  HADD2.F32 R23, -RZ, R8.H0_H0 ;  /* 0x20000008ff177230 */ /* 0x000fe40000004100 */
[----:B--2---:R-:W-:Y:S02]  /*aba0*/  HADD2.F32 R9, -RZ, R12.H0_H0 ;  /* 0x2000000cff097230 */ /* 0x004fe40000004100 */
[----:B------:R-:W-:Y:S02]  /*abb0*/  HADD2.F32 R22, -RZ, R8.H1_H1 ;  /* 0x30000008ff167230 */ /* 0x000fe40000004100 */
[--C-:B------:R-:W-:Y:S01]  /*abc0*/  HADD2.F32 R29, -RZ, R11.reuse.H0_H0 ;  /* 0x2000000bff1d7230 */ /* 0x100fe20000004100 */
[-C--:B------:R-:W-:Y:S01]  /*abd0*/  FMUL.FTZ R38, R9, R7.reuse ;  /* 0x0000000709267220 */ /* 0x080fe20000410000 */
[----:B------:R-:W-:Y:S01]  /*abe0*/  HADD2.F32 R28, -RZ, R11.H1_H1 ;  /* 0x3000000bff1c7230 */ /* 0x000fe20000004100 */
[----:B------:R-:W-:Y:S01]  /*abf0*/  FMUL.FTZ R11, R23, R7 ;  /* 0x00000007170b7220 */ /* 0x000fe20000410000 */
[--C-:B------:R-:W-:Y:S01]  /*ac00*/  HADD2.F32 R27, -RZ, R10.reuse.H0_H0 ;  /* 0x2000000aff1b7230 */ /* 0x100fe20000004100 */
[----:B------:R-:W-:Y:S01]  /*ac10*/  FMUL.FTZ R7, R22, R6 ;  /* 0x0000000616077220 */ /* 0x000fe20000410000 */
[----:B------:R-:W-:Y:S01]  /*ac20*/  HADD2.F32 R26, -RZ, R10.H1_H1 ;  /* 0x3000000aff1a7230 */ /* 0x000fe20000004100 */
[-C--:B------:R-:W-:Y:S01]  /*ac30*/  FFMA.FTZ R41, R9, R19.reuse, R11 ;  /* 0x0000001309297223 */ /* 0x080fe2000001000b */
[----:B------:R-:W-:Y:S01]  /*ac40*/  HADD2.F32 R8, -RZ, R12.H1_H1 ;  /* 0x3000000cff087230 */ /* 0x000fe20000004100 */
[----:B------:R-:W-:Y:S01]  /*ac50*/  FFMA.FTZ R19, R23, R19, -R38 ;  /* 0x0000001317137223 */ /* 0x000fe20000010826 */
[----:B------:R-:W-:-:S02]  /*ac60*/  HADD2.F32 R10, -RZ, R44.H0_H0 ;  /* 0x2000002cff0a7230 */ /* 0x000fc40000004100 */
[--C-:B------:R-:W-:Y:S01]  /*ac70*/  HADD2.F32 R21, -RZ, R15.reuse.H0_H0 ;  /* 0x2000000fff157230 */ /* 0x100fe20000004100 */
[C---:B------:R-:W-:Y:S01]  /*ac80*/  FFMA.FTZ R40, R8.reuse, R18, R7 ;  /* 0x0000001208287223 */ /* 0x040fe20000010007 */
[----:B------:R-:W-:Y:S01]  /*ac90*/  HADD2.F32 R20, -RZ, R15.H1_H1 ;  /* 0x3000000fff147230 */ /* 0x000fe20000004100 */
[----:B------:R-:W-:Y:S01]  /*aca0*/  FMUL.FTZ R9, R25, R10 ;  /* 0x0000000a19097220 */ /* 0x000fe20000410000 */
[----:B------:R-:W-:Y:S01]  /*acb0*/  HADD2.F32 R12, -RZ, R13.H0_H0 ;  /* 0x2000000dff0c7230 */ /* 0x000fe20000004100 */
[----:B------:R-:W-:Y:S01]  /*acc0*/  FMUL.FTZ R36, R8, R6 ;  /* 0x0000000608247220 */ /* 0x000fe20000410000 */
[----:B------:R-:W-:Y:S02]  /*acd0*/  HADD2.F32 R15, -RZ, R57.H0_H0 ;  /* 0x20000039ff0f7230 */ /* 0x000fe40000004100 */
[----:B------:R-:W-:Y:S01]  /*ace0*/  HADD2.F32 R7, -RZ, R44.H1_H1 ;  /* 0x3000002cff077230 */ /* 0x000fe20000004100 */
[C---:B------:R-:W-:Y:S01]  /*acf0*/  FMUL.FTZ R33, R12.reuse, R10 ;  /* 0x0000000a0c217220 */ /* 0x040fe20000410000 */
[----:B------:R-:W-:Y:S01]  /*ad00*/  HADD2.F32 R6, -RZ, R45.H0_H0 ;  /* 0x2000002dff067230 */ /* 0x000fe20000004100 */
[----:B------:R-:W-:Y:S01]  /*ad10*/  FFMA.FTZ R39, R12, R15, R9 ;  /* 0x0000000f0c277223 */ /* 0x000fe20000010009 */
[----:B------:R-:W-:Y:S01]  /*ad20*/  HADD2.F32 R17, -RZ, R13.H1_H1 ;  /* 0x3000000dff117230 */ /* 0x000fe20000004100 */
[-C--:B------:R-:W-:Y:S01]  /*ad30*/  FMUL.FTZ R10, R24, R7.reuse ;  /* 0x00000007180a7220 */ /* 0x080fe20000410000 */
[----:B------:R-:W-:Y:S01]  /*ad40*/  HADD2.F32 R13, -RZ, R53.H0_H0 ;  /* 0x20000035ff0d7230 */ /* 0x000fe20000004100 */
[-C--:B------:R-:W-:Y:S01]  /*ad50*/  FMUL.FTZ R9, R27, R6.reuse ;  /* 0x000000061b097220 */ /* 0x080fe20000410000 */
[--C-:B------:R-:W-:Y:S01]  /*ad60*/  HADD2.F32 R16, -RZ, R14.reuse.H0_H0 ;  /* 0x2000000eff107230 */ /* 0x100fe20000004100 */
[C---:B------:R-:W-:Y:S01]  /*ad70*/  FMUL.FTZ R31, R17.reuse, R7 ;  /* 0x00000007111f7220 */ /* 0x040fe20000410000 */
[----:B------:R-:W-:Y:S01]  /*ad80*/  HADD2.F32 R12, -RZ, R55.H0_H0 ;  /* 0x20000037ff0c7230 */ /* 0x000fe20000004100 */
[----:B------:R-:W-:Y:S01]  /*ad90*/  FFMA.FTZ R35, R17, R13, R10 ;  /* 0x0000000d11237223 */ /* 0x000fe2000001000a */
[----:B------:R-:W-:Y:S01]  /*ada0*/  HADD2.F32 R8, -RZ, R45.H1_H1 ;  /* 0x3000002dff087230 */ /* 0x000fe20000004100 */
[C---:B------:R-:W-:Y:S01]  /*adb0*/  FMUL.FTZ R17, R16.reuse, R6 ;  /* 0x0000000610117220 */ /* 0x040fe20000410000 */
[----:B------:R-:W-:Y:S01]  /*adc0*/  HADD2.F32 R14, -RZ, R14.H1_H1 ;  /* 0x3000000eff0e7230 */ /* 0x000fe20000004100 */
[----:B------:R-:W-:Y:S01]  /*add0*/  FFMA.FTZ R32, R16, R12, R9 ;  /* 0x0000000c10207223 */ /* 0x000fe20000010009 */
[----:B------:R-:W-:Y:S01]  /*ade0*/  HADD2.F32 R10, -RZ, R52.H0_H0 ;  /* 0x20000034ff0a7230 */ /* 0x000fe20000004100 */
[-C--:B------:R-:W-:Y:S01]  /*adf0*/  FMUL.FTZ R9, R26, R8.reuse ;  /* 0x000000081a097220 */ /* 0x080fe20000410000 */
[--C-:B------:R-:W-:Y:S01]  /*ae00*/  HADD2.F32 R7, -RZ, R46.reuse.H1_H1 ;  /* 0x3000002eff077230 */ /* 0x100fe20000004100 */
[C---:B------:R-:W-:Y:S01]  /*ae10*/  FMUL.FTZ R16, R14.reuse, R8 ;  /* 0x000000080e107220 */ /* 0x040fe20000410000 */
[----:B------:R-:W-:Y:S01]  /*ae20*/  HADD2.F32 R6, -RZ, R46.H0_H0 ;  /* 0x2000002eff067230 */ /* 0x000fe20000004100 */
[----:B------:R-:W-:Y:S01]  /*ae30*/  FFMA.FTZ R30, R14, R10, R9 ;  /* 0x0000000a0e1e7223 */ /* 0x000fe20000010009 */
[----:B------:R-:W-:Y:S01]  /*ae40*/  HADD2.F32 R9, -RZ, R54.H0_H0 ;  /* 0x20000036ff097230 */ /* 0x000fe20000004100 */
[----:B------:R-:W-:Y:S01]  /*ae50*/  FMUL.FTZ R11, R29, R7 ;  /* 0x000000071d0b7220 */ /* 0x000fe20000410000 */
[----:B------:R-:W-:Y:S01]  /*ae60*/  HADD2.F32 R8, -RZ, R49.H0_H0 ;  /* 0x20000031ff087230 */ /* 0x000fe20000004100 */
[----:B------:R-:W-:-:S02]  /*ae70*/  FMUL.FTZ R14, R28, R6 ;  /* 0x000000061c0e7220 */ /* 0x000fc40000410000 */
[C---:B------:R-:W-:Y:S02]  /*ae80*/  FMUL.FTZ R7, R21.reuse, R7 ;  /* 0x0000000715077220 */ /* 0x040fe40000410000 */
[C---:B------:R-:W-:Y:S02]  /*ae90*/  FMUL.FTZ R6, R20.reuse, R6 ;  /* 0x0000000614067220 */ /* 0x040fe40000410000 */
[----:B------:R-:W-:Y:S02]  /*aea0*/  FFMA.FTZ R21, R21, R9, R11 ;  /* 0x0000000915157223 */ /* 0x000fe4000001000b */
[----:B------:R-:W-:Y:S02]  /*aeb0*/  FFMA.FTZ R20, R20, R8, R14 ;  /* 0x0000000814147223 */ /* 0x000fe4000001000e */
[----:B------:R-:W-:Y:S02]  /*aec0*/  FFMA.FTZ R15, R25, R15, -R33 ;  /* 0x0000000f190f7223 */ /* 0x000fe40000010821 */
[----:B------:R-:W-:-:S02]  /*aed0*/  FFMA.FTZ R13, R24, R13, -R31 ;  /* 0x0000000d180d7223 */ /* 0x000fc4000001081f */
[----:B------:R-:W-:Y:S02]  /*aee0*/  FFMA.FTZ R18, R22, R18, -R36 ;  /* 0x0000001216127223 */ /* 0x000fe40000010824 */
[----:B------:R-:W-:Y:S01]  /*aef0*/  FFMA.FTZ R11, R27, R12, -R17 ;  /* 0x0000000c1b0b7223 */ /* 0x000fe20000010811 */
[----:B------:R-:W-:Y:S01]  /*af00*/  F2FP.PACK_AB R13, R13, R15 ;  /* 0x0000000f0d0d723e */ /* 0x000fe200000000ff */
[----:B------:R-:W-:Y:S01]  /*af10*/  FFMA.FTZ R14, R26, R10, -R16 ;  /* 0x0000000a1a0e7223 */ /* 0x000fe20000010810 */
[----:B------:R-:W-:Y:S01]  /*af20*/  F2FP.PACK_AB R12, R18, R19 ;  /* 0x00000013120c723e */ /* 0x000fe200000000ff */
[----:B------:R-:W-:Y:S01]  /*af30*/  FFMA.FTZ R7, R29, R9, -R7 ;  /* 0x000000091d077223 */ /* 0x000fe20000010807 */
[----:B------:R-:W-:Y:S01]  /*af40*/  F2FP.PACK_AB R9, R35, R39 ;  /* 0x000000272309723e */ /* 0x000fe200000000ff */
[----:B------:R-:W-:Y:S01]  /*af50*/  FFMA.FTZ R6, R28, R8, -R6 ;  /* 0x000000081c067223 */ /* 0x000fe20000010806 */
[----:B------:R-:W-:Y:S02]  /*af60*/  F2FP.PACK_AB R14, R14, R11 ;  /* 0x0000000b0e0e723e */ /* 0x000fe400000000ff */
[----:B------:R-:W-:-:S02]  /*af70*/  F2FP.PACK_AB R8, R40, R41 ;  /* 0x000000292808723e */ /* 0x000fc400000000ff */
[----:B------:R-:W-:Y:S02]  /*af80*/  F2FP.PACK_AB R15, R6, R7 ;  /* 0x00000007060f723e */ /* 0x000fe400000000ff */
[----:B------:R-:W-:Y:S02]  /*af90*/  F2FP.PACK_AB R10, R30, R32 ;  /* 0x000000201e0a723e */ /* 0x000fe400000000ff */
[----:B------:R-:W-:Y:S01]  /*afa0*/  F2FP.PACK_AB R11, R20, R21 ;  /* 0x00000015140b723e */ /* 0x000fe200000000ff */
[----:B------:R1:W-:Y:S04]  /*afb0*/  STS.128 [R37+0x6100], R12 ;  /* 0x0061000c25007388 */ /* 0x0003e80000000c00 */
[----:B------:R1:W-:Y:S02]  /*afc0*/  STS.128 [R34+0x6100], R8 ;  /* 0x0061000822007388 */ /* 0x0003e40000000c00 */
.L_x_131:
[----:B------:R-:W-:Y:S05]  /*afd0*/  BSYNC B0 ;  /* 0x0000000000007941 */ /* 0x000fea0003800000 */
.L_x_130:
[----:B------:R-:W-:Y:S01]  /*afe0*/  IADD3 R6, R64, 0x10, RZ ;  /* 0x0000001040067810 */ /* 0x000fe20007ffe0ff */
[----:B------:R-:W-:Y:S03]  /*aff0*/  BSSY B0, `(.L_x_132) ;  /* 0x000006c000007945 */ /* 0x000fe60003800000 */
[----:B------:R-:W-:-:S13]  /*b000*/  ISETP.GE.AND P0, PT, R6, c[0x0][0x27c], PT ;  /* 0x00009f0006007a0c */ /* 0x000fda0003f06270 */
[----:B------:R-:W-:Y:S05]  /*b010*/  @P0 BRA `(.L_x_133) ;  /* 0x0000069000000947 */ /* 0x000fea0003800000 */
[----:B-1----:R-:W-:Y:S01]  /*b020*/  SHF.R.S32.HI R10, RZ, 0x1f, R6 ;  /* 0x0000001fff0a7819 */ /* 0x002fe20000011406 */
[----:B------:R-:W-:Y:S01]  /*b030*/  HADD2.F32 R19, -RZ, R51.H1_H1 ;  /* 0x30000033ff137230 */ /* 0x000fe20000004100 */
[----:B------:R-:W-:Y:S01]  /*b040*/  LEA.HI R9, R61, R61, RZ, 0x1 ;  /* 0x0000003d3d097211 */ /* 0x000fe200078f08ff */
[----:B------:R-:W-:Y:S01]  /*b050*/  HADD2.F32 R18, -RZ, R52.H1_H1 ;  /* 0x30000034ff127230 */ /* 0x000fe20000004100 */
[CC--:B------:R-:W-:Y:S02]  /*b060*/  LEA.HI R8, R10.reuse, R6.reuse, RZ, 0x3 ;  /* 0x000000060a087211 */ /* 0x0c0fe400078f18ff */
[----:B------:R-:W-:Y:S02]  /*b070*/  SHF.L.U32 R11, R59, 0x6, RZ ;  /* 0x000000063b0b7819 */ /* 0x000fe400000006ff */
[----:B------:R-:W-:Y:S02]  /*b080*/  LOP3.LUT R9, R9, 0x7fffffe, RZ, 0xc0, !PT ;  /* 0x07fffffe09097812 */ /* 0x000fe400078ec0ff */
[----:B------:R-:W-:-:S02]  /*b090*/  LEA.HI R10, R10, R6, RZ, 0x5 ;  /* 0x000000060a0a7211 */ /* 0x000fc400078f28ff */
[----:B------:R-:W-:Y:S02]  /*b0a0*/  MOV R12, c[0x0][0x27c] ;  /* 0x00009f00000c7a02 */ /* 0x000fe40000000f00 */
[--C-:B------:R-:W-:Y:S02]  /*b0b0*/  SHF.R.S32.HI R7, RZ, 0x3, R8.reuse ;  /* 0x00000003ff077819 */ /* 0x100fe40000011408 */
[----:B------:R-:W-:Y:S02]  /*b0c0*/  LOP3.LUT R6, R11, 0xc0, RZ, 0xc0, !PT ;  /* 0x000000c00b067812 */ /* 0x000fe400078ec0ff */
[----:B------:R-:W-:Y:S02]  /*b0d0*/  IADD3 R9, R61, -R9, RZ ;  /* 0x800000093d097210 */ /* 0x000fe40007ffe0ff */
[----:B------:R-:W-:Y:S02]  /*b0e0*/  LEA.HI R7, R12, R7, RZ, 0x1d ;  /* 0x000000070c077211 */ /* 0x000fe400078fe8ff */
[----:B------:R-:W-:Y:S01]  /*b0f0*/  LOP3.LUT R11, R6, 0x18, R8, 0xf8, !PT ;  /* 0x00000018060b7812 */ /* 0x000fe200078ef808 */
[----:B------:R-:W-:Y:S01]  /*b100*/  IMAD R8, R63, 0x8, R9 ;  /* 0x000000083f087824 */ /* 0x000fe200078e0209 */
[----:B------:R-:W-:-:S02]  /*b110*/  SHF.R.S32.HI R9, RZ, 0x1f, R7 ;  /* 0x0000001fff097819 */ /* 0x000fc40000011407 */
[----:B------:R-:W-:Y:S02]  /*b120*/  SHF.L.U32 R10, R10, 0x7, RZ ;  /* 0x000000070a0a7819 */ /* 0x000fe400000006ff */
[----:B------:R-:W-:Y:S02]  /*b130*/  SHF.L.U32 R12, R8, 0x5, RZ ;  /* 0x00000005080c7819 */ /* 0x000fe400000006ff */
[----:B------:R-:W-:Y:S02]  /*b140*/  SHF.L.U32 R8, R7, 0x3, RZ ;  /* 0x0000000307087819 */ /* 0x000fe400000006ff */
[----:B------:R-:W-:Y:S02]  /*b150*/  LEA.HI R7, R9, R7, RZ, 0x2 ;  /* 0x0000000709077211 */ /* 0x000fe400078f10ff */
[----:B------:R-:W-:Y:S02]  /*b160*/  SHF.R.U32.HI R14, RZ, 0x3, R6 ;  /* 0x00000003ff0e7819 */ /* 0x000fe40000011606 */
[----:B------:R-:W-:Y:S01]  /*b170*/  LOP3.LUT R8, R6, 0x18, R8, 0xf8, !PT ;  /* 0x0000001806087812 */ /* 0x000fe200078ef808 */
[----:B------:R-:W-:Y:S01]  /*b180*/  IMAD.SHL.U32 R6, R7, 0x400, RZ ;  /* 0x0000040007067824 */ /* 0x000fe200078e00ff */
[----:B------:R-:W-:-:S02]  /*b190*/  LOP3.LUT R13, R10, 0x7ffff000, RZ, 0xc0, !PT ;  /* 0x7ffff0000a0d7812 */ /* 0x000fc400078ec0ff */
[-C--:B------:R-:W-:Y:S02]  /*b1a0*/  LOP3.LUT R10, R11, R14.reuse, RZ, 0x3c, !PT ;  /* 0x0000000e0b0a7212 */ /* 0x080fe400078e3cff */
[----:B------:R-:W-:Y:S02]  /*b1b0*/  LOP3.LUT R7, R8, R14, RZ, 0x3c, !PT ;  /* 0x0000000e08077212 */ /* 0x000fe400078e3cff */
[----:B------:R-:W-:Y:S02]  /*b1c0*/  LOP3.LUT R6, R6, 0x7ffff000, RZ, 0xc0, !PT ;  /* 0x7ffff00006067812 */ /* 0x000fe400078ec0ff */
[--C-:B------:R-:W-:Y:S02]  /*b1d0*/  IADD3 R9, R10, R13, R12.reuse ;  /* 0x0000000d0a097210 */ /* 0x100fe40007ffe00c */
[----:B------:R-:W-:Y:S01]  /*b1e0*/  IADD3 R6, R7, R6, R12 ;  /* 0x0000000607067210 */ /* 0x000fe20007ffe00c */
[----:B------:R-:W-:Y:S01]  /*b1f0*/  HADD2.F32 R7, -RZ, R47.H0_H0 ;  /* 0x2000002fff077230 */ /* 0x000fe20000004100 */
[----:B------:R-:W-:-:S02]  /*b200*/  SHF.L.U32 R38, R9, 0x1, RZ ;  /* 0x0000000109267819 */ /* 0x000fc400000006ff */
[----:B------:R-:W-:Y:S01]  /*b210*/  SHF.L.U32 R34, R6, 0x1, RZ ;  /* 0x0000000106227819 */ /* 0x000fe200000006ff */
[----:B------:R-:W-:Y:S02]  /*b220*/  HADD2.F32 R6, -RZ, R47.H1_H1 ;  /* 0x3000002fff067230 */ /* 0x000fe40000004100 */
[----:B------:R-:W1:Y:S04]  /*b230*/  LDS.128 R8, [R38+0x6100] ;  /* 0x0061000026087984 */ /* 0x000e680000000c00 */
[----:B------:R-:W2:Y:S01]  /*b240*/  LDS.128 R12, [R34+0x6100] ;  /* 0x00610000220c7984 */ /* 0x000ea20000000c00 */
[--C-:B-1----:R-:W-:Y:S02]  /*b250*/  HADD2.F32 R25, -RZ, R9.reuse.H0_H0 ;  /* 0x20000009ff197230 */ /* 0x102fe40000004100 */
[----:B------:R-:W-:-:S02]  /*b260*/  HADD2.F32 R24, -RZ, R9.H1_H1 ;  /* 0x30000009ff187230 */ /* 0x000fc40000004100 */
        /* <DEDUP_REMOVED lines=20> */
[----:B------:R-:W-:Y:S02]  /*b3b0*/  HADD2.F32 R15, -RZ, R53.H1_H1 ;  /* 0x30000035ff0f7230 */ /* 0x000fe40000004100 */
[----:B------:R-:W-:Y:S01]  /*b3c0*/  HADD2.F32 R7, -RZ, R48.H1_H1 ;  /* 0x30000030ff077230 */ /* 0x000fe20000004100 */
[C---:B------:R-:W-:Y:S01]  /*b3d0*/  FMUL.FTZ R33, R12.reuse, R10 ;  /* 0x0000000a0c217220 */ /* 0x040fe20000410000 */
[----:B------:R-:W-:Y:S01]  /*b3e0*/  HADD2.F32 R6, -RZ, R49.H1_H1 ;  /* 0x30000031ff067230 */ /* 0x000fe20000004100 */
[----:B------:R-:W-:Y:S01]  /*b3f0*/  FFMA.FTZ R39, R12, R15, R9 ;  /* 0x0000000f0c277223 */ /* 0x000fe20000010009 */
[----:B------:R-:W-:Y:S01]  /*b400*/  HADD2.F32 R17, -RZ, R13.H1_H1 ;  /* 0x3000000dff117230 */ /* 0x000fe20000004100 */
[-C--:B------:R-:W-:Y:S01]  /*b410*/  FMUL.FTZ R10, R24, R7.reuse ;  /* 0x00000007180a7220 */ /* 0x080fe20000410000 */
[----:B------:R-:W-:Y:S01]  /*b420*/  HADD2.F32 R13, -RZ, R54.H1_H1 ;  /* 0x30000036ff0d7230 */ /* 0x000fe20000004100 */
[-C--:B------:R-:W-:Y:S01]  /*b430*/  FMUL.FTZ R9, R27, R6.reuse ;  /* 0x000000061b097220 */ /* 0x080fe20000410000 */
[----:B------:R-:W-:Y:S01]  /*b440*/  HADD2.F32 R16, -RZ, R14.H0_H0 ;  /* 0x2000000eff107230 */ /* 0x000fe20000004100 */
[C---:B------:R-:W-:Y:S01]  /*b450*/  FMUL.FTZ R31, R17.reuse, R7 ;  /* 0x00000007111f7220 */ /* 0x040fe20000410000 */
[----:B------:R-:W-:Y:S01]  /*b460*/  HADD2.F32 R12, -RZ, R55.H1_H1 ;  /* 0x30000037ff0c7230 */ /* 0x000fe20000004100 */
[----:B------:R-:W-:Y:S01]  /*b470*/  FFMA.FTZ R35, R17, R13, R10 ;  /* 0x0000000d11237223 */ /* 0x000fe2000001000a */
[----:B------:R-:W-:Y:S01]  /*b480*/  HADD2.F32 R8, -RZ, R50.H0_H0 ;  /* 0x20000032ff087230 */ /* 0x000fe20000004100 */
[C---:B------:R-:W-:Y:S01]  /*b490*/  FMUL.FTZ R17, R16.reuse, R6 ;  /* 0x0000000610117220 */ /* 0x040fe20000410000 */
[----:B------:R-:W-:Y:S01]  /*b4a0*/  HADD2.F32 R14, -RZ, R14.H1_H1 ;  /* 0x3000000eff0e7230 */ /* 0x000fe20000004100 */
[----:B------:R-:W-:Y:S01]  /*b4b0*/  FFMA.FTZ R32, R16, R12, R9 ;  /* 0x0000000c10207223 */ /* 0x000fe20000010009 */
[----:B------:R-:W-:Y:S01]  /*b4c0*/  HADD2.F32 R10, -RZ, R56.H1_H1 ;  /* 0x30000038ff0a7230 */ /* 0x000fe20000004100 */
[-C--:B------:R-:W-:Y:S01]  /*b4d0*/  FMUL.FTZ R9, R26, R8.reuse ;  /* 0x000000081a097220 */ /* 0x080fe20000410000 */
[----:B------:R-:W-:Y:S01]  /*b4e0*/  HADD2.F32 R7, -RZ, R51.H0_H0 ;  /* 0x20000033ff077230 */ /* 0x000fe20000004100 */
[C---:B------:R-:W-:Y:S01]  /*b4f0*/  FMUL.FTZ R16, R14.reuse, R8 ;  /* 0x000000080e107220 */ /* 0x040fe20000410000 */
[----:B------:R-:W-:Y:S01]  /*b500*/  HADD2.F32 R6, -RZ, R50.H1_H1 ;  /* 0x30000032ff067230 */ /* 0x000fe20000004100 */
[----:B------:R-:W-:Y:S01]  /*b510*/  FFMA.FTZ R30, R14, R10, R9 ;  /* 0x0000000a0e1e7223 */ /* 0x000fe20000010009 */
[----:B------:R-:W-:Y:S01]  /*b520*/  HADD2.F32 R9, -RZ, R58.H1_H1 ;  /* 0x3000003aff097230 */ /* 0x000fe20000004100 */
[----:B------:R-:W-:Y:S01]  /*b530*/  FMUL.FTZ R11, R29, R7 ;  /* 0x000000071d0b7220 */ /* 0x000fe20000410000 */
[----:B------:R-:W-:Y:S01]  /*b540*/  HADD2.F32 R8, -RZ, R57.H1_H1 ;  /* 0x30000039ff087230 */ /* 0x000fe20000004100 */
        /* <DEDUP_REMOVED lines=22> */
.L_x_133:
[----:B------:R-:W-:Y:S05]  /*b6b0*/  BSYNC B0 ;  /* 0x0000000000007941 */ /* 0x000fea0003800000 */
.L_x_132:
[----:B------:R-:W-:-:S04]  /*b6c0*/  IADD3 R6, R64, 0x20, RZ ;  /* 0x0000002040067810 */ /* 0x000fc80007ffe0ff */
[----:B------:R-:W-:-:S13]  /*b6d0*/  ISETP.GE.AND P0, PT, R6, c[0x0][0x27c], PT ;  /* 0x00009f0006007a0c */ /* 0x000fda0003f06270 */
[----:B------:R-:W-:Y:S05]  /*b6e0*/  @P0 BRA `(.L_x_129) ;  /* 0x0000069000000947 */ /* 0x000fea0003800000 */
[----:B-1----:R-:W-:Y:S01]  /*b6f0*/  SHF.R.S32.HI R10, RZ, 0x1f, R6 ;  /* 0x0000001fff0a7819 */ /* 0x002fe20000011406 */
[--C-:B------:R-:W-:Y:S01]  /*b700*/  HADD2.F32 R19, -RZ, R69.reuse.H0_H0 ;  /* 0x20000045ff137230 */ /* 0x100fe20000004100 */
        /* <DEDUP_REMOVED lines=62> */
[----:B------:R-:W-:Y:S01]  /*baf0*/  HADD2.F32 R13, -RZ, R70.H1_H1 ;  /* 0x30000046ff0d7230 */ /* 0x000fe20000004100 */
        /* <DEDUP_REMOVED lines=9> */
[----:B------:R-:W-:Y:S01]  /*bb90*/  HADD2.F32 R10, -RZ, R71.H1_H1 ;  /* 0x30000047ff0a7230 */ /* 0x000fe20000004100 */
[-C--:B------:R-:W-:Y:S01]  /*bba0*/  FMUL.FTZ R9, R26, R8.reuse ;  /* 0x000000081a097220 */ /* 0x080fe20000410000 */
[--C-:B------:R-:W-:Y:S01]  /*bbb0*/  HADD2.F32 R7, -RZ, R68.reuse.H1_H1 ;  /* 0x30000044ff077230 */ /* 0x100fe20000004100 */
[C---:B------:R-:W-:Y:S01]  /*bbc0*/  FMUL.FTZ R16, R14.reuse, R8 ;  /* 0x000000080e107220 */ /* 0x040fe20000410000 */
[----:B------:R-:W-:Y:S01]  /*bbd0*/  HADD2.F32 R6, -RZ, R68.H0_H0 ;  /* 0x20000044ff067230 */ /* 0x000fe20000004100 */
[----:B------:R-:W-:Y:S01]  /*bbe0*/  FFMA.FTZ R30, R14, R10, R9 ;  /* 0x0000000a0e1e7223 */ /* 0x000fe20000010009 */
[--C-:B------:R-:W-:Y:S01]  /*bbf0*/  HADD2.F32 R9, -RZ, R72.reuse.H1_H1 ;  /* 0x30000048ff097230 */ /* 0x100fe20000004100 */
        /* <DEDUP_REMOVED lines=24> */
.L_x_129:
[----:B------:R-:W-:Y:S05]  /*bd80*/  BSYNC B1 ;  /* 0x0000000000017941 */ /* 0x000fea0003800000 */
.L_x_128:
[----:B------:R-:W-:-:S04]  /*bd90*/  IADD3 R16, R61, 0x40, RZ ;  /* 0x000000403d107810 */ /* 0x000fc80007ffe0ff */
[----:B------:R-:W-:-:S13]  /*bda0*/  ISETP.GE.AND P0, PT, R16, R42, PT ;  /* 0x0000002a1000720c */ /* 0x000fda0003f06270 */
[----:B------:R-:W-:Y:S05]  /*bdb0*/  @P0 BRA `(.L_x_115) ;  /* 0x000014a000000947 */ /* 0x000fea0003800000 */
[----:B------:R-:W-:Y:S01]  /*bdc0*/  ISETP.GE.AND P0, PT, R64, c[0x0][0x27c], PT ;  /* 0x00009f0040007a0c */ /* 0x000fe20003f06270 */
[----:B------:R-:W-:-:S12]  /*bdd0*/  BSSY B0, `(.L_x_134) ;  /* 0x0000068000007945 */ /* 0x000fd80003800000 */
[----:B------:R-:W-:Y:S05]  /*bde0*/  @P0 BRA `(.L_x_135) ;  /* 0x0000066000000947 */ /* 0x000fea0003800000 */
[----:B------:R-:W-:Y:S01]  /*bdf0*/  SHF.R.S32.HI R6, RZ, 0x1f, R16 ;  /* 0x0000001fff067819 */ /* 0x000fe20000011410 */
[----:B------:R-:W-:Y:S01]  /*be00*/  HADD2.F32 R20, -RZ, R58.H0_H0 ;  /* 0x2000003aff147230 */ /* 0x000fe20000004100 */
[----:B-1----:R-:W-:Y:S01]  /*be10*/  MOV R10, c[0x0][0x27c] ;  /* 0x00009f00000a7a02 */ /* 0x002fe20000000f00 */
[----:B------:R-:W-:Y:S01]  /*be20*/  HADD2.F32 R19, -RZ, R56.H0_H0 ;  /* 0x20000038ff137230 */ /* 0x000fe20000004100 */
[-C--:B------:R-:W-:Y:S02]  /*be30*/  LEA.HI R9, R16, R16.reuse, RZ, 0x1 ;  /* 0x0000001010097211 */ /* 0x080fe400078f08ff */
[----:B------:R-:W-:Y:S02]  /*be40*/  LEA.HI R6, R6, R16, RZ, 0x3 ;  /* 0x0000001006067211 */ /* 0x000fe400078f18ff */
[----:B------:R-:W-:Y:S02]  /*be50*/  LEA.HI R10, R10, R62, RZ, 0x1d ;  /* 0x0000003e0a0a7211 */ /* 0x000fe400078fe8ff */
[----:B------:R-:W-:-:S02]  /*be60*/  SHF.L.U32 R8, R9, 0x5, RZ ;  /* 0x0000000509087819 */ /* 0x000fc400000006ff */
[----:B------:R-:W-:Y:S02]  /*be70*/  LOP3.LUT R9, R9, 0x7fffffe, RZ, 0xc0, !PT ;  /* 0x07fffffe09097812 */ /* 0x000fe400078ec0ff */
[----:B------:R-:W-:Y:S02]  /*be80*/  SHF.L.U32 R7, R6, 0x5, RZ ;  /* 0x0000000506077819 */ /* 0x000fe400000006ff */
[----:B------:R-:W-:Y:S02]  /*be90*/  SHF.R.S32.HI R11, RZ, 0x1f, R10 ;  /* 0x0000001fff0b7819 */ /* 0x000fe4000001140a */
[----:B------:R-:W-:Y:S02]  /*bea0*/  LOP3.LUT R6, R8, 0xc0, RZ, 0xc0, !PT ;  /* 0x000000c008067812 */ /* 0x000fe400078ec0ff */
[----:B------:R-:W-:Y:S02]  /*beb0*/  IADD3 R8, R16, -R9, RZ ;  /* 0x8000000910087210 */ /* 0x000fe40007ffe0ff */
[----:B------:R-:W-:-:S02]  /*bec0*/  LOP3.LUT R7, R7, 0xffffff00, RZ, 0xc0, !PT ;  /* 0xffffff0007077812 */ /* 0x000fc400078ec0ff */
[----:B------:R-:W-:Y:S02]  /*bed0*/  LEA.HI R11, R11, R10, RZ, 0x2 ;  /* 0x0000000a0b0b7211 */ /* 0x000fe400078f10ff */
[----:B------:R-:W-:Y:S02]  /*bee0*/  SHF.L.U32 R10, R10, 0x3, RZ ;  /* 0x000000030a0a7819 */ /* 0x000fe400000006ff */
[----:B------:R-:W-:Y:S02]  /*bef0*/  LEA R7, R8, R7, 0x5 ;  /* 0x0000000708077211 */ /* 0x000fe400078e28ff */
[C---:B------:R-:W-:Y:S02]  /*bf00*/  LOP3.LUT R9, R6.reuse, 0x18, R64, 0xf8, !PT ;  /* 0x0000001806097812 */ /* 0x040fe400078ef840 */
[----:B------:R-:W-:Y:S02]  /*bf10*/  SHF.R.U32.HI R12, RZ, 0x3, R6 ;  /* 0x00000003ff0c7819 */ /* 0x000fe40000011606 */
[----:B------:R-:W-:-:S02]  /*bf20*/  LOP3.LUT R8, R6, 0x18, R10, 0xf8, !PT ;  /* 0x0000001806087812 */ /* 0x000fc400078ef80a */
[----:B------:R-:W-:Y:S02]  /*bf30*/  SHF.L.U32 R6, R11, 0xa, RZ ;  /* 0x0000000a0b067819 */ /* 0x000fe400000006ff */
[-C--:B------:R-:W-:Y:S02]  /*bf40*/  LOP3.LUT R9, R9, R12.reuse, RZ, 0x3c, !PT ;  /* 0x0000000c09097212 */ /* 0x080fe400078e3cff */
[----:B------:R-:W-:Y:S02]  /*bf50*/  LOP3.LUT R8, R8, R12, RZ, 0x3c, !PT ;  /* 0x0000000c08087212 */ /* 0x000fe400078e3cff */
[----:B------:R-:W-:Y:S02]  /*bf60*/  LOP3.LUT R6, R6, 0x7ffff000, RZ, 0xc0, !PT ;  /* 0x7ffff00006067812 */ /* 0x000fe400078ec0ff */
[----:B------:R-:W-:Y:S02]  /*bf70*/  IADD3 R9, R7, R9, RZ ;  /* 0x0000000907097210 */ /* 0x000fe40007ffe0ff */
        /* <DEDUP_REMOVED lines=13> */
[C---:B------:R-:W-:Y:S01]  /*c050*/  FMUL.FTZ R40, R7.reuse, R9 ;  /* 0x0000000907287220 */ /* 0x040fe20000410000 */
[----:B------:R-:W-:Y:S01]  /*c060*/  HADD2.F32 R29, -RZ, R11.H1_H1 ;  /* 0x3000000bff1d7230 */ /* 0x000fe20000004100 */
[-C--:B------:R-:W-:Y:S01]  /*c070*/  FMUL.FTZ R11, R7, R24.reuse ;  /* 0x00000018070b7220 */ /* 0x080fe20000410000 */
[--C-:B------:R-:W-:Y:S01]  /*c080*/  HADD2.F32 R28, -RZ, R10.reuse.H0_H0 ;  /* 0x2000000aff1c7230 */ /* 0x100fe20000004100 */
[----:B------:R-:W-:Y:S01]  /*c090*/  FMUL.FTZ R7, R6, R23 ;  /* 0x0000001706077220 */ /* 0x000fe20000410000 */
[----:B------:R-:W-:Y:S01]  /*c0a0*/  HADD2.F32 R27, -RZ, R10.H1_H1 ;  /* 0x3000000aff1b7230 */ /* 0x000fe20000004100 */
[C---:B------:R-:W-:Y:S01]  /*c0b0*/  FFMA.FTZ R43, R20.reuse, R9, R11 ;  /* 0x00000009142b7223 */ /* 0x040fe2000001000b */
[----:B------:R-:W-:Y:S01]  /*c0c0*/  HADD2.F32 R8, -RZ, R12.H1_H1 ;  /* 0x3000000cff087230 */ /* 0x000fe20000004100 */
[----:B------:R-:W-:Y:S01]  /*c0d0*/  FFMA.FTZ R20, R20, R24, -R40 ;  /* 0x0000001814147223 */ /* 0x000fe20000010828 */
[----:B------:R-:W-:-:S02]  /*c0e0*/  HADD2.F32 R10, -RZ, R44.H0_H0 ;  /* 0x2000002cff0a7230 */ /* 0x000fc40000004100 */
[--C-:B------:R-:W-:Y:S01]  /*c0f0*/  HADD2.F32 R22, -RZ, R15.reuse.H0_H0 ;  /* 0x2000000fff167230 */ /* 0x100fe20000004100 */
[----:B------:R-:W-:Y:S01]  /*c100*/  FFMA.FTZ R42, R19, R8, R7 ;  /* 0x00000008132a7223 */ /* 0x000fe20000010007 */
[----:B------:R-:W-:Y:S01]  /*c110*/  HADD2.F32 R21, -RZ, R15.H1_H1 ;  /* 0x3000000fff157230 */ /* 0x000fe20000004100 */
[----:B------:R-:W-:Y:S01]  /*c120*/  FMUL.FTZ R9, R10, R26 ;  /* 0x0000001a0a097220 */ /* 0x000fe20000410000 */
[----:B------:R-:W-:Y:S01]  /*c130*/  HADD2.F32 R12, -RZ, R13.H0_H0 ;  /* 0x2000000dff0c7230 */ /* 0x000fe20000004100 */
[----:B------:R-:W-:Y:S01]  /*c140*/  FMUL.FTZ R38, R6, R8 ;  /* 0x0000000806267220 */ /* 0x000fe20000410000 */
[----:B------:R-:W-:Y:S02]  /*c150*/  HADD2.F32 R15, -RZ, R57.H0_H0 ;  /* 0x20000039ff0f7230 */ /* 0x000fe40000004100 */
[----:B------:R-:W-:Y:S01]  /*c160*/  HADD2.F32 R7, -RZ, R44.H1_H1 ;  /* 0x3000002cff077230 */ /* 0x000fe20000004100 */
[-C--:B------:R-:W-:Y:S01]  /*c170*/  FMUL.FTZ R35, R10, R12.reuse ;  /* 0x0000000c0a237220 */ /* 0x080fe20000410000 */
[----:B------:R-:W-:Y:S01]  /*c180*/  HADD2.F32 R6, -RZ, R45.H0_H0 ;  /* 0x2000002dff067230 */ /* 0x000fe20000004100 */
[----:B------:R-:W-:Y:S01]  /*c190*/  FFMA.FTZ R41, R15, R12, R9 ;  /* 0x0000000c0f297223 */ /* 0x000fe20000010009 */
[----:B------:R-:W-:Y:S01]  /*c1a0*/  HADD2.F32 R18, -RZ, R13.H1_H1 ;  /* 0x3000000dff127230 */ /* 0x000fe20000004100 */
[C---:B------:R-:W-:Y:S01]  /*c1b0*/  FMUL.FTZ R10, R7.reuse, R25 ;  /* 0x00000019070a7220 */ /* 0x040fe20000410000 */
[----:B------:R-:W-:Y:S01]  /*c1c0*/  HADD2.F32 R13, -RZ, R53.H0_H0 ;  /* 0x20000035ff0d7230 */ /* 0x000fe20000004100 */
[C---:B------:R-:W-:Y:S01]  /*c1d0*/  FMUL.FTZ R9, R6.reuse, R28 ;  /* 0x0000001c06097220 */ /* 0x040fe20000410000 */
[--C-:B------:R-:W-:Y:S01]  /*c1e0*/  HADD2.F32 R17, -RZ, R14.reuse.H0_H0 ;  /* 0x2000000eff117230 */ /* 0x100fe20000004100 */
[-C--:B------:R-:W-:Y:S01]  /*c1f0*/  FMUL.FTZ R33, R7, R18.reuse ;  /* 0x0000001207217220 */ /* 0x080fe20000410000 */
[----:B------:R-:W-:Y:S01]  /*c200*/  HADD2.F32 R12, -RZ, R55.H0_H0 ;  /* 0x20000037ff0c7230 */ /* 0x000fe20000004100 */
[----:B------:R-:W-:Y:S01]  /*c210*/  FFMA.FTZ R37, R13, R18, R10 ;  /* 0x000000120d257223 */ /* 0x000fe2000001000a */
[----:B------:R-:W-:Y:S01]  /*c220*/  HADD2.F32 R8, -RZ, R45.H1_H1 ;  /* 0x3000002dff087230 */ /* 0x000fe20000004100 */
[-C--:B------:R-:W-:Y:S01]  /*c230*/  FMUL.FTZ R31, R6, R17.reuse ;  /* 0x00000011061f7220 */ /* 0x080fe20000410000 */
[----:B------:R-:W-:Y:S01]  /*c240*/  HADD2.F32 R14, -RZ, R14.H1_H1 ;  /* 0x3000000eff0e7230 */ /* 0x000fe20000004100 */
[----:B------:R-:W-:Y:S01]  /*c250*/  FFMA.FTZ R34, R12, R17, R9 ;  /* 0x000000110c227223 */ /* 0x000fe20000010009 */
[----:B------:R-:W-:Y:S01]  /*c260*/  HADD2.F32 R10, -RZ, R52.H0_H0 ;  /* 0x20000034ff0a7230 */ /* 0x000fe20000004100 */
[C---:B------:R-:W-:Y:S01]  /*c270*/  FMUL.FTZ R9, R8.reuse, R27 ;  /* 0x0000001b08097220 */ /* 0x040fe20000410000 */
[--C-:B------:R-:W-:Y:S01]  /*c280*/  HADD2.F32 R7, -RZ, R46.reuse.H1_H1 ;  /* 0x3000002eff077230 */ /* 0x100fe20000004100 */
[-C--:B------:R-:W-:Y:S01]  /*c290*/  FMUL.FTZ R18, R8, R14.reuse ;  /* 0x0000000e08127220 */ /* 0x080fe20000410000 */
[----:B------:R-:W-:Y:S01]  /*c2a0*/  HADD2.F32 R6, -RZ, R46.H0_H0 ;  /* 0x2000002eff067230 */ /* 0x000fe20000004100 */
[----:B------:R-:W-:Y:S01]  /*c2b0*/  FFMA.FTZ R32, R10, R14, R9 ;  /* 0x0000000e0a207223 */ /* 0x000fe20000010009 */
[----:B------:R-:W-:Y:S01]  /*c2c0*/  HADD2.F32 R9, -RZ, R54.H0_H0 ;  /* 0x20000036ff097230 */ /* 0x000fe20000004100 */
[----:B------:R-:W-:Y:S01]  /*c2d0*/  FMUL.FTZ R11, R7, R30 ;  /* 0x0000001e070b7220 */ /* 0x000fe20000410000 */
[----:B------:R-:W-:Y:S01]  /*c2e0*/  HADD2.F32 R8, -RZ, R49.H0_H0 ;  /* 0x20000031ff087230 */ /* 0x000fe20000004100 */
[----:B------:R-:W-:-:S02]  /*c2f0*/  FMUL.FTZ R14, R6, R29 ;  /* 0x0000001d060e7220 */ /* 0x000fc40000410000 */
[-C--:B------:R-:W-:Y:S02]  /*c300*/  FMUL.FTZ R17, R7, R22.reuse ;  /* 0x0000001607117220 */ /* 0x080fe40000410000 */
[-C--:B------:R-:W-:Y:S02]  /*c310*/  FMUL.FTZ R6, R6, R21.reuse ;  /* 0x0000001506067220 */ /* 0x080fe40000410000 */
        /* <DEDUP_REMOVED lines=19> */
.L_x_135:
[----:B------:R-:W-:Y:S05]  /*c450*/  BSYNC B0 ;  /* 0x0000000000007941 */ /* 0x000fea0003800000 */
.L_x_134:
[----:B------:R-:W-:Y:S01]  /*c460*/  IADD3 R6, R64, 0x10, RZ ;  /* 0x0000001040067810 */ /* 0x000fe20007ffe0ff */
[----:B------:R-:W-:Y:S03]  /*c470*/  BSSY B0, `(.L_x_136) ;  /* 0x000006f000007945 */ /* 0x000fe60003800000 */
[----:B------:R-:W-:-:S13]  /*c480*/  ISETP.GE.AND P0, PT, R6, c[0x0][0x27c], PT ;  /* 0x00009f0006007a0c */ /* 0x000fda0003f06270 */
[----:B------:R-:W-:Y:S05]  /*c490*/  @P0 BRA `(.L_x_137) ;  /* 0x000006c000000947 */ /* 0x000fea0003800000 */
[----:B------:R-:W-:Y:S01]  /*c4a0*/  SHF.R.S32.HI R7, RZ, 0x1f, R6 ;  /* 0x0000001fff077819 */ /* 0x000fe20000011406 */
[----:B------:R-:W-:Y:S01]  /*c4b0*/  HADD2.F32 R20, -RZ, R51.H1_H1 ;  /* 0x30000033ff147230 */ /* 0x000fe20000004100 */
[----:B-1----:R-:W-:Y:S01]  /*c4c0*/  SHF.R.S32.HI R9, RZ, 0x1f, R16 ;  /* 0x0000001fff097819 */ /* 0x002fe20000011410 */
[----:B------:R-:W-:Y:S01]  /*c4d0*/  HADD2.F32 R19, -RZ, R52.H1_H1 ;  /* 0x30000034ff137230 */ /* 0x000fe20000004100 */
[----:B------:R-:W-:Y:S02]  /*c4e0*/  LEA.HI R11, R16, R16, RZ, 0x1 ;  /* 0x00000010100b7211 */ /* 0x000fe400078f08ff */
[CC--:B------:R-:W-:Y:S02]  /*c4f0*/  LEA.HI R8, R7.reuse, R6.reuse, RZ, 0x3 ;  /* 0x0000000607087211 */ /* 0x0c0fe400078f18ff */
[----:B------:R-:W-:Y:S01]  /*c500*/  LEA.HI R12, R7, R6, RZ, 0x5 ;  /* 0x00000006070c7211 */ /* 0x000fe200078f28ff */
[----:B------:R-:W-:Y:S01]  /*c510*/  IMAD.SHL.U32 R10, R11, 0x20, RZ ;  /* 0x000000200b0a7824 */ /* 0x000fe200078e00ff */
[----:B------:R-:W-:-:S02]  /*c520*/  LEA.HI R6, R9, R16, RZ, 0x3 ;  /* 0x0000001009067211 */ /* 0x000fc400078f18ff */
[----:B------:R-:W-:Y:S02]  /*c530*/  MOV R13, c[0x0][0x27c] ;  /* 0x00009f00000d7a02 */ /* 0x000fe40000000f00 */
[----:B------:R-:W-:Y:S02]  /*c540*/  SHF.R.S32.HI R7, RZ, 0x3, R8 ;  /* 0x00000003ff077819 */ /* 0x000fe40000011408 */
[----:B------:R-:W-:Y:S02]  /*c550*/  LOP3.LUT R11, R11, 0x7fffffe, RZ, 0xc0, !PT ;  /* 0x07fffffe0b0b7812 */ /* 0x000fe400078ec0ff */
[----:B------:R-:W-:Y:S02]  /*c560*/  SHF.L.U32 R9, R6, 0x5, RZ ;  /* 0x0000000506097819 */ /* 0x000fe400000006ff */
[----:B------:R-:W-:Y:S01]  /*c570*/  LOP3.LUT R6, R10, 0xc0, RZ, 0xc0, !PT ;  /* 0x000000c00a067812 */ /* 0x000fe200078ec0ff */
[----:B------:R-:W-:Y:S01]  /*c580*/  IMAD.IADD R11, R16, 0x1, -R11 ;  /* 0x00000001100b7824 */ /* 0x000fe200078e0a0b */
[----:B------:R-:W-:-:S02]  /*c590*/  LEA.HI R7, R13, R7, RZ, 0x1d ;  /* 0x000000070d077211 */ /* 0x000fc400078fe8ff */
[----:B------:R-:W-:Y:S02]  /*c5a0*/  LOP3.LUT R9, R9, 0xffffff00, RZ, 0xc0, !PT ;  /* 0xffffff0009097812 */ /* 0x000fe400078ec0ff */
[----:B------:R-:W-:Y:S02]  /*c5b0*/  SHF.L.U32 R10, R12, 0x7, RZ ;  /* 0x000000070c0a7819 */ /* 0x000fe400000006ff */
[----:B------:R-:W-:Y:S01]  /*c5c0*/  LOP3.LUT R12, R6, 0x18, R8, 0xf8, !PT ;  /* 0x00000018060c7812 */ /* 0x000fe200078ef808 */
[----:B------:R-:W-:Y:S01]  /*c5d0*/  IMAD R13, R11, 0x20, R9 ;  /* 0x000000200b0d7824 */ /* 0x000fe200078e0209 */
[----:B------:R-:W-:Y:S02]  /*c5e0*/  SHF.R.S32.HI R8, RZ, 0x1f, R7 ;  /* 0x0000001fff087819 */ /* 0x000fe40000011407 */
[----:B------:R-:W-:Y:S02]  /*c5f0*/  SHF.L.U32 R11, R7, 0x3, RZ ;  /* 0x00000003070b7819 */ /* 0x000fe400000006ff */
[----:B------:R-:W-:-:S02]  /*c600*/  LEA.HI R7, R8, R7, RZ, 0x2 ;  /* 0x0000000708077211 */ /* 0x000fc400078f10ff */
[----:B------:R-:W-:Y:S02]  /*c610*/  SHF.R.U32.HI R14, RZ, 0x3, R6 ;  /* 0x00000003ff0e7819 */ /* 0x000fe40000011606 */
[----:B------:R-:W-:Y:S01]  /*c620*/  LOP3.LUT R8, R6, 0x18, R11, 0xf8, !PT ;  /* 0x0000001806087812 */ /* 0x000fe200078ef80b */
[----:B------:R-:W-:Y:S01]  /*c630*/  IMAD.SHL.U32 R6, R7, 0x400, RZ ;  /* 0x0000040007067824 */ /* 0x000fe200078e00ff */
[----:B------:R-:W-:Y:S02]  /*c640*/  LOP3.LUT R9, R10, 0x7ffff000, RZ, 0xc0, !PT ;  /* 0x7ffff0000a097812 */ /* 0x000fe400078ec0ff */
[-C--:B------:R-:W-:Y:S02]  /*c650*/  LOP3.LUT R10, R12, R14.reuse, RZ, 0x3c, !PT ;  /* 0x0000000e0c0a7212 */ /* 0x080fe400078e3cff */
[----:B------:R-:W-:Y:S02]  /*c660*/  LOP3.LUT R7, R8, R14, RZ, 0x3c, !PT ;  /* 0x0000000e08077212 */ /* 0x000fe400078e3cff */
[----:B------:R-:W-:-:S02]  /*c670*/  LOP3.LUT R6, R6, 0x7ffff000, RZ, 0xc0, !PT ;  /* 0x7ffff00006067812 */ /* 0x000fc400078ec0ff */
[----:B------:R-:W-:Y:S02]  /*c680*/  IADD3 R9, R10, R13, R9 ;  /* 0x0000000d0a097210 */ /* 0x000fe40007ffe009 */
        /* <DEDUP_REMOVED lines=29> */
[----:B------:R-:W-:Y:S02]  /*c860*/  HADD2.F32 R15, -RZ, R53.H1_H1 ;  /* 0x30000035ff0f7230 */ /* 0x000fe40000004100 */
[----:B------:R-:W-:Y:S01]  /*c870*/  HADD2.F32 R7, -RZ, R48.H1_H1 ;  /* 0x30000030ff077230 */ /* 0x000fe20000004100 */
[-C--:B------:R-:W-:Y:S01]  /*c880*/  FMUL.FTZ R35, R10, R12.reuse ;  /* 0x0000000c0a237220 */ /* 0x080fe20000410000 */
[----:B------:R-:W-:Y:S01]  /*c890*/  HADD2.F32 R6, -RZ, R49.H1_H1 ;  /* 0x30000031ff067230 */ /* 0x000fe20000004100 */
[----:B------:R-:W-:Y:S01]  /*c8a0*/  FFMA.FTZ R41, R15, R12, R9 ;  /* 0x0000000c0f297223 */ /* 0x000fe20000010009 */
[----:B------:R-:W-:Y:S01]  /*c8b0*/  HADD2.F32 R18, -RZ, R13.H1_H1 ;  /* 0x3000000dff127230 */ /* 0x000fe20000004100 */
[C---:B------:R-:W-:Y:S01]  /*c8c0*/  FMUL.FTZ R10, R7.reuse, R25 ;  /* 0x00000019070a7220 */ /* 0x040fe20000410000 */
[----:B------:R-:W-:Y:S01]  /*c8d0*/  HADD2.F32 R13, -RZ, R54.H1_H1 ;  /* 0x30000036ff0d7230 */ /* 0x000fe20000004100 */
[C---:B------:R-:W-:Y:S01]  /*c8e0*/  FMUL.FTZ R9, R6.reuse, R28 ;  /* 0x0000001c06097220 */ /* 0x040fe20000410000 */
[----:B------:R-:W-:Y:S01]  /*c8f0*/  HADD2.F32 R17, -RZ, R14.H0_H0 ;  /* 0x2000000eff117230 */ /* 0x000fe20000004100 */
[-C--:B------:R-:W-:Y:S01]  /*c900*/  FMUL.FTZ R33, R7, R18.reuse ;  /* 0x0000001207217220 */ /* 0x080fe20000410000 */
[----:B------:R-:W-:Y:S01]  /*c910*/  HADD2.F32 R12, -RZ, R55.H1_H1 ;  /* 0x30000037ff0c7230 */ /* 0x000fe20000004100 */
[----:B------:R-:W-:Y:S01]  /*c920*/  FFMA.FTZ R37, R13, R18, R10 ;  /* 0x000000120d257223 */ /* 0x000fe2000001000a */
[----:B------:R-:W-:Y:S01]  /*c930*/  HADD2.F32 R8, -RZ, R50.H0_H0 ;  /* 0x20000032ff087230 */ /* 0x000fe20000004100 */
[-C--:B------:R-:W-:Y:S01]  /*c940*/  FMUL.FTZ R31, R6, R17.reuse ;  /* 0x00000011061f7220 */ /* 0x080fe20000410000 */
[----:B------:R-:W-:Y:S01]  /*c950*/  HADD2.F32 R14, -RZ, R14.H1_H1 ;  /* 0x3000000eff0e7230 */ /* 0x000fe20000004100 */
[----:B------:R-:W-:Y:S01]  /*c960*/  FFMA.FTZ R34, R12, R17, R9 ;  /* 0x000000110c227223 */ /* 0x000fe20000010009 */
[----:B------:R-:W-:Y:S01]  /*c970*/  HADD2.F32 R10, -RZ, R56.H1_H1 ;  /* 0x30000038ff0a7230 */ /* 0x000fe20000004100 */
[C---:B------:R-:W-:Y:S01]  /*c980*/  FMUL.FTZ R9, R8.reuse, R27 ;  /* 0x0000001b08097220 */ /* 0x040fe20000410000 */
[----:B------:R-:W-:Y:S01]  /*c990*/  HADD2.F32 R7, -RZ, R51.H0_H0 ;  /* 0x20000033ff077230 */ /* 0x000fe20000004100 */
[-C--:B------:R-:W-:Y:S01]  /*c9a0*/  FMUL.FTZ R18, R8, R14.reuse ;  /* 0x0000000e08127220 */ /* 0x080fe20000410000 */
[----:B------:R-:W-:Y:S01]  /*c9b0*/  HADD2.F32 R6, -RZ, R50.H1_H1 ;  /* 0x30000032ff067230 */ /* 0x000fe20000004100 */
[----:B------:R-:W-:Y:S01]  /*c9c0*/  FFMA.FTZ R32, R10, R14, R9 ;  /* 0x0000000e0a207223 */ /* 0x000fe20000010009 */
[----:B------:R-:W-:Y:S01]  /*c9d0*/  HADD2.F32 R9, -RZ, R58.H1_H1 ;  /* 0x3000003aff097230 */ /* 0x000fe20000004100 */
[----:B------:R-:W-:Y:S01]  /*c9e0*/  FMUL.FTZ R11, R7, R30 ;  /* 0x0000001e070b7220 */ /* 0x000fe20000410000 */
[----:B------:R-:W-:Y:S01]  /*c9f0*/  HADD2.F32 R8, -RZ, R57.H1_H1 ;  /* 0x30000039ff087230 */ /* 0x000fe20000004100 */
        /* <DEDUP_REMOVED lines=22> */
.L_x_137:
[----:B------:R-:W-:Y:S05]  /*cb60*/  BSYNC B0 ;  /* 0x0000000000007941 */ /* 0x000fea0003800000 */
.L_x_136:
[----:B------:R-:W-:-:S04]  /*cb70*/  IADD3 R6, R64, 0x20, RZ ;  /* 0x0000002040067810 */ /* 0x000fc80007ffe0ff */
[----:B------:R-:W-:-:S13]  /*cb80*/  ISETP.GE.AND P0, PT, R6, c[0x0][0x27c], PT ;  /* 0x00009f0006007a0c */ /* 0x000fda0003f06270 */
[----:B------:R-:W-:Y:S05]  /*cb90*/  @P0 BRA `(.L_x_115) ;  /* 0x000006c000000947 */ /* 0x000fea0003800000 */
[----:B------:R-:W-:Y:S01]  /*cba0*/  SHF.R.S32.HI R7, RZ, 0x1f, R6 ;  /* 0x0000001fff077819 */ /* 0x000fe20000011406 */
[--C-:B------:R-:W-:Y:S01]  /*cbb0*/  HADD2.F32 R19, -RZ, R69.reuse.H0_H0 ;  /* 0x20000045ff137230 */ /* 0x100fe20000004100 */
[----:B-1----:R-:W-:Y:S01]  /*cbc0*/  LEA.HI R10, R16, R16, RZ, 0x1 ;  /* 0x00000010100a7211 */ /* 0x002fe200078f08ff */
[----:B------:R-:W-:Y:S01]  /*cbd0*/  HADD2.F32 R18, -RZ, R69.H1_H1 ;  /* 0x30000045ff127230 */ /* 0x000fe20000004100 */
[----:B------:R-:W-:Y:S02]  /*cbe0*/  SHF.R.S32.HI R9, RZ, 0x1f, R16 ;  /* 0x0000001fff097819 */ /* 0x000fe40000011410 */
[CC--:B------:R-:W-:Y:S02]  /*cbf0*/  LEA.HI R8, R7.reuse, R6.reuse, RZ, 0x3 ;  /* 0x0000000607087211 */ /* 0x0c0fe400078f18ff */
[----:B------:R-:W-:Y:S02]  /*cc00*/  LEA.HI R13, R7, R6, RZ, 0x5 ;  /* 0x00000006070d7211 */ /* 0x000fe400078f28ff */
[----:B------:R-:W-:Y:S01]  /*cc10*/  LEA.HI R6, R9, R16, RZ, 0x3 ;  /* 0x0000001009067211 */ /* 0x000fe200078f18ff */
[C---:B------:R-:W-:Y:S01]  /*cc20*/  IMAD.SHL.U32 R9, R10.reuse, 0x20, RZ ;  /* 0x000000200a097824 */ /* 0x040fe200078e00ff */
[----:B------:R-:W-:-:S02]  /*cc30*/  LOP3.LUT R7, R10, 0x7fffffe, RZ, 0xc0, !PT ;  /* 0x07fffffe0a077812 */ /* 0x000fc400078ec0ff */
[----:B------:R-:W-:Y:S02]  /*cc40*/  MOV R14, c[0x0][0x27c] ;  /* 0x00009f00000e7a02 */ /* 0x000fe40000000f00 */
[----:B------:R-:W-:Y:S01]  /*cc50*/  SHF.R.S32.HI R11, RZ, 0x3, R8 ;  /* 0x00000003ff0b7819 */ /* 0x000fe20000011408 */
[----:B------:R-:W-:Y:S01]  /*cc60*/  IMAD.IADD R12, R16, 0x1, -R7 ;  /* 0x00000001100c7824 */ /* 0x000fe200078e0a07 */
[----:B------:R-:W-:Y:S02]  /*cc70*/  SHF.L.U32 R10, R6, 0x5, RZ ;  /* 0x00000005060a7819 */ /* 0x000fe400000006ff */
[----:B------:R-:W-:Y:S02]  /*cc80*/  LOP3.LUT R6, R9, 0xc0, RZ, 0xc0, !PT ;  /* 0x000000c009067812 */ /* 0x000fe400078ec0ff */
[----:B------:R-:W-:Y:S02]  /*cc90*/  LEA.HI R7, R14, R11, RZ, 0x1d ;  /* 0x0000000b0e077211 */ /* 0x000fe400078fe8ff */
[----:B------:R-:W-:-:S02]  /*cca0*/  LOP3.LUT R9, R10, 0xffffff00, RZ, 0xc0, !PT ;  /* 0xffffff000a097812 */ /* 0x000fc400078ec0ff */
[----:B------:R-:W-:Y:S02]  /*ccb0*/  SHF.L.U32 R11, R13, 0x7, RZ ;  /* 0x000000070d0b7819 */ /* 0x000fe400000006ff */
[----:B------:R-:W-:Y:S01]  /*ccc0*/  LOP3.LUT R10, R6, 0x18, R8, 0xf8, !PT ;  /* 0x00000018060a7812 */ /* 0x000fe200078ef808 */
[----:B------:R-:W-:Y:S01]  /*ccd0*/  IMAD R12, R12, 0x20, R9 ;  /* 0x000000200c0c7824 */ /* 0x000fe200078e0209 */
[----:B------:R-:W-:Y:S02]  /*cce0*/  SHF.R.U32.HI R13, RZ, 0x3, R6 ;  /* 0x00000003ff0d7819 */ /* 0x000fe40000011606 */
[----:B------:R-:W-:Y:S02]  /*ccf0*/  SHF.R.S32.HI R8, RZ, 0x1f, R7 ;  /* 0x0000001fff087819 */ /* 0x000fe40000011407 */
[----:B------:R-:W-:Y:S02]  /*cd00*/  LOP3.LUT R9, R10, R13, RZ, 0x3c, !PT ;  /* 0x0000000d0a097212 */ /* 0x000fe400078e3cff */
[----:B------:R-:W-:-:S02]  /*cd10*/  SHF.L.U32 R10, R7, 0x3, RZ ;  /* 0x00000003070a7819 */ /* 0x000fc400000006ff */
[----:B------:R-:W-:Y:S02]  /*cd20*/  LEA.HI R7, R8, R7, RZ, 0x2 ;  /* 0x0000000708077211 */ /* 0x000fe400078f10ff */
[----:B------:R-:W-:Y:S02]  /*cd30*/  LOP3.LUT R8, R6, 0x18, R10, 0xf8, !PT ;  /* 0x0000001806087812 */ /* 0x000fe400078ef80a */
[----:B------:R-:W-:Y:S01]  /*cd40*/  LOP3.LUT R11, R11, 0x7ffff000, RZ, 0xc0, !PT ;  /* 0x7ffff0000b0b7812 */ /* 0x000fe200078ec0ff */
[----:B------:R-:W-:Y:S01]  /*cd50*/  IMAD.SHL.U32 R6, R7, 0x400, RZ ;  /* 0x0000040007067824 */ /* 0x000fe200078e00ff */
[----:B------:R-:W-:Y:S02]  /*cd60*/  LOP3.LUT R7, R8, R13, RZ, 0x3c, !PT ;  /* 0x0000000d08077212 */ /* 0x000fe400078e3cff */
[----:B------:R-:W-:Y:S02]  /*cd70*/  IADD3 R9, R9, R12, R11 ;  /* 0x0000000c09097210 */ /* 0x000fe40007ffe00b */
[----:B------:R-:W-:-:S02]  /*cd80*/  LOP3.LUT R6, R6, 0x7ffff000, RZ, 0xc0, !PT ;  /* 0x7ffff00006067812 */ /* 0x000fc400078ec0ff */
[----:B------:R-:W-:Y:S02]  /*cd90*/  SHF.L.U32 R38, R9, 0x1, RZ ;  /* 0x0000000109267819 */ /* 0x000fe400000006ff */
[----:B------:R-:W-:Y:S01]  /*cda0*/  IADD3 R6, R7, R6, R12 ;  /* 0x0000000607067210 */ /* 0x000fe20007ffe00c */
[--C-:B------:R-:W-:Y:S02]  /*cdb0*/  HADD2.F32 R7, -RZ, R60.reuse.H0_H0 ;  /* 0x2000003cff077230 */ /* 0x100fe40000004100 */
[----:B------:R-:W1:Y:S01]  /*cdc0*/  LDS.128 R8, [R38+0x6100] ;  /* 0x0061000026087984 */ /* 0x000e620000000c00 */
[----:B------:R-:W-:Y:S01]  /*cdd0*/  SHF.L.U32 R34, R6, 0x1, RZ ;  /* 0x0000000106227819 */ /* 0x000fe200000006ff */
[----:B------:R-:W-:-:S04]  /*cde0*/  HADD2.F32 R6, -RZ, R60.H1_H1 ;  /* 0x3000003cff067230 */ /* 0x000fc80000004100 */
[----:B------:R-:W2:Y:S01]  /*cdf0*/  LDS.128 R12, [R34+0x6100] ;  /* 0x00610000220c7984 */ /* 0x000ea20000000c00 */
[--C-:B-1----:R-:W-:Y:S02]  /*ce00*/  HADD2.F32 R25, -RZ, R9.reuse.H0_H0 ;  /* 0x20000009ff197230 */ /* 0x102fe40000004100 */
[----:B------:R-:W-:Y:S02]  /*ce10*/  HADD2.F32 R24, -RZ, R9.H1_H1 ;  /* 0x30000009ff187230 */ /* 0x000fe40000004100 */
[----:B------:R-:W-:Y:S02]  /*ce20*/  HADD2.F32 R23, -RZ, R8.H0_H0 ;  /* 0x20000008ff177230 */ /* 0x000fe40000004100 */
[----:B--2---:R-:W-:Y:S02]  /*ce30*/  HADD2.F32 R9, -RZ, R12.H0_H0 ;  /* 0x2000000cff097230 */ /* 0x004fe40000004100 */
[----:B------:R-:W-:Y:S02]  /*ce40*/  HADD2.F32 R22, -RZ, R8.H1_H1 ;  /* 0x30000008ff167230 */ /* 0x000fe40000004100 */
[--C-:B------:R-:W-:Y:S01]  /*ce50*/  HADD2.F32 R29, -RZ, R11.reuse.H0_H0 ;  /* 0x2000000bff1d7230 */ /* 0x100fe20000004100 */
[C---:B------:R-:W-:Y:S01]  /*ce60*/  FMUL.FTZ R37, R7.reuse, R9 ;  /* 0x0000000907257220 */ /* 0x040fe20000410000 */
[----:B------:R-:W-:Y:S01]  /*ce70*/  HADD2.F32 R28, -RZ, R11.H1_H1 ;  /* 0x3000000bff1c7230 */ /* 0x000fe20000004100 */
[----:B------:R-:W-:Y:S01]  /*ce80*/  FMUL.FTZ R11, R7, R23 ;  /* 0x00000017070b7220 */ /* 0x000fe20000410000 */
        /* <DEDUP_REMOVED lines=8> */
[-C--:B------:R-:W-:Y:S01]  /*cf10*/  FFMA.FTZ R40, R18, R8.reuse, R7 ;  /* 0x0000000812287223 */ /* 0x080fe20000010007 */
        /* <DEDUP_REMOVED lines=11> */
[----:B------:R-:W-:Y:S01]  /*cfd0*/  HADD2.F32 R13, -RZ, R70.H1_H1 ;  /* 0x30000046ff0d7230 */ /* 0x000fe20000004100 */
        /* <DEDUP_REMOVED lines=9> */
[----:B------:R-:W-:Y:S01]  /*d070*/  HADD2.F32 R10, -RZ, R71.H1_H1 ;  /* 0x30000047ff0a7230 */ /* 0x000fe20000004100 */
[C---:B------:R-:W-:Y:S01]  /*d080*/  FMUL.FTZ R9, R8.reuse, R26 ;  /* 0x0000001a08097220 */ /* 0x040fe20000410000 */
[--C-:B------:R-:W-:Y:S01]  /*d090*/  HADD2.F32 R7, -RZ, R68.reuse.H1_H1 ;  /* 0x30000044ff077230 */ /* 0x100fe20000004100 */
[-C--:B------:R-:W-:Y:S01]  /*d0a0*/  FMUL.FTZ R16, R8, R14.reuse ;  /* 0x0000000e08107220 */ /* 0x080fe20000410000 */
[----:B------:R-:W-:Y:S01]  /*d0b0*/  HADD2.F32 R6, -RZ, R68.H0_H0 ;  /* 0x20000044ff067230 */ /* 0x000fe20000004100 */
[----:B------:R-:W-:Y:S01]  /*d0c0*/  FFMA.FTZ R30, R10, R14, R9 ;  /* 0x0000000e0a1e7223 */ /* 0x000fe20000010009 */
[--C-:B------:R-:W-:Y:S01]  /*d0d0*/  HADD2.F32 R9, -RZ, R72.reuse.H1_H1 ;  /* 0x30000048ff097230 */ /* 0x100fe20000004100 */
        /* <DEDUP_REMOVED lines=24> */
.L_x_115:
[----:B------:R-:W-:Y:S05]  /*d260*/  BSYNC B2 ;  /* 0x0000000000027941 */ /* 0x000fea0003800000 */
.L_x_99:
[----:B-1----:R-:W-:Y:S01]  /*d270*/  IMAD R8, R75, c[0x0][0x208], RZ ;  /* 0x000082004b087a24 */ /* 0x002fe200078e02ff */
[----:B------:R-:W-:-:S04]  /*d280*/  DEPBAR.LE SB0, 0x0 ;  /* 0x000080000000791a */ /* 0x000fc80000000000 */
[----:B------:R-:W-:Y:S01]  /*d290*/  IMAD.WIDE.U32 R6, R251, c[0x0][0x208], RZ ;  /* 0x00008200fb067a25 */ /* 0x000fe200078e00ff */
[C---:B------:R-:W-:Y:S02]  /*d2a0*/  ISETP.GE.AND P2, PT, R176.reuse, c[0x0][0x1d4], PT ;  /* 0x00007500b0007a0c */ /* 0x040fe40003f46270 */
[----:B------:R-:W-:Y:S01]  /*d2b0*/  SHF.L.U32 R220, R3, 0x1, RZ ;  /* 0x0000000103dc7819 */ /* 0x000fe200000006ff */
[----:B------:R-:W-:Y:S01]  /*d2c0*/  IMAD R8, R251, c[0x0][0x20c], R8 ;  /* 0x00008300fb087a24 */ /* 0x000fe200078e0208 */
[----:B------:R-:W-:Y:S01]  /*d2d0*/  BAR.SYNC.DEFER_BLOCKING 0x0 ;  /* 0x0000000000007b1d */ /* 0x000fe20000010000 */
[----:B------:R-:W-:Y:S01]  /*d2e0*/  IMAD.WIDE R14, R176, 0x2, RZ ;  /* 0x00000002b00e7825 */ /* 0x000fe200078e02ff */
[----:B------:R-:W-:Y:S02]  /*d2f0*/  SHF.L.U32 R224, R0, 0x1, RZ ;  /* 0x0000000100e07819 */ /* 0x000fe400000006ff */
[----:B------:R-:W-:Y:S01]  /*d300*/  IADD3 R7, R7, R8, RZ ;  /* 0x0000000807077210 */ /* 0x000fe20007ffe0ff */
[----:B------:R-:W-:Y:S01]  /*d310*/  IMAD R8, R76, c[0x0][0x218], RZ ;  /* 0x000086004c087a24 */ /* 0x000fe200078e02ff */
[----:B------:R-:W-:-:S02]  /*d320*/  LEA R0, R2, R220, 0x1 ;  /* 0x000000dc02007211 */ /* 0x000fc400078e08ff */
[----:B------:R-:W-:Y:S01]  /*d330*/  LEA R225, R4, R224, 0x1 ;  /* 0x000000e004e17211 */ /* 0x000fe200078e08ff */
[----:B------:R-:W-:Y:S01]  /*d340*/  IMAD.WIDE.U32 R6, R244, c[0x0][0x218], R6 ;  /* 0x00008600f4067a25 */ /* 0x000fe200078e0006 */
[----:B------:R-:W-:Y:S02]  /*d350*/  SHF.L.U32 R226, R226, 0x1, RZ ;  /* 0x00000001e2e27819 */ /* 0x000fe400000006ff */
[----:B------:R-:W-:Y:S01]  /*d360*/  P2R R34, PR, RZ, 0x8 ;  /* 0x00000008ff227803 */ /* 0x000fe20000000000 */
[----:B------:R-:W-:Y:S01]  /*d370*/  IMAD R8, R244, c[0x0][0x21c], R8 ;  /* 0x00008700f4087a24 */ /* 0x000fe200078e0208 */
[----:B------:R-:W-:Y:S02]  /*d380*/  IADD3 R6, P0, R78, R6, RZ ;  /* 0x000000064e067210 */ /* 0x000fe40007f1e0ff */
[----:B------:R-:W-:Y:S02]  /*d390*/  SHF.R.S32.HI R161, RZ, 0x1f, R176 ;  /* 0x0000001fffa17819 */ /* 0x000fe400000114b0 */
[----:B------:R-:W-:-:S02]  /*d3a0*/  IADD3.X R8, R77, R7, R8, P0, !PT ;  /* 0x000000074d087210 */ /* 0x000fc400007fe408 */
[----:B------:R-:W-:-:S04]  /*d3b0*/  LEA R7, P0, R6, c[0x0][0x1f8], 0x1 ;  /* 0x00007e0006077a11 */ /* 0x000fc800078008ff */
[----:B------:R-:W-:Y:S01]  /*d3c0*/  LEA.HI.X R6, R6, c[0x0][0x1fc], R8, 0x1, P0 ;  /* 0x00007f0006067a11 */ /* 0x000fe200000f0c08 */
[----:B------:R-:W1:Y:S04]  /*d3d0*/  SHFL.IDX PT, R13, R7, RZ, 0x1c1f ;  /* 0x001c1fff070d7589 */ /* 0x000e6800000e0000 */
[----:B------:R2:W3:Y:S04]  /*d3e0*/  SHFL.IDX PT, R11, R7, 0x1, 0x1c1f ;  /* 0x003c1f00070b7f89 */ /* 0x0004e800000e0000 */
[----:B------:R-:W4:Y:S04]  /*d3f0*/  SHFL.IDX PT, R12, R6, RZ, 0x1c1f ;  /* 0x001c1fff060c7589 */ /* 0x000f2800000e0000 */
[----:B------:R5:W5:Y:S04]  /*d400*/  SHFL.IDX PT, R10, R6, 0x1, 0x1c1f ;  /* 0x003c1f00060a7f89 */ /* 0x000b6800000e0000 */
[----:B------:R-:W-:Y:S04]  /*d410*/  LDSM.16.M88.4 R20, [R220+0x3100] ;  /* 0x00310000dc14783b */ /* 0x000fe80000000200 */
[----:B------:R-:W-:Y:S01]  /*d420*/  LDSM.16.M88.4 R52, [R220+0x3500] ;  /* 0x00350000dc34783b */ /* 0x000fe20000000200 */
[----:B-1----:R-:W-:-:S03]  /*d430*/  IADD3 R32, P1, R13, R14, RZ ;  /* 0x0000000e0d207210 */ /* 0x002fc60007f3e0ff */
[----:B------:R-:W-:Y:S01]  /*d440*/  LDSM.16.M88.4 R48, [R220+0x3900] ;  /* 0x00390000dc30783b */ /* 0x000fe20000000200 */
[----:B--2---:R-:W-:Y:S02]  /*d450*/  SHF.R.S32.HI R7, RZ, 0x1f, R74 ;  /* 0x0000001fff077819 */ /* 0x004fe4000001144a */
[----:B---3--:R-:W-:Y:S01]  /*d460*/  IADD3 R28, P0, R14, R11, RZ ;  /* 0x0000000b0e1c7210 */ /* 0x008fe20007f1e0ff */
[----:B------:R-:W-:Y:S01]  /*d470*/  LDSM.16.M88.4 R44, [R220+0x3d00] ;  /* 0x003d0000dc2c783b */ /* 0x000fe20000000200 */
[----:B------:R-:W-:Y:S02]  /*d480*/  LEA.HI R7, R7, R74, RZ, 0x3 ;  /* 0x0000004a07077211 */ /* 0x000fe400078f18ff */
[----:B----4-:R-:W-:Y:S01]  /*d490*/  IADD3.X R33, R12, R15, RZ, P1, !PT ;  /* 0x0000000f0c217210 */ /* 0x010fe20000ffe4ff */
[----:B------:R-:W-:Y:S01]  /*d4a0*/  LDSM.16.M88.4 R56, [R0+0x3100] ;  /* 0x003100000038783b */ /* 0x000fe20000000200 */
[----:B-----5:R-:W-:Y:S02]  /*d4b0*/  SHF.R.S32.HI R6, RZ, 0x1f, R73 ;  /* 0x0000001fff067819 */ /* 0x020fe40000011449 */
[----:B------:R-:W-:Y:S01]  /*d4c0*/  LOP3.LUT R240, R7, 0xfffffff8, RZ, 0xc0, !PT ;  /* 0xfffffff807f07812 */ /* 0x000fe200078ec0ff */
[----:B------:R-:W-:Y:S01]  /*d4d0*/  LDSM.16.M88.4 R80, [R0+0x3500] ;  /* 0x003500000050783b */ /* 0x000fe20000000200 */
[----:B------:R-:W-:-:S02]  /*d4e0*/  LEA.HI R6, R6, R73, RZ, 0x3 ;  /* 0x0000004906067211 */ /* 0x000fc400078f18ff */
[----:B------:R-:W-:Y:S01]  /*d4f0*/  IADD3.X R29, R15, R10, RZ, P0, !PT ;  /* 0x0000000a0f1d7210 */ /* 0x000fe200007fe4ff */
[----:B------:R-:W-:Y:S01]  /*d500*/  IMAD.WIDE R8, R240, 0x2, RZ ;  /* 0x00000002f0087825 */ /* 0x000fe200078e02ff */
[----:B------:R-:W-:Y:S01]  /*d510*/  LOP3.LUT R241, R6, 0xfffffff8, RZ, 0xc0, !PT ;  /* 0xfffffff806f17812 */ /* 0x000fe200078ec0ff */
[----:B------:R-:W-:Y:S01]  /*d520*/  LDSM.16.M88.4 R100, [R0+0x3900] ;  /* 0x003900000064783b */ /* 0x000fe20000000200 */
[----:B------:R-:W-:Y:S02]  /*d530*/  SHF.R.S32.HI R160, RZ, 0x1f, R240 ;  /* 0x0000001fffa07819 */ /* 0x000fe400000114f0 */
[----:B------:R-:W-:Y:S01]  /*d540*/  IADD3 R30, P1, R13, R8, RZ ;  /* 0x000000080d1e7210 */ /* 0x000fe20007f3e0ff */
[----:B------:R-:W-:Y:S01]  /*d550*/  IMAD.WIDE R6, R241, 0x2, RZ ;  /* 0x00000002f1067825 */ /* 0x000fe200078e02ff */
[----:B------:R-:W-:Y:S01]  /*d560*/  IADD3 R26, P0, R8, R11, RZ ;  /* 0x0000000b081a7210 */ /* 0x000fe20007f1e0ff */
[----:B------:R1:W-:Y:S01]  /*d570*/  LDSM.16.M88.4 R104, [R0+0x3d00] ;  /* 0x003d00000068783b */ /* 0x0003e20000000200 */
[----:B------:R-:W-:-:S02]  /*d580*/  IADD3.X R31, R12, R9, RZ, P1, !PT ;  /* 0x000000090c1f7210 */ /* 0x000fc40000ffe4ff */
[----:B------:R-:W-:Y:S01]  /*d590*/  IADD3.X R27, R9, R10, RZ, P0, !PT ;  /* 0x0000000a091b7210 */ /* 0x000fe200007fe4ff */
[----:B------:R-:W-:Y:S01]  /*d5a0*/  LDSM.16.M88.4 R40, [R225+0x6100] ;  /* 0x00610000e128783b */ /* 0x000fe20000000200 */
[----:B------:R-:W-:Y:S02]  /*d5b0*/  IADD3 R24, P1, R13, R6, RZ ;  /* 0x000000060d187210 */ /* 0x000fe40007f3e0ff */
[----:B------:R-:W-:Y:S01]  /*d5c0*/  IADD3 R6, P0, R6, R11, RZ ;  /* 0x0000000b06067210 */ /* 0x000fe20007f1e0ff */
[----:B------:R-:W-:Y:S01]  /*d5d0*/  LDSM.16.M88.4 R16, [R225+0x7100] ;  /* 0x00710000e110783b */ /* 0x000fe20000000200 */
[----:B------:R-:W-:Y:S02]  /*d5e0*/  IADD3.X R25, R12, R7, RZ, P1, !PT ;  /* 0x000000070c197210 */ /* 0x000fe40000ffe4ff */
[----:B------:R-:W-:Y:S01]  /*d5f0*/  IADD3.X R7, R7, R10, RZ, P0, !PT ;  /* 0x0000000a07077210 */ /* 0x000fe200007fe4ff */
[----:B------:R-:W2:Y:S01]  /*d600*/  LDSM.16.M88.4 R12, [R224+0x6100] ;  /* 0x00610000e00c783b */ /* 0x000ea20000000200 */
[----:B------:R-:W-:-:S02]  /*d610*/  ISETP.LT.OR P0, PT, R65, 0x1, P2 ;  /* 0x000000014100780c */ /* 0x000fc40001701670 */
[----:B------:R-:W-:Y:S01]  /*d620*/  ISETP.GE.AND P1, PT, R74, c[0x0][0x1d4], PT ;  /* 0x000075004a007a0c */ /* 0x000fe20003f26270 */
[----:B------:R-:W3:Y:S01]  /*d630*/  LDSM.16.M88.4 R8, [R224+0x7100] ;  /* 0x00710000e008783b */ /* 0x000ee20000000200 */
[----:B------:R-:W-:Y:S02]  /*d640*/  ISETP.LT.OR P2, PT, R65, 0x21, P2 ;  /* 0x000000214100780c */ /* 0x000fe40001741670 */
[----:B------:R-:W-:Y:S02]  /*d650*/  SHF.R.S32.HI R159, RZ, 0x1f, R241 ;  /* 0x0000001fff9f7819 */ /* 0x000fe400000114f1 */
[----:B-1----:R-:W-:-:S05]  /*d660*/  IADD3 R0, R220, 0x3100, RZ ;  /* 0x00003100dc007810 */ /* 0x002fca0007ffe0ff */
[----:B------:R-:W-:Y:S01]  /*d670*/  @!PT LDS RZ, [RZ] ;  /* 0x00000000fffff984 */ /* 0x000fe20000000800 */
[----:B------:R-:W-:Y:S01]  /*d680*/  @!PT LDS RZ, [RZ] ;  /* 0x00000000fffff984 */ /* 0x000fe20000000800 */
[----:B------:R-:W-:Y:S01]  /*d690*/  @!PT LDS RZ, [RZ] ;  /* 0x00000000fffff984 */ /* 0x000fe20000000800 */
[----:B------:R1:W-:Y:S01]  /*d6a0*/  LDGSTS.E.BYPASS.LTC128B.128 [R226+0x100], [R32.64], !P0 ;  /* 0x0010000020e27fae */ /* 0x0003e2000c101d46 */
[C---:B------:R-:W-:Y:S02]  /*d6b0*/  ISETP.LT.OR P0, PT, R65.reuse, 0x1, P1 ;  /* 0x000000014100780c */ /* 0x040fe40000f01670 */
[----:B------:R-:W-:Y:S02]  /*d6c0*/  ISETP.LT.OR P1, PT, R65, 0x21, P1 ;  /* 0x000000214100780c */ /* 0x000fe40000f21670 */
[----:B------:R-:W-:-:S09]  /*d6d0*/  LEA R223, R2, R0, 0x1 ;  /* 0x0000000002df7211 */ /* 0x000fd200078e08ff */
[----:B------:R4:W-:Y:S01]  /*d6e0*/  LDGSTS.E.BYPASS.LTC128B.128 [R226+0x1100], [R30.64], !P0 ;  /* 0x011000001ee27fae */ /* 0x0009e2000c101d46 */
[----:B------:R-:W-:-:S04]  /*d6f0*/  ISETP.GE.AND P0, PT, R73, c[0x0][0x1d4], PT ;  /* 0x0000750049007a0c */ /* 0x000fc80003f06270 */
[C---:B------:R-:W-:Y:S02]  /*d700*/  ISETP.LT.OR P3, PT, R65.reuse, 0x1, P0 ;  /* 0x000000014100780c */ /* 0x040fe40000761670 */
[----:B------:R-:W-:Y:S01]  /*d710*/  ISETP.LT.OR P0, PT, R65, 0x21, P0 ;  /* 0x000000214100780c */ /* 0x000fe20000701670 */
[----:B--2---:R-:W-:Y:S10]  /*d720*/  HMMA.16816.F32 R76, R12, R22, RZ ;  /* 0x000000160c4c723c */ /* 0x004ff400000018ff */
[----:B------:R2:W-:Y:S01]  /*d730*/  LDGSTS.E.BYPASS.LTC128B.128 [R226+0x2100], [R24.64], !P3 ;  /* 0x0210000018e27fae */ /* 0x0005e2000d901d46 */
[----:B------:R-:W-:Y:S01]  /*d740*/  ISETP.NE.AND P3, PT, R34, RZ, PT ;  /* 0x000000ff2200720c */ /* 0x000fe20003f65270 */
[----:B---3--:R-:W-:Y:S02]  /*d750*/  HMMA.16816.F32 R92, R8, R52, RZ ;  /* 0x00000034085c723c */ /* 0x008fe400000018ff */
[----:B------:R4:W-:Y:S01]  /*d760*/  LDGSTS.E.BYPASS.LTC128B.128 [R226+0x900], [R28.64], !P2 ;  /* 0x009000001ce27fae */ /* 0x0009e2000d101d46 */
[----:B------:R-:W-:-:S03]  /*d770*/  ISETP.GE.AND P2, PT, R165, 0x41, PT ;  /* 0x00000041a500780c */ /* 0x000fc60003f46270 */
[----:B------:R2:W-:Y:S02]  /*d780*/  LDGSTS.E.BYPASS.LTC128B.128 [R226+0x1900], [R26.64], !P1 ;  /* 0x019000001ae27fae */ /* 0x0005e4000c901d46 */
[C---:B------:R-:W-:Y:S02]  /*d790*/  HMMA.16816.F32 R84, R8.reuse, R48, RZ ;  /* 0x000000300854723c */ /* 0x040fe400000018ff */
[----:B------:R3:W-:Y:S04]  /*d7a0*/  LDGSTS.E.BYPASS.LTC128B.128 [R226+0x2900], [R6.64], !P0 ;  /* 0x0290000006e27fae */ /* 0x0007e8000c101d46 */
[----:B------:R-:W-:Y:S02]  /*d7b0*/  LDSM.16.M88.4 R64, [R220+0x4100] ;  /* 0x00410000dc40783b */ /* 0x000fe40000000200 */
[C---:B------:R-:W-:Y:S02]  /*d7c0*/  HMMA.16816.F32 R68, R8.reuse, R44, RZ ;  /* 0x0000002c0844723c */ /* 0x040fe400000018ff */
[----:B------:R-:W5:Y:S04]  /*d7d0*/  LDSM.16.M88.4 R36, [R224+0x8100] ;  /* 0x00810000e024783b */ /* 0x000f680000000200 */
[----:B-1----:R-:W1:Y:S02]  /*d7e0*/  LDSM.16.M88.4 R32, [R224+0x9100] ;  /* 0x00910000e020783b */ /* 0x002e640000000200 */
[C---:B------:R-:W-:Y:S02]  /*d7f0*/  HMMA.16816.F32 R96, R8.reuse, R22, RZ ;  /* 0x000000160860723c */ /* 0x040fe400000018ff */
[----:B------:R-:W0:Y:S06]  /*d800*/  LDGDEPBAR ;  /* 0x00000000000079af */ /* 0x000e2c0000000000 */
[C---:B----4-:R-:W-:Y:S01]  /*d810*/  HMMA.16816.F32 R28, R8.reuse, R20, RZ ;  /* 0x00000014081c723c */ /* 0x050fe200000018ff */
[----:B--2---:R-:W-:Y:S07]  /*d820*/  LDSM.16.M88.4 R24, [R225+0x9100] ;  /* 0x00910000e118783b */ /* 0x004fee0000000200 */
[C---:B------:R-:W-:Y:S08]  /*d830*/  HMMA.16816.F32 R88, R8.reuse, R54, RZ ;  /* 0x000000360858723c */ /* 0x040ff000000018ff */
[C---:B------:R-:W-:Y:S08]  /*d840*/  HMMA.16816.F32 R72, R8.reuse, R50, RZ ;  /* 0x000000320848723c */ /* 0x040ff000000018ff */
[----:B------:R-:W-:Y:S08]  /*d850*/  HMMA.16816.F32 R60, R8, R46, RZ ;  /* 0x0000002e083c723c */ /* 0x000ff000000018ff */
[C---:B------:R-:W-:Y:S08]  /*d860*/  HMMA.16816.F32 R8, R12.reuse, R20, RZ ;  /* 0x000000140c08723c */ /* 0x040ff000000018ff */
[C---:B------:R-:W-:Y:S08]  /*d870*/  HMMA.16816.F32 R20, R12.reuse, R52, RZ ;  /* 0x000000340c14723c */ /* 0x040ff000000018ff */
[----:B------:R-:W-:Y:S01]  /*d880*/  HMMA.16816.F32 R116, R12, R54, RZ ;  /* 0x000000360c74723c */ /* 0x000fe200000018ff */
[----:B------:R-:W-:Y:S07]  /*d890*/  LDSM.16.M88.4 R52, [R223+0x1000] ;  /* 0x00100000df34783b */ /* 0x000fee0000000200 */
[----:B------:R-:W-:Y:S08]  /*d8a0*/  HMMA.16816.F32 R8, R40, R56, R8 ;  /* 0x000000382808723c */ /* 0x000ff00000001808 */
[C---:B------:R-:W-:Y:S08]  /*d8b0*/  HMMA.16816.F32 R108, R12.reuse, R48, RZ ;  /* 0x000000300c6c723c */ /* 0x040ff000000018ff */
[C---:B------:R-:W-:Y:S01]  /*d8c0*/  HMMA.16816.F32 R128, R12.reuse, R50, RZ ;  /* 0x000000320c80723c */ /* 0x040fe200000018ff */
[----:B------:R-:W-:Y:S07]  /*d8d0*/  LDSM.16.M88.4 R48, [R223+0x2000] ;  /* 0x00200000df30783b */ /* 0x000fee0000000200 */
[C---:B------:R-:W-:Y:S08]  /*d8e0*/  HMMA.16816.F32 R112, R12.reuse, R44, RZ ;  /* 0x0000002c0c70723c */ /* 0x040ff000000018ff */
[----:B------:R-:W-:Y:S01]  /*d8f0*/  HMMA.16816.F32 R120, R12, R46, RZ ;  /* 0x0000002e0c78723c */ /* 0x000fe200000018ff */
[----:B------:R-:W-:Y:S07]  /*d900*/  LDSM.16.M88.4 R44, [R220+0x5100] ;  /* 0x00510000dc2c783b */ /* 0x000fee0000000200 */
[----:B------:R-:W-:Y:S01]  /*d910*/  HMMA.16816.F32 R12, R16, R56, R28 ;  /* 0x00000038100c723c */ /* 0x000fe2000000181c */
[----:B------:R-:W2:Y:S07]  /*d920*/  LDSM.16.M88.4 R28, [R225+0x8100] ;  /* 0x00810000e11c783b */ /* 0x000eae0000000200 */
[----:B-----5:R-:W-:Y:S08]  /*d930*/  HMMA.16816.F32 R8, R36, R64, R8 ;  /* 0x000000402408723c */ /* 0x020ff00000001808 */
[----:B------:R-:W-:Y:S08]  /*d940*/  HMMA.16816.F32 R132, R16, R82, R88 ;  /* 0x000000521084723c */ /* 0x000ff00000001858 */
[----:B------:R-:W-:Y:S01]  /*d950*/  HMMA.16816.F32 R88, R40, R80, R20 ;  /* 0x000000502858723c */ /* 0x000fe20000001814 */
[----:B------:R-:W4:Y:S07]  /*d960*/  LDSM.16.M88.4 R20, [R224+0xa100] ;  /* 0x00a10000e014783b */ /* 0x000f2e0000000200 */
[-C--:B------:R-:W-:Y:S08]  /*d970*/  HMMA.16816.F32 R96, R16, R58.reuse, R96 ;  /* 0x0000003a1060723c */ /* 0x080ff00000001860 */
[----:B------:R-:W-:Y:S08]  /*d980*/  HMMA.16816.F32 R76, R40, R58, R76 ;  /* 0x0000003a284c723c */ /* 0x000ff0000000184c */
[----:B-1----:R-:W-:Y:S01]  /*d990*/  HMMA.16816.F32 R56, R32, R64, R12 ;  /* 0x000000402038723c */ /* 0x002fe2000000180c */
[----:B------:R-:W-:Y:S07]  /*d9a0*/  LDSM.16.M88.4 R12, [R225+0xa100] ;  /* 0x00a10000e10c783b */ /* 0x000fee0000000200 */
[C---:B------:R-:W-:Y:S08]  /*d9b0*/  HMMA.16816.F32 R124, R16.reuse, R80, R92 ;  /* 0x00000050107c723c */ /* 0x040ff0000000185c */
[C---:B------:R-:W-:Y:S08]  /*d9c0*/  HMMA.16816.F32 R136, R16.reuse, R100, R84 ;  /* 0x000000641088723c */ /* 0x040ff00000001854 */
[C---:B------:R-:W-:Y:S08]  /*d9d0*/  HMMA.16816.F32 R144, R16.reuse, R104, R68 ;  /* 0x000000681090723c */ /* 0x040ff00000001844 */
[C---:B------:R-:W-:Y:S08]  /*d9e0*/  HMMA.16816.F32 R140, R16.reuse, R102, R72 ;  /* 0x00000066108c723c */ /* 0x040ff00000001848 */
[----:B------:R-:W-:Y:S01]  /*d9f0*/  HMMA.16816.F32 R148, R16, R106, R60 ;  /* 0x0000006a1094723c */ /* 0x000fe2000000183c */
[----:B------:R-:W1:Y:S07]  /*da00*/  LDSM.16.M88.4 R16, [R224+0xb100] ;  /* 0x00b10000e010783b */ /* 0x000e6e0000000200 */
[-C--:B--2---:R-:W-:Y:S01]  /*da10*/  HMMA.16816.F32 R68, R28, R52.reuse, R8 ;  /* 0x000000341c44723c */ /* 0x084fe20000001808 */
[----:B------:R-:W-:Y:S07]  /*da20*/  LDSM.16.M88.4 R8, [R225+0xb100] ;  /* 0x00b10000e108783b */ /* 0x000fee0000000200 */
[----:B------:R-:W-:Y:S01]  /*da30*/  HMMA.16816.F32 R60, R24, R52, R56 ;  /* 0x00000034183c723c */ /* 0x000fe20000001838 */
[----:B------:R-:W2:Y:S07]  /*da40*/  LDSM.16.M88.4 R56, [R220+0x4500] ;  /* 0x00450000dc38783b */ /* 0x000eae0000000200 */
[----:B------:R-:W-:Y:S08]  /*da50*/  HMMA.16816.F32 R76, R36, R66, R76 ;  /* 0x00000042244c723c */ /* 0x000ff0000000184c */
[----:B----4-:R-:W-:Y:S08]  /*da60*/  HMMA.16816.F32 R72, R20, R44, R68 ;  /* 0x0000002c1448723c */ /* 0x010ff00000001844 */
[----:B------:R-:W-:Y:S08]  /*da70*/  HMMA.16816.F32 R92, R40, R82, R116 ;  /* 0x00000052285c723c */ /* 0x000ff00000001874 */
[----:B------:R-:W-:Y:S08]  /*da80*/  HMMA.16816.F32 R80, R32, R66, R96 ;  /* 0x000000422050723c */ /* 0x000ff00000001860 */
[----:B-1----:R-:W-:Y:S01]  /*da90*/  HMMA.16816.F32 R64, R16, R44, R60 ;  /* 0x0000002c1040723c */ /* 0x002fe2000000183c */
[----:B------:R-:W1:Y:S07]  /*daa0*/  LDSM.16.M88.4 R60, [R223+0x1400] ;  /* 0x00140000df3c783b */ /* 0x000e6e0000000200 */
[----:B------:R-:W-:Y:S08]  /*dab0*/  HMMA.16816.F32 R68, R28, R54, R76 ;  /* 0x000000361c44723c */ /* 0x000ff0000000184c */
[----:B------:R-:W-:Y:S08]  /*dac0*/  HMMA.16816.F32 R84, R12, R48, R72 ;  /* 0x000000300c54723c */ /* 0x000ff00000001848 */
[----:B------:R-:W-:Y:S08]  /*dad0*/  HMMA.16816.F32 R76, R24, R54, R80 ;  /* 0x00000036184c723c */ /* 0x000ff00000001850 */
[----:B--2---:R-:W-:Y:S08]  /*dae0*/  HMMA.16816.F32 R72, R36, R56, R88 ;  /* 0x000000382448723c */ /* 0x004ff00000001858 */
[----:B------:R-:W-:Y:S01]  /*daf0*/  HMMA.16816.F32 R108, R40, R100, R108 ;  /* 0x00000064286c723c */ /* 0x000fe2000000186c */
[----:B------:R-:W-:-:S04]  /*db00*/  FMUL.FTZ R0, R84, c[0x0][0x320] ;  /* 0x0000c80054007a20 */ /* 0x000fc80000410000 */
[----:B------:R2:W4:Y:S03]  /*db10*/  MUFU.TANH R155, R0 ;  /* 0x00000000009b7308 */ /* 0x0005260000002400 */
[C---:B------:R-:W-:Y:S08]  /*db20*/  HMMA.16816.F32 R112, R40.reuse, R104, R112 ;  /* 0x000000682870723c */ /* 0x040ff00000001870 */
[----:B------:R-:W-:Y:S01]  /*db30*/  HMMA.16816.F32 R128, R40, R102, R128 ;  /* 0x000000662880723c */ /* 0x000fe20000001880 */
[----:B--2---:R-:W-:-:S07]  /*db40*/  FMUL.FTZ R0, R85, c[0x0][0x320] ;  /* 0x0000c80055007a20 */ /* 0x004fce0000410000 */
[----:B------:R-:W-:Y:S01]  /*db50*/  HMMA.16816.F32 R120, R40, R106, R120 ;  /* 0x0000006a2878723c */ /* 0x000fe20000001878 */
[----:B------:R-:W2:Y:S01]  /*db60*/  LDSM.16.M88.4 R40, [R220+0x5500] ;  /* 0x00550000dc28783b */ /* 0x000ea20000000200 */
[----:B------:R5:W1:Y:S06]  /*db70*/  MUFU.TANH R154, R0 ;  /* 0x00000000009a7308 */ /* 0x000a6c0000002400 */
[----:B------:R-:W-:Y:S08]  /*db80*/  HMMA.16816.F32 R80, R8, R48, R64 ;  /* 0x000000300850723c */ /* 0x000ff00000001840 */
[----:B------:R-:W-:Y:S01]  /*db90*/  HMMA.16816.F32 R64, R20, R46, R68 ;  /* 0x0000002e1440723c */ /* 0x000fe20000001844 */
[----:B-----5:R-:W-:-:S04]  /*dba0*/  FMUL.FTZ R0, R86, c[0x0][0x320] ;  /* 0x0000c80056007a20 */ /* 0x020fc80000410000 */
[----:B------:R5:W1:Y:S03]  /*dbb0*/  MUFU.TANH R153, R0 ;  /* 0x0000000000997308 */ /* 0x000a660000002400 */
[----:B------:R-:W-:Y:S08]  /*dbc0*/  HMMA.16816.F32 R52, R32, R56, R124 ;  /* 0x000000382034723c */ /* 0x000ff0000000187c */
[----:B------:R-:W-:Y:S01]  /*dbd0*/  HMMA.16816.F32 R68, R16, R46, R76 ;  /* 0x0000002e1044723c */ /* 0x000fe2000000184c */
[----:B------:R-:W2:Y:S01]  /*dbe0*/  LDSM.16.M88.4 R44, [R223+0x2400] ;  /* 0x00240000df2c783b */ /* 0x000ea20000000200 */
[----:B-----5:R-:W-:-:S06]  /*dbf0*/  FMUL.FTZ R0, R87, c[0x0][0x320] ;  /* 0x0000c80057007a20 */ /* 0x020fcc0000410000 */
[----:B-1----:R-:W-:Y:S01]  /*dc00*/  HMMA.16816.F32 R72, R28, R60, R72 ;  /* 0x0000003c1c48723c */ /* 0x002fe20000001848 */
[----:B------:R1:W1:Y:S07]  /*dc10*/  MUFU.TANH R152, R0 ;  /* 0x0000000000987308 */ /* 0x00026e0000002400 */
[----:B------:R-:W-:Y:S08]  /*dc20*/  HMMA.16816.F32 R76, R12, R50, R64 ;  /* 0x000000320c4c723c */ /* 0x000ff00000001840 */
[----:B------:R-:W-:Y:S01]  /*dc30*/  HMMA.16816.F32 R64, R24, R60, R52 ;  /* 0x0000003c1840723c */ /* 0x000fe20000001834 */
[----:B------:R-:W5:Y:S01]  /*dc40*/  LDSM.16.M88.4 R52, [R220+0x4900] ;  /* 0x00490000dc34783b */ /* 0x000f620000000200 */
[----:B-1----:R-:W-:-:S04]  /*dc50*/  FMUL.FTZ R0, R80, c[0x0][0x320] ;  /* 0x0000c80050007a20 */ /* 0x002fc80000410000 */
[----:B------:R1:W1:Y:S02]  /*dc60*/  MUFU.TANH R127, R0 ;  /* 0x00000000007f7308 */ /* 0x0002640000002400 */
[----:B------:R-:W-:Y:S08]  /*dc70*/  HMMA.16816.F32 R84, R8, R50, R68 ;  /* 0x000000320854723c */ /* 0x000ff00000001844 */
[----:B------:R-:W-:Y:S01]  /*dc80*/  HMMA.16816.F32 R48, R36, R58, R92 ;  /* 0x0000003a2430723c */ /* 0x000fe2000000185c */
[----:B-1----:R-:W-:-:S07]  /*dc90*/  FMUL.FTZ R0, R81, c[0x0][0x320] ;  /* 0x0000c80051007a20 */ /* 0x002fce0000410000 */
[----:B--2---:R-:W-:Y:S01]  /*dca0*/  HMMA.16816.F32 R68, R20, R40, R72 ;  /* 0x000000281444723c */ /* 0x004fe20000001848 */
[----:B------:R1:W2:Y:S07]  /*dcb0*/  MUFU.TANH R126, R0 ;  /* 0x00000000007e7308 */ /* 0x0002ae0000002400 */
[----:B------:R-:W-:Y:S08]  /*dcc0*/  HMMA.16816.F32 R72, R32, R58, R132 ;  /* 0x0000003a2048723c */ /* 0x000ff00000001884 */
[----:B------:R-:W-:Y:S01]  /*dcd0*/  HMMA.16816.F32 R56, R16, R40, R64 ;  /* 0x000000281038723c */ /* 0x000fe20000001840 */
[----:B-1----:R-:W-:-:S04]  /*dce0*/  FMUL.FTZ R0, R82, c[0x0][0x320] ;  /* 0x0000c80052007a20 */ /* 0x002fc80000410000 */
[----:B------:R1:W1:Y:S03]  /*dcf0*/  MUFU.TANH R125, R0 ;  /* 0x00000000007d7308 */ /* 0x0002660000002400 */
[----:B------:R-:W-:Y:S01]  /*dd00*/  HMMA.16816.F32 R64, R28, R62, R48 ;  /* 0x0000003e1c40723c */ /* 0x000fe20000001830 */
[----:B------:R-:W2:Y:S01]  /*dd10*/  LDSM.16.M88.4 R48, [R223+0x1800] ;  /* 0x00180000df30783b */ /* 0x000ea20000000200 */
[----:B-1----:R-:W-:Y:S11]  /*dd20*/  FMUL.FTZ R0, R83, c[0x0][0x320] ;  /* 0x0000c80053007a20 */ /* 0x002ff60000410000 */
[----:B------:R-:W-:Y:S03]  /*dd30*/  @!UPT UIADD3 URZ, URZ, URZ, URZ ;  /* 0x0000003f3f3ff290 */ /* 0x000fe6000fffe03f */
[----:B------:R-:W-:Y:S01]  /*dd40*/  HMMA.16816.F32 R80, R8, R44, R56 ;  /* 0x0000002c0850723c */ /* 0x000fe20000001838 */
[----:B------:R-:W1:Y:S01]  /*dd50*/  LDSM.16.M88.4 R56, [R220+0x5900] ;  /* 0x00590000dc38783b */ /* 0x000e620000000200 */
        /* <DEDUP_REMOVED lines=12> */
[----:B-----5:R-:W-:Y:S01]  /*de20*/  HMMA.16816.F32 R72, R36, R52, R108 ;  /* 0x000000342448723c */ /* 0x020fe2000000186c */
[----:B---3--:R-:W-:-:S04]  /*de30*/  FMUL.FTZ R0, R84, c[0x0][0x320] ;  /* 0x0000c80054007a20 */ /* 0x008fc80000410000 */
[----:B------:R3:W1:Y:S03]  /*de40*/  MUFU.TANH R107, R0 ;  /* 0x00000000006b7308 */ /* 0x0006660000002400 */
[----:B------:R-:W-:Y:S08]  /*de50*/  HMMA.16816.F32 R60, R32, R52, R136 ;  /* 0x00000034203c723c */ /* 0x000ff00000001888 */
[----:B------:R-:W-:Y:S01]  /*de60*/  HMMA.16816.F32 R68, R16, R42, R68 ;  /* 0x0000002a1044723c */ /* 0x000fe20000001844 */
[----:B------:R-:W5:Y:S01]  /*de70*/  LDSM.16.M88.4 R40, [R223+0x2800] ;  /* 0x00280000df28783b */ /* 0x000f620000000200 */
[----:B---3--:R-:W-:-:S06]  /*de80*/  FMUL.FTZ R0, R85, c[0x0][0x320] ;  /* 0x0000c80055007a20 */ /* 0x008fcc0000410000 */
[-C--:B--2---:R-:W-:Y:S01]  /*de90*/  HMMA.16816.F32 R72, R28, R48.reuse, R72 ;  /* 0x000000301c48723c */ /* 0x084fe20000001848 */
[----:B------:R2:W3:Y:S07]  /*dea0*/  MUFU.TANH R106, R0 ;  /* 0x00000000006a7308 */ /* 0x0004ee0000002400 */
[----:B------:R-:W-:Y:S01]  /*deb0*/  HMMA.16816.F32 R60, R24, R48, R60 ;  /* 0x00000030183c723c */ /* 0x000fe2000000183c */
[----:B--2---:R-:W-:-:S04]  /*dec0*/  FMUL.FTZ R0, R86, c[0x0][0x320] ;  /* 0x0000c80056007a20 */ /* 0x004fc80000410000 */
[----:B------:R2:W2:Y:S11]  /*ded0*/  MUFU.TANH R105, R0 ;  /* 0x0000000000697308 */ /* 0x0004b60000002400 */
[----:B------:R-:W-:Y:S08]  /*dee0*/  @!UPT UIADD3 URZ, URZ, URZ, URZ ;  /* 0x0000003f3f3ff290 */ /* 0x000ff0000fffe03f */
[----:B-1----:R-:W-:Y:S01]  /*def0*/  HMMA.16816.F32 R60, R16, R56, R60 ;  /* 0x00000038103c723c */ /* 0x002fe2000000183c */
[----:B--2---:R-:W-:-:S07]  /*df00*/  FMUL.FTZ R0, R87, c[0x0][0x320] ;  /* 0x0000c80057007a20 */ /* 0x004fce0000410000 */
        /* <DEDUP_REMOVED lines=20> */
[----:B-----5:R-:W-:Y:S01]  /*e050*/  HMMA.16816.F32 R72, R8, R42, R72 ;  /* 0x0000002a0848723c */ /* 0x020fe20000001848 */
[----:B--2---:R-:W-:-:S04]  /*e060*/  FMUL.FTZ R0, R80, c[0x0][0x320] ;  /* 0x0000c80050007a20 */ /* 0x004fc80000410000 */
[----:B------:R2:W1:Y:S11]  /*e070*/  MUFU.TANH R99, R0 ;  /* 0x0000000000637308 */ /* 0x0004760000002400 */
[----:B------:R-:W-:Y:S01]  /*e080*/  HMMA.16816.F32 R64, R28, R50, R64 ;  /* 0x000000321c40723c */ /* 0x000fe20000001840 */
[----:B------:R-:W5:Y:S01]  /*e090*/  LDSM.16.M88.4 R48, [R220+0x5d00] ;  /* 0x005d0000dc30783b */ /* 0x000f620000000200 */
        /* <DEDUP_REMOVED lines=37> */
[----:B-----5:R-:W-:Y:S01]  /*e2f0*/  HMMA.16816.F32 R56, R20, R48, R56 ;  /* 0x000000301438723c */ /* 0x020fe20000001838 */
        /* <DEDUP_REMOVED lines=15> */
[----:B-----5:R-:W-:-:S07]  /*e3f0*/  FMUL.FTZ R0, R76, c[0x0][0x320] ;  /* 0x0000c8004c007a20 */ /* 0x020fce0000410000 */
[C---:B------:R-:W-:Y:S01]  /*e400*/  HMMA.16816.F32 R28, R8.reuse, R36, R40 ;  /* 0x00000024081c723c */ /* 0x040fe20000001828 */
[----:B------:R5:W1:Y:S07]  /*e410*/  MUFU.TANH R87, R0 ;  /* 0x0000000000577308 */ /* 0x000a6e0000002400 */
[----:B------:R-:W-:Y:S01]  /*e420*/  HMMA.16816.F32 R8, R8, R38, R16 ;  /* 0x000000260808723c */ /* 0x000fe20000001810 */
[----:B------:R-:W-:Y:S02]  /*e430*/  FMUL.FTZ R56, R56, c[0x0][0x320] ;  /* 0x0000c80038387a20 */ /* 0x000fe40000410000 */
[----:B------:R-:W-:-:S02]  /*e440*/  FMUL.FTZ R57, R57, c[0x0][0x320] ;  /* 0x0000c80039397a20 */ /* 0x000fc40000410000 */
[----:B------:R-:W-:Y:S02]  /*e450*/  FMUL.FTZ R58, R58, c[0x0][0x320] ;  /* 0x0000c8003a3a7a20 */ /* 0x000fe40000410000 */
[----:B------:R-:W1:Y:S01]  /*e460*/  MUFU.TANH R56, R56 ;  /* 0x0000003800387308 */ /* 0x000e620000002400 */
[----:B------:R-:W-:Y:S01]  /*e470*/  HMMA.16816.F32 R12, R12, R38, R20 ;  /* 0x000000260c0c723c */ /* 0x000fe20000001814 */
[----:B-----5:R-:W-:-:S06]  /*e480*/  FMUL.FTZ R0, R77, c[0x0][0x320] ;  /* 0x0000c8004d007a20 */ /* 0x020fcc0000410000 */
[----:B------:R5:W1:Y:S08]  /*e490*/  MUFU.TANH R86, R0 ;  /* 0x0000000000567308 */ /* 0x000a700000002400 */
[----:B------:R-:W1:Y:S01]  /*e4a0*/  MUFU.TANH R57, R57 ;  /* 0x0000003900397308 */ /* 0x000e620000002400 */
[----:B------:R-:W-:Y:S02]  /*e4b0*/  FMUL.FTZ R8, R8, c[0x0][0x320] ;  /* 0x0000c80008087a20 */ /* 0x000fe40000410000 */
[----:B------:R-:W-:-:S02]  /*e4c0*/  FMUL.FTZ R9, R9, c[0x0][0x320] ;  /* 0x0000c80009097a20 */ /* 0x000fc40000410000 */
[----:B------:R-:W-:Y:S02]  /*e4d0*/  FMUL.FTZ R10, R10, c[0x0][0x320] ;  /* 0x0000c8000a0a7a20 */ /* 0x000fe40000410000 */
[----:B------:R-:W-:Y:S01]  /*e4e0*/  FMUL.FTZ R11, R11, c[0x0][0x320] ;  /* 0x0000c8000b0b7a20 */ /* 0x000fe20000410000 */
[----:B------:R-:W1:Y:S01]  /*e4f0*/  MUFU.TANH R58, R58 ;  /* 0x0000003a003a7308 */ /* 0x000e620000002400 */
[----:B-----5:R-:W-:Y:S02]  /*e500*/  FMUL.FTZ R0, R78, c[0x0][0x320] ;  /* 0x0000c8004e007a20 */ /* 0x020fe40000410000 */
[----:B------:R-:W-:Y:S02]  /*e510*/  FMUL.FTZ R12, R12, c[0x0][0x320] ;  /* 0x0000c8000c0c7a20 */ /* 0x000fe40000410000 */
[----:B------:R-:W-:Y:S02]  /*e520*/  FMUL.FTZ R13, R13, c[0x0][0x320] ;  /* 0x0000c8000d0d7a20 */ /* 0x000fe40000410000 */
[----:B------:R-:W-:Y:S01]  /*e530*/  FMUL.FTZ R14, R14, c[0x0][0x320] ;  /* 0x0000c8000e0e7a20 */ /* 0x000fe20000410000 */
[----:B------:R5:W1:Y:S01]  /*e540*/  MUFU.TANH R85, R0 ;  /* 0x0000000000557308 */ /* 0x000a620000002400 */
[----:B------:R-:W-:-:S07]  /*e550*/  FMUL.FTZ R15, R15, c[0x0][0x320] ;  /* 0x0000c8000f0f7a20 */ /* 0x000fce0000410000 */
        /* <DEDUP_REMOVED lines=29> */
[----:B------:R-:W1:Y:S08]  /*e730*/  MUFU.TANH R30, R11 ;  /* 0x0000000b001e7308 */ /* 0x000e700000002400 */
[----:B------:R5:W1:Y:S02]  /*e740*/  MUFU.TANH R27, R0 ;  /* 0x00000000001b7308 */ /* 0x000a640000002400 */
[----:B-----5:R-:W-:-:S06]  /*e750*/  FMUL.FTZ R0, R31, c[0x0][0x320] ;  /* 0x0000c8001f007a20 */ /* 0x020fcc0000410000 */
[----:B------:R1:W1:Y:S08]  /*e760*/  MUFU.TANH R31, R13 ;  /* 0x0000000d001f7308 */ /* 0x0002700000002400 */
[----:B------:R1:W1:Y:S01]  /*e770*/  MUFU.TANH R29, R0 ;  /* 0x00000000001d7308 */ /* 0x0002620000002400 */
[----:B------:R-:W-:Y:S06]  /*e780*/  BAR.SYNC.DEFER_BLOCKING 0x0 ;  /* 0x0000000000007b1d */ /* 0x000fec0000010000 */
[----:B------:R-:W-:Y:S05]  /*e790*/  @!P2 BRA `(.L_x_138) ;  /* 0x000004200000a947 */ /* 0x000fea0003800000 */
[----:B--234-:R-:W-:Y:S01]  /*e7a0*/  ISETP.NE.AND P1, PT, R172, 0x1, PT ;  /* 0x00000001ac00780c */ /* 0x01cfe20003f25270 */
[----:B------:R-:W-:Y:S01]  /*e7b0*/  IMAD.MOV.U32 R244, RZ, RZ, RZ ;  /* 0x000000fffff47224 */ /* 0x000fe200078e00ff */
[----:B------:R-:W-:-:S04]  /*e7c0*/  IADD3 R2, R164, R171, R170 ;  /* 0x000000aba4027210 */ /* 0x000fc80007ffe0aa */
[----:B------:R-:W-:-:S05]  /*e7d0*/  IADD3 R2, R2, -0x80, RZ ;  /* 0xffffff8002027810 */ /* 0x000fca0007ffe0ff */
[----:B-1----:R-:W-:Y:S02]  /*e7e0*/  IMAD.MOV.U32 R0, RZ, RZ, R2 ;  /* 0x000000ffff007224 */ /* 0x002fe400078e0002 */
[----:B------:R-:W-:-:S05]  /*e7f0*/  @P1 IMAD.HI.U32 R3, R2, c[0x0][0x2bc], RZ ;  /* 0x0000af0002031a27 */ /* 0x000fca00078e00ff */
[----:B------:R-:W-:-:S04]  /*e800*/  @P1 SHF.R.U32.HI R0, RZ, c[0x0][0x2c0], R3 ;  /* 0x0000b000ff001a19 */ /* 0x000fc80000011603 */
[----:B------:R-:W-:-:S04]  /*e810*/  @!P3 IADD3 R3, P0, R0, R168, RZ ;  /* 0x000000a80003b210 */ /* 0x000fc80007f1e0ff */
[----:B------:R-:W-:Y:S02]  /*e820*/  @!P3 LEA.HI.X.SX32 R7, R0, R163, 0x1, P0 ;  /* 0x000000a30007b211 */ /* 0x000fe400000f0eff */
[----:B------:R-:W-:-:S04]  /*e830*/  @!P3 LEA R6, P0, R3, c[0x0][0x2a0], 0x2 ;  /* 0x0000a8000306ba11 */ /* 0x000fc800078010ff */
[----:B------:R-:W-:-:S05]  /*e840*/  @!P3 LEA.HI.X R7, R3, c[0x0][0x2a4], R7, 0x2, P0 ;  /* 0x0000a9000307ba11 */ /* 0x000fca00000f1407 */
[----:B------:R-:W2:Y:S01]  /*e850*/  @!P3 LDG.E R244, [R6.64] ;  /* 0x0000000606f4b981 */ /* 0x000ea2000c1e1900 */
[----:B------:R-:W-:Y:S01]  /*e860*/  IMAD.MOV R0, RZ, RZ, -R0 ;  /* 0x000000ffff007224 */ /* 0x000fe200078e0a00 */
[----:B------:R-:W-:Y:S01]  /*e870*/  SEL R21, RZ, 0x10, P6 ;  /* 0x00000010ff157807 */ /* 0x000fe20003000000 */
[----:B------:R-:W-:Y:S01]  /*e880*/  IMAD.SHL.U32 R10, R176, 0x2, RZ ;  /* 0x00000002b00a7824 */ /* 0x000fe200078e00ff */
[----:B------:R-:W-:Y:S01]  /*e890*/  SEL R20, RZ, 0x10, P5 ;  /* 0x00000010ff147807 */ /* 0x000fe20002800000 */
[----:B------:R-:W-:Y:S01]  /*e8a0*/  IMAD R251, R0, c[0x0][0x2b8], R2 ;  /* 0x0000ae0000fb7a24 */ /* 0x000fe200078e0202 */
[----:B------:R-:W-:Y:S01]  /*e8b0*/  SHF.L.U64.HI R9, R176, 0x1, R161 ;  /* 0x00000001b0097819 */ /* 0x000fe200000102a1 */
[----:B------:R-:W-:Y:S01]  /*e8c0*/  IMAD.SHL.U32 R8, R240, 0x2, RZ ;  /* 0x00000002f0087824 */ /* 0x000fe200078e00ff */
[----:B------:R-:W-:Y:S01]  /*e8d0*/  IADD3 R14, -R20, 0x10, RZ ;  /* 0x00000010140e7810 */ /* 0x000fe20007ffe1ff */
[----:B------:R-:W-:Y:S01]  /*e8e0*/  IMAD.WIDE.U32 R2, R251, c[0x0][0x1e0], RZ ;  /* 0x00007800fb027a25 */ /* 0x000fe200078e00ff */
[----:B------:R-:W-:-:S02]  /*e8f0*/  SHF.R.S32.HI R0, RZ, 0x1f, R251 ;  /* 0x0000001fff007819 */ /* 0x000fc400000114fb */
[----:B------:R-:W-:Y:S02]  /*e900*/  LOP3.LUT R14, R14, 0xf, RZ, 0xc0, !PT ;  /* 0x0000000f0e0e7812 */ /* 0x000fe400078ec0ff */
[----:B------:R-:W-:Y:S01]  /*e910*/  IADD3 R12, -R157, 0x10, RZ ;  /* 0x000000109d0c7810 */ /* 0x000fe20007ffe1ff */
[----:B------:R-:W-:Y:S01]  /*e920*/  IMAD R0, R0, c[0x0][0x1e0], RZ ;  /* 0x0000780000007a24 */ /* 0x000fe200078e02ff */
[----:B------:R-:W-:Y:S02]  /*e930*/  SHF.L.U64.HI R18, R240, 0x1, R160 ;  /* 0x00000001f0127819 */ /* 0x000fe400000102a0 */
[----:B------:R-:W-:Y:S01]  /*e940*/  LOP3.LUT R12, R12, 0xf, RZ, 0xc0, !PT ;  /* 0x0000000f0c0c7812 */ /* 0x000fe200078ec0ff */
[----:B------:R-:W-:Y:S01]  /*e950*/  IMAD R0, R251, c[0x0][0x1e4], R0 ;  /* 0x00007900fb007a24 */ /* 0x000fe200078e0200 */
[----:B------:R-:W-:-:S03]  /*e960*/  SHF.L.U64.HI R19, R241, 0x1, R159 ;  /* 0x00000001f1137819 */ /* 0x000fc6000001029f */
[----:B------:R-:W-:Y:S01]  /*e970*/  IMAD.IADD R3, R3, 0x1, R0 ;  /* 0x0000000103037824 */ /* 0x000fe200078e0200 */
[----:B--2---:R-:W-:-:S03]  /*e980*/  SHF.R.S32.HI R0, RZ, 0x1f, R244 ;  /* 0x0000001fff007819 */ /* 0x004fc600000114f4 */
[----:B------:R-:W-:-:S04]  /*e990*/  IMAD.WIDE.U32 R2, R244, c[0x0][0x1f0], R2 ;  /* 0x00007c00f4027a25 */ /* 0x000fc800078e0002 */
[----:B------:R-:W-:-:S04]  /*e9a0*/  IMAD R0, R0, c[0x0][0x1f0], RZ ;  /* 0x00007c0000007a24 */ /* 0x000fc800078e02ff */
[----:B------:R-:W-:Y:S01]  /*e9b0*/  IMAD R6, R244, c[0x0][0x1f4], R0 ;  /* 0x00007d00f4067a24 */ /* 0x000fe200078e0200 */
[----:B------:R-:W-:-:S04]  /*e9c0*/  IADD3 R0, P0, R166, R2, RZ ;  /* 0x00000002a6007210 */ /* 0x000fc80007f1e0ff */
[----:B------:R-:W-:Y:S02]  /*e9d0*/  IADD3.X R3, R162, R3, R6, P0, !PT ;  /* 0x00000003a2037210 */ /* 0x000fe400007fe406 */
[C---:B------:R-:W-:Y:S02]  /*e9e0*/  LEA R7, P0, R0.reuse, c[0x0][0x1c8], 0x1 ;  /* 0x0000720000077a11 */ /* 0x040fe400078008ff */
[----:B------:R-:W-:Y:S02]  /*e9f0*/  IADD3 R6, -R21, 0x10, RZ ;  /* 0x0000001015067810 */ /* 0x000fe40007ffe1ff */
[----:B------:R-:W-:Y:S02]  /*ea00*/  LEA.HI.X R3, R0, c[0x0][0x1cc], R3, 0x1, P0 ;  /* 0x0000730000037a11 */ /* 0x000fe400000f0c03 */
[----:B------:R-:W1:Y:S01]  /*ea10*/  SHFL.IDX PT, R0, R7, 0x1, 0x1c1f ;  /* 0x003c1f0007007f89 */ /* 0x000e6200000e0000 */
[----:B------:R-:W-:-:S03]  /*ea20*/  LOP3.LUT R6, R6, 0xf, RZ, 0xc0, !PT ;  /* 0x0000000f06067812 */ /* 0x000fc600078ec0ff */
[----:B------:R-:W2:Y:S01]  /*ea30*/  SHFL.IDX PT, R2, R3, 0x1, 0x1c1f ;  /* 0x003c1f0003027f89 */ /* 0x000ea200000e0000 */
[----:B-1----:R-:W-:Y:S01]  /*ea40*/  IADD3 R16, P1, P0, R6, R0, R10 ;  /* 0x0000000006107210 */ /* 0x002fe2000783e00a */
[----:B------:R-:W-:-:S03]  /*ea50*/  IMAD.SHL.U32 R6, R241, 0x2, RZ ;  /* 0x00000002f1067824 */ /* 0x000fc600078e00ff */
[----:B--2---:R-:W-:Y:S02]  /*ea60*/  IADD3.X R17, RZ, R2, R9, P1, P0 ;  /* 0x00000002ff117210 */ /* 0x004fe40000fe0409 */
[----:B------:R-:W-:-:S04]  /*ea70*/  IADD3 R14, P1, P0, R14, R0, R8 ;  /* 0x000000000e0e7210 */ /* 0x000fc8000783e008 */
[----:B------:R-:W-:Y:S02]  /*ea80*/  IADD3.X R15, RZ, R2, R18, P1, P0 ;  /* 0x00000002ff0f7210 */ /* 0x000fe40000fe0412 */
        /* <DEDUP_REMOVED lines=19> */
.L_x_138:
        /* <DEDUP_REMOVED lines=105> */
[----:B------:R-:W-:Y:S02]  /*f250*/  FMNMX.FTZ R6, R32, R36, !PT ;  /* 0x0000002420067209 */ /* 0x000fe40007810000 */
[----:B------:R-:W-:-:S02]  /*f260*/  ISETP.GT.AND P0, PT, R0, 0x39, PT ;  /* 0x000000390000780c */ /* 0x000fc40003f04270 */
[----:B------:R-:W-:Y:S02]  /*f270*/  FMNMX.FTZ R0, R205, R2, !PT ;  /* 0x00000002cd007209 */ /* 0x000fe40007810000 */
[----:B------:R-:W-:Y:S02]  /*f280*/  FMNMX.FTZ R2, R161, R3, !PT ;  /* 0x00000003a1027209 */ /* 0x000fe40007810000 */
[----:B------:R-:W-:Y:S02]  /*f290*/  FMNMX.FTZ R3, R40, R6, !PT ;  /* 0x0000000628037209 */ /* 0x000fe40007810000 */
[----:B------:R-:W-:Y:S02]  /*f2a0*/  FSEL R203, R24, -INF , P0 ;  /* 0xff80000018cb7808 */ /* 0x000fe40000000000 */
[----:B------:R-:W-:Y:S01]  /*f2b0*/  FMNMX.FTZ R0, R204, R0, !PT ;  /* 0x00000000cc007209 */ /* 0x000fe20007810000 */
[----:B------:R-:W-:Y:S01]  /*f2c0*/  LDSM.16.MT88.4 R24, [R221+0x100] ;  /* 0x00010000dd18783b */ /* 0x000fe20000004200 */
[----:B------:R-:W-:-:S02]  /*f2d0*/  FMNMX.FTZ R2, R162, R2, !PT ;  /* 0x00000002a2027209 */ /* 0x000fc40007810000 */
[----:B------:R-:W-:Y:S02]  /*f2e0*/  FMNMX.FTZ R3, R41, R3, !PT ;  /* 0x0000000329037209 */ /* 0x000fe40007810000 */
[----:B------:R-:W-:Y:S02]  /*f2f0*/  FMNMX.FTZ R6, R203, R0, !PT ;  /* 0x00000000cb067209 */ /* 0x000fe40007810000 */
[----:B------:R-:W-:Y:S02]  /*f300*/  FMNMX.FTZ R0, R163, R2, !PT ;  /* 0x00000002a3007209 */ /* 0x000fe40007810000 */
[----:B------:R-:W-:Y:S01]  /*f310*/  FMNMX.FTZ R2, R102, R3, !PT ;  /* 0x0000000366027209 */ /* 0x000fe20007810000 */
[----:B------:R-:W1:Y:S01]  /*f320*/  SHFL.BFLY PT, R7, R6, 0x2, 0x1f ;  /* 0x0c401f0006077f89 */ /* 0x000e6200000e0000 */
[----:B------:R-:W-:Y:S02]  /*f330*/  FMNMX.FTZ R0, R177, R0, !PT ;  /* 0x00000000b1007209 */ /* 0x000fe40007810000 */
[----:B------:R-:W-:-:S02]  /*f340*/  FMNMX.FTZ R2, R106, R2, !PT ;  /* 0x000000026a027209 */ /* 0x000fc40007810000 */
[----:B------:R-:W-:Y:S02]  /*f350*/  FMNMX.FTZ R0, R213, R0, !PT ;  /* 0x00000000d5007209 */ /* 0x000fe40007810000 */
[----:B------:R-:W-:Y:S02]  /*f360*/  FMNMX.FTZ R2, R107, R2, !PT ;  /* 0x000000026b027209 */ /* 0x000fe40007810000 */
[----:B------:R-:W-:Y:S02]  /*f370*/  FMNMX.FTZ R0, R215, R0, !PT ;  /* 0x00000000d7007209 */ /* 0x000fe40007810000 */
[----:B------:R-:W-:Y:S02]  /*f380*/  FMNMX.FTZ R2, R124, R2, !PT ;  /* 0x000000027c027209 */ /* 0x000fe40007810000 */
[----:B------:R-:W-:Y:S02]  /*f390*/  FSEL R207, R30, -INF , P0 ;  /* 0xff8000001ecf7808 */ /* 0x000fe40000000000 */
[----:B------:R-:W-:-:S02]  /*f3a0*/  FMNMX.FTZ R0, R212, R0, !PT ;  /* 0x00000000d4007209 */ /* 0x000fc40007810000 */
[----:B------:R-:W-:Y:S02]  /*f3b0*/  FMNMX.FTZ R2, R178, R2, !PT ;  /* 0x00000002b2027209 */ /* 0x000fe40007810000 */
[----:B------:R-:W-:Y:S02]  /*f3c0*/  FMNMX.FTZ R3, R42, R43, !PT ;  /* 0x0000002b2a037209 */ /* 0x000fe40007810000 */
[----:B------:R-:W-:Y:S02]  /*f3d0*/  FMNMX.FTZ R9, R207, R0, !PT ;  /* 0x00000000cf097209 */ /* 0x000fe40007810000 */
[----:B------:R-:W-:Y:S02]  /*f3e0*/  FMNMX.FTZ R0, R187, R2, !PT ;  /* 0x00000002bb007209 */ /* 0x000fe40007810000 */
[----:B------:R-:W-:Y:S01]  /*f3f0*/  FMNMX.FTZ R3, R44, R3, !PT ;  /* 0x000000032c037209 */ /* 0x000fe20007810000 */
[----:B------:R-:W2:Y:S01]  /*f400*/  SHFL.BFLY PT, R8, R9, 0x2, 0x1f ;  /* 0x0c401f0009087f89 */ /* 0x000ea200000e0000 */
[----:B------:R-:W-:-:S02]  /*f410*/  FMNMX.FTZ R0, R190, R0, !PT ;  /* 0x00000000be007209 */ /* 0x000fc40007810000 */
[----:B------:R-:W-:Y:S02]  /*f420*/  FMNMX.FTZ R2, R45, R3, !PT ;  /* 0x000000032d027209 */ /* 0x000fe40007810000 */
[----:B------:R-:W-:Y:S02]  /*f430*/  FMNMX.FTZ R0, R189, R0, !PT ;  /* 0x00000000bd007209 */ /* 0x000fe40007810000 */
[----:B------:R-:W-:Y:S02]  /*f440*/  FMNMX.FTZ R2, R125, R2, !PT ;  /* 0x000000027d027209 */ /* 0x000fe40007810000 */
[----:B------:R-:W-:Y:S02]  /*f450*/  FMNMX.FTZ R0, R229, R0, !PT ;  /* 0x00000000e5007209 */ /* 0x000fe40007810000 */
[----:B-1----:R-:W-:Y:S02]  /*f460*/  FMNMX.FTZ R6, R6, R7, !PT ;  /* 0x0000000706067209 */ /* 0x002fe40007810000 */
[----:B------:R-:W-:-:S02]  /*f470*/  FMNMX.FTZ R2, R126, R2, !PT ;  /* 0x000000027e027209 */ /* 0x000fc40007810000 */
[----:B------:R-:W-:Y:S01]  /*f480*/  FMNMX.FTZ R0, R228, R0, !PT ;  /* 0x00000000e4007209 */ /* 0x000fe20007810000 */
[----:B------:R-:W1:Y:S01]  /*f490*/  SHFL.BFLY PT, R103, R6, 0x1, 0x1f ;  /* 0x0c201f0006677f89 */ /* 0x000e6200000e0000 */
[----:B------:R-:W-:Y:S02]  /*f4a0*/  FMNMX.FTZ R2, R127, R2, !PT ;  /* 0x000000027f027209 */ /* 0x000fe40007810000 */
[----:B------:R-:W-:Y:S02]  /*f4b0*/  FSEL R214, R31, -INF , P0 ;  /* 0xff8000001fd67808 */ /* 0x000fe40000000000 */
[----:B------:R-:W-:Y:S02]  /*f4c0*/  FMNMX.FTZ R0, R234, R0, !PT ;  /* 0x00000000ea007209 */ /* 0x000fe40007810000 */
[----:B------:R-:W-:Y:S02]  /*f4d0*/  FMNMX.FTZ R2, R128, R2, !PT ;  /* 0x0000000280027209 */ /* 0x000fe40007810000 */
[----:B------:R-:W-:-:S02]  /*f4e0*/  FMNMX.FTZ R7, R214, R0, !PT ;  /* 0x00000000d6077209 */ /* 0x000fc40007810000 */
[----:B------:R-:W-:Y:S02]  /*f4f0*/  FMNMX.FTZ R2, R196, R2, !PT ;  /* 0x00000002c4027209 */ /* 0x000fe40007810000 */
[----:B--2---:R-:W-:Y:S02]  /*f500*/  FMNMX.FTZ R9, R9, R8, !PT ;  /* 0x0000000809097209 */ /* 0x004fe40007810000 */
[----:B------:R-:W2:Y:S01]  /*f510*/  SHFL.BFLY PT, R8, R7, 0x2, 0x1f ;  /* 0x0c401f0007087f89 */ /* 0x000ea200000e0000 */
[----:B------:R-:W-:Y:S02]  /*f520*/  FMNMX.FTZ R0, R198, R2, !PT ;  /* 0x00000002c6007209 */ /* 0x000fe40007810000 */
[----:B------:R-:W-:Y:S01]  /*f530*/  FSEL R227, R37, -INF , P0 ;  /* 0xff80000025e37808 */ /* 0x000fe20000000000 */
[----:B------:R-:W3:Y:S01]  /*f540*/  SHFL.BFLY PT, R2, R9, 0x1, 0x1f ;  /* 0x0c201f0009027f89 */ /* 0x000ee200000e0000 */
[----:B------:R-:W-:-:S04]  /*f550*/  FMNMX.FTZ R0, R200, R0, !PT ;  /* 0x00000000c8007209 */ /* 0x000fc80007810000 */
[----:B------:R-:W-:Y:S02]  /*f560*/  FMNMX.FTZ R0, R199, R0, !PT ;  /* 0x00000000c7007209 */ /* 0x000fe40007810000 */
[----:B-1----:R-:W-:Y:S02]  /*f570*/  FMNMX.FTZ R103, R6, R103, !PT ;  /* 0x0000006706677209 */ /* 0x002fe40007810000 */
[----:B------:R-:W-:Y:S02]  /*f580*/  FMNMX.FTZ R0, R179, R0, !PT ;  /* 0x00000000b3007209 */ /* 0x000fe40007810000 */
[C---:B------:R-:W-:Y:S01]  /*f590*/  FSETP.NEU.FTZ.AND P0, PT, R103.reuse, -INF , PT ;  /* 0xff8000006700780b */ /* 0x040fe20003f1d000 */
[----:B------:R-:W-:Y:S01]  /*f5a0*/  FMUL.FTZ R3, R103, c[0x0][0x2d0] ;  /* 0x0000b40067037a20 */ /* 0x000fe20000410000 */
[----:B------:R-:W-:-:S04]  /*f5b0*/  FMNMX.FTZ R6, R252, R0, !PT ;  /* 0x00000000fc067209 */ /* 0x000fc80007810000 */
[----:B------:R-:W-:Y:S02]  /*f5c0*/  FMNMX.FTZ R6, R250, R6, !PT ;  /* 0x00000006fa067209 */ /* 0x000fe40007810000 */
[----:B------:R-:W-:Y:S02]  /*f5d0*/  FSEL R3, R3, RZ, P0 ;  /* 0x000000ff03037208 */ /* 0x000fe40000000000 */
[----:B--2---:R-:W-:Y:S02]  /*f5e0*/  FMNMX.FTZ R8, R7, R8, !PT ;  /* 0x0000000807087209 */ /* 0x004fe40007810000 */
[----:B------:R-:W-:Y:S01]  /*f5f0*/  FMNMX.FTZ R6, R227, R6, !PT ;  /* 0x00000006e3067209 */ /* 0x000fe20007810000 */
[--C-:B------:R-:W-:Y:S01]  /*f600*/  FFMA.FTZ R0, R10, c[0x0][0x2d0], -R3.reuse ;  /* 0x0000b4000a007a23 */ /* 0x100fe20000010803 */
[----:B---3--:R-:W-:Y:S01]  /*f610*/  FMNMX.FTZ R2, R2, R9, !PT ;  /* 0x0000000902027209 */ /* 0x008fe20007810000 */
[----:B------:R-:W1:Y:S01]  /*f620*/  SHFL.BFLY PT, R10, R8, 0x1, 0x1f ;  /* 0x0c201f00080a7f89 */ /* 0x000e6200000e0000 */
[--C-:B------:R-:W-:Y:S01]  /*f630*/  FFMA.FTZ R7, R12, c[0x0][0x2d0], -R3.reuse ;  /* 0x0000b4000c077a23 */ /* 0x100fe20000010803 */
[----:B------:R2:W-:Y:S01]  /*f640*/  MUFU.EX2 R17, R0 ;  /* 0x0000000000117308 */ /* 0x0005e20000000800 */
[----:B------:R-:W-:Y:S01]  /*f650*/  FSETP.NEU.FTZ.AND P0, PT, R2, -INF , PT ;  /* 0xff8000000200780b */ /* 0x000fe20003f1d000 */
[----:B------:R-:W3:Y:S06]  /*f660*/  SHFL.BFLY PT, R9, R6, 0x2, 0x1f ;  /* 0x0c401f0006097f89 */ /* 0x000eec00000e0000 */
[----:B------:R4:W-:Y:S01]  /*f670*/  MUFU.EX2 R137, R7 ;  /* 0x0000000700897308 */ /* 0x0009e20000000800 */
[----:B--2---:R-:W-:-:S07]  /*f680*/  FFMA.FTZ R0, R11, c[0x0][0x2d0], -R3 ;  /* 0x0000b4000b007a23 */ /* 0x004fce0000010803 */
[----:B------:R2:W5:Y:S01]  /*f690*/  MUFU.EX2 R18, R0 ;  /* 0x0000000000127308 */ /* 0x0005620000000800 */
[----:B-1----:R-:W-:Y:S01]  /*f6a0*/  FMNMX.FTZ R105, R8, R10, !PT ;  /* 0x0000000a08697209 */ /* 0x002fe20007810000 */
[----:B----4-:R-:W-:Y:S01]  /*f6b0*/  FFMA.FTZ R7, R13, c[0x0][0x2d0], -R3 ;  /* 0x0000b4000d077a23 */ /* 0x010fe20000010803 */
[----:B---3--:R-:W-:-:S05]  /*f6c0*/  FMNMX.FTZ R6, R6, R9, !PT ;  /* 0x0000000906067209 */ /* 0x008fca0007810000 */
[----:B------:R1:W3:Y:S01]  /*f6d0*/  MUFU.EX2 R185, R7 ;  /* 0x0000000700b97308 */ /* 0x0002e20000000800 */
[----:B--2---:R-:W-:-:S05]  /*f6e0*/  FMUL.FTZ R0, R2, c[0x0][0x2d0] ;  /* 0x0000b40002007a20 */ /* 0x004fca0000410000 */
[----:B------:R-:W-:Y:S02]  /*f6f0*/  FSEL R0, R0, RZ, P0 ;  /* 0x000000ff00007208 */ /* 0x000fe40000000000 */
[----:B------:R-:W-:-:S03]  /*f700*/  FSETP.NEU.FTZ.AND P0, PT, R105, -INF , PT ;  /* 0xff8000006900780b */ /* 0x000fc60003f1d000 */
[--C-:B-1----:R-:W-:Y:S02]  /*f710*/  FFMA.FTZ R7, R14, c[0x0][0x2d0], -R0.reuse ;  /* 0x0000b4000e077a23 */ /* 0x102fe40000010800 */
[--C-:B------:R-:W-:Y:S02]  /*f720*/  FFMA.FTZ R4, R16, c[0x0][0x2d0], -R0.reuse ;  /* 0x0000b40010047a23 */ /* 0x100fe40000010800 */
[----:B------:R1:W-:Y:S01]  /*f730*/  MUFU.EX2 R138, R7 ;  /* 0x00000007008a7308 */ /* 0x0003e20000000800 */
[----:B------:R-:W-:Y:S02]  /*f740*/  FFMA.FTZ R5, R15, c[0x0][0x2d0], -R0 ;  /* 0x0000b4000f057a23 */ /* 0x000fe40000010800 */
[----:B-----5:R-:W-:Y:S02]  /*f750*/  IMAD.MOV.U32 R14, RZ, RZ, R18 ;  /* 0x000000ffff0e7224 */ /* 0x020fe400078e0012 */
[----:B------:R-:W-:Y:S02]  /*f760*/  IMAD.MOV.U32 R15, RZ, RZ, R17 ;  /* 0x000000ffff0f7224 */ /* 0x000fe400078e0011 */
[----:B------:R-:W-:Y:S01]  /*f770*/  LDSM.16.MT88.4 R16, [R222+0x100] ;  /* 0x00010000de10783b */ /* 0x000fe20000004200 */
[----:B------:R2:W-:Y:S03]  /*f780*/  MUFU.EX2 R136, R4 ;  /* 0x0000000400887308 */ /* 0x0005e60000000800 */
[----:B-1----:R-:W1:Y:S05]  /*f790*/  SHFL.BFLY PT, R7, R6, 0x1, 0x1f ;  /* 0x0c201f0006077f89 */ /* 0x002e6a00000e0000 */
[----:B------:R4:W5:Y:S01]  /*f7a0*/  MUFU.EX2 R139, R5 ;  /* 0x00000005008b7308 */ /* 0x0009620000000800 */
[----:B--2---:R-:W-:-:S05]  /*f7b0*/  FMUL.FTZ R4, R105, c[0x0][0x2d0] ;  /* 0x0000b40069047a20 */ /* 0x004fca0000410000 */
[----:B------:R-:W-:Y:S01]  /*f7c0*/  FSEL R12, R4, RZ, P0 ;  /* 0x000000ff040c7208 */ /* 0x000fe20000000000 */
[----:B----4-:R-:W-:-:S04]  /*f7d0*/  FFMA.FTZ R5, R28, c[0x0][0x2d0], -R0 ;  /* 0x0000b4001c057a23 */ /* 0x010fc80000010800 */
[--C-:B------:R-:W-:Y:S01]  /*f7e0*/  FFMA.FTZ R4, R32, c[0x0][0x2d0], -R12.reuse ;  /* 0x0000b40020047a23 */ /* 0x100fe2000001080c */
[----:B------:R-:W2:Y:S01]  /*f7f0*/  LDSM.16.MT88.4 R28, [R222+0x1100] ;  /* 0x00110000de1c783b */ /* 0x000ea20000004200 */
[----:B------:R5:W4:Y:S01]  /*f800*/  MUFU.EX2 R184, R5 ;  /* 0x0000000500b87308 */ /* 0x000b220000000800 */
[----:B------:R-:W-:Y:S02]  /*f810*/  FFMA.FTZ R9, R40, c[0x0][0x2d0], -R12 ;  /* 0x0000b40028097a23 */ /* 0x000fe4000001080c */
[----:B------:R-:W2:Y:S01]  /*f820*/  LDSM.16.MT88.4 R32, [R221+0x2100] ;  /* 0x00210000dd20783b */ /* 0x000ea20000004200 */
[----:B-1----:R-:W-:Y:S02]  /*f830*/  FMNMX.FTZ R104, R6, R7, !PT ;  /* 0x0000000706687209 */ /* 0x002fe40007810000 */
[----:B---3--:R-:W-:Y:S02]  /*f840*/  F2FP.PACK_AB R6, R185, R137 ;  /* 0x00000089b906723e */ /* 0x008fe400000000ff */
[----:B------:R1:W-:Y:S01]  /*f850*/  MUFU.EX2 R247, R4 ;  /* 0x0000000400f77308 */ /* 0x0003e20000000800 */
[C---:B------:R-:W-:Y:S01]  /*f860*/  FMUL.FTZ R8, R104.reuse, c[0x0][0x2d0] ;  /* 0x0000b40068087a20 */ /* 0x040fe20000410000 */
[----:B------:R-:W-:-:S04]  /*f870*/  FSETP.NEU.FTZ.AND P0, PT, R104, -INF , PT ;  /* 0xff8000006800780b */ /* 0x000fc80003f1d000 */
[----:B------:R-:W-:Y:S01]  /*f880*/  FSEL R13, R8, RZ, P0 ;  /* 0x000000ff080d7208 */ /* 0x000fe20000000000 */
[--C-:B------:R-:W-:Y:S01]  /*f890*/  FFMA.FTZ R8, R41, c[0x0][0x2d0], -R12.reuse ;  /* 0x0000b40029087a23 */ /* 0x100fe2000001080c */
[----:B-----5:R-:W-:Y:S01]  /*f8a0*/  F2FP.PACK_AB R5, R139, R138 ;  /* 0x0000008a8b05723e */ /* 0x020fe200000000ff */
[----:B------:R-:W-:Y:S01]  /*f8b0*/  MUFU.EX2 R248, R9 ;  /* 0x0000000900f87308 */ /* 0x000fe20000000800 */
[----:B----4-:R-:W-:Y:S01]  /*f8c0*/  F2FP.PACK_AB R7, R184, R136 ;  /* 0x00000088b807723e */ /* 0x010fe200000000ff */
[----:B-1----:R-:W-:-:S06]  /*f8d0*/  FFMA.FTZ R4, R36, c[0x0][0x2d0], -R12 ;  /* 0x0000b40024047a23 */ /* 0x002fcc000001080c */
[----:B------:R1:W3:Y:S01]  /*f8e0*/  MUFU.EX2 R249, R8 ;  /* 0x0000000800f97308 */ /* 0x0002e20000000800 */
[----:B------:R-:W4:Y:S07]  /*f8f0*/  LDSM.16.MT88.4 R36, [R222+0x2100] ;  /* 0x00210000de24783b */ /* 0x000f2e0000004200 */
[----:B------:R5:W-:Y:S01]  /*f900*/  MUFU.EX2 R239, R4 ;  /* 0x0000000400ef7308 */ /* 0x000be20000000800 */
[----:B-1----:R-:W-:Y:S01]  /*f910*/  FFMA.FTZ R8, R42, c[0x0][0x2d0], -R13 ;  /* 0x0000b4002a087a23 */ /* 0x002fe2000001080d */
[----:B---3--:R-:W-:-:S06]  /*f920*/  F2FP.PACK_AB R10, R249, R248 ;  /* 0x000000f8f90a723e */ /* 0x008fcc00000000ff */
[----:B------:R1:W-:Y:S01]  /*f930*/  MUFU.EX2 R236, R8 ;  /* 0x0000000800ec7308 */ /* 0x0003e20000000800 */
[----:B-----5:R-:W-:-:S07]  /*f940*/  F2FP.PACK_AB R4, R14, R15 ;  /* 0x0000000f0e04723e */ /* 0x020fce00000000ff */
[C---:B------:R-:W-:Y:S01]  /*f950*/  HMMA.16816.F32 R120, R4.reuse, R24, RZ ;  /* 0x000000180478723c */ /* 0x040fe200000018ff */
[--C-:B-1----:R-:W-:Y:S02]  /*f960*/  FFMA.FTZ R8, R43, c[0x0][0x2d0], -R13.reuse ;  /* 0x0000b4002b087a23 */ /* 0x102fe4000001080d */
[----:B------:R-:W-:Y:S05]  /*f970*/  LDSM.16.MT88.4 R40, [R222+0x2500] ;  /* 0x00250000de28783b */ /* 0x000fea0000004200 */
[C---:B------:R-:W-:Y:S01]  /*f980*/  HMMA.16816.F32 R116, R4.reuse, R16, RZ ;  /* 0x000000100474723c */ /* 0x040fe200000018ff */
[----:B------:R1:W3:Y:S07]  /*f990*/  MUFU.EX2 R235, R8 ;  /* 0x0000000800eb7308 */ /* 0x0002ee0000000800 */
[C---:B------:R-:W-:Y:S08]  /*f9a0*/  HMMA.16816.F32 R112, R4.reuse, R20, RZ ;  /* 0x000000140470723c */ /* 0x040ff000000018ff */
[----:B--2---:R-:W-:Y:S01]  /*f9b0*/  HMMA.16816.F32 R108, R4, R28, RZ ;  /* 0x0000001c046c723c */ /* 0x004fe200000018ff */
[----:B-1----:R-:W-:Y:S01]  /*f9c0*/  FFMA.FTZ R8, R44, c[0x0][0x2d0], -R13 ;  /* 0x0000b4002c087a23 */ /* 0x002fe2000001080d */
[----:B---3--:R-:W-:-:S03]  /*f9d0*/  F2FP.PACK_AB R9, R235, R236 ;  /* 0x000000eceb09723e */ /* 0x008fc600000000ff */
[----:B------:R1:W-:Y:S03]  /*f9e0*/  MUFU.EX2 R238, R8 ;  /* 0x0000000800ee7308 */ /* 0x0003e60000000800 */
[C---:B------:R-:W-:Y:S08]  /*f9f0*/  HMMA.16816.F32 R96, R4.reuse, R32, RZ ;  /* 0x000000200460723c */ /* 0x040ff000000018ff */
[----:B----4-:R-:W-:Y:S01]  /*fa00*/  HMMA.16816.F32 R92, R4, R36, RZ ;  /* 0x00000024045c723c */ /* 0x010fe200000018ff */
        /* <DEDUP_REMOVED lines=14> */
[----:B------:R-:W2:Y:S07]  /*faf0*/  LDSM.16.MT88.4 R24, [R221+0x500] ;  /* 0x00050000dd18783b */ /* 0x000eae0000004200 */
        /* <DEDUP_REMOVED lines=8> */
[----:B------:R-:W1:Y:S01]  /*fb80*/  LDSM.16.MT88.4 R20, [R222+0x500] ;  /* 0x00050000de14783b */ /* 0x000e620000004200 */
[----:B------:R3:W-:Y:S06]  /*fb90*/  MUFU.EX2 R243, R4 ;  /* 0x0000000400f37308 */ /* 0x0007ec0000000800 */
[C---:B------:R-:W-:Y:S08]  /*fba0*/  HMMA.16816.F32 R52, R8.reuse, R28, RZ ;  /* 0x0000001c0834723c */ /* 0x040ff000000018ff */
[----:B------:R-:W-:Y:S01]  /*fbb0*/  HMMA.16816.F32 R152, R8, R30, RZ ;  /* 0x0000001e0898723c */ /* 0x000fe200000018ff */
[----:B------:R-:W4:Y:S01]  /*fbc0*/  LDSM.16.MT88.4 R28, [R222+0x1500] ;  /* 0x00150000de1c783b */ /* 0x000f220000004200 */
[----:B---3--:R-:W-:-:S04]  /*fbd0*/  FFMA.FTZ R4, R49, c[0x0][0x2d0], -R3 ;  /* 0x0000b40031047a23 */ /* 0x008fc80000010803 */
[----:B------:R3:W5:Y:S02]  /*fbe0*/  MUFU.EX2 R242, R4 ;  /* 0x0000000400f27308 */ /* 0x0007640000000800 */
[C---:B------:R-:W-:Y:S08]  /*fbf0*/  HMMA.16816.F32 R164, R8.reuse, R34, RZ ;  /* 0x0000002208a4723c */ /* 0x040ff000000018ff */
[----:B------:R-:W-:Y:S01]  /*fc00*/  HMMA.16816.F32 R44, R8, R36, RZ ;  /* 0x00000024082c723c */ /* 0x000fe200000018ff */
[----:B---3--:R-:W-:-:S07]  /*fc10*/  FFMA.FTZ R4, R50, c[0x0][0x2d0], -R0 ;  /* 0x0000b40032047a23 */ /* 0x008fce0000010800 */
[----:B------:R-:W-:Y:S01]  /*fc20*/  HMMA.16816.F32 R168, R8, R38, RZ ;  /* 0x0000002608a8723c */ /* 0x000fe200000018ff */
[----:B-----5:R-:W-:Y:S01]  /*fc30*/  F2FP.PACK_AB R6, R242, R243 ;  /* 0x000000f3f206723e */ /* 0x020fe200000000ff */
[----:B------:R-:W-:Y:S01]  /*fc40*/  LDSM.16.MT88.4 R36, [R222+0x2900] ;  /* 0x00290000de24783b */ /* 0x000fe20000004200 */
[----:B------:R3:W-:Y:S02]  /*fc50*/  MUFU.EX2 R230, R4 ;  /* 0x0000000400e67308 */ /* 0x0007e40000000800 */
[----:B---3--:R-:W-:-:S03]  /*fc60*/  FFMA.FTZ R4, R51, c[0x0][0x2d0], -R0 ;  /* 0x0000b40033047a23 */ /* 0x008fc60000010800 */
[----:B------:R-:W-:Y:S01]  /*fc70*/  HMMA.16816.F32 R48, R8, R32, RZ ;  /* 0x000000200830723c */ /* 0x000fe200000018ff */
[----:B------:R-:W3:Y:S02]  /*fc80*/  LDSM.16.MT88.4 R32, [R221+0x2500] ;  /* 0x00250000dd20783b */ /* 0x000ee40000004200 */
[----:B------:R5:W1:Y:S04]  /*fc90*/  MUFU.EX2 R233, R4 ;  /* 0x0000000400e97308 */ /* 0x000a680000000800 */
[----:B------:R-:W-:Y:S02]  /*fca0*/  FFMA.FTZ R8, R107, c[0x0][0x2d0], -R12 ;  /* 0x0000b4006b087a23 */ /* 0x000fe4000001080c */
[----:B------:R-:W-:Y:S02]  /*fcb0*/  IMAD.MOV.U32 R9, RZ, RZ, R139 ;  /* 0x000000ffff097224 */ /* 0x000fe400078e008b */
[----:B------:R2:W-:Y:S01]  /*fcc0*/  MUFU.EX2 R217, R8 ;  /* 0x0000000800d97308 */ /* 0x0005e20000000800 */
[----:B------:R-:W-:-:S02]  /*fcd0*/  IMAD.MOV.U32 R11, RZ, RZ, R138 ;  /* 0x000000ffff0b7224 */ /* 0x000fc400078e008a */
[----:B------:R-:W-:Y:S02]  /*fce0*/  IMAD.MOV.U32 R10, RZ, RZ, R137 ;  /* 0x000000ffff0a7224 */ /* 0x000fe400078e0089 */
[----:B-----5:R-:W-:Y:S01]  /*fcf0*/  FFMA.FTZ R4, R100, c[0x0][0x2d0], -R0 ;  /* 0x0000b40064047a23 */ /* 0x020fe20000010800 */
[----:B-1----:R-:W-:Y:S01]  /*fd00*/  F2FP.PACK_AB R5, R233, R230 ;  /* 0x000000e6e905723e */ /* 0x002fe200000000ff */
[----:B------:R-:W-:Y:S02]  /*fd10*/  IMAD.MOV.U32 R100, RZ, RZ, R136 ;  /* 0x000000ffff647224 */ /* 0x000fe400078e0088 */
[----:B------:R1:W-:Y:S01]  /*fd20*/  MUFU.EX2 R232, R4 ;  /* 0x0000000400e87308 */ /* 0x0003e20000000800 */
[----:B--2---:R-:W-:-:S07]  /*fd30*/  FFMA.FTZ R8, R124, c[0x0][0x2d0], -R12 ;  /* 0x0000b4007c087a23 */ /* 0x004fce000001080c */
[----:B------:R2:W-:Y:S01]  /*fd40*/  MUFU.EX2 R216, R8 ;  /* 0x0000000800d87308 */ /* 0x0005e20000000800 */
[----:B-1----:R-:W-:-:S07]  /*fd50*/  FFMA.FTZ R4, R101, c[0x0][0x2d0], -R0 ;  /* 0x0000b40065047a23 */ /* 0x002fce0000010800 */
[----:B------:R1:W5:Y:S01]  /*fd60*/  MUFU.EX2 R231, R4 ;  /* 0x0000000400e77308 */ /* 0x0003620000000800 */
[----:B--2---:R-:W-:-:S07]  /*fd70*/  FFMA.FTZ R8, R125, c[0x0][0x2d0], -R13 ;  /* 0x0000b4007d087a23 */ /* 0x004fce000001080d */
[----:B------:R2:W-:Y:S01]  /*fd80*/  MUFU.EX2 R210, R8 ;  /* 0x0000000800d27308 */ /* 0x0005e20000000800 */
[----:B-1----:R-:W-:Y:S01]  /*fd90*/  FFMA.FTZ R4, R102, c[0x0][0x2d0], -R12 ;  /* 0x0000b40066047a23 */ /* 0x002fe2000001080c */
[----:B-----5:R-:W-:-:S06]  /*fda0*/  F2FP.PACK_AB R7, R231, R232 ;  /* 0x000000e8e707723e */ /* 0x020fcc00000000ff */
[----:B------:R1:W-:Y:S01]  /*fdb0*/  MUFU.EX2 R219, R4 ;  /* 0x0000000400db7308 */ /* 0x0003e20000000800 */
[----:B--2---:R-:W-:-:S07]  /*fdc0*/  FFMA.FTZ R8, R126, c[0x0][0x2d0], -R13 ;  /* 0x0000b4007e087a23 */ /* 0x004fce000001080d */
[----:B------:R2:W-:Y:S01]  /*fdd0*/  MUFU.EX2 R211, R8 ;  /* 0x0000000800d37308 */ /* 0x0005e20000000800 */
[----:B-1----:R-:W-:-:S07]  /*fde0*/  FFMA.FTZ R4, R106, c[0x0][0x2d0], -R12 ;  /* 0x0000b4006a047a23 */ /* 0x002fce000001080c */
[----:B------:R1:W5:Y:S01]  /*fdf0*/  MUFU.EX2 R218, R4 ;  /* 0x0000000400da7308 */ /* 0x0003620000000800 */
[----:B--2---:R-:W-:Y:S02]  /*fe00*/  FFMA.FTZ R8, R127, c[0x0][0x2d0], -R13 ;  /* 0x0000b4007f087a23 */ /* 0x004fe4000001080d */
[----:B------:R-:W-:Y:S05]  /*fe10*/  LDSM.16.MT88.4 R124, [R221+0xd00] ;  /* 0x000d0000dd7c783b */ /* 0x000fea0000004200 */
[----:B------:R2:W-:Y:S01]  /*fe20*/  MUFU.EX2 R209, R8 ;  /* 0x0000000800d17308 */ /* 0x0005e20000000800 */
[----:B-1----:R-:W-:-:S07]  /*fe30*/  F2FP.PACK_AB R4, R245, R237 ;  /* 0x000000edf504723e */ /* 0x002fce00000000ff */
[----:B------:R-:W-:Y:S01]  /*fe40*/  HMMA.16816.F32 R180, R4, R24, R120 ;  /* 0x0000001804b4723c */ /* 0x000fe20000001878 */
[----:B--2---:R-:W-:-:S04]  /*fe50*/  FFMA.FTZ R8, R128, c[0x0][0x2d0], -R13 ;  /* 0x0000b40080087a23 */ /* 0x004fc8000001080d */
[----:B------:R1:W2:Y:S03]  /*fe60*/  MUFU.EX2 R208, R8 ;  /* 0x0000000800d07308 */ /* 0x0002a60000000800 */
[C---:B------:R-:W-:Y:S08]  /*fe70*/  HMMA.16816.F32 R172, R4.reuse, R20, R116 ;  /* 0x0000001404ac723c */ /* 0x040ff00000001874 */
[----:B----4-:R-:W-:Y:S01]  /*fe80*/  HMMA.16816.F32 R144, R4, R28, R108 ;  /* 0x0000001c0490723c */ /* 0x010fe2000000186c */
[----:B-1----:R-:W-:-:S07]  /*fe90*/  FFMA.FTZ R8, R129, c[0x0][0x2d0], -R3 ;  /* 0x0000b40081087a23 */ /* 0x002fce0000010803 */
[C---:B---3--:R-:W-:Y:S01]  /*fea0*/  HMMA.16816.F32 R116, R4.reuse, R32, R96 ;  /* 0x000000200474723c */ /* 0x048fe20000001860 */
[----:B------:R1:W-:Y:S07]  /*feb0*/  MUFU.EX2 R202, R8 ;  /* 0x0000000800ca7308 */ /* 0x0003ee0000000800 */
[C---:B------:R-:W-:Y:S08]  /*fec0*/  HMMA.16816.F32 R108, R4.reuse, R40, R92 ;  /* 0x00000028046c723c */ /* 0x040ff0000000185c */
[----:B------:R-:W-:Y:S01]  /*fed0*/  HMMA.16816.F32 R120, R4, R26, R88 ;  /* 0x0000001a0478723c */ /* 0x000fe20000001858 */
[----:B-1----:R-:W-:-:S04]  /*fee0*/  FFMA.FTZ R8, R160, c[0x0][0x2d0], -R3 ;  /* 0x0000b400a0087a23 */ /* 0x002fc80000010803 */
[----:B------:R1:W3:Y:S03]  /*fef0*/  MUFU.EX2 R201, R8 ;  /* 0x0000000800c97308 */ /* 0x0002e60000000800 */
[C---:B------:R-:W-:Y:S08]  /*ff00*/  HMMA.16816.F32 R136, R4.reuse, R22, R84 ;  /* 0x000000160488723c */ /* 0x040ff00000001854 */
[----:B------:R-:W-:Y:S01]  /*ff10*/  HMMA.16816.F32 R156, R4, R16, R112 ;  /* 0x00000010049c723c */ /* 0x000fe20000001870 */
[----:B-1----:R-:W-:-:S07]  /*ff20*/  FFMA.FTZ R8, R131, c[0x0][0x2d0], -R3 ;  /* 0x0000b40083087a23 */ /* 0x002fce0000010803 */
[C---:B------:R-:W-:Y:S01]  /*ff30*/  HMMA.16816.F32 R96, R4.reuse, R18, R80 ;  /* 0x000000120460723c */ /* 0x040fe20000001850 */
[----:B------:R1:W-:Y:S07]  /*ff40*/  MUFU.EX2 R197, R8 ;  /* 0x0000000800c57308 */ /* 0x0003ee0000000800 */
[C---:B------:R-:W-:Y:S08]  /*ff50*/  HMMA.16816.F32 R92, R4.reuse, R30, R76 ;  /* 0x0000001e045c723c */ /* 0x040ff0000000184c */
[----:B------:R-:W-:Y:S01]  /*ff60*/  HMMA.16816.F32 R88, R4, R34, R72 ;  /* 0x000000220458723c */ /* 0x000fe20000001848 */
[----:B-1----:R-:W-:-:S04]  /*ff70*/  FFMA.FTZ R8, R130, c[0x0][0x2d0], -R3 ;  /* 0x0000b40082087a23 */ /* 0x002fc80000010803 */
[----:B------:R1:W-:Y:S03]  /*ff80*/  MUFU.EX2 R191, R8 ;  /* 0x0000000800bf7308 */ /* 0x0003e60000000800 */
[----:B------:R-:W-:Y:S07]  /*ff90*/  HMMA.16816.F32 R84, R4, R42, R64 ;  /* 0x0000002a0454723c */ /* 0x000fee0000001840 */
[----:B-----5:R-:W-:-:S02]  /*ffa0*/  F2FP.PACK_AB R4, R218, R219 ;  /* 0x000000dbda04723e */ /* 0x020fc400000000ff */
[----:B------:R-:W-:Y:S02]  /*ffb0*/  F2FP.PACK_AB R5, R211, R210 ;  /* 0x000000d2d305723e */ /* 0x000fe400000000ff */
[----:B------:R-:W-:Y:S02]  /*ffc0*/  F2FP.PACK_AB R6, R216, R217 ;  /* 0x000000d9d806723e */ /* 0x000fe400000000ff */
[----:B--2---:R-:W-:Y:S01]  /*ffd0*/  F2FP.PACK_AB R7, R208, R209 ;  /* 0x000000d1d007723e */ /* 0x004fe200000000ff */
[----:B-1----:R-:W-:-:S04]  /*ffe0*/  FFMA.FTZ R8, R161, c[0x0][0x2d0], -R0 ;  /* 0x0000b400a1087a23 */ /* 0x002fc80000010800 */
[----:B------:R1:W-:Y:S02]  /*fff0*/  MUFU.EX2 R188, R8 ;  /* 0x0000000800bc7308 */ /* 0x0003e40000000800 */
[C---:B------:R-:W-:Y:S08]  /*10000*/  HMMA.16816.F32 R192, R4.reuse, R40, R44 ;  /* 0x0000002804c0723c */ /* 0x040ff0000000182c */
[----:B------:R-:W-:Y:S01]  /*10010*/  HMMA.16816.F32 R44, R4, R30, R152 ;  /* 0x0000001e042c723c */ /* 0x000fe20000001898 */
[----:B-1----:R-:W-:-:S06]  /*10020*/  FFMA.FTZ R8, R162, c[0x0][0x2d0], -R0 ;  /* 0x0000b400a2087a23 */ /* 0x002fcc0000010800 */
[----:B------:R-:W-:Y:S01]  /*10030*/  IMAD.MOV.U32 R153, RZ, RZ, R184 ;  /* 0x000000ffff997224 */ /* 0x000fe200078e00b8 */
[C---:B------:R-:W-:Y:S01]  /*10040*/  HMMA.16816.F32 R76, R4.reuse, R20, R60 ;  /* 0x00000014044c723c */ /* 0x040fe2000000183c */
[----:B------:R1:W2:Y:S01]  /*10050*/  MUFU.EX2 R186, R8 ;  /* 0x0000000800ba7308 */ /* 0x0002a20000000800 */
[----:B------:R-:W-:Y:S02]  /*10060*/  IMAD.MOV.U32 R154, RZ, RZ, R185 ;  /* 0x000000ffff9a7224 */ /* 0x000fe400078e00b9 */
[----:B------:R-:W-:Y:S02]  /*10070*/  IMAD.MOV.U32 R152, RZ, RZ, R179 ;  /* 0x000000ffff987224 */ /* 0x000fe400078e00b3 */
[----:B------:R-:W-:Y:S02]  /*10080*/  IMAD.MOV.U32 R155, RZ, RZ, R100 ;  /* 0x000000ffff9b7224 */ /* 0x000fe400078e0064 */
[C---:B------:R-:W-:Y:S08]  /*10090*/  HMMA.16816.F32 R80, R4.reuse, R24, R68 ;  /* 0x000000180450723c */ /* 0x040ff00000001844 */
[C---:B------:R-:W-:Y:S01]  /*100a0*/  HMMA.16816.F32 R60, R4.reuse, R26, R148 ;  /* 0x0000001a043c723c */ /* 0x040fe20000001894 */
[--C-:B-1----:R-:W-:Y:S01]  /*100b0*/  FFMA.FTZ R8, R163, c[0x0][0x2d0], -R0.reuse ;  /* 0x0000b400a3087a23 */ /* 0x102fe20000010800 */
[----:B------:R-:W1:Y:S03]  /*100c0*/  LDSM.16.MT88.4 R24, [R221+0x900] ;  /* 0x00090000dd18783b */ /* 0x000e660000004200 */
[----:B------:R4:W-:Y:S03]  /*100d0*/  MUFU.EX2 R184, R8 ;  /* 0x0000000800b87308 */ /* 0x0009e60000000800 */
[C---:B------:R-:W-:Y:S08]  /*100e0*/  HMMA.16816.F32 R72, R4.reuse, R16, R56 ;  /* 0x000000100448723c */ /* 0x040ff00000001838 */
[----:B------:R-:W-:Y:S01]  /*100f0*/  HMMA.16816.F32 R68, R4, R28, R52 ;  /* 0x0000001c0444723c */ /* 0x000fe20000001834 */
[----:B------:R-:W-:Y:S01]  /*10100*/  LDSM.16.MT88.4 R28, [R222+0x1900] ;  /* 0x00190000de1c783b */ /* 0x000fe20000004200 */
[----:B----4-:R-:W-:-:S06]  /*10110*/  FFMA.FTZ R8, R177, c[0x0][0x2d0], -R0 ;  /* 0x0000b400b1087a23 */ /* 0x010fcc0000010800 */
[C---:B------:R-:W-:Y:S01]  /*10120*/  HMMA.16816.F32 R64, R4.reuse, R32, R48 ;  /* 0x000000200440723c */ /* 0x040fe20000001830 */
[----:B------:R4:W5:Y:S07]  /*10130*/  MUFU.EX2 R185, R8 ;  /* 0x0000000800b97308 */ /* 0x00096e0000000800 */
[C---:B------:R-:W-:Y:S01]  /*10140*/  HMMA.16816.F32 R52, R4.reuse, R22, R140 ;  /* 0x000000160434723c */ /* 0x040fe2000000188c */
[----:B------:R-:W-:Y:S04]  /*10150*/  LDSM.16.MT88.4 R20, [R221+0x1900] ;  /* 0x00190000dd14783b */ /* 0x000fe80000004200 */
[----:B------:R-:W-:Y:S03]  /*10160*/  LDSM.16.MT88.4 R140, [R222+0xd00] ;  /* 0x000d0000de8c783b */ /* 0x000fe60000004200 */
[C---:B------:R-:W-:Y:S01]  /*10170*/  HMMA.16816.F32 R48, R4.reuse, R18, R132 ;  /* 0x000000120430723c */ /* 0x040fe20000001884 */
[--C-:B----4-:R-:W-:Y:S01]  /*10180*/  FFMA.FTZ R8, R178, c[0x0][0x2d0], -R12.reuse ;  /* 0x0000b400b2087a23 */ /* 0x110fe2000001080c */
[----:B------:R-:W4:Y:S03]  /*10190*/  LDSM.16.MT88.4 R16, [R222+0x900] ;  /* 0x00090000de10783b */ /* 0x000f260000004200 */
[----:B------:R1:W-:Y:S03]  /*101a0*/  MUFU.EX2 R179, R8 ;  /* 0x0000000800b37308 */ /* 0x0003e60000000800 */
[C---:B------:R-:W-:Y:S01]  /*101b0*/  HMMA.16816.F32 R56, R4.reuse, R34, R164 ;  /* 0x000000220438723c */ /* 0x040fe200000018a4 */
[----:B------:R-:W4:Y:S07]  /*101c0*/  LDSM.16.MT88.4 R32, [R221+0x2900] ;  /* 0x00290000dd20783b */ /* 0x000f2e0000004200 */
[----:B------:R-:W-:Y:S01]  /*101d0*/  HMMA.16816.F32 R40, R4, R42, R168 ;  /* 0x0000002a0428723c */ /* 0x000fe200000018a8 */
[----:B-1----:R-:W-:-:S06]  /*101e0*/  FFMA.FTZ R8, R187, c[0x0][0x2d0], -R12 ;  /* 0x0000b400bb087a23 */ /* 0x002fcc000001080c */
[----:B---3--:R-:W-:Y:S01]  /*101f0*/  F2FP.PACK_AB R4, R201, R202 ;  /* 0x000000cac904723e */ /* 0x008fe200000000ff */
[----:B------:R-:W-:Y:S01]  /*10200*/  IMAD.MOV.U32 R187, RZ, RZ, R153 ;  /* 0x000000ffffbb7224 */ /* 0x000fe200078e0099 */
[----:B------:R1:W3:Y:S01]  /*10210*/  MUFU.EX2 R107, R8 ;  /* 0x00000008006b7308 */ /* 0x0002e20000000800 */
[----:B--2---:R-:W-:Y:S02]  /*10220*/  F2FP.PACK_AB R5, R186, R188 ;  /* 0x000000bcba05723e */ /* 0x004fe400000000ff */
[----:B------:R-:W-:Y:S02]  /*10230*/  F2FP.PACK_AB R6, R191, R197 ;  /* 0x000000c5bf06723e */ /* 0x000fe400000000ff */
[----:B-----5:R-:W-:-:S07]  /*10240*/  F2FP.PACK_AB R7, R185, R184 ;  /* 0x000000b8b907723e */ /* 0x020fce00000000ff */
[C---:B------:R-:W-:Y:S01]  /*10250*/  HMMA.16816.F32 R112, R4.reuse, R24, R180 ;  /* 0x000000180470723c */ /* 0x040fe200000018b4 */
[----:B-1----:R-:W-:Y:S02]  /*10260*/  FFMA.FTZ R8, R190, c[0x0][0x2d0], -R12 ;  /* 0x0000b400be087a23 */ /* 0x002fe4000001080c */
[----:B------:R-:W-:Y:S02]  /*10270*/  IMAD.MOV.U32 R190, RZ, RZ, R154 ;  /* 0x000000ffffbe7224 */ /* 0x000fe400078e009a */
[----:B------:R1:W-:Y:S03]  /*10280*/  MUFU.EX2 R177, R8 ;  /* 0x0000000800b17308 */ /* 0x0003e60000000800 */
[C---:B------:R-:W-:Y:S08]  /*10290*/  HMMA.16816.F32 R180, R4.reuse, R36, R108 ;  /* 0x0000002404b4723c */ /* 0x040ff0000000186c */
[----:B----4-:R-:W-:Y:S01]  /*102a0*/  HMMA.16816.F32 R132, R4, R16, R172 ;  /* 0x000000100484723c */ /* 0x010fe200000018ac */
[----:B------:R-:W-:Y:S01]  /*102b0*/  LDSM.16.MT88.4 R172, [R222+0x1d00] ;  /* 0x001d0000deac783b */ /* 0x000fe20000004200 */
[----:B-1----:R-:W-:-:S06]  /*102c0*/  FFMA.FTZ R8, R189, c[0x0][0x2d0], -R12 ;  /* 0x0000b400bd087a23 */ /* 0x002fcc000001080c */
[C---:B------:R-:W-:Y:S01]  /*102d0*/  HMMA.16816.F32 R148, R4.reuse, R20, R156 ;  /* 0x000000140494723c */ /* 0x040fe2000000189c */
[----:B------:R-:W-:Y:S01]  /*102e0*/  LDSM.16.MT88.4 R156, [R221+0x1d00] ;  /* 0x001d0000dd9c783b */ /* 0x000fe20000004200 */
[----:B------:R-:W-:Y:S01]  /*102f0*/  IMAD.MOV.U32 R189, RZ, RZ, R155 ;  /* 0x000000ffffbd7224 */ /* 0x000fe200078e009b */
[----:B------:R1:W-:Y:S05]  /*10300*/  MUFU.EX2 R178, R8 ;  /* 0x0000000800b27308 */ /* 0x0003ea0000000800 */
[C---:B------:R-:W-:Y:S08]  /*10310*/  HMMA.16816.F32 R164, R4.reuse, R28, R144 ;  /* 0x0000001c04a4723c */ /* 0x040ff00000001890 */
[----:B------:R-:W-:Y:S01]  /*10320*/  HMMA.16816.F32 R160, R4, R32, R116 ;  /* 0x0000002004a0723c */ /* 0x000fe20000001874 */
[----:B-1----:R-:W-:-:S02]  /*10330*/  FFMA.FTZ R8, R196, c[0x0][0x2d0], -R13 ;  /* 0x0000b400c4087a23 */ /* 0x002fc4000001080d */
[----:B------:R-:W-:Y:S02]  /*10340*/  IMAD.MOV.U32 R196, RZ, RZ, R9 ;  /* 0x000000ffffc47224 */ /* 0x000fe400078e0009 */
[----:B------:R1:W-:Y:S03]  /*10350*/  MUFU.EX2 R106, R8 ;  /* 0x00000008006a7308 */ /* 0x0003e60000000800 */
[----:B------:R-:W-:Y:S01]  /*10360*/  HMMA.16816.F32 R120, R4, R26, R120 ;  /* 0x0000001a0478723c */ /* 0x000fe20000001878 */
[----:B------:R-:W-:-:S07]  /*10370*/  FADD.FTZ R9, R236, R235 ;  /* 0x000000ebec097221 */ /* 0x000fce0000010000 */
        /* <DEDUP_REMOVED lines=10> */
[----:B------:R-:W-:Y:S07]  /*10420*/  HMMA.16816.F32 R108, R4, R38, R84 ;  /* 0x00000026046c723c */ /* 0x000fee0000001854 */
[----:B---3--:R-:W-:-:S02]  /*10430*/  F2FP.PACK_AB R4, R107, R179 ;  /* 0x000000b36b04723e */ /* 0x008fc400000000ff */
[----:B--2---:R-:W-:Y:S02]  /*10440*/  F2FP.PACK_AB R5, R102, R106 ;  /* 0x0000006a6605723e */ /* 0x004fe400000000ff */
[----:B------:R-:W-:Y:S01]  /*10450*/  F2FP.PACK_AB R6, R178, R177 ;  /* 0x000000b1b206723e */ /* 0x000fe200000000ff */
[----:B-1----:R-:W-:-:S04]  /*10460*/  FFMA.FTZ R8, R199, c[0x0][0x2d0], -R13 ;  /* 0x0000b400c7087a23 */ /* 0x002fc8000001080d */
[----:B------:R-:W1:Y:S02]  /*10470*/  MUFU.EX2 R100, R8 ;  /* 0x0000000800647308 */ /* 0x000e640000000800 */
[----:B-1----:R-:W-:Y:S01]  /*10480*/  F2FP.PACK_AB R7, R100, R101 ;  /* 0x000000656407723e */ /* 0x002fe200000000ff */
[----:B------:R-:W-:-:S06]  /*10490*/  FFMA.FTZ R8, R206, c[0x0][0x2d0], -R3 ;  /* 0x0000b400ce087a23 */ /* 0x000fcc0000010803 */
[C---:B------:R-:W-:Y:S01]  /*104a0*/  HMMA.16816.F32 R60, R4.reuse, R26, R60 ;  /* 0x0000001a043c723c */ /* 0x040fe2000000183c */
[----:B------:R1:W-:Y:S07]  /*104b0*/  MUFU.EX2 R27, R8 ;  /* 0x00000008001b7308 */ /* 0x0003ee0000000800 */
[C---:B------:R-:W-:Y:S01]  /*104c0*/  HMMA.16816.F32 R116, R4.reuse, R24, R80 ;  /* 0x000000180474723c */ /* 0x040fe20000001850 */
[----:B------:R-:W2:Y:S07]  /*104d0*/  LDSM.16.MT88.4 R80, [R221+0x2d00] ;  /* 0x002d0000dd50783b */ /* 0x000eae0000004200 */
[----:B------:R-:W-:Y:S01]  /*104e0*/  HMMA.16816.F32 R48, R4, R22, R48 ;  /* 0x000000160430723c */ /* 0x000fe20000001830 */
[----:B-1----:R-:W-:-:S04]  /*104f0*/  FFMA.FTZ R8, R205, c[0x0][0x2d0], -R3 ;  /* 0x0000b400cd087a23 */ /* 0x002fc80000010803 */
[----:B------:R1:W3:Y:S03]  /*10500*/  MUFU.EX2 R26, R8 ;  /* 0x00000008001a7308 */ /* 0x0002e60000000800 */
[C---:B------:R-:W-:Y:S08]  /*10510*/  HMMA.16816.F32 R144, R4.reuse, R20, R72 ;  /* 0x000000140490723c */ /* 0x040ff00000001848 */
[----:B------:R-:W-:Y:S01]  /*10520*/  HMMA.16816.F32 R52, R4, R18, R52 ;  /* 0x000000120434723c */ /* 0x000fe20000001834 */
[--C-:B-1----:R-:W-:Y:S01]  /*10530*/  FFMA.FTZ R8, R204, c[0x0][0x2d0], -R3.reuse ;  /* 0x0000b400cc087a23 */ /* 0x102fe20000010803 */
[----:B---3--:R-:W-:Y:S01]  /*10540*/  F2FP.PACK_AB R92, R26, R27 ;  /* 0x0000001b1a5c723e */ /* 0x008fe200000000ff */
[----:B------:R-:W-:-:S05]  /*10550*/  FFMA.FTZ R3, R203, c[0x0][0x2d0], -R3 ;  /* 0x0000b400cb037a23 */ /* 0x000fca0000010803 */
[C---:B------:R-:W-:Y:S01]  /*10560*/  HMMA.16816.F32 R128, R4.reuse, R16, R76 ;  /* 0x000000100480723c */ /* 0x040fe2000000184c */
[----:B------:R1:W-:Y:S07]  /*10570*/  MUFU.EX2 R25, R8 ;  /* 0x0000000800197308 */ /* 0x0003ee0000000800 */
[C---:B------:R-:W-:Y:S01]  /*10580*/  HMMA.16816.F32 R68, R4.reuse, R28, R68 ;  /* 0x0000001c0444723c */ /* 0x040fe20000001844 */
[----:B------:R3:W4:Y:S07]  /*10590*/  MUFU.EX2 R24, R3 ;  /* 0x0000000300187308 */ /* 0x00072e0000000800 */
[----:B------:R-:W-:Y:S01]  /*105a0*/  HMMA.16816.F32 R44, R4, R30, R44 ;  /* 0x0000001e042c723c */ /* 0x000fe2000000182c */
[----:B-1----:R-:W-:-:S04]  /*105b0*/  FADD.FTZ R8, R198, R200 ;  /* 0x000000c8c6087221 */ /* 0x002fc80000010000 */
[----:B------:R-:W-:-:S03]  /*105c0*/  FADD.FTZ R10, R10, R8 ;  /* 0x000000080a0a7221 */ /* 0x000fc60000010000 */
[----:B------:R-:W-:Y:S01]  /*105d0*/  HMMA.16816.F32 R64, R4, R32, R64 ;  /* 0x000000200440723c */ /* 0x000fe20000001840 */
[----:B---3--:R-:W-:Y:S01]  /*105e0*/  FFMA.FTZ R3, R213, c[0x0][0x2d0], -R0 ;  /* 0x0000b400d5037a23 */ /* 0x008fe20000010800 */
[----:B----4-:R-:W-:-:S03]  /*105f0*/  F2FP.PACK_AB R94, R24, R25 ;  /* 0x00000019185e723e */ /* 0x010fc600000000ff */
[----:B------:R1:W-:Y:S03]  /*10600*/  MUFU.EX2 R23, R3 ;  /* 0x0000000300177308 */ /* 0x0003e60000000800 */
[C---:B------:R-:W-:Y:S08]  /*10610*/  HMMA.16816.F32 R56, R4.reuse, R34, R56 ;  /* 0x000000220438723c */ /* 0x040ff00000001838 */
[----:B------:R-:W-:Y:S01]  /*10620*/  HMMA.16816.F32 R84, R4, R36, R192 ;  /* 0x000000240454723c */ /* 0x000fe200000018c0 */
[----:B-1----:R-:W-:-:S07]  /*10630*/  FFMA.FTZ R3, R215, c[0x0][0x2d0], -R0 ;  /* 0x0000b400d7037a23 */ /* 0x002fce0000010800 */
[----:B------:R-:W-:Y:S01]  /*10640*/  HMMA.16816.F32 R40, R4, R38, R40 ;  /* 0x000000260428723c */ /* 0x000fe20000001828 */
[----:B------:R1:W3:Y:S01]  /*10650*/  MUFU.EX2 R22, R3 ;  /* 0x0000000300167308 */ /* 0x0002e20000000800 */
[----:B------:R-:W4:Y:S01]  /*10660*/  LDSM.16.MT88.4 R4, [R222+0x2d00] ;  /* 0x002d0000de04783b */ /* 0x000f220000004200 */
[--C-:B-1----:R-:W-:Y:S01]  /*10670*/  FFMA.FTZ R3, R212, c[0x0][0x2d0], -R0.reuse ;  /* 0x0000b400d4037a23 */ /* 0x102fe20000010800 */
[----:B---3--:R-:W-:Y:S01]  /*10680*/  F2FP.PACK_AB R93, R22, R23 ;  /* 0x00000017165d723e */ /* 0x008fe200000000ff */
[----:B------:R-:W-:-:S04]  /*10690*/  FFMA.FTZ R0, R207, c[0x0][0x2d0], -R0 ;  /* 0x0000b400cf007a23 */ /* 0x000fc80000010800 */
[----:B------:R1:W-:Y:S08]  /*106a0*/  MUFU.EX2 R20, R3 ;  /* 0x0000000300147308 */ /* 0x0003f00000000800 */
[----:B------:R3:W5:Y:S01]  /*106b0*/  MUFU.EX2 R21, R0 ;  /* 0x0000000000157308 */ /* 0x0007620000000800 */
[----:B-1----:R-:W-:Y:S02]  /*106c0*/  FADD.FTZ R3, R11, R196 ;  /* 0x000000c40b037221 */ /* 0x002fe40000010000 */
[----:B------:R-:W-:-:S02]  /*106d0*/  FADD.FTZ R11, R238, R9 ;  /* 0x00000009ee0b7221 */ /* 0x000fc40000010000 */
[----:B------:R-:W-:Y:S02]  /*106e0*/  FADD.FTZ R9, R189, R3 ;  /* 0x00000003bd097221 */ /* 0x000fe40000010000 */
[----:B------:R-:W-:Y:S02]  /*106f0*/  FADD.FTZ R3, R190, R10 ;  /* 0x0000000abe037221 */ /* 0x000fe40000010000 */
[----:B---3--:R-:W-:Y:S01]  /*10700*/  FFMA.FTZ R0, R229, c[0x0][0x2d0], -R12 ;  /* 0x0000b400e5007a23 */ /* 0x008fe2000001080c */
[----:B-----5:R-:W-:-:S03]  /*10710*/  F2FP.PACK_AB R95, R21, R20 ;  /* 0x00000014155f723e */ /* 0x020fc600000000ff */
[----:B------:R1:W-:Y:S04]  /*10720*/  MUFU.EX2 R19, R0 ;  /* 0x0000000000137308 */ /* 0x0003e80000000800 */
[C---:B--2---:R-:W-:Y:S08]  /*10730*/  HMMA.16816.F32 R76, R92.reuse, R82, R88 ;  /* 0x000000525c4c723c */ /* 0x044ff00000001858 */
[----:B----4-:R-:W-:Y:S01]  /*10740*/  HMMA.16816.F32 R88, R92, R4, R180 ;  /* 0x000000045c58723c */ /* 0x010fe200000018b4 */
[----:B-1----:R-:W-:-:S04]  /*10750*/  FFMA.FTZ R0, R228, c[0x0][0x2d0], -R12 ;  /* 0x0000b400e4007a23 */ /* 0x002fc8000001080c */
[----:B------:R1:W2:Y:S03]  /*10760*/  MUFU.EX2 R18, R0 ;  /* 0x0000000000127308 */ /* 0x0002a60000000800 */
        /* <DEDUP_REMOVED lines=14> */
[C---:B------:R-:W-:Y:S07]  /*10850*/  HMMA.16816.F32 R152, R92.reuse, R158, R96 ;  /* 0x0000009e5c98723c */ /* 0x040fee0000001860 */
[----:B--2---:R-:W-:Y:S01]  /*10860*/  F2FP.PACK_AB R96, R18, R19 ;  /* 0x000000131260723e */ /* 0x004fe200000000ff */
[----:B------:R-:W-:Y:S01]  /*10870*/  HMMA.16816.F32 R92, R92, R6, R108 ;  /* 0x000000065c5c723c */ /* 0x000fe2000000186c */
[----:B---3--:R-:W-:Y:S01]  /*10880*/  F2FP.PACK_AB R98, R16, R17 ;  /* 0x000000111062723e */ /* 0x008fe200000000ff */
[----:B-1----:R-:W-:-:S04]  /*10890*/  FFMA.FTZ R0, R252, c[0x0][0x2d0], -R13 ;  /* 0x0000b400fc007a23 */ /* 0x002fc8000001080d */
[----:B------:R1:W2:Y:S02]  /*108a0*/  MUFU.EX2 R14, R0 ;  /* 0x00000000000e7308 */ /* 0x0002a40000000800 */
[----:B-1----:R-:W-:Y:S01]  /*108b0*/  FFMA.FTZ R0, R250, c[0x0][0x2d0], -R13 ;  /* 0x0000b400fa007a23 */ /* 0x002fe2000001080d */
[----:B--2---:R-:W-:-:S05]  /*108c0*/  F2FP.PACK_AB R97, R14, R12 ;  /* 0x0000000c0e61723e */ /* 0x004fca00000000ff */
        /* <DEDUP_REMOVED lines=76> */
[----:B------:R-:W-:Y:S01]  /*10d90*/  IMAD.SHL.U32 R249, R176, 0x2, RZ ;  /* 0x00000002b0f97824 */ /* 0x000fe200078e00ff */
[----:B------:R-:W-:Y:S01]  /*10da0*/  SHF.R.S32.HI R190, RZ, 0x1f, R240 ;  /* 0x0000001fffbe7819 */ /* 0x000fe200000114f0 */
[----:B------:R-:W-:Y:S01]  /*10db0*/  IMAD.SHL.U32 R247, R240, 0x2, RZ ;  /* 0x00000002f0f77824 */ /* 0x000fe200078e00ff */
[----:B------:R-:W-:Y:S01]  /*10dc0*/  SHF.L.U64.HI R250, R176, 0x1, R187 ;  /* 0x00000001b0fa7819 */ /* 0x000fe200000102bb */
[C---:B------:R-:W-:Y:S01]  /*10dd0*/  IMAD.SHL.U32 R245, R241.reuse, 0x2, RZ ;  /* 0x00000002f1f57824 */ /* 0x040fe200078e00ff */
[----:B------:R-:W-:Y:S01]  /*10de0*/  SHF.R.S32.HI R187, RZ, 0x1f, R241 ;  /* 0x0000001fffbb7819 */ /* 0x000fe200000114f1 */
[----:B------:R-:W-:Y:S01]  /*10df0*/  IMAD.MOV.U32 R100, RZ, RZ, R104 ;  /* 0x000000ffff647224 */ /* 0x000fe200078e0068 */
[----:B------:R-:W-:Y:S01]  /*10e00*/  SHF.L.U64.HI R248, R240, 0x1, R190 ;  /* 0x00000001f0f87819 */ /* 0x000fe200000102be */
[----:B--2---:R-:W-:Y:S01]  /*10e10*/  IMAD.MOV.U32 R3, RZ, RZ, R105 ;  /* 0x000000ffff037224 */ /* 0x004fe200078e0069 */
[----:B------:R-:W-:Y:S01]  /*10e20*/  SHF.L.U64.HI R246, R241, 0x1, R187 ;  /* 0x00000001f1f67819 */ /* 0x000fe200000102bb */
[----:B------:R-:W-:-:S02]  /*10e30*/  IMAD.MOV.U32 R107, RZ, RZ, R2 ;  /* 0x000000ffff6b7224 */ /* 0x000fc400078e0002 */
[----:B------:R-:W-:Y:S01]  /*10e40*/  IMAD.MOV.U32 R106, RZ, RZ, R103 ;  /* 0x000000ffff6a7224 */ /* 0x000fe200078e0067 */
[----:B---3--:R-:W-:Y:S01]  /*10e50*/  LEA.HI.SX32 R243, R10, 0xfffffffe, 0x1a ;  /* 0xfffffffe0af37811 */ /* 0x008fe200078fd2ff */
[----:B------:R-:W-:Y:S05]  /*10e60*/  BRA `(.L_x_140) ;  /* 0x000003e000007947 */ /* 0x000fea0003800000 */
.L_x_142:
        /* <DEDUP_REMOVED lines=19> */
[----:B-1----:R-:W-:Y:S04]  /*10fa0*/  IMAD.WIDE.U32 R104, R101, c[0x0][0x1e8], RZ ;  /* 0x00007a0065687a25 */ /* 0x002fe800078e00ff */
        /* <DEDUP_REMOVED lines=12> */
[----:B------:R-:W-:Y:S04]  /*11070*/  IMAD.WIDE.U32 R4, R244, c[0x0][0x1f0], R4 ;  /* 0x00007c00f4047a25 */ /* 0x000fe800078e0004 */
        /* <DEDUP_REMOVED lines=29> */
.L_x_140:
[----:B------:R-:W-:Y:S04]  /*11250*/  DEPBAR.LE SB0, 0x0 ;  /* 0x000080000000791a */ /* 0x000fe80000000000 */
[----:B------:R-:W-:Y:S01]  /*11260*/  BAR.SYNC.DEFER_BLOCKING 0x0 ;  /* 0x0000000000007b1d */ /* 0x000fe20000010000 */
[----:B------:R-:W-:Y:S01]  /*11270*/  SHF.R.S32.HI R0, RZ, 0x1f, R251 ;  /* 0x0000001fff007819 */ /* 0x000fe200000114fb */
[C---:B------:R-:W-:Y:S01]  /*11280*/  IMAD.WIDE.U32 R102, R251.reuse, c[0x0][0x208], RZ ;  /* 0x00008200fb667a25 */ /* 0x040fe200078e00ff */
[----:B------:R-:W-:Y:S03]  /*11290*/  SHF.R.S32.HI R2, RZ, 0x1f, R244 ;  /* 0x0000001fff027819 */ /* 0x000fe600000114f4 */
[----:B------:R-:W-:Y:S02]  /*112a0*/  IMAD R0, R0, c[0x0][0x208], RZ ;  /* 0x0000820000007a24 */ /* 0x000fe400078e02ff */
[----:B------:R-:W-:Y:S02]  /*112b0*/  IMAD R2, R2, c[0x0][0x218], RZ ;  /* 0x0000860002027a24 */ /* 0x000fe400078e02ff */
[----:B------:R-:W-:Y:S02]  /*112c0*/  IMAD R0, R251, c[0x0][0x20c], R0 ;  /* 0x00008300fb007a24 */ /* 0x000fe400078e0200 */
[C---:B------:R-:W-:Y:S03]  /*112d0*/  IMAD R2, R244.reuse, c[0x0][0x21c], R2 ;  /* 0x00008700f4027a24 */ /* 0x040fe600078e0202 */
        /* <DEDUP_REMOVED lines=303> */
.L_x_141:
        /* <DEDUP_REMOVED lines=621> */
.L_x_139:
        /* <DEDUP_REMOVED lines=153> */
.L_x_91:
        /* <DEDUP_REMOVED lines=151> */
.L_x_144:
        /* <DEDUP_REMOVED lines=151> */
.L_x_146:
[----:B---3--:R-:W-:Y:S05]  /*16910*/  BSYNC B0 ;  /* 0x0000000000007941 */ /* 0x008fea0003800000 */
.L_x_145:
        /* <DEDUP_REMOVED lines=23> */
.L_x_148:
[----:B------:R-:W-:Y:S05]  /*16a90*/  BSYNC B0 ;  /* 0x0000000000007941 */ /* 0x000fea0003800000 */
.L_x_147:
        /* <DEDUP_REMOVED lines=23> */
.L_x_150:
[----:B------:R-:W-:Y:S05]  /*16c10*/  BSYNC B0 ;  /* 0x0000000000007941 */ /* 0x000fea0003800000 */
.L_x_149:
        /* <DEDUP_REMOVED lines=24> */
.L_x_143:
        /* <DEDUP_REMOVED lines=19> */
.L_x_151:
        /* <DEDUP_REMOVED lines=43> */
.L_x_153:
[----:B---3--:R-:W-:Y:S05]  /*17180*/  BSYNC B0 ;  /* 0x0000000000007941 */ /* 0x008fea0003800000 */
.L_x_152:
        /* <DEDUP_REMOVED lines=64> */
.L_x_155:
[----:B------:R-:W-:Y:S05]  /*17590*/  BSYNC B0 ;  /* 0x0000000000007941 */ /* 0x000fea0003800000 */
.L_x_154:
        /* <DEDUP_REMOVED lines=21> */
.L_x_157:
[----:B------:R-:W-:Y:S05]  /*176f0*/  BSYNC B0 ;  /* 0x0000000000007941 */ /* 0x000fea0003800000 */
.L_x_156:
        /* <DEDUP_REMOVED lines=21> */
.L_x_159:
[----:B------:R-:W-:Y:S05]  /*17850*/  BSYNC B0 ;  /* 0x0000000000007941 */ /* 0x000fea0003800000 */
.L_x_158:
        /* <DEDUP_REMOVED lines=22> */
.L_x_160:
        /* <DEDUP_REMOVED lines=12> */
.L_x_1712:


//--------------------- .text._ZN7cutlass13device_kernelIN5flash19enable_sm80_to_sm89INS1_16FlashAttnFwdSm80INS1_25CollectiveMainloopFwdSm80ILi4ELi1ELb0EN4cute5tupleIJNS5_1CILi128EEENS7_ILi48EEENS7_ILi96EEEEEELi96ENS_6half_tEfNS_4arch4Sm80ELb0ELb1ELb1ELb0ELb1ELb0ELb1ELb0EEENS1_21CollectiveEpilogueFwdINS6_IJS8_SA_S9_EEENS6_IJNS7_ILi1EEESI_SI_EEESC_SE_Li128ELb0ELb1ELb0ELb0EEENS1_19SingleTileSchedulerILb0ELb0ELb1ELi128EEEEEEEEEvNT_6ParamsE --------------------------
	.section	.text._ZN7cutlass13device_kernelIN5flash19enable_sm80_to_sm89INS1_16FlashAttnFwdSm80INS1_25CollectiveMainloopFwdSm80ILi4ELi1ELb0EN4cute5tupleIJNS5_1CILi128EEENS7_ILi48EEENS7_ILi96EEEEEELi96ENS_6half_tEfNS_4arch4Sm80ELb0ELb1ELb1ELb0ELb1ELb0ELb1ELb0EEENS1_21CollectiveEpilogueFwdINS6_IJS8_SA_S9_EEENS6_IJNS7_ILi1EEESI_SI_EEESC_SE_Li128ELb0ELb1ELb0ELb0EEENS1_19SingleTileSchedulerILb0ELb0ELb1ELi128EEEEEEEEEvNT_6ParamsE,"ax",@progbits
	.sectioninfo	@"SHI_REGISTERS=255"
	.align	128
.text._ZN7cutlass13device_kernelIN5flash19enable_sm80_to_sm89INS1_16FlashAttnFwdSm80INS1_25CollectiveMainloopFwdSm80ILi4ELi1ELb0EN4cute5tupleIJNS5_1CILi128EEENS7_ILi48EEENS7_ILi96EEEEEELi96ENS_6half_tEfNS_4arch4Sm80ELb0ELb1ELb1ELb0ELb1ELb0ELb1ELb0EEENS1_21CollectiveEpilogueFwdINS6_IJS8_SA_S9_EEENS6_IJNS7_ILi1EEESI_SI_EEESC_SE_Li128ELb0ELb1ELb0ELb0EEENS1_19SingleTileSchedulerILb0ELb0ELb1ELi128EEEEEEEEEvNT_6ParamsE:
        .type           _ZN7cutlass13device_kernelIN5flash19enable_sm80_to_sm89INS1_16FlashAttnFwdSm80INS1_25CollectiveMainloopFwdSm80ILi4ELi1ELb0EN4cute5tupleIJNS5_1CILi128EEENS7_ILi48EEENS7_ILi96EEEEEELi96ENS_6half_tEfNS_4arch4Sm80ELb0ELb1ELb1ELb0ELb1ELb0ELb1ELb0EEENS1_21CollectiveEpilogueFwdINS6_IJS8_SA_S9_EEENS6_IJNS7_ILi1EEESI_SI_EEESC_SE_Li128ELb0ELb1ELb0ELb0EEENS1_19SingleTileSchedulerILb0ELb0ELb1ELi128EEEEEEEEEvNT_6ParamsE,@function
        .size           _ZN7cutlass13device_kernelIN5flash19enable_sm80_to_sm89INS1_16FlashAttnFwdSm80INS1_25CollectiveMainloopFwdSm80ILi4ELi1ELb0EN4cute5tupleIJNS5_1CILi128EEENS7_ILi48EEENS7_ILi96EEEEEELi96ENS_6half_tEfNS_4arch4Sm80ELb0ELb1ELb1ELb0ELb1ELb0ELb1ELb0EEENS1_21CollectiveEpilogueFwdINS6_IJS8_SA_S9_EEENS6_IJNS7_ILi1EEESI_SI_EEESC_SE_Li128ELb0ELb1ELb0ELb0EEENS1_19SingleTileSchedulerILb0ELb0ELb1ELi128EEEEEEEEEvNT_6ParamsE,(.L_x_1713 - _ZN7cutlass13device_kernelIN5flash19enable_sm80_to_sm89INS1_16FlashAttnFwdSm80INS1_25CollectiveMainloopFwdSm80ILi4ELi1ELb0EN4cute5tupleIJNS5_1CILi128EEENS7_ILi48EEENS7_ILi96EEEEEELi96ENS_6half_tEfNS_4arch4Sm80ELb0ELb1ELb1ELb0ELb1ELb0ELb1ELb0EEENS1_21CollectiveEpilogueFwdINS6_IJS8_SA_S9_EEENS6_IJNS7_ILi1EEESI_SI_EEESC_SE_Li128ELb0ELb1ELb0ELb0EEENS1_19SingleTileSchedulerILb0ELb0ELb1ELi128EEEEEEEEEvNT_6ParamsE)
        .other          _ZN7cutlass13device_kernelIN5flash19enable_sm80_to_sm89INS1_16FlashAttnFwdSm80INS1_25CollectiveMainloopFwdSm80ILi4ELi1ELb0EN4cute5tupleIJNS5_1CILi128EEENS7_ILi48EEENS7_ILi96EEEEEELi96ENS_6half_tEfNS_4arch4Sm80ELb0ELb1ELb1ELb0ELb1ELb0ELb1ELb0EEENS1_21CollectiveEpilogueFwdINS6_IJS8_SA_S9_EEENS6_IJNS7_ILi1EEESI_SI_EEESC_SE_Li128ELb0ELb1ELb0ELb0EEENS1_19SingleTileSchedulerILb0ELb0ELb1ELi128EEEEEEEEEvNT_6ParamsE,@"STO_CUDA_ENTRY STV_DEFAULT"
_ZN7cutlass13device_kernelIN5flash19enable_sm80_to_sm89INS1_16FlashAttnFwdSm80INS1_25CollectiveMainloopFwdSm80ILi4ELi1ELb0EN4cute5tupleIJNS5_1CILi128EEENS7_ILi48EEENS7_ILi96EEEEEELi96ENS_6half_tEfNS_4arch4Sm80ELb0ELb1ELb1ELb0ELb1ELb0ELb1ELb0EEENS1_21CollectiveEpilogueFwdINS6_IJS8_SA_S9_EEENS6_IJNS7_ILi1EEESI_SI_EEESC_SE_Li128ELb0ELb1ELb0ELb0EEENS1_19SingleTileSchedulerILb0ELb0ELb1ELi128EEEEEEEEEvNT_6ParamsE:
[----:B------:R-:W-:-:S03]  /*0000*/  MOV R1, c[0x0][0x28] ;  /* 0x00000a0000017a02 */ /* 0x000fc60000000f00 */
[----:B------:R-:W1:Y:S01]  /*0010*/  S2UR UR10, SR_CTAID.Z ;  /* 0x00000000000a79c3 */ /* 0x000e620000002700 */
[----:B------:R-:W-:Y:S02]  /*0020*/  IADD3 R1, R1, -0x30, RZ ;  /* 0xffffffd001017810 */ /* 0x000fe40007ffe0ff */
[----:B-1----:R-:W-:-:S13]  /*0030*/  ISETP.LE.AND P0, PT, RZ, UR10, PT ;  /* 0x0000000aff007c0c */ /* 0x002fda000bf03270 */
[----:B------:R-:W-:Y:S05]  /*0040*/  @!P0 EXIT ;  /* 0x000000000000894d */ /* 0x000fea0003800000 */
[----:B------:R-:W-:Y:S01]  /*0050*/  ULDC.64 UR4, c[0x0][0x370] ;  /* 0x0000dc0000047ab9 */ /* 0x000fe20000000a00 */
[----:B------:R-:W-:Y:S01]  /*0060*/  IMAD.MOV.U32 R16, RZ, RZ, RZ ;  /* 0x000000ffff107224 */ /* 0x000fe200078e00ff */
[----:B------:R-:W-:Y:S02]  /*0070*/  UISETP.NE.U32.AND UP0, UPT, URZ, UR4, UPT ;  /* 0x000000043f00728c */ /* 0x000fe4000bf05070 */
[----:B------:R-:W-:Y:S02]  /*0080*/  ULDC.64 UR6, c[0x0][0x370] ;  /* 0x0000dc0000067ab9 */ /* 0x000fe40000000a00 */
[----:B------:R-:W-:Y:S02]  /*0090*/  UISETP.NE.AND.EX UP0, UPT, URZ, UR5, UPT, UP0 ;  /* 0x000000053f00728c */ /* 0x000fe4000bf05300 */
[----:B------:R-:W-:-:S04]  /*00a0*/  ULDC.64 UR8, c[0x0][0x118] ;  /* 0x0000460000087ab9 */ /* 0x000fc80000000a00 */
[----:B------:R-:W-:-:S05]  /*00b0*/  PLOP3.LUT P0, PT, PT, PT, UP0, 0x80, 0x0 ;  /* 0x000000000000781c */ /* 0x000fca0003f0f008 */
[----:B------:R-:W-:Y:S02]  /*00c0*/  @UP0 UMOV UR4, 0x4 ;  /* 0x0000000400040882 */ /* 0x000fe40000000000 */
[----:B------:R-:W-:-:S06]  /*00d0*/  @UP0 UIMAD.WIDE UR4, UR10, UR4, UR6 ;  /* 0x000000040a0402a5 */ /* 0x000fcc000f8e0206 */
[----:B------:R-:W-:Y:S02]  /*00e0*/  IMAD.U32 R2, RZ, RZ, UR4 ;  /* 0x00000004ff027e24 */ /* 0x000fe4000f8e00ff */
[----:B------:R-:W-:-:S05]  /*00f0*/  IMAD.U32 R3, RZ, RZ, UR5 ;  /* 0x00000005ff037e24 */ /* 0x000fca000f8e00ff */
[----:B------:R1:W2:Y:S01]  /*0100*/  @P0 LDG.E R16, [R2.64] ;  /* 0x0000000802100981 */ /* 0x0002a2000c1e1900 */
[----:B------:R-:W-:Y:S01]  /*0110*/  IMAD.MOV.U32 R7, RZ, RZ, c[0x0][0x2c4] ;  /* 0x0000b100ff077624 */ /* 0x000fe200078e00ff */
[----:B------:R-:W3:Y:S01]  /*0120*/  S2UR UR7, SR_CTAID.Y ;  /* 0x00000000000779c3 */ /* 0x000ee20000002600 */
[----:B------:R-:W-:Y:S01]  /*0130*/  IMAD.MOV.U32 R4, RZ, RZ, 0x1 ;  /* 0x00000001ff047424 */ /* 0x000fe200078e00ff */
[----:B------:R-:W4:Y:S01]  /*0140*/  S2R R0, SR_CTAID.X ;  /* 0x0000000000007919 */ /* 0x000f220000002500 */
[----:B------:R-:W-:Y:S02]  /*0150*/  LOP3.LUT R24, R24, 0xffffefff, RZ, 0xc0, !PT ;  /* 0xffffefff18187812 */ /* 0x000fe400078ec0ff */
[----:B------:R-:W-:Y:S01]  /*0160*/  ISETP.NE.AND P1, PT, R7, 0x1, PT ;  /* 0x000000010700780c */ /* 0x000fe20003f25270 */
[----:B------:R-:W2:Y:S01]  /*0170*/  S2R R53, SR_TID.X ;  /* 0x0000000000357919 */ /* 0x000ea20000002100 */
[----:B------:R-:W-:-:S11]  /*0180*/  ISETP.LE.AND P2, PT, R4, c[0x0][0x32c], PT ;  /* 0x0000cb0004007a0c */ /* 0x000fd60003f43270 */
[----:B------:R-:W-:-:S04]  /*0190*/  @P1 LOP3.LUT R24, R24, 0x1000, RZ, 0xfc, !PT ;  /* 0x0000100018181812 */ /* 0x000fc800078efcff */
[----:B------:R-:W-:Y:S01]  /*01a0*/  LOP3.LUT R24, R24, 0xfffffbff, RZ, 0xc0, !PT ;  /* 0xfffffbff18187812 */ /* 0x000fe200078ec0ff */
[----:B-1----:R-:W-:Y:S01]  /*01b0*/  IMAD.MOV.U32 R2, RZ, RZ, c[0x0][0x2ac] ;  /* 0x0000ab00ff027624 */ /* 0x002fe200078e00ff */
[----:B---3--:R-:W-:Y:S01]  /*01c0*/  USHF.R.S32.HI UR6, URZ, 0x1f, UR7 ;  /* 0x0000001f3f067899 */ /* 0x008fe20008011407 */
[----:B----4-:R-:W-:Y:S01]  /*01d0*/  IMAD.SHL.U32 R164, R0, 0x80, RZ ;  /* 0x0000008000a47824 */ /* 0x010fe200078e00ff */
[----:B------:R-:W-:Y:S01]  /*01e0*/  @P2 LOP3.LUT R24, R24, 0x400, RZ, 0xfc, !PT ;  /* 0x0000040018182812 */ /* 0x000fe200078efcff */
[----:B------:R-:W-:-:S03]  /*01f0*/  IMAD R17, R2, c[0x0][0x1d0], RZ ;  /* 0x0000740002117a24 */ /* 0x000fc600078e02ff */
[C---:B------:R-:W-:Y:S02]  /*0200*/  @P1 IADD3 R0, R164.reuse, 0x7f, RZ ;  /* 0x0000007fa4001810 */ /* 0x040fe40007ffe0ff */
[----:B------:R-:W-:-:S03]  /*0210*/  IADD3 R2, R164, 0x7f, RZ ;  /* 0x0000007fa4027810 */ /* 0x000fc60007ffe0ff */
[----:B------:R-:W-:-:S05]  /*0220*/  @P1 IMAD.HI.U32 R0, R0, c[0x0][0x2c8], RZ ;  /* 0x0000b20000001a27 */ /* 0x000fca00078e00ff */
[----:B------:R-:W-:Y:S02]  /*0230*/  @P1 SHF.R.U32.HI R2, RZ, c[0x0][0x2cc], R0 ;  /* 0x0000b300ff021a19 */ /* 0x000fe40000011600 */
[----:B------:R-:W-:-:S05]  /*0240*/  IADD3 R0, R17, -c[0x0][0x168], R4 ;  /* 0x80005a0011007a10 */ /* 0x000fca0007ffe004 */
[----:B------:R-:W-:-:S05]  /*0250*/  IMAD.IADD R0, R0, 0x1, R2 ;  /* 0x0000000100007824 */ /* 0x000fca00078e0202 */
[----:B------:R-:W-:Y:S01]  /*0260*/  IADD3 R3, R0, c[0x0][0x328], RZ ;  /* 0x0000ca0000037a10 */ /* 0x000fe20007ffe0ff */
[----:B--2---:R1:W-:Y:S01]  /*0270*/  STL [R1+0x24], R16 ;  /* 0x0000241001007387 */ /* 0x0043e20000100800 */
[----:B------:R-:W-:Y:S05]  /*0280*/  @!P2 BRA `(.L_x_161) ;  /* 0x000000f00000a947 */ /* 0x000fea0003800000 */
[C---:B------:R-:W-:Y:S02]  /*0290*/  ISETP.GT.AND P0, PT, R0.reuse, RZ, PT ;  /* 0x000000ff0000720c */ /* 0x040fe40003f04270 */
[----:B------:R-:W-:-:S11]  /*02a0*/  IADD3 R2, R0, -0x1, RZ ;  /* 0xffffffff00027810 */ /* 0x000fd60007ffe0ff */
[----:B------:R-:W-:Y:S05]  /*02b0*/  @P0 BRA `(.L_x_162) ;  /* 0x0000006000000947 */ /* 0x000fea0003800000 */
[----:B------:R-:W-:Y:S01]  /*02c0*/  ISETP.NE.AND P0, PT, R4, c[0x0][0x32c], PT ;  /* 0x0000cb0004007a0c */ /* 0x000fe20003f05270 */
[----:B------:R-:W-:-:S12]  /*02d0*/  IMAD.MOV R0, RZ, RZ, -R0 ;  /* 0x000000ffff007224 */ /* 0x000fd800078e0a00 */
[----:B------:R-:W-:-:S05]  /*02e0*/  @P0 IMAD.HI.U32 R2, R0, c[0x0][0x330], RZ ;  /* 0x0000cc0000020a27 */ /* 0x000fca00078e00ff */
[----:B------:R-:W-:-:S04]  /*02f0*/  @P0 SHF.R.U32.HI R0, RZ, c[0x0][0x334], R2 ;  /* 0x0000cd00ff000a19 */ /* 0x000fc80000011602 */
[----:B------:R-:W-:Y:S01]  /*0300*/  LOP3.LUT R2, RZ, R0, RZ, 0x33, !PT ;  /* 0x00000000ff027212 */ /* 0x000fe200078e33ff */
[----:B------:R-:W-:Y:S05]  /*0310*/  BRA `(.L_x_163) ;  /* 0x0000003000007947 */ /* 0x000fea0003800000 */
.L_x_162:
[----:B------:R-:W-:-:S13]  /*0320*/  ISETP.NE.AND P0, PT, R4, c[0x0][0x32c], PT ;  /* 0x0000cb0004007a0c */ /* 0x000fda0003f05270 */
[----:B------:R-:W-:-:S05]  /*0330*/  @P0 IMAD.HI.U32 R0, R2, c[0x0][0x330], RZ ;  /* 0x0000cc0002000a27 */ /* 0x000fca00078e00ff */
[----:B------:R-:W-:Y:S02]  /*0340*/  @P0 SHF.R.U32.HI R2, RZ, c[0x0][0x334], R0 ;  /* 0x0000cd00ff020a19 */ /* 0x000fe40000011600 */
.L_x_163:
[----:B------:R-:W-:-:S05]  /*0350*/  MOV R0, c[0x0][0x32c] ;  /* 0x0000cb0000007a02 */ /* 0x000fca0000000f00 */
[----:B------:R-:W-:-:S05]  /*0360*/  IMAD R2, R2, R0, c[0x0][0x32c] ;  /* 0x0000cb0002027624 */ /* 0x000fca00078e0200 */
[----:B------:R-:W-:-:S04]  /*0370*/  IMNMX R3, R3, R2, PT ;  /* 0x0000000203037217 */ /* 0x000fc80003800200 */
.L_x_161:
[----:B------:R-:W-:Y:S01]  /*0380*/  IADD3 R2, R3, 0x2f, RZ ;  /* 0x0000002f03027810 */ /* 0x000fe20007ffe0ff */
[----:B------:R-:W-:Y:S01]  /*0390*/  @P1 IMAD.HI.U32 R3, R164, c[0x0][0x2c8], RZ ;  /* 0x0000b200a4031a27 */ /* 0x000fe200078e00ff */
[C---:B------:R-:W-:Y:S02]  /*03a0*/  IADD3 R4, R17.reuse, 0x2f, RZ ;  /* 0x0000002f11047810 */ /* 0x040fe40007ffe0ff */
[----:B------:R-:W-:Y:S01]  /*03b0*/  IADD3 R241, R17, -c[0x0][0x168], RZ ;  /* 0x80005a0011f17a10 */ /* 0x000fe20007ffe0ff */
[----:B------:R-:W-:-:S04]  /*03c0*/  IMAD.HI R5, R2, 0x2aaaaaab, RZ ;  /* 0x2aaaaaab02057827 */ /* 0x000fc800078e02ff */
[----:B------:R-:W-:Y:S01]  /*03d0*/  IMAD.HI R2, R4, 0x2aaaaaab, RZ ;  /* 0x2aaaaaab04027827 */ /* 0x000fe200078e02ff */
[----:B------:R-:W-:-:S03]  /*03e0*/  SHF.R.U32.HI R4, RZ, 0x1f, R5 ;  /* 0x0000001fff047819 */ /* 0x000fc60000011605 */
[----:B------:R-:W-:Y:S01]  /*03f0*/  IMAD.MOV.U32 R0, RZ, RZ, R164 ;  /* 0x000000ffff007224 */ /* 0x000fe200078e00a4 */
[----:B------:R-:W-:Y:S02]  /*0400*/  @P1 SHF.R.U32.HI R0, RZ, c[0x0][0x2cc], R3 ;  /* 0x0000b300ff001a19 */ /* 0x000fe40000011603 */
[----:B------:R-:W-:Y:S02]  /*0410*/  SHF.R.U32.HI R3, RZ, 0x1f, R2 ;  /* 0x0000001fff037819 */ /* 0x000fe40000011602 */
[----:B------:R-:W-:Y:S01]  /*0420*/  LEA.HI.SX32 R4, R5, R4, 0x1d ;  /* 0x0000000405047211 */ /* 0x000fe200078feaff */
[----:B------:R-:W-:Y:S01]  /*0430*/  IMAD.IADD R0, R241, 0x1, R0 ;  /* 0x00000001f1007824 */ /* 0x000fe200078e0200 */
[----:B------:R-:W-:-:S04]  /*0440*/  LEA.HI.SX32 R2, R2, R3, 0x1d ;  /* 0x0000000302027211 */ /* 0x000fc800078feaff */
[----:B------:R-:W-:Y:S02]  /*0450*/  IADD3 R3, R0, -c[0x0][0x324], RZ ;  /* 0x8000c90000037a10 */ /* 0x000fe40007ffe0ff */
[----:B------:R-:W-:Y:S01]  /*0460*/  IMNMX R224, R2, R4, PT ;  /* 0x0000000402e07217 */ /* 0x000fe20003800200 */
[----:B------:R-:W-:Y:S05]  /*0470*/  @!P2 BRA `(.L_x_164) ;  /* 0x000000f00000a947 */ /* 0x000fea0003800000 */
[----:B------:R-:W-:-:S13]  /*0480*/  ISETP.GT.AND P0, PT, R0, -0x1, PT ;  /* 0xffffffff0000780c */ /* 0x000fda0003f04270 */
[----:B------:R-:W-:Y:S05]  /*0490*/  @P0 BRA `(.L_x_165) ;  /* 0x0000007000000947 */ /* 0x000fea0003800000 */
[----:B------:R-:W-:Y:S01]  /*04a0*/  IMAD.MOV.U32 R2, RZ, RZ, c[0x0][0x32c] ;  /* 0x0000cb00ff027624 */ /* 0x000fe200078e00ff */
[----:B------:R-:W-:-:S04]  /*04b0*/  LOP3.LUT R0, RZ, R0, RZ, 0x33, !PT ;  /* 0x00000000ff007212 */ /* 0x000fc800078e33ff */
[----:B------:R-:W-:-:S13]  /*04c0*/  ISETP.NE.AND P0, PT, R2, 0x1, PT ;  /* 0x000000010200780c */ /* 0x000fda0003f05270 */
[----:B------:R-:W-:-:S05]  /*04d0*/  @P0 IMAD.HI.U32 R2, R0, c[0x0][0x330], RZ ;  /* 0x0000cc0000020a27 */ /* 0x000fca00078e00ff */
[----:B------:R-:W-:-:S04]  /*04e0*/  @P0 SHF.R.U32.HI R0, RZ, c[0x0][0x334], R2 ;  /* 0x0000cd00ff000a19 */ /* 0x000fc80000011602 */
[----:B------:R-:W-:Y:S01]  /*04f0*/  LOP3.LUT R0, RZ, R0, RZ, 0x33, !PT ;  /* 0x00000000ff007212 */ /* 0x000fe200078e33ff */
[----:B------:R-:W-:Y:S05]  /*0500*/  BRA `(.L_x_166) ;  /* 0x0000004000007947 */ /* 0x000fea0003800000 */
.L_x_165:
[----:B------:R-:W-:-:S04]  /*0510*/  MOV R2, c[0x0][0x32c] ;  /* 0x0000cb0000027a02 */ /* 0x000fc80000000f00 */
[----:B------:R-:W-:-:S13]  /*0520*/  ISETP.NE.AND P0, PT, R2, 0x1, PT ;  /* 0x000000010200780c */ /* 0x000fda0003f05270 */
[----:B------:R-:W-:-:S05]  /*0530*/  @P0 IMAD.HI.U32 R2, R0, c[0x0][0x330], RZ ;  /* 0x0000cc0000020a27 */ /* 0x000fca00078e00ff */
[----:B------:R-:W-:-:S05]  /*0540*/  @P0 SHF.R.U32.HI R0, RZ, c[0x0][0x334], R2 ;  /* 0x0000cd00ff000a19 */ /* 0x000fca0000011602 */
.L_x_166:
[----:B------:R-:W-:-:S05]  /*0550*/  IMAD R0, R0, c[0x0][0x32c], RZ ;  /* 0x0000cb0000007a24 */ /* 0x000fca00078e02ff */
[----:B------:R-:W-:-:S05]  /*0560*/  IMNMX R3, R3, R0, !PT ;  /* 0x0000000003037217 */ /* 0x000fca0007800200 */
.L_x_164:
[----:B------:R-:W-:Y:S01]  /*0570*/  IMAD.HI R0, R3, 0x2aaaaaab, RZ ;  /* 0x2aaaaaab03007827 */ /* 0x000fe200078e02ff */
[----:B------:R-:W-:Y:S01]  /*0580*/  PLOP3.LUT P4, PT, PT, PT, PT, 0x80, 0x0 ;  /* 0x000000000000781c */ /* 0x000fe20003f8f070 */
[----:B------:R-:W-:Y:S01]  /*0590*/  CS2R R94, SRZ ;  /* 0x00000000005e7805 */ /* 0x000fe2000001ff00 */
[----:B------:R-:W-:Y:S01]  /*05a0*/  CS2R R92, SRZ ;  /* 0x00000000005c7805 */ /* 0x000fe2000001ff00 */
[----:B------:R-:W-:Y:S01]  /*05b0*/  CS2R R22, SRZ ;  /* 0x0000000000167805 */ /* 0x000fe2000001ff00 */
[----:B------:R-:W-:Y:S01]  /*05c0*/  SHF.R.U32.HI R2, RZ, 0x1f, R0 ;  /* 0x0000001fff027819 */ /* 0x000fe20000011600 */
[----:B------:R-:W-:Y:S01]  /*05d0*/  IMAD.MOV.U32 R98, RZ, RZ, RZ ;  /* 0x000000ffff627224 */ /* 0x000fe200078e00ff */
[----:B------:R-:W-:Y:S01]  /*05e0*/  CS2R R90, SRZ ;  /* 0x00000000005a7805 */ /* 0x000fe2000001ff00 */
[----:B------:R-:W-:Y:S01]  /*05f0*/  IMAD.MOV.U32 R96, RZ, RZ, RZ ;  /* 0x000000ffff607224 */ /* 0x000fe200078e00ff */
[----:B------:R-:W-:Y:S01]  /*0600*/  LEA.HI.SX32 R0, R0, R2, 0x1d ;  /* 0x0000000200007211 */ /* 0x000fe200078feaff */
[----:B------:R-:W-:Y:S01]  /*0610*/  CS2R R88, SRZ ;  /* 0x0000000000587805 */ /* 0x000fe2000001ff00 */
[----:B------:R-:W-:Y:S01]  /*0620*/  CS2R R86, SRZ ;  /* 0x0000000000567805 */ /* 0x000fe2000001ff00 */
[----:B------:R-:W-:Y:S01]  /*0630*/  MOV R25, RZ ;  /* 0x000000ff00197202 */ /* 0x000fe20000000f00 */
[----:B------:R-:W-:Y:S01]  /*0640*/  IMAD.MOV.U32 R84, RZ, RZ, RZ ;  /* 0x000000ffff547224 */ /* 0x000fe200078e00ff */
[----:B------:R-:W-:Y:S01]  /*0650*/  IMNMX R4, RZ, R0, !PT ;  /* 0x00000000ff047217 */ /* 0x000fe20007800200 */
[----:B------:R-:W-:Y:S01]  /*0660*/  CS2R R78, SRZ ;  /* 0x00000000004e7805 */ /* 0x000fe2000001ff00 */
[----:B------:R-:W-:Y:S01]  /*0670*/  CS2R R76, SRZ ;  /* 0x00000000004c7805 */ /* 0x000fe2000001ff00 */
[----:B------:R-:W-:Y:S01]  /*0680*/  CS2R R82, SRZ ;  /* 0x0000000000527805 */ /* 0x000fe2000001ff00 */
[----:B------:R-:W-:Y:S01]  /*0690*/  ISETP.GT.AND P0, PT, R224, R4, PT ;  /* 0x00000004e000720c */ /* 0x000fe20003f04270 */
[----:B------:R2:W-:Y:S01]  /*06a0*/  STL [R1+0x14], R4 ;  /* 0x0000140401007387 */ /* 0x0005e20000100800 */
[----:B------:R-:W-:Y:S01]  /*06b0*/  CS2R R26, SRZ ;  /* 0x00000000001a7805 */ /* 0x000fe2000001ff00 */
[----:B------:R-:W-:Y:S01]  /*06c0*/  IMAD.MOV.U32 R80, RZ, RZ, RZ ;  /* 0x000000ffff507224 */ /* 0x000fe200078e00ff */
[----:B------:R-:W-:Y:S01]  /*06d0*/  CS2R R74, SRZ ;  /* 0x00000000004a7805 */ /* 0x000fe2000001ff00 */
[----:B------:R-:W-:Y:S01]  /*06e0*/  CS2R R72, SRZ ;  /* 0x0000000000487805 */ /* 0x000fe2000001ff00 */
[----:B------:R-:W-:Y:S01]  /*06f0*/  CS2R R70, SRZ ;  /* 0x0000000000467805 */ /* 0x000fe2000001ff00 */
[----:B------:R-:W-:Y:S01]  /*0700*/  MOV R68, RZ ;  /* 0x000000ff00447202 */ /* 0x000fe20000000f00 */
[----:B------:R-:W-:Y:S01]  /*0710*/  CS2R R62, SRZ ;  /* 0x00000000003e7805 */ /* 0x000fe2000001ff00 */
[----:B------:R-:W-:Y:S01]  /*0720*/  CS2R R60, SRZ ;  /* 0x00000000003c7805 */ /* 0x000fe2000001ff00 */
[----:B------:R-:W-:Y:S01]  /*0730*/  CS2R R66, SRZ ;  /* 0x0000000000427805 */ /* 0x000fe2000001ff00 */
        /* <DEDUP_REMOVED lines=33> */
[----:B------:R-:W-:Y:S05]  /*0950*/  @!P0 BRA `(.L_x_167) ;  /* 0x00011f1000008947 */ /* 0x000fea0003800000 */
[----:B--2---:R-:W-:Y:S02]  /*0960*/  ULDC.64 UR4, c[0x0][0x340] ;  /* 0x0000d00000047ab9 */ /* 0x004fe40000000a00 */
[----:B------:R-:W-:-:S02]  /*0970*/  UISETP.NE.U32.AND UP0, UPT, URZ, UR4, UPT ;  /* 0x000000043f00728c */ /* 0x000fc4000bf05070 */
[----:B------:R-:W-:Y:S02]  /*0980*/  ULDC.64 UR12, c[0x0][0x340] ;  /* 0x0000d000000c7ab9 */ /* 0x000fe40000000a00 */
[----:B------:R-:W-:-:S06]  /*0990*/  UISETP.NE.AND.EX UP0, UPT, URZ, UR5, UPT, UP0 ;  /* 0x000000053f00728c */ /* 0x000fcc000bf05300 */
[----:B------:R-:W-:-:S05]  /*09a0*/  PLOP3.LUT P2, PT, PT, PT, UP0, 0x80, 0x0 ;  /* 0x000000000000781c */ /* 0x000fca0003f4f008 */
[----:B------:R-:W-:Y:S02]  /*09b0*/  @UP0 UMOV UR4, 0x4 ;  /* 0x0000000400040882 */ /* 0x000fe40000000000 */
[----:B------:R-:W-:-:S06]  /*09c0*/  @UP0 UIMAD.WIDE UR4, UR10, UR4, UR12 ;  /* 0x000000040a0402a5 */ /* 0x000fcc000f8e020c */
[----:B------:R-:W-:Y:S02]  /*09d0*/  IMAD.U32 R2, RZ, RZ, UR4 ;  /* 0x00000004ff027e24 */ /* 0x000fe4000f8e00ff */
[----:B------:R-:W-:Y:S01]  /*09e0*/  IMAD.U32 R3, RZ, RZ, UR5 ;  /* 0x00000005ff037e24 */ /* 0x000fe2000f8e00ff */
[----:B------:R-:W-:Y:S01]  /*09f0*/  SHF.R.S32.HI R18, RZ, 0x1f, R53 ;  /* 0x0000001fff127819 */ /* 0x000fe20000011435 */
[----:B------:R-:W-:Y:S02]  /*0a00*/  ULDC.64 UR4, c[0x0][0x1b8] ;  /* 0x00006e0000047ab9 */ /* 0x000fe40000000a00 */
[----:B------:R-:W-:Y:S01]  /*0a10*/  UIMAD UR11, UR6, UR4, URZ ;  /* 0x00000004060b72a4 */ /* 0x000fe2000f8e023f */
[----:B------:R2:W3:Y:S01]  /*0a20*/  @P2 LDG.E R8, [R2.64] ;  /* 0x0000000802082981 */ /* 0x0004e2000c1e1900 */
[----:B------:R-:W-:Y:S01]  /*0a30*/  UIMAD.WIDE.U32 UR14, UR7, UR4, URZ ;  /* 0x00000004070e72a5 */ /* 0x000fe2000f8e003f */
[CC--:B------:R-:W-:Y:S01]  /*0a40*/  LEA.HI R20, R18.reuse, R53.reuse, RZ, 0x3 ;  /* 0x0000003512147211 */ /* 0x0c0fe200078f18ff */
[----:B------:R-:W-:Y:S01]  /*0a50*/  UIMAD UR11, UR7, UR5, UR11 ;  /* 0x00000005070b72a4 */ /* 0x000fe2000f8e020b */
[----:B------:R-:W-:Y:S01]  /*0a60*/  IMAD R15, R7, c[0x0][0x168], RZ ;  /* 0x00005a00070f7a24 */ /* 0x000fe200078e02ff */
[----:B------:R-:W-:Y:S01]  /*0a70*/  USHF.R.S32.HI UR12, URZ, 0x1f, UR10 ;  /* 0x0000001f3f0c7899 */ /* 0x000fe2000801140a */
[----:B------:R-:W-:Y:S01]  /*0a80*/  SHF.R.S32.HI R19, RZ, 0x3, R20 ;  /* 0x00000003ff137819 */ /* 0x000fe20000011414 */
[----:B------:R-:W-:Y:S01]  /*0a90*/  ULDC.64 UR4, c[0x0][0x1c0] ;  /* 0x0000700000047ab9 */ /* 0x000fe20000000a00 */
[----:B------:R-:W-:Y:S01]  /*0aa0*/  LEA.HI R126, R18, R53, RZ, 0x5 ;  /* 0x00000035127e7211 */ /* 0x000fe200078f28ff */
[----:B------:R-:W-:Y:S01]  /*0ab0*/  UIADD3 UR15, UR15, UR11, URZ ;  /* 0x0000000b0f0f7290 */ /* 0x000fe2000fffe03f */
[----:B------:R-:W-:Y:S01]  /*0ac0*/  IMAD.MOV.U32 R44, RZ, RZ, 0x30 ;  /* 0x00000030ff2c7424 */ /* 0x000fe200078e00ff */
[----:B------:R-:W-:Y:S01]  /*0ad0*/  UIMAD UR12, UR12, UR4, URZ ;  /* 0x000000040c0c72a4 */ /* 0x000fe2000f8e023f */
[----:B------:R-:W-:Y:S01]  /*0ae0*/  SHF.R.S32.HI R124, RZ, 0x5, R126 ;  /* 0x00000005ff7c7819 */ /* 0x000fe2000001147e */
[----:B------:R-:W-:Y:S01]  /*0af0*/  UIMAD.WIDE.U32 UR14, UR10, UR4, UR14 ;  /* 0x000000040a0e72a5 */ /* 0x000fe2000f8e000e */
[----:B------:R-:W-:Y:S01]  /*0b00*/  IMAD.MOV.U32 R22, RZ, RZ, c[0x0][0x2b8] ;  /* 0x0000ae00ff167624 */ /* 0x000fe200078e00ff */
[----:B------:R-:W-:Y:S01]  /*0b10*/  UIMAD UR5, UR10, UR5, UR12 ;  /* 0x000000050a0572a4 */ /* 0x000fe2000f8e020c */
[----:B------:R-:W-:-:S02]  /*0b20*/  IMAD R47, R224, R44, -0x30 ;  /* 0xffffffd0e02f7424 */ /* 0x000fc400078e022c */
[----:B------:R-:W-:Y:S01]  /*0b30*/  IMAD.MOV.U32 R222, RZ, RZ, RZ ;  /* 0x000000ffffde7224 */ /* 0x000fe200078e00ff */
[----:B------:R-:W-:Y:S01]  /*0b40*/  UIADD3 UR5, UR15, UR5, URZ ;  /* 0x000000050f057290 */ /* 0x000fe2000fffe03f */
[----:B------:R-:W-:Y:S02]  /*0b50*/  ISETP.NE.AND P5, PT, R22, 0x1, PT ;  /* 0x000000011600780c */ /* 0x000fe40003fa5270 */
[----:B--2---:R-:W-:Y:S01]  /*0b60*/  LEA.HI R2, R18, R53, RZ, 0x2 ;  /* 0x0000003512027211 */ /* 0x004fe200078f10ff */
[----:B------:R-:W-:Y:S02]  /*0b70*/  IMAD.U32 R3, RZ, RZ, UR15 ;  /* 0x0000000fff037e24 */ /* 0x000fe4000f8e00ff */
[----:B------:R-:W-:Y:S01]  /*0b80*/  IMAD.U32 R3, RZ, RZ, UR5 ;  /* 0x00000005ff037e24 */ /* 0x000fe2000f8e00ff */
[----:B------:R-:W-:Y:S01]  /*0b90*/  LOP3.LUT R0, R2, 0xfffffffc, RZ, 0xc0, !PT ;  /* 0xfffffffc02007812 */ /* 0x000fe200078ec0ff */
[----:B------:R-:W-:Y:S01]  /*0ba0*/  ULDC.64 UR4, c[0x0][0x2b0] ;  /* 0x0000ac0000047ab9 */ /* 0x000fe20000000a00 */
[----:B------:R-:W-:Y:S01]  /*0bb0*/  SHF.R.S32.HI R21, RZ, 0x2, R2 ;  /* 0x00000002ff157819 */ /* 0x000fe20000011402 */
[----:B------:R-:W-:-:S02]  /*0bc0*/  IMAD.U32 R2, RZ, RZ, UR14 ;  /* 0x0000000eff027e24 */ /* 0x000fc4000f8e00ff */
[----:B------:R-:W-:Y:S02]  /*0bd0*/  IMAD.IADD R45, R53, 0x1, -R0 ;  /* 0x00000001352d7824 */ /* 0x000fe400078e0a00 */
[C-C-:B------:R-:W-:Y:S02]  /*0be0*/  IMAD.IADD R14, R164.reuse, 0x1, R21.reuse ;  /* 0x00000001a40e7824 */ /* 0x140fe400078e0215 */
[C---:B------:R-:W-:Y:S02]  /*0bf0*/  IMAD R31, R45.reuse, 0x20, R21 ;  /* 0x000000202d1f7824 */ /* 0x040fe400078e0215 */
[----:B------:R-:W-:Y:S02]  /*0c00*/  IMAD.SHL.U32 R227, R45, 0x8, RZ ;  /* 0x000000082de37824 */ /* 0x000fe400078e00ff */
[----:B------:R-:W-:Y:S01]  /*0c10*/  IMAD.IADD R5, R164, 0x1, R31 ;  /* 0x00000001a4057824 */ /* 0x000fe200078e021f */
[----:B---3--:R2:W3:Y:S03]  /*0c20*/  @P2 R2UR UR11, R8 ;  /* 0x00000000080b23c2 */ /* 0x0084e600000e0000 */
[----:B------:R-:W-:Y:S01]  /*0c30*/  @P1 IMAD.HI.U32 R0, R5, c[0x0][0x2c8], RZ ;  /* 0x0000b20005001a27 */ /* 0x000fe200078e00ff */
[C---:B------:R-:W-:Y:S01]  /*0c40*/  IADD3 R35, R227.reuse, 0x20, RZ ;  /* 0x00000020e3237810 */ /* 0x040fe20007ffe0ff */
[----:B---3--:R-:W-:Y:S01]  /*0c50*/  @!UP0 UMOV UR11, UR10 ;  /* 0x0000000a000b8c82 */ /* 0x008fe20008000000 */
[C---:B------:R-:W-:Y:S01]  /*0c60*/  IADD3 R34, R227.reuse, 0x40, RZ ;  /* 0x00000040e3227810 */ /* 0x040fe20007ffe0ff */
[----:B------:R-:W-:Y:S01]  /*0c70*/  IMAD.MOV.U32 R4, RZ, RZ, R5 ;  /* 0x000000ffff047224 */ /* 0x000fe200078e0005 */
[----:B------:R-:W-:Y:S01]  /*0c80*/  @P1 SHF.R.U32.HI R4, RZ, c[0x0][0x2cc], R0 ;  /* 0x0000b300ff041a19 */ /* 0x000fe20000011600 */
[----:B------:R-:W-:Y:S01]  /*0c90*/  USHF.R.S32.HI UR10, URZ, 0x1f, UR11 ;  /* 0x0000001f3f0a7899 */ /* 0x000fe2000801140b */
[----:B------:R-:W-:Y:S01]  /*0ca0*/  ISETP.GE.AND P2, PT, R227, c[0x0][0x198], PT ;  /* 0x00006600e3007a0c */ /* 0x000fe20003f46270 */
[----:B------:R-:W-:Y:S01]  /*0cb0*/  UIMAD.WIDE.U32 UR12, UR11, UR4, URZ ;  /* 0x000000040b0c72a5 */ /* 0x000fe2000f8e003f */
[--C-:B------:R-:W-:Y:S01]  /*0cc0*/  SHF.R.S32.HI R6, RZ, 0x1f, R4.reuse ;  /* 0x0000001fff067819 */ /* 0x100fe20000011404 */
[----:B------:R-:W-:Y:S01]  /*0cd0*/  IMAD.MOV R0, RZ, RZ, -R4 ;  /* 0x000000ffff007224 */ /* 0x000fe200078e0a04 */
[----:B------:R-:W-:Y:S01]  /*0ce0*/  ISETP.GE.AND P3, PT, R35, c[0x0][0x198], PT ;  /* 0x0000660023007a0c */ /* 0x000fe20003f66270 */
[----:B------:R-:W-:Y:S01]  /*0cf0*/  IMAD.WIDE.U32 R2, R4, c[0x0][0x1b0], R2 ;  /* 0x00006c0004027a25 */ /* 0x000fe200078e0002 */
[----:B------:R-:W-:Y:S01]  /*0d00*/  ISETP.GE.AND P4, PT, R34, c[0x0][0x198], PT ;  /* 0x0000660022007a0c */ /* 0x000fe20003f86270 */
[----:B------:R-:W-:Y:S01]  /*0d10*/  UIMAD UR10, UR10, UR4, URZ ;  /* 0x000000040a0a72a4 */ /* 0x000fe2000f8e023f */
[----:B------:R-:W-:Y:S01]  /*0d20*/  LEA.HI R18, R18, R53, RZ, 0x4 ;  /* 0x0000003512127211 */ /* 0x000fe200078f20ff */
[----:B------:R-:W-:Y:S01]  /*0d30*/  IMAD R0, R0, c[0x0][0x2c4], R5 ;  /* 0x0000b10000007a24 */ /* 0x000fe200078e0205 */
[----:B------:R-:W-:Y:S01]  /*0d40*/  STL [R1+0x18], R31 ;  /* 0x0000181f01007387 */ /* 0x000fe20000100800 */
[----:B------:R-:W-:Y:S01]  /*0d50*/  IMAD R6, R6, c[0x0][0x1b0], RZ ;  /* 0x00006c0006067a24 */ /* 0x000fe200078e02ff */
[----:B------:R-:W-:-:S02]  /*0d60*/  UIMAD UR10, UR11, UR5, UR10 ;  /* 0x000000050b0a72a4 */ /* 0x000fc4000f8e020a */
[----:B------:R-:W-:Y:S01]  /*0d70*/  SHF.R.S32.HI R5, RZ, 0x1f, R0 ;  /* 0x0000001fff057819 */ /* 0x000fe20000011400 */
[----:B------:R-:W-:Y:S01]  /*0d80*/  IMAD R4, R4, c[0x0][0x1b4], R6 ;  /* 0x00006d0004047a24 */ /* 0x000fe200078e0206 */
[----:B------:R-:W-:Y:S02]  /*0d90*/  UIADD3 UR10, UR13, UR10, URZ ;  /* 0x0000000a0d0a7290 */ /* 0x000fe4000fffe03f */
[----:B------:R-:W-:Y:S01]  /*0da0*/  ULDC.64 UR4, c[0x0][0x1e8] ;  /* 0x00007a0000047ab9 */ /* 0x000fe20000000a00 */
[----:B------:R-:W-:Y:S02]  /*0db0*/  IMAD.IADD R3, R3, 0x1, R4 ;  /* 0x0000000103037824 */ /* 0x000fe400078e0204 */
[----:B------:R-:W-:Y:S02]  /*0dc0*/  IMAD R4, R5, c[0x0][0x1a8], RZ ;  /* 0x00006a0005047a24 */ /* 0x000fe400078e02ff */
[----:B------:R-:W-:Y:S02]  /*0dd0*/  IMAD.SHL.U32 R5, R19, 0x40, RZ ;  /* 0x0000004013057824 */ /* 0x000fe400078e00ff */
[----:B------:R-:W-:-:S02]  /*0de0*/  IMAD R6, R0, c[0x0][0x1ac], R4 ;  /* 0x00006b0000067a24 */ /* 0x000fc400078e0204 */
[----:B------:R-:W-:Y:S01]  /*0df0*/  IMAD.WIDE.U32 R2, R0, c[0x0][0x1a8], R2 ;  /* 0x00006a0000027a25 */ /* 0x000fe200078e0002 */
[----:B------:R-:W-:-:S04]  /*0e00*/  LOP3.LUT R0, R5, 0xc0, RZ, 0xc0, !PT ;  /* 0x000000c005007812 */ /* 0x000fc800078ec0ff */
[----:B------:R-:W-:Y:S02]  /*0e10*/  SHF.R.U32.HI R5, RZ, 0x3, R0 ;  /* 0x00000003ff057819 */ /* 0x000fe40000011600 */
[----:B------:R-:W-:Y:S01]  /*0e20*/  LOP3.LUT R4, R0, 0x18, R227, 0xf8, !PT ;  /* 0x0000001800047812 */ /* 0x000fe200078ef8e3 */
[----:B------:R-:W-:Y:S01]  /*0e30*/  IMAD.IADD R0, R3, 0x1, R6 ;  /* 0x0000000103007824 */ /* 0x000fe200078e0206 */
[C---:B------:R-:W-:Y:S02]  /*0e40*/  LEA R13, P0, R2.reuse, c[0x0][0x160], 0x1 ;  /* 0x00005800020d7a11 */ /* 0x040fe400078008ff */
[----:B------:R-:W-:Y:S02]  /*0e50*/  LEA.HI R6, R21, R21, RZ, 0x1 ;  /* 0x0000001515067211 */ /* 0x000fe400078f08ff */
[----:B------:R-:W-:Y:S02]  /*0e60*/  LEA.HI.X R12, R2, c[0x0][0x164], R0, 0x1, P0 ;  /* 0x00005900020c7a11 */ /* 0x000fe400000f0c00 */
[----:B------:R-:W-:-:S02]  /*0e70*/  LOP3.LUT R0, R6, 0x7fffffe, RZ, 0xc0, !PT ;  /* 0x07fffffe06007812 */ /* 0x000fc400078ec0ff */
[----:B------:R-:W-:Y:S01]  /*0e80*/  SHFL.IDX PT, R6, R13, RZ, 0x1c1f ;  /* 0x001c1fff0d067589 */ /* 0x000fe200000e0000 */
[----:B------:R-:W-:Y:S02]  /*0e90*/  IADD3 R2, R14, 0x20, RZ ;  /* 0x000000200e027810 */ /* 0x000fe40007ffe0ff */
[----:B------:R-:W-:Y:S01]  /*0ea0*/  IMAD.IADD R0, R21, 0x1, -R0 ;  /* 0x0000000115007824 */ /* 0x000fe200078e0a00 */
[----:B------:R-:W3:Y:S01]  /*0eb0*/  SHFL.IDX PT, R7, R12, RZ, 0x1c1f ;  /* 0x001c1fff0c077589 */ /* 0x000ee200000e0000 */
[----:B------:R-:W-:Y:S02]  /*0ec0*/  LOP3.LUT R3, R4, R5, RZ, 0x3c, !PT ;  /* 0x0000000504037212 */ /* 0x000fe400078e3cff */
[----:B------:R-:W-:Y:S01]  /*0ed0*/  IMAD R0, R124, 0x8, R0 ;  /* 0x000000087c007824 */ /* 0x000fe200078e0200 */
[----:B------:R-:W-:Y:S01]  /*0ee0*/  SHFL.IDX PT, R4, R13, 0x1, 0x1c1f ;  /* 0x003c1f000d047f89 */ /* 0x000fe200000e0000 */
[-C--:B------:R-:W-:Y:S02]  /*0ef0*/  ISETP.GE.AND P1, PT, R2, R15.reuse, PT ;  /* 0x0000000f0200720c */ /* 0x080fe40003f26270 */
[----:B------:R-:W-:Y:S01]  /*0f00*/  ISETP.GE.AND P0, PT, R14, R15, PT ;  /* 0x0000000f0e00720c */ /* 0x000fe20003f06270 */
[----:B------:R-:W4:Y:S01]  /*0f10*/  SHFL.IDX PT, R5, R12, 0x1, 0x1c1f ;  /* 0x003c1f000c057f89 */ /* 0x000f2200000e0000 */
[----:B------:R-:W-:Y:S01]  /*0f20*/  SHF.R.S32.HI R2, RZ, 0x1f, R35 ;  /* 0x0000001fff027819 */ /* 0x000fe20000011423 */
[----:B------:R-:W-:Y:S01]  /*0f30*/  IMAD.U32 R3, R0, 0x20, R3 ;  /* 0x0000002000037824 */ /* 0x000fe200078e0003 */
[----:B------:R-:W-:-:S02]  /*0f40*/  SHF.R.S32.HI R0, RZ, 0x1f, R34 ;  /* 0x0000001fff007819 */ /* 0x000fc40000011422 */
[----:B------:R-:W-:Y:S01]  /*0f50*/  LEA.HI R2, R2, R35, RZ, 0x3 ;  /* 0x0000002302027211 */ /* 0x000fe200078f18ff */
[----:B------:R-:W-:Y:S01]  /*0f60*/  IMAD.SHL.U32 R223, R3, 0x2, RZ ;  /* 0x0000000203df7824 */ /* 0x000fe200078e00ff */
[----:B------:R-:W-:Y:S01]  /*0f70*/  LEA.HI R0, R0, R34, RZ, 0x3 ;  /* 0x0000002200007211 */ /* 0x000fe200078f18ff */
[----:B------:R-:W-:Y:S01]  /*0f80*/  SHFL.IDX PT, R3, R12, 0x2, 0x1c1f ;  /* 0x005c1f000c037f89 */ /* 0x000fe200000e0000 */
[----:B------:R-:W-:Y:S02]  /*0f90*/  LOP3.LUT R33, R2, 0xfffffff8, RZ, 0xc0, !PT ;  /* 0xfffffff802217812 */ /* 0x000fe400078ec0ff */
[----:B------:R-:W-:Y:S01]  /*0fa0*/  LOP3.LUT R32, R0, 0xfffffff8, RZ, 0xc0, !PT ;  /* 0xfffffff800207812 */ /* 0x000fe200078ec0ff */
[----:B------:R-:W5:Y:S01]  /*0fb0*/  SHFL.IDX PT, R2, R13, 0x2, 0x1c1f ;  /* 0x005c1f000d027f89 */ /* 0x000f6200000e0000 */
[----:B------:R-:W-:Y:S01]  /*0fc0*/  IADD3 R0, R14, 0x40, RZ ;  /* 0x000000400e007810 */ /* 0x000fe20007ffe0ff */
[----:B---3--:R-:W-:-:S04]  /*0fd0*/  @!P0 IMAD.WIDE R10, R227, 0x2, R6 ;  /* 0x00000002e30a8825 */ /* 0x008fc800078e0206 */
[--C-:B--2---:R-:W-:Y:S01]  /*0fe0*/  @!P0 IMAD.WIDE R8, R33, 0x2, R6.reuse ;  /* 0x0000000221088825 */ /* 0x104fe200078e0206 */
[----:B------:R2:W-:Y:S03]  /*0ff0*/  @!P0 LDGSTS.E.BYPASS.LTC128B.128 [R223+0x6080], [R10.64], !P2 ;  /* 0x060800000adf8fae */ /* 0x0005e6000d101d48 */
[----:B------:R-:W-:Y:S01]  /*1000*/  @!P0 IMAD.WIDE R6, R32, 0x2, R6 ;  /* 0x0000000220068825 */ /* 0x000fe200078e0206 */
[----:B------:R4:W-:Y:S04]  /*1010*/  @!P0 LDGSTS.E.BYPASS.LTC128B.128 [R223+0x8080], [R8.64], !P3 ;  /* 0x0808000008df8fae */ /* 0x0009e8000d901d48 */
[----:B------:R3:W-:Y:S01]  /*1020*/  @!P0 LDGSTS.E.BYPASS.LTC128B.128 [R223+0xa080], [R6.64], !P4 ;  /* 0x0a08000006df8fae */ /* 0x0007e2000e101d48 */
[----:B------:R-:W-:-:S02]  /*1030*/  ISETP.GE.AND P0, PT, R0, R15, PT ;  /* 0x0000000f0000720c */ /* 0x000fc40003f06270 */
[----:B------:R-:W-:Y:S01]  /*1040*/  IADD3 R0, R14, 0x60, RZ ;  /* 0x000000600e007810 */ /* 0x000fe20007ffe0ff */
[----:B--2---:R-:W-:Y:S04]  /*1050*/  SHFL.IDX PT, R10, R13, 0x3, 0x1c1f ;  /* 0x007c1f000d0a7f89 */ /* 0x004fe800000e0000 */
[----:B------:R-:W2:Y:S01]  /*1060*/  SHFL.IDX PT, R11, R12, 0x3, 0x1c1f ;  /* 0x007c1f000c0b7f89 */ /* 0x000ea200000e0000 */
[----:B----4-:R-:W-:-:S04]  /*1070*/  @!P1 IMAD.WIDE R8, R227, 0x2, R4 ;  /* 0x00000002e3089825 */ /* 0x010fc800078e0204 */
[--C-:B---3--:R-:W-:Y:S01]  /*1080*/  @!P1 IMAD.WIDE R6, R33, 0x2, R4.reuse ;  /* 0x0000000221069825 */ /* 0x108fe200078e0204 */
[----:B------:R3:W-:Y:S03]  /*1090*/  @!P1 LDGSTS.E.BYPASS.LTC128B.128 [R223+0x6880], [R8.64], !P2 ;  /* 0x0688000008df9fae */ /* 0x0007e6000d101d48 */
[----:B------:R-:W-:Y:S01]  /*10a0*/  @!P1 IMAD.WIDE R4, R32, 0x2, R4 ;  /* 0x0000000220049825 */ /* 0x000fe200078e0204 */
[----:B------:R5:W-:Y:S04]  /*10b0*/  @!P1 LDGSTS.E.BYPASS.LTC128B.128 [R223+0x8880], [R6.64], !P3 ;  /* 0x0888000006df9fae */ /* 0x000be8000d901d48 */
[----:B------:R4:W-:Y:S01]  /*10c0*/  @!P1 LDGSTS.E.BYPASS.LTC128B.128 [R223+0xa880], [R4.64], !P4 ;  /* 0x0a88000004df9fae */ /* 0x0009e2000e101d48 */
[----:B------:R-:W-:Y:S01]  /*10d0*/  ISETP.GE.AND P1, PT, R0, R15, PT ;  /* 0x0000000f0000720c */ /* 0x000fe20003f26270 */
[----:B------:R-:W-:-:S02]  /*10e0*/  IMAD.IADD R0, R31, 0x1, R47 ;  /* 0x000000011f007824 */ /* 0x000fc400078e022f */
[----:B-----5:R-:W-:-:S04]  /*10f0*/  @!P0 IMAD.WIDE R6, R227, 0x2, R2 ;  /* 0x00000002e3068825 */ /* 0x020fc800078e0202 */
[--C-:B----4-:R-:W-:Y:S01]  /*1100*/  @!P0 IMAD.WIDE R4, R33, 0x2, R2.reuse ;  /* 0x0000000221048825 */ /* 0x110fe200078e0202 */
[----:B------:R4:W-:Y:S03]  /*1110*/  @!P0 LDGSTS.E.BYPASS.LTC128B.128 [R223+0x7080], [R6.64], !P2 ;  /* 0x0708000006df8fae */ /* 0x0009e6000d101d48 */
[----:B------:R-:W-:Y:S01]  /*1120*/  @!P0 IMAD.WIDE R2, R32, 0x2, R2 ;  /* 0x0000000220028825 */ /* 0x000fe200078e0202 */
[----:B------:R2:W-:Y:S04]  /*1130*/  @!P0 LDGSTS.E.BYPASS.LTC128B.128 [R223+0x9080], [R4.64], !P3 ;  /* 0x0908000004df8fae */ /* 0x0005e8000d901d48 */
[----:B------:R5:W-:Y:S01]  /*1140*/  @!P0 LDGSTS.E.BYPASS.LTC128B.128 [R223+0xb080], [R2.64], !P4 ;  /* 0x0b08000002df8fae */ /* 0x000be2000e101d48 */
[----:B------:R-:W-:-:S04]  /*1150*/  ISETP.GE.AND P0, PT, R0, R17, PT ;  /* 0x000000110000720c */ /* 0x000fc80003f06270 */
[----:B------:R-:W-:Y:S01]  /*1160*/  ISETP.GT.OR P0, PT, R31, 0x2f, P0 ;  /* 0x0000002f1f00780c */ /* 0x000fe20000704670 */
[----:B----4-:R-:W-:Y:S02]  /*1170*/  IMAD.IADD R7, R0, 0x1, R16 ;  /* 0x0000000100077824 */ /* 0x010fe400078e0210 */
[----:B--2---:R-:W-:-:S04]  /*1180*/  @!P1 IMAD.WIDE R4, R32, 0x2, R10 ;  /* 0x0000000220049825 */ /* 0x004fc800078e020a */
[----:B-----5:R-:W-:-:S04]  /*1190*/  @!P1 IMAD.WIDE R2, R227, 0x2, R10 ;  /* 0x00000002e3029825 */ /* 0x020fc800078e020a */
[----:B------:R-:W-:Y:S01]  /*11a0*/  @P5 IMAD.HI.U32 R0, R7, c[0x0][0x2bc], RZ ;  /* 0x0000af0007005a27 */ /* 0x000fe200078e00ff */
[----:B------:R2:W-:Y:S03]  /*11b0*/  @!P1 LDGSTS.E.BYPASS.LTC128B.128 [R223+0x7880], [R2.64], !P2 ;  /* 0x0788000002df9fae */ /* 0x0005e6000d101d48 */
[----:B------:R-:W-:Y:S01]  /*11c0*/  IMAD.MOV.U32 R6, RZ, RZ, R7 ;  /* 0x000000ffff067224 */ /* 0x000fe200078e0007 */
[----:B------:R-:W-:-:S04]  /*11d0*/  @P5 SHF.R.U32.HI R6, RZ, c[0x0][0x2c0], R0 ;  /* 0x0000b000ff065a19 */ /* 0x000fc80000011600 */
[----:B------:R-:W-:Y:S01]  /*11e0*/  @!P0 IADD3 R0, P2, R6, UR12, RZ ;  /* 0x0000000c06008c10 */ /* 0x000fe2000ff5e0ff */
[----:B--2---:R-:W-:-:S05]  /*11f0*/  @!P1 IMAD.WIDE R2, R33, 0x2, R10 ;  /* 0x0000000221029825 */ /* 0x004fca00078e020a */
[----:B------:R2:W-:Y:S04]  /*1200*/  @!P1 LDGSTS.E.BYPASS.LTC128B.128 [R223+0x9880], [R2.64], !P3 ;  /* 0x0988000002df9fae */ /* 0x0005e8000d901d48 */
[----:B------:R4:W-:Y:S04]  /*1210*/  @!P1 LDGSTS.E.BYPASS.LTC128B.128 [R223+0xb880], [R4.64], !P4 ;  /* 0x0b88000004df9fae */ /* 0x0009e8000e101d48 */
[----:B------:R-:W0:Y:S01]  /*1220*/  LDGDEPBAR ;  /* 0x00000000000079af */ /* 0x000e220000000000 */
[----:B--2---:R-:W-:Y:S02]  /*1230*/  @!P0 LEA.HI.X.SX32 R3, R6, UR10, 0x1, P2 ;  /* 0x0000000a06038c11 */ /* 0x004fe400090f0eff */
[----:B------:R-:W-:-:S04]  /*1240*/  @!P0 LEA R2, P2, R0, c[0x0][0x2a0], 0x2 ;  /* 0x0000a80000028a11 */ /* 0x000fc800078410ff */
[----:B------:R-:W-:Y:S01]  /*1250*/  @!P0 LEA.HI.X R3, R0, c[0x0][0x2a4], R3, 0x2, P2 ;  /* 0x0000a90000038a11 */ /* 0x000fe200010f1403 */
[----:B------:R-:W-:Y:S06]  /*1260*/  BAR.SYNC.DEFER_BLOCKING 0x0 ;  /* 0x0000000000007b1d */ /* 0x000fec0000010000 */
[----:B------:R2:W5:Y:S01]  /*1270*/  @!P0 LDG.E R222, [R2.64] ;  /* 0x0000000802de8981 */ /* 0x000562000c1e1900 */
[----:B------:R-:W-:Y:S01]  /*1280*/  IMAD.MOV R0, RZ, RZ, -R6 ;  /* 0x000000ffff007224 */ /* 0x000fe200078e0a06 */
[----:B------:R-:W-:Y:S01]  /*1290*/  UIMAD UR11, UR6, UR4, URZ ;  /* 0x00000004060b72a4 */ /* 0x000fe2000f8e023f */
[----:B----4-:R-:W-:Y:S01]  /*12a0*/  LOP3.LUT R5, R18, 0xfffffff0, RZ, 0xc0, !PT ;  /* 0xfffffff012057812 */ /* 0x010fe200078ec0ff */
[----:B------:R-:W-:Y:S01]  /*12b0*/  UIMAD.WIDE.U32 UR16, UR7, UR4, URZ ;  /* 0x00000004071072a5 */ /* 0x000fe2000f8e003f */
[----:B------:R-:W-:Y:S01]  /*12c0*/  IMAD R225, R0, c[0x0][0x2b8], R7 ;  /* 0x0000ae0000e17a24 */ /* 0x000fe200078e0207 */
[----:B------:R-:W-:Y:S01]  /*12d0*/  UIMAD UR5, UR7, UR5, UR11 ;  /* 0x00000005070572a4 */ /* 0x000fe2000f8e020b */
[----:B------:R-:W-:Y:S01]  /*12e0*/  IMAD R44, R224, -0x30, R44 ;  /* 0xffffffd0e02c7824 */ /* 0x000fe200078e022c */
[----:B------:R-:W-:Y:S01]  /*12f0*/  ISETP.GE.AND P3, PT, R227, c[0x0][0x1d4], PT ;  /* 0x00007500e3007a0c */ /* 0x000fe20003f66270 */
[----:B------:R-:W-:Y:S01]  /*1300*/  IMAD.IADD R13, R53, 0x1, -R5 ;  /* 0x00000001350d7824 */ /* 0x000fe200078e0a05 */
[----:B------:R-:W-:Y:S01]  /*1310*/  SHF.R.S32.HI R14, RZ, 0x1f, R225 ;  /* 0x0000001fff0e7819 */ /* 0x000fe200000114e1 */
[----:B------:R-:W-:Y:S01]  /*1320*/  UIADD3 UR14, UR17, UR5, URZ ;  /* 0x00000005110e7290 */ /* 0x000fe2000fffe03f */
[----:B------:R-:W-:Y:S01]  /*1330*/  IMAD.IADD R46, R44, 0x1, R17 ;  /* 0x000000012c2e7824 */ /* 0x000fe200078e0211 */
[----:B------:R-:W-:Y:S01]  /*1340*/  ISETP.GE.AND P6, PT, R35, c[0x0][0x1d4], PT ;  /* 0x0000750023007a0c */ /* 0x000fe20003fc6270 */
[----:B------:R-:W-:Y:S01]  /*1350*/  ULDC.64 UR4, c[0x0][0x210] ;  /* 0x0000840000047ab9 */ /* 0x000fe20000000a00 */
[----:B------:R-:W-:Y:S01]  /*1360*/  IMAD R0, R14, c[0x0][0x1e0], RZ ;  /* 0x000078000e007a24 */ /* 0x000fe200078e02ff */
[----:B------:R-:W-:Y:S01]  /*1370*/  ISETP.GE.AND P5, PT, R34, c[0x0][0x1d4], PT ;  /* 0x0000750022007a0c */ /* 0x000fe20003fa6270 */
[----:B------:R-:W-:Y:S01]  /*1380*/  UIMAD UR11, UR6, UR4, URZ ;  /* 0x00000004060b72a4 */ /* 0x000fe2000f8e023f */
[----:B------:R-:W-:Y:S01]  /*1390*/  IMNMX R7, R46, 0x30, PT ;  /* 0x000000302e077817 */ /* 0x000fe20003800200 */
[----:B------:R-:W-:Y:S01]  /*13a0*/  IMAD R0, R225, c[0x0][0x1e4], R0 ;  /* 0x00007900e1007a24 */ /* 0x000fe200078e0200 */
[----:B------:R-:W-:Y:S01]  /*13b0*/  LEA.HI R15, R13, R13, RZ, 0x1 ;  /* 0x0000000d0d0f7211 */ /* 0x000fe200078f08ff */
[----:B------:R-:W-:Y:S01]  /*13c0*/  UIMAD.WIDE.U32 UR18, UR7, UR4, URZ ;  /* 0x00000004071272a5 */ /* 0x000fe2000f8e003f */
[----:B------:R-:W-:Y:S01]  /*13d0*/  ISETP.GE.AND P2, PT, R35, c[0x0][0x1d4], PT ;  /* 0x0000750023007a0c */ /* 0x000fe20003f46270 */
[----:B------:R-:W-:Y:S01]  /*13e0*/  IMAD.IADD R12, R7, 0x1, -R21 ;  /* 0x00000001070c7824 */ /* 0x000fe200078e0a15 */
[----:B------:R-:W-:Y:S01]  /*13f0*/  UIMAD UR5, UR7, UR5, UR11 ;  /* 0x00000005070572a4 */ /* 0x000fe2000f8e020b */
[----:B--2---:R-:W-:Y:S01]  /*1400*/  IMAD.WIDE.U32 R2, R225, c[0x0][0x1e0], RZ ;  /* 0x00007800e1027a25 */ /* 0x004fe200078e00ff */
[----:B------:R-:W-:Y:S01]  /*1410*/  ISETP.GT.AND P4, PT, R53, 0x3f, PT ;  /* 0x0000003f3500780c */ /* 0x000fe20003f84270 */
[----:B------:R-:W-:Y:S01]  /*1420*/  BSSY B0, `(.L_x_168) ;  /* 0x00000a2000007945 */ /* 0x000fe20003800000 */
[----:B------:R-:W-:Y:S01]  /*1430*/  UIADD3 UR5, UR19, UR5, URZ ;  /* 0x0000000513057290 */ /* 0x000fe2000fffe03f */
[----:B------:R-:W-:Y:S01]  /*1440*/  IMAD.IADD R3, R3, 0x1, R0 ;  /* 0x0000000103037824 */ /* 0x000fe200078e0200 */
[----:B------:R-:W-:-:S02]  /*1450*/  IADD3 R125, R224, -0x1, RZ ;  /* 0xffffffffe07d7810 */ /* 0x000fc40007ffe0ff */
[----:B-1---5:R-:W-:Y:S01]  /*1460*/  SHF.R.S32.HI R16, RZ, 0x1f, R222 ;  /* 0x0000001fff107819 */ /* 0x022fe200000114de */
[----:B------:R-:W-:-:S04]  /*1470*/  IMAD.WIDE.U32 R2, R222, c[0x0][0x1f0], R2 ;  /* 0x00007c00de027a25 */ /* 0x000fc800078e0002 */
[----:B------:R-:W-:-:S04]  /*1480*/  IMAD R0, R16, c[0x0][0x1f0], RZ ;  /* 0x00007c0010007a24 */ /* 0x000fc800078e02ff */
[----:B------:R-:W-:Y:S01]  /*1490*/  IMAD R4, R222, c[0x0][0x1f4], R0 ;  /* 0x00007d00de047a24 */ /* 0x000fe200078e0200 */
[----:B------:R-:W-:-:S04]  /*14a0*/  IADD3 R0, P0, R2, UR16, RZ ;  /* 0x0000001002007c10 */ /* 0x000fc8000ff1e0ff */
[----:B------:R-:W-:Y:S02]  /*14b0*/  IADD3.X R2, R3, UR14, R4, P0, !PT ;  /* 0x0000000e03027c10 */ /* 0x000fe400087fe404 */
[C---:B------:R-:W-:Y:S02]  /*14c0*/  LEA R6, P0, R0.reuse, c[0x0][0x1c8], 0x1 ;  /* 0x0000720000067a11 */ /* 0x040fe400078008ff */
[--C-:B------:R-:W-:Y:S02]  /*14d0*/  SHF.R.S32.HI R4, RZ, 0x1, R15.reuse ;  /* 0x00000001ff047819 */ /* 0x100fe4000001140f */
[----:B------:R-:W-:Y:S02]  /*14e0*/  LEA.HI.X R5, R0, c[0x0][0x1cc], R2, 0x1, P0 ;  /* 0x0000730000057a11 */ /* 0x000fe400000f0c02 */
[----:B------:R-:W-:Y:S01]  /*14f0*/  SHFL.IDX PT, R2, R6, RZ, 0x1c1f ;  /* 0x001c1fff06027589 */ /* 0x000fe200000e0000 */
[----:B------:R-:W-:Y:S02]  /*1500*/  ISETP.GE.AND P0, PT, R12, 0x1, PT ;  /* 0x000000010c00780c */ /* 0x000fe40003f06270 */
[----:B------:R-:W-:Y:S01]  /*1510*/  SHF.R.S32.HI R0, RZ, 0x1f, R15 ;  /* 0x0000001fff007819 */ /* 0x000fe2000001140f */
[----:B------:R-:W1:Y:S03]  /*1520*/  SHFL.IDX PT, R3, R5, RZ, 0x1c1f ;  /* 0x001c1fff05037589 */ /* 0x000e6600000e0000 */
[----:B------:R-:W-:Y:S01]  /*1530*/  LEA.HI R0, R0, R4, RZ, 0x2 ;  /* 0x0000000400007211 */ /* 0x000fe200078f10ff */
[----:B------:R-:W-:Y:S03]  /*1540*/  SHFL.IDX PT, R6, R6, 0x1, 0x1c1f ;  /* 0x003c1f0006067f89 */ /* 0x000fe600000e0000 */
[----:B------:R-:W-:Y:S01]  /*1550*/  LOP3.LUT R0, R0, 0xfffffffc, RZ, 0xc0, !PT ;  /* 0xfffffffc00007812 */ /* 0x000fe200078ec0ff */
[----:B------:R2:W4:Y:S04]  /*1560*/  SHFL.IDX PT, R7, R5, 0x1, 0x1c1f ;  /* 0x003c1f0005077f89 */ /* 0x00052800000e0000 */
[----:B------:R-:W-:-:S02]  /*1570*/  IMAD.IADD R17, R4, 0x1, -R0 ;  /* 0x0000000104117824 */ /* 0x000fc400078e0a00 */
[----:B------:R-:W-:Y:S02]  /*1580*/  IMAD R0, R14, c[0x0][0x208], RZ ;  /* 0x000082000e007a24 */ /* 0x000fe400078e02ff */
[----:B------:R-:W-:Y:S01]  /*1590*/  IMAD.MOV.U32 R4, RZ, RZ, 0x10 ;  /* 0x00000010ff047424 */ /* 0x000fe200078e00ff */
[----:B------:R-:W-:Y:S01]  /*15a0*/  LOP3.LUT P1, RZ, R17, 0x2, RZ, 0xc0, !PT ;  /* 0x0000000211ff7812 */ /* 0x000fe2000782c0ff */
[----:B------:R-:W-:-:S03]  /*15b0*/  IMAD R0, R225, c[0x0][0x20c], R0 ;  /* 0x00008300e1007a24 */ /* 0x000fc600078e0200 */
[----:B------:R-:W-:Y:S02]  /*15c0*/  SEL R4, R4, 0xfffffff0, !P1 ;  /* 0xfffffff004047807 */ /* 0x000fe40004800000 */
[----:B------:R-:W-:Y:S01]  /*15d0*/  ISETP.GE.AND P1, PT, R34, c[0x0][0x1d4], PT ;  /* 0x0000750022007a0c */ /* 0x000fe20003f26270 */
[----:B-1----:R-:W-:-:S04]  /*15e0*/  @P0 IMAD.WIDE R10, R227, 0x2, R2 ;  /* 0x00000002e30a0825 */ /* 0x002fc800078e0202 */
[--C-:B---3--:R-:W-:Y:S01]  /*15f0*/  @P0 IMAD.WIDE R8, R33, 0x2, R2.reuse ;  /* 0x0000000221080825 */ /* 0x108fe200078e0202 */
[----:B------:R4:W-:Y:S01]  /*1600*/  @P0 LDGSTS.E.BYPASS.LTC128B.128 [R223+0x3c80], [R10.64], !P3 ;  /* 0x03c800000adf0fae */ /* 0x0009e2000d901d48 */
[----:B--2---:R-:W-:Y:S02]  /*1610*/  LOP3.LUT R5, R20, 0xfffffff8, RZ, 0xc0, !PT ;  /* 0xfffffff814057812 */ /* 0x004fe400078ec0ff */
[----:B------:R-:W-:Y:S01]  /*1620*/  @P0 IMAD.WIDE R2, R32, 0x2, R2 ;  /* 0x0000000220020825 */ /* 0x000fe200078e0202 */
[----:B------:R1:W-:Y:S04]  /*1630*/  @P0 LDGSTS.E.BYPASS.LTC128B.128 [R223+0x4880], [R8.64], !P6 ;  /* 0x0488000008df0fae */ /* 0x0003e8000f101d48 */
[----:B------:R2:W-:Y:S01]  /*1640*/  @P0 LDGSTS.E.BYPASS.LTC128B.128 [R223+0x5480], [R2.64], !P5 ;  /* 0x0548000002df0fae */ /* 0x0005e2000e901d48 */
[----:B------:R-:W-:-:S13]  /*1650*/  ISETP.GT.AND P0, PT, R12, 0x20, PT ;  /* 0x000000200c00780c */ /* 0x000fda0003f04270 */
[----:B----4-:R-:W-:-:S04]  /*1660*/  @P0 IMAD.WIDE R10, R227, 0x2, R6 ;  /* 0x00000002e30a0825 */ /* 0x010fc800078e0206 */
[--C-:B-1----:R-:W-:Y:S01]  /*1670*/  @P0 IMAD.WIDE R8, R33, 0x2, R6.reuse ;  /* 0x0000000221080825 */ /* 0x102fe200078e0206 */
[----:B------:R1:W-:Y:S01]  /*1680*/  @P0 LDGSTS.E.BYPASS.LTC128B.128 [R223+0x4480], [R10.64], !P3 ;  /* 0x044800000adf0fae */ /* 0x0003e2000d901d48 */
[----:B------:R-:W-:Y:S02]  /*1690*/  ISETP.GE.AND P3, PT, R227, c[0x0][0x1d4], PT ;  /* 0x00007500e3007a0c */ /* 0x000fe40003f66270 */
[----:B--2---:R-:W-:Y:S01]  /*16a0*/  IMAD.WIDE.U32 R2, R225, c[0x0][0x208], RZ ;  /* 0x00008200e1027a25 */ /* 0x004fe200078e00ff */
[----:B------:R2:W-:Y:S03]  /*16b0*/  @P0 LDGSTS.E.BYPASS.LTC128B.128 [R223+0x5080], [R8.64], !P6 ;  /* 0x0508000008df0fae */ /* 0x0005e6000f101d48 */
[----:B------:R-:W-:-:S04]  /*16c0*/  @P0 IMAD.WIDE R6, R32, 0x2, R6 ;  /* 0x0000000220060825 */ /* 0x000fc800078e0206 */
[----:B------:R-:W-:Y:S01]  /*16d0*/  IMAD.IADD R3, R3, 0x1, R0 ;  /* 0x0000000103037824 */ /* 0x000fe200078e0200 */
[----:B------:R3:W-:Y:S01]  /*16e0*/  @P0 LDGSTS.E.BYPASS.LTC128B.128 [R223+0x5c80], [R6.64], !P5 ;  /* 0x05c8000006df0fae */ /* 0x0007e2000e901d48 */
[----:B------:R-:W-:Y:S02]  /*16f0*/  IMAD R0, R16, c[0x0][0x218], RZ ;  /* 0x0000860010007a24 */ /* 0x000fe400078e02ff */
[----:B------:R-:W-:Y:S01]  /*1700*/  IMAD.WIDE.U32 R2, R222, c[0x0][0x218], R2 ;  /* 0x00008600de027a25 */ /* 0x000fe200078e0002 */
[----:B------:R-:W0:Y:S01]  /*1710*/  LDGDEPBAR ;  /* 0x00000000000079af */ /* 0x000e220000000000 */
[----:B--2---:R-:W-:-:S04]  /*1720*/  SHF.R.S32.HI R9, RZ, 0x4, R18 ;  /* 0x00000004ff097819 */ /* 0x004fc80000011412 */
[----:B---3--:R-:W-:Y:S01]  /*1730*/  LEA.HI R6, R18, R9, RZ, 0x1 ;  /* 0x0000000912067211 */ /* 0x008fe200078f08ff */
[----:B------:R-:W-:Y:S01]  /*1740*/  IMAD.IADD R7, R53, 0x1, -R5 ;  /* 0x0000000135077824 */ /* 0x000fe200078e0a05 */
[----:B------:R-:W-:-:S04]  /*1750*/  DEPBAR.LE SB0, 0x1 ;  /* 0x000080400000791a */ /* 0x000fc80000000000 */
[----:B------:R-:W-:Y:S01]  /*1760*/  LOP3.LUT R8, R6, 0xfffffffe, RZ, 0xc0, !PT ;  /* 0xfffffffe06087812 */ /* 0x000fe200078ec0ff */
[----:B------:R-:W-:Y:S01]  /*1770*/  IMAD R5, R222, c[0x0][0x21c], R0 ;  /* 0x00008700de057a24 */ /* 0x000fe200078e0200 */
[----:B------:R-:W-:Y:S01]  /*1780*/  IADD3 R6, P0, R2, UR18, RZ ;  /* 0x0000001202067c10 */ /* 0x000fe2000ff1e0ff */
[----:B------:R-:W-:-:S04]  /*1790*/  DEPBAR.LE SB0, 0x0 ;  /* 0x000080000000791a */ /* 0x000fc80000000000 */
[----:B------:R-:W-:Y:S01]  /*17a0*/  LEA.HI R0, R7, R7, RZ, 0x1 ;  /* 0x0000000707007211 */ /* 0x000fe200078f08ff */
[----:B------:R-:W-:Y:S01]  /*17b0*/  IMAD.IADD R8, R9, 0x1, -R8 ;  /* 0x0000000109087824 */ /* 0x000fe200078e0a08 */
[----:B------:R-:W-:Y:S02]  /*17c0*/  IADD3.X R5, R3, UR5, R5, P0, !PT ;  /* 0x0000000503057c10 */ /* 0x000fe400087fe405 */
[----:B------:R-:W-:Y:S01]  /*17d0*/  LOP3.LUT R2, R0, 0x3fffffe, RZ, 0xc0, !PT ;  /* 0x03fffffe00027812 */ /* 0x000fe200078ec0ff */
[----:B------:R-:W-:Y:S01]  /*17e0*/  BAR.SYNC.DEFER_BLOCKING 0x0 ;  /* 0x0000000000007b1d */ /* 0x000fe20000010000 */
[C---:B------:R-:W-:Y:S02]  /*17f0*/  LEA R30, P0, R6.reuse, c[0x0][0x1f8], 0x1 ;  /* 0x00007e00061e7a11 */ /* 0x040fe400078008ff */
[----:B------:R-:W-:Y:S01]  /*1800*/  SHF.R.S32.HI R0, RZ, 0x1, R0 ;  /* 0x00000001ff007819 */ /* 0x000fe20000011400 */
[----:B------:R-:W-:Y:S01]  /*1810*/  IMAD.IADD R2, R7, 0x1, -R2 ;  /* 0x0000000107027824 */ /* 0x000fe200078e0a02 */
[----:B------:R-:W-:Y:S01]  /*1820*/  LOP3.LUT R3, R15, 0x7fffffe, RZ, 0xc0, !PT ;  /* 0x07fffffe0f037812 */ /* 0x000fe200078ec0ff */
[----:B------:R-:W-:Y:S01]  /*1830*/  SHFL.IDX PT, R26, R30, RZ, 0x1c1f ;  /* 0x001c1fff1e1a7589 */ /* 0x000fe200000e0000 */
[----:B------:R-:W-:Y:S01]  /*1840*/  LEA.HI.X R28, R6, c[0x0][0x1fc], R5, 0x1, P0 ;  /* 0x00007f00061c7a11 */ /* 0x000fe200000f0c05 */
[C---:B------:R-:W-:Y:S01]  /*1850*/  IMAD.SHL.U32 R5, R0.reuse, 0x40, RZ ;  /* 0x0000004000057824 */ /* 0x040fe200078e00ff */
[----:B------:R-:W-:Y:S01]  /*1860*/  SHF.R.S32.HI R9, RZ, 0x1f, R13 ;  /* 0x0000001fff097819 */ /* 0x000fe2000001140d */
[----:B------:R-:W-:Y:S01]  /*1870*/  IMAD.IADD R29, R13, 0x1, -R3 ;  /* 0x000000010d1d7824 */ /* 0x000fe200078e0a03 */
[----:B------:R-:W-:Y:S01]  /*1880*/  LOP3.LUT P0, RZ, R0, 0x2, RZ, 0xc0, !PT ;  /* 0x0000000200ff7812 */ /* 0x000fe2000780c0ff */
[----:B------:R-:W-:Y:S01]  /*1890*/  IMAD.SHL.U32 R3, R19, 0x8, RZ ;  /* 0x0000000813037824 */ /* 0x000fe200078e00ff */
[----:B------:R-:W-:Y:S01]  /*18a0*/  LOP3.LUT R0, R5, 0xc0, RZ, 0xc0, !PT ;  /* 0x000000c005007812 */ /* 0x000fe200078ec0ff */
[----:B-1----:R-:W-:Y:S01]  /*18b0*/  IMAD R10, R8, 0x8, R2 ;  /* 0x00000008080a7824 */ /* 0x002fe200078e0202 */
[----:B------:R-:W-:Y:S01]  /*18c0*/  LEA.HI R9, R9, R13, RZ, 0x3 ;  /* 0x0000000d09097211 */ /* 0x000fe200078f18ff */
[----:B------:R-:W-:Y:S01]  /*18d0*/  IMAD.SHL.U32 R5, R17, 0x40, RZ ;  /* 0x0000004011057824 */ /* 0x000fe200078e00ff */
[----:B------:R-:W-:Y:S01]  /*18e0*/  LOP3.LUT R3, R0, 0x8, R3, 0xf8, !PT ;  /* 0x0000000800037812 */ /* 0x000fe200078ef803 */
[----:B------:R-:W-:Y:S01]  /*18f0*/  IMAD.SHL.U32 R6, R8, 0x8, RZ ;  /* 0x0000000808067824 */ /* 0x000fe200078e00ff */
[----:B------:R-:W-:Y:S01]  /*1900*/  SHF.R.U32.HI R2, RZ, 0x3, R0 ;  /* 0x00000003ff027819 */ /* 0x000fe20000011600 */
[----:B------:R-:W-:Y:S01]  /*1910*/  IMAD.SHL.U32 R7, R9, 0x20, RZ ;  /* 0x0000002009077824 */ /* 0x000fe200078e00ff */
[----:B------:R-:W-:Y:S01]  /*1920*/  LOP3.LUT R0, R5, 0xc0, RZ, 0xc0, !PT ;  /* 0x000000c005007812 */ /* 0x000fe200078ec0ff */
[----:B------:R-:W1:Y:S01]  /*1930*/  SHFL.IDX PT, R27, R28, RZ, 0x1c1f ;  /* 0x001c1fff1c1b7589 */ /* 0x000e6200000e0000 */
[----:B------:R-:W-:-:S02]  /*1940*/  LOP3.LUT R2, R3, R2, RZ, 0x3c, !PT ;  /* 0x0000000203027212 */ /* 0x000fc400078e3cff */
[----:B------:R-:W-:Y:S02]  /*1950*/  LOP3.LUT R25, R7, 0xffffff00, RZ, 0xc0, !PT ;  /* 0xffffff0007197812 */ /* 0x000fe400078ec0ff */
[----:B------:R-:W-:Y:S02]  /*1960*/  LOP3.LUT R5, R0, 0x8, R6, 0xf8, !PT ;  /* 0x0000000800057812 */ /* 0x000fe400078ef806 */
[----:B------:R-:W-:Y:S01]  /*1970*/  SHF.R.U32.HI R3, RZ, 0x3, R0 ;  /* 0x00000003ff037819 */ /* 0x000fe20000011600 */
[----:B------:R-:W-:Y:S02]  /*1980*/  IMAD.U32 R0, R10, 0x20, R2 ;  /* 0x000000200a007824 */ /* 0x000fe400078e0002 */
[----:B------:R-:W-:Y:S01]  /*1990*/  IMAD R2, R124, 0x200, R25 ;  /* 0x000002007c027824 */ /* 0x000fe200078e0219 */
[----:B------:R-:W-:Y:S01]  /*19a0*/  LOP3.LUT R3, R5, R3, RZ, 0x3c, !PT ;  /* 0x0000000305037212 */ /* 0x000fe200078e3cff */
[----:B------:R-:W-:Y:S02]  /*19b0*/  IMAD.SHL.U32 R208, R0, 0x2, RZ ;  /* 0x0000000200d07824 */ /* 0x000fe400078e00ff */
[----:B------:R-:W-:-:S02]  /*19c0*/  IMAD R0, R29, 0x20, R2 ;  /* 0x000000201d007824 */ /* 0x000fc400078e0202 */
[----:B------:R-:W-:Y:S01]  /*19d0*/  IMAD.IADD R5, R46, 0x1, -R21 ;  /* 0x000000012e057824 */ /* 0x000fe200078e0a15 */
[C---:B------:R-:W-:Y:S01]  /*19e0*/  IADD3 R2, R208.reuse, 0x3c80, RZ ;  /* 0x00003c80d0027810 */ /* 0x040fe20007ffe0ff */
[----:B------:R-:W-:Y:S01]  /*19f0*/  IMAD.IADD R0, R3, 0x1, R0 ;  /* 0x0000000103007824 */ /* 0x000fe200078e0200 */
[----:B------:R-:W-:Y:S01]  /*1a00*/  IADD3 R213, R208, 0x3ca0, RZ ;  /* 0x00003ca0d0d57810 */ /* 0x000fe20007ffe0ff */
[----:B------:R2:W3:Y:S01]  /*1a10*/  LDSM.16.M88.4 R48, [R208+0x3c80] ;  /* 0x003c8000d030783b */ /* 0x0004e20000000200 */
[----:B------:R-:W-:Y:S01]  /*1a20*/  @P0 IADD3 R213, R2, -0x20, RZ ;  /* 0xffffffe002d50810 */ /* 0x000fe20007ffe0ff */
[----:B------:R-:W-:Y:S01]  /*1a30*/  IMAD.SHL.U32 R211, R0, 0x2, RZ ;  /* 0x0000000200d37824 */ /* 0x000fe200078e00ff */
[----:B------:R-:W-:Y:S01]  /*1a40*/  ISETP.LT.OR P0, PT, R5, 0x1, P3 ;  /* 0x000000010500780c */ /* 0x000fe20001f01670 */
[----:B-1----:R-:W-:Y:S01]  /*1a50*/  IMAD.WIDE R6, R227, 0x2, R26 ;  /* 0x00000002e3067825 */ /* 0x002fe200078e021a */
[----:B------:R2:W1:Y:S01]  /*1a60*/  LDSM.16.M88.4 R40, [R208+0x4080] ;  /* 0x00408000d028783b */ /* 0x0004620000000200 */
[----:B------:R-:W-:-:S02]  /*1a70*/  SHF.R.S32.HI R2, RZ, 0x1f, R32 ;  /* 0x0000001fff027819 */ /* 0x000fc40000011420 */
[----:B------:R-:W-:Y:S01]  /*1a80*/  IMAD R212, R4, 0x2, R211 ;  /* 0x0000000204d47824 */ /* 0x000fe200078e02d3 */
[----:B------:R2:W4:Y:S01]  /*1a90*/  LDSM.16.M88.4 R16, [R211+0x6080] ;  /* 0x00608000d310783b */ /* 0x0005220000000200 */
[----:B------:R-:W-:Y:S01]  /*1aa0*/  IMAD R0, R29, 0x20, R25 ;  /* 0x000000201d007824 */ /* 0x000fe200078e0219 */
[----:B------:R-:W-:Y:S02]  /*1ab0*/  IADD3 R221, R213, 0x400, RZ ;  /* 0x00000400d5dd7810 */ /* 0x000fe40007ffe0ff */
[----:B------:R2:W1:Y:S01]  /*1ac0*/  LDSM.16.M88.4 R12, [R211+0x7080] ;  /* 0x00708000d30c783b */ /* 0x0004620000000200 */
[----:B------:R-:W-:Y:S01]  /*1ad0*/  IMAD.IADD R0, R3, 0x1, R0 ;  /* 0x0000000103007824 */ /* 0x000fe200078e0200 */
[----:B------:R-:W-:Y:S02]  /*1ae0*/  SHF.R.S32.HI R3, RZ, 0x1f, R33 ;  /* 0x0000001fff037819 */ /* 0x000fe40000011421 */
[----:B------:R2:W1:Y:S01]  /*1af0*/  LDSM.16.M88.4 R36, [R208+0x4480] ;  /* 0x00448000d024783b */ /* 0x0004620000000200 */
[----:B------:R-:W-:-:S03]  /*1b00*/  IADD3 R220, R213, 0x800, RZ ;  /* 0x00000800d5dc7810 */ /* 0x000fc60007ffe0ff */
[----:B------:R2:W1:Y:S04]  /*1b10*/  LDSM.16.M88.4 R20, [R212+0x6080] ;  /* 0x00608000d414783b */ /* 0x0004680000000200 */
[----:B------:R2:W1:Y:S04]  /*1b20*/  LDSM.16.M88.4 R8, [R212+0x7080] ;  /* 0x00708000d408783b */ /* 0x0004680000000200 */
[----:B------:R2:W1:Y:S04]  /*1b30*/  LDSM.16.M88.4 R64, [R213] ;  /* 0x00000000d540783b */ /* 0x0004680000000200 */
[----:B------:R2:W1:Y:S04]  /*1b40*/  LDSM.16.M88.4 R76, [R213+0x400] ;  /* 0x00040000d54c783b */ /* 0x0004680000000200 */
[----:B------:R2:W1:Y:S04]  /*1b50*/  LDSM.16.M88.4 R80, [R213+0x800] ;  /* 0x00080000d550783b */ /* 0x0004680000000200 */
[----:B------:R-:W-:Y:S01]  /*1b60*/  @!PT LDS RZ, [RZ] ;  /* 0x00000000fffff984 */ /* 0x000fe20000000800 */
[----:B------:R-:W-:Y:S01]  /*1b70*/  @!PT LDS RZ, [RZ] ;  /* 0x00000000fffff984 */ /* 0x000fe20000000800 */
[----:B------:R-:W-:Y:S01]  /*1b80*/  @!PT LDS RZ, [RZ] ;  /* 0x00000000fffff984 */ /* 0x000fe20000000800 */
[----:B------:R5:W-:Y:S01]  /*1b90*/  LDGSTS.E.BYPASS.LTC128B.128 [R223+0x1880], [R6.64], !P0 ;  /* 0x0188000006df7fae */ /* 0x000be2000c101d48 */
[----:B------:R-:W-:-:S03]  /*1ba0*/  ISETP.LT.OR P0, PT, R5, 0x1, P2 ;  /* 0x000000010500780c */ /* 0x000fc60001701670 */
[----:B------:R2:W-:Y:S04]  /*1bb0*/  STL [R1+0x2c], R3 ;  /* 0x00002c0301007387 */ /* 0x0005e80000100800 */
[----:B------:R2:W-:Y:S01]  /*1bc0*/  STL [R1+0x28], R2 ;  /* 0x0000280201007387 */ /* 0x0005e20000100800 */
[----:B-----5:R-:W-:-:S05]  /*1bd0*/  IMAD.WIDE R6, R33, 0x2, R26 ;  /* 0x0000000221067825 */ /* 0x020fca00078e021a */
[----:B------:R5:W-:Y:S01]  /*1be0*/  LDGSTS.E.BYPASS.LTC128B.128 [R223+0x2480], [R6.64], !P0 ;  /* 0x0248000006df7fae */ /* 0x000be2000c101d48 */
[----:B------:R-:W-:Y:S01]  /*1bf0*/  ISETP.LT.OR P0, PT, R5, 0x1, P1 ;  /* 0x000000010500780c */ /* 0x000fe20000f01670 */
[----:B-----5:R-:W-:-:S12]  /*1c00*/  IMAD.WIDE R6, R32, 0x2, R26 ;  /* 0x0000000220067825 */ /* 0x020fd800078e021a */
[----:B------:R5:W-:Y:S01]  /*1c10*/  LDGSTS.E.BYPASS.LTC128B.128 [R223+0x3080], [R6.64], !P0 ;  /* 0x0308000006df7fae */ /* 0x000be2000c101d48 */
[----:B------:R-:W-:Y:S02]  /*1c20*/  ISETP.GT.AND P0, PT, R31, 0x2f, PT ;  /* 0x0000002f1f00780c */ /* 0x000fe40003f04270 */
[----:B-----5:R-:W-:Y:S01]  /*1c30*/  SHF.R.S32.HI R6, RZ, 0x1f, R227 ;  /* 0x0000001fff067819 */ /* 0x020fe200000114e3 */
[----:B------:R-:W-:Y:S05]  /*1c40*/  @P4 BRA `(.L_x_169) ;  /* 0x000001f000004947 */ /* 0x000fea0003800000 */
[----:B-1234-:R-:W-:Y:S05]  /*1c50*/  BRA.DIV ~URZ, `(.L_x_170) ;  /* 0x00012d527f007947 */ /* 0x01efea000b800000 */
[----:B------:R1:W2:Y:S04]  /*1c60*/  SHFL.IDX PT, R6, R28, 0x1, 0x1c1f ;  /* 0x003c1f001c067f89 */ /* 0x0002a800000e0000 */
[----:B------:R1:W3:Y:S02]  /*1c70*/  SHFL.IDX PT, R2, R30, 0x1, 0x1c1f ;  /* 0x003c1f001e027f89 */ /* 0x0002e400000e0000 */
.L_x_259:
[----:B------:R-:W4:Y:S04]  /*1c80*/  LDL R31, [R1+0x2c] ;  /* 0x00002c00011f7983 */ /* 0x000f280000100800 */
[----:B------:R-:W5:Y:S01]  /*1c90*/  LDL R29, [R1+0x28] ;  /* 0x00002800011d7983 */ /* 0x000f620000100800 */
[----:B------:R-:W-:-:S02]  /*1ca0*/  IADD3 R3, R227, 0x20, RZ ;  /* 0x00000020e3037810 */ /* 0x000fc40007ffe0ff */
[C---:B-1----:R-:W-:Y:S02]  /*1cb0*/  IADD3 R30, R227.reuse, 0x20, RZ ;  /* 0x00000020e31e7810 */ /* 0x042fe40007ffe0ff */
[----:B------:R-:W-:Y:S02]  /*1cc0*/  SHF.R.S32.HI R3, RZ, 0x1f, R3 ;  /* 0x0000001fff037819 */ /* 0x000fe40000011403 */
[----:B------:R-:W-:Y:S02]  /*1cd0*/  IADD3 R7, R227, 0x40, RZ ;  /* 0x00000040e3077810 */ /* 0x000fe40007ffe0ff */
[----:B------:R-:W-:Y:S02]  /*1ce0*/  LEA.HI R3, R3, R30, RZ, 0x3 ;  /* 0x0000001e03037211 */ /* 0x000fe400078f18ff */
[----:B------:R-:W-:Y:S02]  /*1cf0*/  IADD3 R28, R227, 0x40, RZ ;  /* 0x00000040e31c7810 */ /* 0x000fe40007ffe0ff */
[----:B------:R-:W-:-:S02]  /*1d00*/  SHF.R.S32.HI R7, RZ, 0x1f, R7 ;  /* 0x0000001fff077819 */ /* 0x000fc40000011407 */
[----:B---3--:R-:W-:Y:S02]  /*1d10*/  LEA R26, P0, R227, R2, 0x1 ;  /* 0x00000002e31a7211 */ /* 0x008fe400078008ff */
[----:B------:R-:W-:Y:S02]  /*1d20*/  SHF.R.S32.HI R24, RZ, 0x1f, R227 ;  /* 0x0000001fff187819 */ /* 0x000fe400000114e3 */
[----:B------:R-:W-:Y:S02]  /*1d30*/  LOP3.LUT R3, R3, 0xfffffff8, RZ, 0xc0, !PT ;  /* 0xfffffff803037812 */ /* 0x000fe400078ec0ff */
[----:B------:R-:W-:Y:S02]  /*1d40*/  LEA.HI R7, R7, R28, RZ, 0x3 ;  /* 0x0000001c07077211 */ /* 0x000fe400078f18ff */
[----:B--2---:R-:W-:Y:S02]  /*1d50*/  LEA.HI.X R27, R227, R6, R24, 0x1, P0 ;  /* 0x00000006e31b7211 */ /* 0x004fe400000f0c18 */
[----:B------:R-:W-:-:S02]  /*1d60*/  LEA R24, P0, R3, R2, 0x1 ;  /* 0x0000000203187211 */ /* 0x000fc400078008ff */
[----:B------:R-:W-:Y:S02]  /*1d70*/  LOP3.LUT R7, R7, 0xfffffff8, RZ, 0xc0, !PT ;  /* 0xfffffff807077812 */ /* 0x000fe400078ec0ff */
[----:B----4-:R-:W-:Y:S02]  /*1d80*/  LEA.HI.X R25, R3, R6, R31, 0x1, P0 ;  /* 0x0000000603197211 */ /* 0x010fe400000f0c1f */
[----:B------:R-:W-:-:S04]  /*1d90*/  LEA R2, P0, R7, R2, 0x1 ;  /* 0x0000000207027211 */ /* 0x000fc800078008ff */
[----:B-----5:R-:W-:Y:S02]  /*1da0*/  LEA.HI.X R3, R7, R6, R29, 0x1, P0 ;  /* 0x0000000607037211 */ /* 0x020fe400000f0c1d */
[----:B------:R-:W-:-:S13]  /*1db0*/  ISETP.LT.OR P0, PT, R5, 0x21, P3 ;  /* 0x000000210500780c */ /* 0x000fda0001f01670 */
[----:B------:R-:W-:Y:S01]  /*1dc0*/  @!PT LDS RZ, [RZ] ;  /* 0x00000000fffff984 */ /* 0x000fe20000000800 */
[----:B------:R-:W-:Y:S01]  /*1dd0*/  @!PT LDS RZ, [RZ] ;  /* 0x00000000fffff984 */ /* 0x000fe20000000800 */
[----:B------:R-:W-:Y:S01]  /*1de0*/  @!PT LDS RZ, [RZ] ;  /* 0x00000000fffff984 */ /* 0x000fe20000000800 */
[----:B------:R1:W-:Y:S01]  /*1df0*/  LDGSTS.E.BYPASS.LTC128B.128 [R223+0x2080], [R26.64], !P0 ;  /* 0x020800001adf7fae */ /* 0x0003e2000c101d48 */
[----:B------:R-:W-:-:S13]  /*1e00*/  ISETP.LT.OR P0, PT, R5, 0x21, P2 ;  /* 0x000000210500780c */ /* 0x000fda0001701670 */
[----:B------:R1:W-:Y:S01]  /*1e10*/  LDGSTS.E.BYPASS.LTC128B.128 [R223+0x2c80], [R24.64], !P0 ;  /* 0x02c8000018df7fae */ /* 0x0003e2000c101d48 */
[----:B------:R-:W-:-:S13]  /*1e20*/  ISETP.LT.OR P0, PT, R5, 0x21, P1 ;  /* 0x000000210500780c */ /* 0x000fda0000f01670 */
[----:B------:R1:W-:Y:S02]  /*1e30*/  LDGSTS.E.BYPASS.LTC128B.128 [R223+0x3880], [R2.64], !P0 ;  /* 0x0388000002df7fae */ /* 0x0003e4000c101d48 */
.L_x_169:
[----:B-1234-:R-:W-:Y:S05]  /*1e40*/  BSYNC B0 ;  /* 0x0000000000007941 */ /* 0x01efea0003800000 */
.L_x_168:
[----:B------:R-:W2:Y:S01]  /*1e50*/  LDL R242, [R1+0x14] ;  /* 0x0000140001f27983 */ /* 0x000ea20000100800 */
[C---:B------:R-:W-:Y:S02]  /*1e60*/  IADD3 R219, R213.reuse, 0xc00, RZ ;  /* 0x00000c00d5db7810 */ /* 0x040fe40007ffe0ff */
[C---:B------:R-:W-:Y:S01]  /*1e70*/  IADD3 R218, R213.reuse, 0x1000, RZ ;  /* 0x00001000d5da7810 */ /* 0x040fe20007ffe0ff */
[----:B------:R-:W0:Y:S01]  /*1e80*/  LDGDEPBAR ;  /* 0x00000000000079af */ /* 0x000e220000000000 */
[----:B------:R-:W-:Y:S01]  /*1e90*/  WARPSYNC 0xffffffff ;  /* 0xffffffff00007948 */ /* 0x000fe20003800000 */
[----:B------:R-:W-:Y:S01]  /*1ea0*/  HMMA.16816.F32 R56, R12, R48, RZ ;  /* 0x000000300c38723c */ /* 0x000fe200000018ff */
[C---:B------:R-:W-:Y:S02]  /*1eb0*/  IADD3 R217, R213.reuse, 0x1400, RZ ;  /* 0x00001400d5d97810 */ /* 0x040fe40007ffe0ff */
[C---:B------:R-:W-:Y:S02]  /*1ec0*/  IADD3 R216, R213.reuse, 0x1800, RZ ;  /* 0x00001800d5d87810 */ /* 0x040fe40007ffe0ff */
[----:B------:R-:W-:-:S02]  /*1ed0*/  IADD3 R215, R213, 0x1c00, RZ ;  /* 0x00001c00d5d77810 */ /* 0x000fc40007ffe0ff */
[----:B------:R-:W-:Y:S01]  /*1ee0*/  IADD3 R214, R213, 0x2000, RZ ;  /* 0x00002000d5d67810 */ /* 0x000fe20007ffe0ff */
[C---:B------:R-:W-:Y:S08]  /*1ef0*/  HMMA.16816.F32 R32, R12.reuse, R40, RZ ;  /* 0x000000280c20723c */ /* 0x040ff000000018ff */
[C---:B------:R-:W-:Y:S08]  /*1f00*/  HMMA.16816.F32 R24, R12.reuse, R36, RZ ;  /* 0x000000240c18723c */ /* 0x040ff000000018ff */
[C---:B------:R-:W-:Y:S08]  /*1f10*/  HMMA.16816.F32 R52, R12.reuse, R50, RZ ;  /* 0x000000320c34723c */ /* 0x040ff000000018ff */
[C---:B------:R-:W-:Y:S08]  /*1f20*/  HMMA.16816.F32 R28, R12.reuse, R42, RZ ;  /* 0x0000002a0c1c723c */ /* 0x040ff000000018ff */
[----:B------:R-:W-:Y:S08]  /*1f30*/  HMMA.16816.F32 R12, R12, R38, RZ ;  /* 0x000000260c0c723c */ /* 0x000ff000000018ff */
[C---:B------:R-:W-:Y:S08]  /*1f40*/  HMMA.16816.F32 R60, R16.reuse, R48, RZ ;  /* 0x00000030103c723c */ /* 0x040ff000000018ff */
[C---:B------:R-:W-:Y:S08]  /*1f50*/  HMMA.16816.F32 R92, R16.reuse, R50, RZ ;  /* 0x00000032105c723c */ /* 0x040ff000000018ff */
[C---:B------:R-:W-:Y:S08]  /*1f60*/  HMMA.16816.F32 R72, R16.reuse, R40, RZ ;  /* 0x000000281048723c */ /* 0x040ff000000018ff */
[C---:B------:R-:W-:Y:S08]  /*1f70*/  HMMA.16816.F32 R88, R16.reuse, R36, RZ ;  /* 0x000000241058723c */ /* 0x040ff000000018ff */
[C---:B------:R-:W-:Y:S08]  /*1f80*/  HMMA.16816.F32 R40, R16.reuse, R42, RZ ;  /* 0x0000002a1028723c */ /* 0x040ff000000018ff */
[----:B------:R-:W-:Y:S01]  /*1f90*/  HMMA.16816.F32 R100, R16, R38, RZ ;  /* 0x000000261064723c */ /* 0x000fe200000018ff */
[----:B------:R-:W-:Y:S04]  /*1fa0*/  LDSM.16.M88.4 R36, [R208+0x4880] ;  /* 0x00488000d024783b */ /* 0x000fe80000000200 */
[----:B------:R-:W-:Y:S03]  /*1fb0*/  LDSM.16.M88.4 R16, [R208+0x5080] ;  /* 0x00508000d010783b */ /* 0x000fe60000000200 */
[C---:B------:R-:W-:Y:S01]  /*1fc0*/  HMMA.16816.F32 R116, R8.reuse, R64, R56 ;  /* 0x000000400874723c */ /* 0x040fe20000001838 */
[----:B------:R-:W-:Y:S07]  /*1fd0*/  LDSM.16.M88.4 R56, [R213+0x1000] ;  /* 0x00100000d538783b */ /* 0x000fee0000000200 */
[C---:B------:R-:W-:Y:S01]  /*1fe0*/  HMMA.16816.F32 R112, R8.reuse, R76, R32 ;  /* 0x0000004c0870723c */ /* 0x040fe20000001820 */
[----:B------:R-:W-:Y:S07]  /*1ff0*/  LDSM.16.M88.4 R32, [R208+0x4c80] ;  /* 0x004c8000d020783b */ /* 0x000fee0000000200 */
[C---:B------:R-:W-:Y:S01]  /*2000*/  HMMA.16816.F32 R108, R8.reuse, R80, R24 ;  /* 0x00000050086c723c */ /* 0x040fe20000001818 */
[----:B------:R-:W-:Y:S07]  /*2010*/  LDSM.16.M88.4 R24, [R212+0x9080] ;  /* 0x00908000d418783b */ /* 0x000fee0000000200 */
[C---:B------:R-:W-:Y:S08]  /*2020*/  HMMA.16816.F32 R104, R8.reuse, R66, R52 ;  /* 0x000000420868723c */ /* 0x040ff00000001834 */
[C---:B------:R-:W-:Y:S01]  /*2030*/  HMMA.16816.F32 R96, R8.reuse, R78, R28 ;  /* 0x0000004e0860723c */ /* 0x040fe2000000181c */
[----:B------:R-:W-:Y:S07]  /*2040*/  LDSM.16.M88.4 R28, [R212+0x8080] ;  /* 0x00808000d41c783b */ /* 0x000fee0000000200 */
[----:B------:R-:W-:Y:S01]  /*2050*/  HMMA.16816.F32 R84, R8, R82, R12 ;  /* 0x000000520854723c */ /* 0x000fe2000000180c */
[----:B------:R-:W1:Y:S04]  /*2060*/  LDSM.16.M88.4 R8, [R211+0x9080] ;  /* 0x00908000d308783b */ /* 0x000e680000000200 */
[----:B------:R-:W3:Y:S03]  /*2070*/  LDSM.16.M88.4 R12, [R211+0x8080] ;  /* 0x00808000d30c783b */ /* 0x000ee60000000200 */
[C---:B------:R-:W-:Y:S01]  /*2080*/  HMMA.16816.F32 R68, R20.reuse, R64, R60 ;  /* 0x000000401444723c */ /* 0x040fe2000000183c */
[----:B------:R-:W4:Y:S07]  /*2090*/  LDSM.16.M88.4 R60, [R213+0xc00] ;  /* 0x000c0000d53c783b */ /* 0x000f2e0000000200 */
[C---:B------:R-:W-:Y:S01]  /*20a0*/  HMMA.16816.F32 R52, R20.reuse, R66, R92 ;  /* 0x000000421434723c */ /* 0x040fe2000000185c */
[----:B------:R-:W5:Y:S07]  /*20b0*/  LDSM.16.M88.4 R64, [R213+0x1400] ;  /* 0x00140000d540783b */ /* 0x000f6e0000000200 */
[C---:B------:R-:W-:Y:S08]  /*20c0*/  HMMA.16816.F32 R48, R20.reuse, R76, R72 ;  /* 0x0000004c1430723c */ /* 0x040ff00000001848 */
[C---:B------:R-:W-:Y:S08]  /*20d0*/  HMMA.16816.F32 R72, R20.reuse, R80, R88 ;  /* 0x000000501448723c */ /* 0x040ff00000001858 */
[C---:B------:R-:W-:Y:S08]  /*20e0*/  HMMA.16816.F32 R40, R20.reuse, R78, R40 ;  /* 0x0000004e1428723c */ /* 0x040ff00000001828 */
[----:B------:R-:W-:Y:S08]  /*20f0*/  HMMA.16816.F32 R20, R20, R82, R100 ;  /* 0x000000521414723c */ /* 0x000ff00000001864 */
[C---:B-1----:R-:W-:Y:S08]  /*2100*/  HMMA.16816.F32 R112, R8.reuse, R32, R112 ;  /* 0x000000200870723c */ /* 0x042ff00000001870 */
[C---:B------:R-:W-:Y:S08]  /*2110*/  HMMA.16816.F32 R104, R8.reuse, R38, R104 ;  /* 0x000000260868723c */ /* 0x040ff00000001868 */
[C---:B------:R-:W-:Y:S08]  /*2120*/  HMMA.16816.F32 R88, R8.reuse, R36, R116 ;  /* 0x000000240858723c */ /* 0x040ff00000001874 */
[C---:B------:R-:W-:Y:S08]  /*2130*/  HMMA.16816.F32 R108, R8.reuse, R16, R108 ;  /* 0x00000010086c723c */ /* 0x040ff0000000186c */
[----:B------:R-:W-:Y:S08]  /*2140*/  HMMA.16816.F32 R96, R8, R34, R96 ;  /* 0x000000220860723c */ /* 0x000ff00000001860 */
[C---:B---3--:R-:W-:Y:S08]  /*2150*/  HMMA.16816.F32 R80, R12.reuse, R36, R68 ;  /* 0x000000240c50723c */ /* 0x048ff00000001844 */
[----:B------:R-:W-:Y:S01]  /*2160*/  HMMA.16816.F32 R76, R12, R38, R52 ;  /* 0x000000260c4c723c */ /* 0x000fe20000001834 */
[----:B------:R-:W-:Y:S07]  /*2170*/  LDSM.16.M88.4 R52, [R208+0x5480] ;  /* 0x00548000d034783b */ /* 0x000fee0000000200 */
[----:B------:R-:W-:Y:S08]  /*2180*/  HMMA.16816.F32 R84, R8, R18, R84 ;  /* 0x000000120854723c */ /* 0x000ff00000001854 */
[C---:B------:R-:W-:Y:S01]  /*2190*/  HMMA.16816.F32 R36, R12.reuse, R32, R48 ;  /* 0x000000200c24723c */ /* 0x040fe20000001830 */
[----:B------:R-:W-:Y:S07]  /*21a0*/  LDSM.16.M88.4 R48, [R208+0x5880] ;  /* 0x00588000d030783b */ /* 0x000fee0000000200 */
[C---:B------:R-:W-:Y:S01]  /*21b0*/  HMMA.16816.F32 R32, R12.reuse, R34, R40 ;  /* 0x000000220c20723c */ /* 0x040fe20000001828 */
[----:B------:R-:W-:Y:S07]  /*21c0*/  LDSM.16.M88.4 R40, [R208+0x5c80] ;  /* 0x005c8000d028783b */ /* 0x000fee0000000200 */
[C---:B------:R-:W-:Y:S08]  /*21d0*/  HMMA.16816.F32 R8, R12.reuse, R16, R72 ;  /* 0x000000100c08723c */ /* 0x040ff00000001848 */
[----:B------:R-:W-:Y:S01]  /*21e0*/  HMMA.16816.F32 R12, R12, R18, R20 ;  /* 0x000000120c0c723c */ /* 0x000fe20000001814 */
[----:B------:R-:W1:Y:S04]  /*21f0*/  LDSM.16.M88.4 R16, [R211+0xb080] ;  /* 0x00b08000d310783b */ /* 0x000e680000000200 */
[----:B------:R-:W3:Y:S03]  /*2200*/  LDSM.16.M88.4 R20, [R211+0xa080] ;  /* 0x00a08000d314783b */ /* 0x000ee60000000200 */
[----:B----4-:R-:W-:Y:S01]  /*2210*/  HMMA.16816.F32 R68, R24, R62, R104 ;  /* 0x0000003e1844723c */ /* 0x010fe20000001868 */
[----:B--2---:R-:W-:-:S07]  /*2220*/  ISETP.GT.AND P0, PT, R125, R242, PT ;  /* 0x000000f27d00720c */ /* 0x004fce0003f04270 */
[C---:B------:R-:W-:Y:S08]  /*2230*/  HMMA.16816.F32 R116, R24.reuse, R56, R112 ;  /* 0x000000381874723c */ /* 0x040ff00000001870 */
[C---:B------:R-:W-:Y:S08]  /*2240*/  HMMA.16816.F32 R72, R24.reuse, R60, R88 ;  /* 0x0000003c1848723c */ /* 0x040ff00000001858 */
[C---:B------:R-:W-:Y:S08]  /*2250*/  HMMA.16816.F32 R112, R24.reuse, R58, R96 ;  /* 0x0000003a1870723c */ /* 0x040ff00000001860 */
[----:B-----5:R-:W-:Y:S08]  /*2260*/  HMMA.16816.F32 R120, R24, R64, R108 ;  /* 0x000000401878723c */ /* 0x020ff0000000186c */
[----:B------:R-:W-:Y:S08]  /*2270*/  HMMA.16816.F32 R104, R28, R60, R80 ;  /* 0x0000003c1c68723c */ /* 0x000ff00000001850 */
[----:B------:R-:W-:Y:S01]  /*2280*/  HMMA.16816.F32 R108, R24, R66, R84 ;  /* 0x00000042186c723c */ /* 0x000fe20000001854 */
[----:B------:R-:W-:Y:S07]  /*2290*/  LDSM.16.M88.4 R24, [R213+0x2000] ;  /* 0x00200000d518783b */ /* 0x000fee0000000200 */
[C---:B------:R-:W-:Y:S08]  /*22a0*/  HMMA.16816.F32 R100, R28.reuse, R62, R76 ;  /* 0x0000003e1c64723c */ /* 0x040ff0000000184c */
[C---:B------:R-:W-:Y:S01]  /*22b0*/  HMMA.16816.F32 R96, R28.reuse, R56, R36 ;  /* 0x000000381c60723c */ /* 0x040fe20000001824 */
[----:B------:R-:W-:Y:S07]  /*22c0*/  LDSM.16.M88.4 R36, [R213+0x1800] ;  /* 0x00180000d524783b */ /* 0x000fee0000000200 */
[C---:B------:R-:W-:Y:S01]  /*22d0*/  HMMA.16816.F32 R92, R28.reuse, R58, R32 ;  /* 0x0000003a1c5c723c */ /* 0x040fe20000001820 */
[----:B------:R-:W-:Y:S07]  /*22e0*/  LDSM.16.M88.4 R32, [R213+0x1c00] ;  /* 0x001c0000d520783b */ /* 0x000fee0000000200 */
[C---:B------:R-:W-:Y:S01]  /*22f0*/  HMMA.16816.F32 R88, R28.reuse, R64, R8 ;  /* 0x000000401c58723c */ /* 0x040fe20000001808 */
[----:B------:R-:W2:Y:S07]  /*2300*/  LDSM.16.M88.4 R8, [R212+0xb080] ;  /* 0x00b08000d408783b */ /* 0x000eae0000000200 */
[----:B------:R-:W-:Y:S01]  /*2310*/  HMMA.16816.F32 R84, R28, R66, R12 ;  /* 0x000000421c54723c */ /* 0x000fe2000000180c */
[----:B------:R-:W4:Y:S01]  /*2320*/  LDSM.16.M88.4 R12, [R212+0xa080] ;  /* 0x00a08000d40c783b */ /* 0x000f220000000200 */
[----:B------:R-:W-:-:S06]  /*2330*/  DEPBAR.LE SB0, 0x0 ;  /* 0x000080000000791a */ /* 0x000fcc0000000000 */
[C---:B-1----:R-:W-:Y:S08]  /*2340*/  HMMA.16816.F32 R80, R16.reuse, R52, R72 ;  /* 0x000000341050723c */ /* 0x042ff00000001848 */
[----:B------:R-:W-:Y:S08]  /*2350*/  HMMA.16816.F32 R76, R16, R54, R68 ;  /* 0x00000036104c723c */ /* 0x000ff00000001844 */
[----:B---3--:R-:W-:Y:S08]  /*2360*/  HMMA.16816.F32 R56, R20, R52, R104 ;  /* 0x000000341438723c */ /* 0x008ff00000001868 */
[C---:B------:R-:W-:Y:S08]  /*2370*/  HMMA.16816.F32 R72, R16.reuse, R48, R116 ;  /* 0x000000301048723c */ /* 0x040ff00000001874 */
[C---:B------:R-:W-:Y:S08]  /*2380*/  HMMA.16816.F32 R68, R16.reuse, R50, R112 ;  /* 0x000000321044723c */ /* 0x040ff00000001870 */
[C---:B------:R-:W-:Y:S08]  /*2390*/  HMMA.16816.F32 R64, R16.reuse, R40, R120 ;  /* 0x000000281040723c */ /* 0x040ff00000001878 */
[----:B------:R-:W-:Y:S08]  /*23a0*/  HMMA.16816.F32 R60, R16, R42, R108 ;  /* 0x0000002a103c723c */ /* 0x000ff0000000186c */
[C---:B------:R-:W-:Y:S08]  /*23b0*/  HMMA.16816.F32 R52, R20.reuse, R54, R100 ;  /* 0x000000361434723c */ /* 0x040ff00000001864 */
[C---:B------:R-:W-:Y:S08]  /*23c0*/  HMMA.16816.F32 R28, R20.reuse, R48, R96 ;  /* 0x00000030141c723c */ /* 0x040ff00000001860 */
[C---:B------:R-:W-:Y:S08]  /*23d0*/  HMMA.16816.F32 R48, R20.reuse, R50, R92 ;  /* 0x000000321430723c */ /* 0x040ff0000000185c */
[C---:B------:R-:W-:Y:S08]  /*23e0*/  HMMA.16816.F32 R16, R20.reuse, R40, R88 ;  /* 0x000000281410723c */ /* 0x040ff00000001858 */
[----:B------:R-:W-:Y:S08]  /*23f0*/  HMMA.16816.F32 R20, R20, R42, R84 ;  /* 0x0000002a1414723c */ /* 0x000ff00000001854 */
[C---:B--2---:R-:W-:Y:S08]  /*2400*/  HMMA.16816.F32 R88, R8.reuse, R36, R80 ;  /* 0x000000240858723c */ /* 0x044ff00000001850 */
[C---:B------:R-:W-:Y:S08]  /*2410*/  HMMA.16816.F32 R76, R8.reuse, R38, R76 ;  /* 0x00000026084c723c */ /* 0x040ff0000000184c */
[----:B------:R-:W-:Y:S08]  /*2420*/  HMMA.16816.F32 R84, R8, R32, R72 ;  /* 0x000000200854723c */ /* 0x000ff00000001848 */
[C---:B----4-:R-:W-:Y:S08]  /*2430*/  HMMA.16816.F32 R56, R12.reuse, R36, R56 ;  /* 0x000000240c38723c */ /* 0x050ff00000001838 */
[----:B------:R-:W-:Y:S08]  /*2440*/  HMMA.16816.F32 R52, R12, R38, R52 ;  /* 0x000000260c34723c */ /* 0x000ff00000001834 */
[----:B------:R-:W-:Y:S08]  /*2450*/  HMMA.16816.F32 R72, R8, R34, R68 ;  /* 0x000000220848723c */ /* 0x000ff00000001844 */
[C---:B------:R-:W-:Y:S08]  /*2460*/  HMMA.16816.F32 R36, R12.reuse, R32, R28 ;  /* 0x000000200c24723c */ /* 0x040ff0000000181c */
[----:B------:R-:W-:Y:S08]  /*2470*/  HMMA.16816.F32 R48, R12, R34, R48 ;  /* 0x000000220c30723c */ /* 0x000ff00000001830 */
[C---:B------:R-:W-:Y:S08]  /*2480*/  HMMA.16816.F32 R64, R8.reuse, R24, R64 ;  /* 0x000000180840723c */ /* 0x040ff00000001840 */
[----:B------:R-:W-:Y:S08]  /*2490*/  HMMA.16816.F32 R60, R8, R26, R60 ;  /* 0x0000001a083c723c */ /* 0x000ff0000000183c */
[C---:B------:R-:W-:Y:S08]  /*24a0*/  HMMA.16816.F32 R32, R12.reuse, R24, R16 ;  /* 0x000000180c20723c */ /* 0x040ff00000001810 */
[----:B------:R-:W-:Y:S01]  /*24b0*/  HMMA.16816.F32 R28, R12, R26, R20 ;  /* 0x0000001a0c1c723c */ /* 0x000fe20000001814 */
[----:B------:R-:W-:Y:S06]  /*24c0*/  BAR.SYNC.DEFER_BLOCKING 0x0 ;  /* 0x0000000000007b1d */ /* 0x000fec0000010000 */
[----:B------:R-:W-:Y:S05]  /*24d0*/  @!P0 BRA `(.L_x_171) ;  /* 0x0000056000008947 */ /* 0x000fea0003800000 */
[----:B------:R-:W2:Y:S04]  /*24e0*/  LDL R3, [R1+0x28] ;  /* 0x0000280001037983 */ /* 0x000ea80000100800 */
[----:B------:R-:W3:Y:S04]  /*24f0*/  LDL R2, [R1+0x2c] ;  /* 0x00002c0001027983 */ /* 0x000ee80000100800 */
[----:B------:R-:W1:Y:S01]  /*2500*/  S2R R7, SR_TID.X ;  /* 0x0000000000077919 */ /* 0x000e620000002100 */
[----:B--2---:R-:W-:-:S03]  /*2510*/  IMAD.MOV.U32 R5, RZ, RZ, R3 ;  /* 0x000000ffff057224 */ /* 0x004fc600078e0003 */
[----:B------:R-:W2:Y:S01]  /*2520*/  LDL R3, [R1+0x24] ;  /* 0x0000240001037983 */ /* 0x000ea20000100800 */
[----:B-1----:R-:W-:Y:S01]  /*2530*/  SHF.R.S32.HI R6, RZ, 0x1f, R7 ;  /* 0x0000001fff067819 */ /* 0x002fe20000011407 */
[----:B------:R-:W-:Y:S02]  /*2540*/  IMAD.MOV.U32 R129, RZ, RZ, R5 ;  /* 0x000000ffff817224 */ /* 0x000fe400078e0005 */
[----:B---3--:R-:W-:Y:S01]  /*2550*/  IMAD.MOV.U32 R132, RZ, RZ, R2 ;  /* 0x000000ffff847224 */ /* 0x008fe200078e0002 */
[----:B------:R-:W-:Y:S01]  /*2560*/  LEA.HI R6, R6, R7, RZ, 0x2 ;  /* 0x0000000706067211 */ /* 0x000fe200078f10ff */
[----:B------:R-:W-:Y:S02]  /*2570*/  IMAD.MOV.U32 R7, RZ, RZ, c[0x0][0x2b8] ;  /* 0x0000ae00ff077624 */ /* 0x000fe400078e00ff */
[----:B------:R-:W-:Y:S01]  /*2580*/  IMAD.MOV.U32 R222, RZ, RZ, RZ ;  /* 0x000000ffffde7224 */ /* 0x000fe200078e00ff */
[----:B------:R-:W-:Y:S02]  /*2590*/  SHF.R.S32.HI R6, RZ, 0x2, R6 ;  /* 0x00000002ff067819 */ /* 0x000fe40000011406 */
[----:B------:R-:W-:-:S03]  /*25a0*/  ISETP.NE.AND P2, PT, R7, 0x1, PT ;  /* 0x000000010700780c */ /* 0x000fc60003f45270 */
[----:B------:R-:W-:-:S05]  /*25b0*/  IMAD R6, R45, 0x20, R6 ;  /* 0x000000202d067824 */ /* 0x000fca00078e0206 */
[C---:B------:R-:W-:Y:S02]  /*25c0*/  ISETP.GT.AND P1, PT, R6.reuse, 0x2f, PT ;  /* 0x0000002f0600780c */ /* 0x040fe40003f24270 */
[----:B--2---:R-:W-:-:S04]  /*25d0*/  IADD3 R3, R6, R47, R3 ;  /* 0x0000002f06037210 */ /* 0x004fc80007ffe003 */
[----:B------:R-:W-:-:S05]  /*25e0*/  IADD3 R3, R3, -0x30, RZ ;  /* 0xffffffd003037810 */ /* 0x000fca0007ffe0ff */
[----:B------:R-:W-:-:S04]  /*25f0*/  @P2 IMAD.HI.U32 R5, R3, c[0x0][0x2bc], RZ ;  /* 0x0000af0003052a27 */ /* 0x000fc800078e00ff */
[----:B------:R-:W-:Y:S01]  /*2600*/  IMAD.MOV.U32 R2, RZ, RZ, R3 ;  /* 0x000000ffff027224 */ /* 0x000fe200078e0003 */
[----:B------:R-:W-:-:S04]  /*2610*/  @P2 SHF.R.U32.HI R2, RZ, c[0x0][0x2c0], R5 ;  /* 0x0000b000ff022a19 */ /* 0x000fc80000011605 */
[----:B------:R-:W-:-:S04]  /*2620*/  @!P1 IADD3 R5, P0, R2, UR12, RZ ;  /* 0x0000000c02059c10 */ /* 0x000fc8000ff1e0ff */
[----:B------:R-:W-:Y:S02]  /*2630*/  @!P1 LEA.HI.X.SX32 R7, R2, UR10, 0x1, P0 ;  /* 0x0000000a02079c11 */ /* 0x000fe400080f0eff */
[----:B------:R-:W-:-:S04]  /*2640*/  @!P1 LEA R6, P0, R5, c[0x0][0x2a0], 0x2 ;  /* 0x0000a80005069a11 */ /* 0x000fc800078010ff */
[----:B------:R-:W-:-:S05]  /*2650*/  @!P1 LEA.HI.X R7, R5, c[0x0][0x2a4], R7, 0x2, P0 ;  /* 0x0000a90005079a11 */ /* 0x000fca00000f1407 */
[----:B------:R1:W2:Y:S01]  /*2660*/  @!P1 LDG.E R222, [R6.64] ;  /* 0x0000000806de9981 */ /* 0x0002a2000c1e1900 */
[----:B------:R-:W-:Y:S01]  /*2670*/  IMAD.MOV R2, RZ, RZ, -R2 ;  /* 0x000000ffff027224 */ /* 0x000fe200078e0a02 */
[C---:B------:R-:W-:Y:S02]  /*2680*/  IADD3 R130, R227.reuse, 0x20, RZ ;  /* 0x00000020e3827810 */ /* 0x040fe40007ffe0ff */
[----:B------:R-:W3:Y:S01]  /*2690*/  S2R R127, SR_TID.X ;  /* 0x00000000007f7919 */ /* 0x000ee20000002100 */
[----:B------:R-:W-:Y:S01]  /*26a0*/  IMAD R225, R2, c[0x0][0x2b8], R3 ;  /* 0x0000ae0002e17a24 */ /* 0x000fe200078e0203 */
[----:B------:R-:W-:Y:S02]  /*26b0*/  IADD3 R131, R227, 0x20, RZ ;  /* 0x00000020e3837810 */ /* 0x000fe40007ffe0ff */
[----:B------:R-:W-:Y:S02]  /*26c0*/  SHF.R.S32.HI R130, RZ, 0x1f, R130 ;  /* 0x0000001fff827819 */ /* 0x000fe40000011482 */
[----:B------:R-:W-:-:S02]  /*26d0*/  SHF.R.S32.HI R2, RZ, 0x1f, R225 ;  /* 0x0000001fff027819 */ /* 0x000fc400000114e1 */
[----:B------:R-:W-:Y:S02]  /*26e0*/  LEA.HI R130, R130, R131, RZ, 0x3 ;  /* 0x0000008382827211 */ /* 0x000fe400078f18ff */
[----:B------:R-:W-:Y:S01]  /*26f0*/  IADD3 R128, R227, 0x40, RZ ;  /* 0x00000040e3807810 */ /* 0x000fe20007ffe0ff */
[----:B------:R-:W-:Y:S01]  /*2700*/  IMAD R5, R2, c[0x0][0x1e0], RZ ;  /* 0x0000780002057a24 */ /* 0x000fe200078e02ff */
[----:B------:R-:W-:Y:S01]  /*2710*/  SHF.R.S32.HI R133, RZ, 0x1f, R227 ;  /* 0x0000001fff857819 */ /* 0x000fe200000114e3 */
[----:B------:R-:W-:Y:S01]  /*2720*/  IMAD.WIDE.U32 R2, R225, c[0x0][0x1e0], RZ ;  /* 0x00007800e1027a25 */ /* 0x000fe200078e00ff */
[----:B------:R-:W-:Y:S02]  /*2730*/  LOP3.LUT R130, R130, 0xfffffff8, RZ, 0xc0, !PT ;  /* 0xfffffff882827812 */ /* 0x000fe400078ec0ff */
[----:B------:R-:W-:Y:S01]  /*2740*/  IADD3 R17, R227, 0x20, RZ ;  /* 0x00000020e3117810 */ /* 0x000fe20007ffe0ff */
[----:B------:R-:W-:Y:S01]  /*2750*/  IMAD R5, R225, c[0x0][0x1e4], R5 ;  /* 0x00007900e1057a24 */ /* 0x000fe200078e0205 */
[----:B------:R-:W-:-:S02]  /*2760*/  IADD3 R16, R227, 0x40, RZ ;  /* 0x00000040e3107810 */ /* 0x000fc40007ffe0ff */
[----:B------:R-:W-:Y:S01]  /*2770*/  ISETP.GE.AND P5, PT, R227, c[0x0][0x1d4], PT ;  /* 0x00007500e3007a0c */ /* 0x000fe20003fa6270 */
[----:B------:R-:W-:Y:S01]  /*2780*/  IMAD.IADD R3, R3, 0x1, R5 ;  /* 0x0000000103037824 */ /* 0x000fe200078e0205 */
[----:B------:R-:W-:Y:S02]  /*2790*/  ISETP.GE.AND P4, PT, R17, c[0x0][0x1d4], PT ;  /* 0x0000750011007a0c */ /* 0x000fe40003f86270 */
[----:B---3--:R-:W-:Y:S02]  /*27a0*/  SHF.R.S32.HI R8, RZ, 0x1f, R127 ;  /* 0x0000001fff087819 */ /* 0x008fe4000001147f */
[----:B------:R-:W-:Y:S02]  /*27b0*/  ISETP.GE.AND P3, PT, R16, c[0x0][0x1d4], PT ;  /* 0x0000750010007a0c */ /* 0x000fe40003f66270 */
[----:B------:R-:W-:Y:S02]  /*27c0*/  LEA.HI R8, R8, R127, RZ, 0x2 ;  /* 0x0000007f08087211 */ /* 0x000fe400078f10ff */
[----:B------:R-:W-:-:S02]  /*27d0*/  IADD3 R127, R227, 0x40, RZ ;  /* 0x00000040e37f7810 */ /* 0x000fc40007ffe0ff */
[----:B------:R-:W-:Y:S02]  /*27e0*/  SHF.R.S32.HI R8, RZ, 0x2, R8 ;  /* 0x00000002ff087819 */ /* 0x000fe40000011408 */
[----:B------:R-:W-:Y:S02]  /*27f0*/  SHF.R.S32.HI R127, RZ, 0x1f, R127 ;  /* 0x0000001fff7f7819 */ /* 0x000fe4000001147f */
[----:B-1----:R-:W-:Y:S02]  /*2800*/  IADD3 R7, -R8, 0x30, RZ ;  /* 0x0000003008077810 */ /* 0x002fe40007ffe1ff */
[----:B------:R-:W-:Y:S02]  /*2810*/  LEA.HI R127, R127, R128, RZ, 0x3 ;  /* 0x000000807f7f7211 */ /* 0x000fe400078f18ff */
[----:B------:R-:W-:Y:S02]  /*2820*/  ISETP.GE.AND P1, PT, R7, 0x1, PT ;  /* 0x000000010700780c */ /* 0x000fe40003f26270 */
[----:B------:R-:W-:-:S02]  /*2830*/  LOP3.LUT R127, R127, 0xfffffff8, RZ, 0xc0, !PT ;  /* 0xfffffff87f7f7812 */ /* 0x000fc400078ec0ff */
[----:B--2---:R-:W-:Y:S01]  /*2840*/  SHF.R.S32.HI R5, RZ, 0x1f, R222 ;  /* 0x0000001fff057819 */ /* 0x004fe200000114de */
[----:B------:R-:W-:-:S04]  /*2850*/  IMAD.WIDE.U32 R2, R222, c[0x0][0x1f0], R2 ;  /* 0x00007c00de027a25 */ /* 0x000fc800078e0002 */
[----:B------:R-:W-:Y:S01]  /*2860*/  IMAD R5, R5, c[0x0][0x1f0], RZ ;  /* 0x00007c0005057a24 */ /* 0x000fe200078e02ff */
[----:B------:R-:W-:-:S03]  /*2870*/  IADD3 R2, P0, R2, UR16, RZ ;  /* 0x0000001002027c10 */ /* 0x000fc6000ff1e0ff */
[----:B------:R-:W-:-:S05]  /*2880*/  IMAD R5, R222, c[0x0][0x1f4], R5 ;  /* 0x00007d00de057a24 */ /* 0x000fca00078e0205 */
[----:B------:R-:W-:Y:S02]  /*2890*/  IADD3.X R3, R3, UR14, R5, P0, !PT ;  /* 0x0000000e03037c10 */ /* 0x000fe400087fe405 */
[----:B------:R-:W-:-:S04]  /*28a0*/  LEA R6, P0, R2, c[0x0][0x1c8], 0x1 ;  /* 0x0000720002067a11 */ /* 0x000fc800078008ff */
[----:B------:R-:W-:Y:S02]  /*28b0*/  LEA.HI.X R5, R2, c[0x0][0x1cc], R3, 0x1, P0 ;  /* 0x0000730002057a11 */ /* 0x000fe400000f0c03 */
[----:B------:R-:W1:Y:S04]  /*28c0*/  SHFL.IDX PT, R2, R6, RZ, 0x1c1f ;  /* 0x001c1fff06027589 */ /* 0x000e6800000e0000 */
[----:B------:R-:W2:Y:S01]  /*28d0*/  SHFL.IDX PT, R3, R5, RZ, 0x1c1f ;  /* 0x001c1fff05037589 */ /* 0x000ea200000e0000 */
[----:B-1----:R-:W-:-:S04]  /*28e0*/  @P1 LEA R14, P0, R227, R2, 0x1 ;  /* 0x00000002e30e1211 */ /* 0x002fc800078008ff */
[----:B--2---:R-:W-:Y:S02]  /*28f0*/  @P1 LEA.HI.X R15, R227, R3, R133, 0x1, P0 ;  /* 0x00000003e30f1211 */ /* 0x004fe400000f0c85 */
[----:B------:R-:W-:-:S03]  /*2900*/  @P1 LEA R12, P0, R130, R2, 0x1 ;  /* 0x00000002820c1211 */ /* 0x000fc600078008ff */
[----:B------:R-:W-:Y:S01]  /*2910*/  @!PT LDS RZ, [RZ] ;  /* 0x00000000fffff984 */ /* 0x000fe20000000800 */
[----:B------:R1:W-:Y:S01]  /*2920*/  @P1 LDGSTS.E.BYPASS.LTC128B.128 [R223+0x3c80], [R14.64], !P5 ;  /* 0x03c800000edf1fae */ /* 0x0003e2000e901d48 */
[-C--:B------:R-:W-:Y:S02]  /*2930*/  @P1 LEA.HI.X R13, R130, R3.reuse, R132, 0x1, P0 ;  /* 0x00000003820d1211 */ /* 0x080fe400000f0c84 */
[C---:B------:R-:W-:Y:S02]  /*2940*/  @P1 LEA R10, P0, R127.reuse, R2, 0x1 ;  /* 0x000000027f0a1211 */ /* 0x040fe400078008ff */
[----:B------:R-:W2:Y:S02]  /*2950*/  SHFL.IDX PT, R2, R6, 0x1, 0x1c1f ;  /* 0x003c1f0006027f89 */ /* 0x000ea400000e0000 */
[----:B------:R-:W-:Y:S02]  /*2960*/  @P1 LEA.HI.X R11, R127, R3, R129, 0x1, P0 ;  /* 0x000000037f0b1211 */ /* 0x000fe400000f0c81 */
[----:B------:R-:W3:Y:S01]  /*2970*/  SHFL.IDX PT, R3, R5, 0x1, 0x1c1f ;  /* 0x003c1f0005037f89 */ /* 0x000ee200000e0000 */
[----:B------:R-:W-:-:S03]  /*2980*/  ISETP.GE.AND P0, PT, R7, 0x21, PT ;  /* 0x000000210700780c */ /* 0x000fc60003f06270 */
[----:B------:R1:W-:Y:S04]  /*2990*/  @P1 LDGSTS.E.BYPASS.LTC128B.128 [R223+0x4880], [R12.64], !P4 ;  /* 0x048800000cdf1fae */ /* 0x0003e8000e101d48 */
[----:B------:R1:W-:Y:S06]  /*29a0*/  @P1 LDGSTS.E.BYPASS.LTC128B.128 [R223+0x5480], [R10.64], !P3 ;  /* 0x054800000adf1fae */ /* 0x0003ec000d901d48 */
[----:B--2---:R-:W-:-:S04]  /*29b0*/  @P0 LEA R8, P2, R227, R2, 0x1 ;  /* 0x00000002e3080211 */ /* 0x004fc800078408ff */
[----:B---3--:R-:W-:Y:S02]  /*29c0*/  @P0 LEA.HI.X R9, R227, R3, R133, 0x1, P2 ;  /* 0x00000003e3090211 */ /* 0x008fe400010f0c85 */
[----:B------:R-:W-:-:S03]  /*29d0*/  @P0 LEA R6, P2, R130, R2, 0x1 ;  /* 0x0000000282060211 */ /* 0x000fc600078408ff */
[----:B------:R1:W-:Y:S01]  /*29e0*/  @P0 LDGSTS.E.BYPASS.LTC128B.128 [R223+0x4480], [R8.64], !P5 ;  /* 0x0448000008df0fae */ /* 0x0003e2000e901d48 */
[----:B------:R-:W-:Y:S02]  /*29f0*/  @P0 LEA.HI.X R7, R130, R3, R132, 0x1, P2 ;  /* 0x0000000382070211 */ /* 0x000fe400010f0c84 */
[----:B------:R-:W-:-:S03]  /*2a00*/  @P0 LEA R2, P2, R127, R2, 0x1 ;  /* 0x000000027f020211 */ /* 0x000fc600078408ff */
[----:B------:R1:W-:Y:S01]  /*2a10*/  @P0 LDGSTS.E.BYPASS.LTC128B.128 [R223+0x5080], [R6.64], !P4 ;  /* 0x0508000006df0fae */ /* 0x0003e2000e101d48 */
[----:B------:R-:W-:-:S05]  /*2a20*/  @P0 LEA.HI.X R3, R127, R3, R129, 0x1, P2 ;  /* 0x000000037f030211 */ /* 0x000fca00010f0c81 */
[----:B------:R1:W-:Y:S04]  /*2a30*/  @P0 LDGSTS.E.BYPASS.LTC128B.128 [R223+0x5c80], [R2.64], !P3 ;  /* 0x05c8000002df0fae */ /* 0x0003e8000d901d48 */
.L_x_171:
[----:B-1----:R-:W1:Y:S01]  /*2a40*/  S2R R6, SR_TID.X ;  /* 0x0000000000067919 */ /* 0x002e620000002100 */
[----:B------:R-:W-:Y:S01]  /*2a50*/  FMUL.FTZ R2, R56, c[0x0][0x320] ;  /* 0x0000c80038027a20 */ /* 0x000fe20000410000 */
[----:B------:R-:W-:Y:S01]  /*2a60*/  SHF.R.S32.HI R5, RZ, 0x1f, R124 ;  /* 0x0000001fff057819 */ /* 0x000fe2000001147c */
[----:B------:R-:W-:Y:S01]  /*2a70*/  FMUL.FTZ R3, R53, c[0x0][0x320] ;  /* 0x0000c80035037a20 */ /* 0x000fe20000410000 */
[----:B------:R-:W-:Y:S01]  /*2a80*/  MOV R244, c[0x0][0x2c4] ;  /* 0x0000b10000f47a02 */ /* 0x000fe20000000f00 */
[----:B------:R2:W3:Y:S01]  /*2a90*/  MUFU.TANH R22, R2 ;  /* 0x0000000200167308 */ /* 0x0004e20000002400 */
[----:B------:R-:W-:Y:S01]  /*2aa0*/  LEA.HI R5, R5, R124, RZ, 0x2 ;  /* 0x0000007c05057211 */ /* 0x000fe200078f10ff */
[----:B------:R-:W-:Y:S01]  /*2ab0*/  ULDC UR4, c[0x0][0x324] ;  /* 0x0000c90000047ab9 */ /* 0x000fe20000000800 */
[----:B------:R-:W-:Y:S01]  /*2ac0*/  ISETP.NE.AND P0, PT, R244, 0x1, PT ;  /* 0x00000001f400780c */ /* 0x000fe20003f05270 */
[----:B------:R-:W-:Y:S01]  /*2ad0*/  ULOP3.LUT UR4, URZ, UR4, URZ, 0x33, !UPT ;  /* 0x000000043f047292 */ /* 0x000fe2000f8e333f */
[----:B------:R-:W-:Y:S01]  /*2ae0*/  MOV R243, 0x1 ;  /* 0x0000000100f37802 */ /* 0x000fe20000000f00 */
[----:B------:R-:W0:Y:S02]  /*2af0*/  LDGDEPBAR ;  /* 0x00000000000079af */ /* 0x000e240000000000 */
[----:B------:R4:W1:Y:S01]  /*2b00*/  MUFU.TANH R17, R3 ;  /* 0x0000000300117308 */ /* 0x0008620000002400 */
[----:B--2---:R-:W-:-:S07]  /*2b10*/  FMUL.FTZ R2, R57, c[0x0][0x320] ;  /* 0x0000c80039027a20 */ /* 0x004fce0000410000 */
[----:B------:R2:W1:Y:S01]  /*2b20*/  MUFU.TANH R21, R2 ;  /* 0x0000000200157308 */ /* 0x0004620000002400 */
[----:B----4-:R-:W-:-:S07]  /*2b30*/  FMUL.FTZ R3, R36, c[0x0][0x320] ;  /* 0x0000c80024037a20 */ /* 0x010fce0000410000 */
[----:B------:R4:W1:Y:S01]  /*2b40*/  MUFU.TANH R15, R3 ;  /* 0x00000003000f7308 */ /* 0x0008620000002400 */
[----:B--2---:R-:W-:-:S07]  /*2b50*/  FMUL.FTZ R2, R52, c[0x0][0x320] ;  /* 0x0000c80034027a20 */ /* 0x004fce0000410000 */
[----:B------:R2:W1:Y:S01]  /*2b60*/  MUFU.TANH R20, R2 ;  /* 0x0000000200147308 */ /* 0x0004620000002400 */
[----:B----4-:R-:W-:-:S04]  /*2b70*/  LEA.HI R3, R45, R45, RZ, 0x1 ;  /* 0x0000002d2d037211 */ /* 0x010fc800078f08ff */
[C---:B------:R-:W-:Y:S02]  /*2b80*/  SHF.L.U32 R8, R3.reuse, 0x5, RZ ;  /* 0x0000000503087819 */ /* 0x040fe400000006ff */
[----:B------:R-:W-:Y:S02]  /*2b90*/  LOP3.LUT R3, R3, 0x1ffffffe, RZ, 0xc0, !PT ;  /* 0x1ffffffe03037812 */ /* 0x000fe400078ec0ff */
[----:B--2---:R-:W-:-:S05]  /*2ba0*/  LOP3.LUT R2, R126, 0xffffffe0, RZ, 0xc0, !PT ;  /* 0xffffffe07e027812 */ /* 0x004fca00078ec0ff */
[----:B-1----:R-:W-:Y:S01]  /*2bb0*/  IMAD.IADD R2, R6, 0x1, -R2 ;  /* 0x0000000106027824 */ /* 0x002fe200078e0a02 */
[----:B------:R-:W-:-:S04]  /*2bc0*/  LOP3.LUT R6, R5, 0xffffffc, RZ, 0xc0, !PT ;  /* 0x0ffffffc05067812 */ /* 0x000fc800078ec0ff */
[----:B------:R-:W-:Y:S01]  /*2bd0*/  SHF.R.S32.HI R7, RZ, 0x1f, R2 ;  /* 0x0000001fff077819 */ /* 0x000fe20000011402 */
[----:B------:R-:W-:-:S03]  /*2be0*/  IMAD.IADD R9, R124, 0x1, -R6 ;  /* 0x000000017c097824 */ /* 0x000fc600078e0a06 */
[----:B------:R-:W-:Y:S01]  /*2bf0*/  LEA.HI R5, R7, R2, RZ, 0x2 ;  /* 0x0000000207057211 */ /* 0x000fe200078f10ff */
[----:B------:R-:W-:-:S03]  /*2c00*/  FMUL.FTZ R7, R37, c[0x0][0x320] ;  /* 0x0000c80025077a20 */ /* 0x000fc60000410000 */
[----:B------:R-:W-:Y:S01]  /*2c10*/  LEA.HI.SX32 R6, R5, R164, 0x1e ;  /* 0x000000a405067211 */ /* 0x000fe200078ff2ff */
[----:B------:R1:W2:Y:S04]  /*2c20*/  MUFU.TANH R14, R7 ;  /* 0x00000007000e7308 */ /* 0x0002a80000002400 */
[----:B------:R-:W-:Y:S01]  /*2c30*/  IMAD R9, R9, 0x10, R6 ;  /* 0x0000001009097824 */ /* 0x000fe200078e0206 */
[----:B------:R-:W-:-:S05]  /*2c40*/  LOP3.LUT R6, R8, 0xffffffc0, RZ, 0xc0, !PT ;  /* 0xffffffc008067812 */ /* 0x000fca00078ec0ff */
[----:B------:R-:W-:Y:S02]  /*2c50*/  IMAD.IADD R6, R6, 0x1, R9 ;  /* 0x0000000106067824 */ /* 0x000fe400078e0209 */
[----:B-1----:R-:W-:Y:S02]  /*2c60*/  IMAD.IADD R7, R45, 0x1, -R3 ;  /* 0x000000012d077824 */ /* 0x002fe400078e0a03 */
[----:B------:R-:W-:Y:S02]  /*2c70*/  FMUL.FTZ R3, R49, c[0x0][0x320] ;  /* 0x0000c80031037a20 */ /* 0x000fe40000410000 */
[----:B------:R-:W-:Y:S02]  /*2c80*/  IMAD R10, R7, 0x8, R6 ;  /* 0x00000008070a7824 */ /* 0x000fe400078e0206 */
[----:B------:R1:W4:Y:S01]  /*2c90*/  MUFU.TANH R13, R3 ;  /* 0x00000003000d7308 */ /* 0x0003220000002400 */
[----:B------:R-:W-:Y:S02]  /*2ca0*/  IMAD.MOV.U32 R7, RZ, RZ, c[0x0][0x2ac] ;  /* 0x0000ab00ff077624 */ /* 0x000fe400078e00ff */
[----:B------:R-:W-:Y:S01]  /*2cb0*/  @P0 IMAD.HI.U32 R6, R10, c[0x0][0x2c8], RZ ;  /* 0x0000b2000a060a27 */ /* 0x000fe200078e00ff */
[----:B------:R-:W-:Y:S01]  /*2cc0*/  MOV R9, R10 ;  /* 0x0000000a00097202 */ /* 0x000fe20000000f00 */
[----:B------:R5:W-:Y:S03]  /*2cd0*/  STL [R1+0x1c], R10 ;  /* 0x00001c0a01007387 */ /* 0x000be60000100800 */
[----:B------:R-:W-:Y:S01]  /*2ce0*/  @P0 SHF.R.U32.HI R9, RZ, c[0x0][0x2cc], R6 ;  /* 0x0000b300ff090a19 */ /* 0x000fe20000011606 */
[----:B------:R-:W-:Y:S01]  /*2cf0*/  FMUL.FTZ R6, R28, c[0x0][0x320] ;  /* 0x0000c8001c067a20 */ /* 0x000fe20000410000 */
[----:B------:R-:W-:Y:S01]  /*2d00*/  ISETP.LE.AND P0, PT, R243, c[0x0][0x32c], PT ;  /* 0x0000cb00f3007a0c */ /* 0x000fe20003f03270 */
[----:B-1----:R-:W-:-:S04]  /*2d10*/  FMUL.FTZ R3, R32, c[0x0][0x320] ;  /* 0x0000c80020037a20 */ /* 0x002fc80000410000 */
[----:B------:R1:W1:Y:S08]  /*2d20*/  MUFU.TANH R12, R3 ;  /* 0x00000003000c7308 */ /* 0x0002700000002400 */
[----:B-----5:R5:W2:Y:S01]  /*2d30*/  MUFU.TANH R10, R6 ;  /* 0x00000006000a7308 */ /* 0x020aa20000002400 */
[----:B-1----:R-:W-:-:S07]  /*2d40*/  FMUL.FTZ R3, R33, c[0x0][0x320] ;  /* 0x0000c80021037a20 */ /* 0x002fce0000410000 */
[----:B------:R1:W1:Y:S01]  /*2d50*/  MUFU.TANH R11, R3 ;  /* 0x00000003000b7308 */ /* 0x0002620000002400 */
[----:B-----5:R-:W-:Y:S01]  /*2d60*/  FMUL.FTZ R6, R48, c[0x0][0x320] ;  /* 0x0000c80030067a20 */ /* 0x020fe20000410000 */
[----:B-1----:R-:W-:Y:S02]  /*2d70*/  LOP3.LUT R3, R5, 0x7ffffffc, RZ, 0xc0, !PT ;  /* 0x7ffffffc05037812 */ /* 0x002fe400078ec0ff */
[----:B------:R-:W1:Y:S03]  /*2d80*/  SHFL.IDX PT, R5, R9, RZ, 0x1c1f ;  /* 0x001c1fff09057589 */ /* 0x000e6600000e0000 */
[----:B------:R-:W-:Y:S02]  /*2d90*/  IMAD.IADD R3, R2, 0x1, -R3 ;  /* 0x0000000102037824 */ /* 0x000fe400078e0a03 */
[----:B------:R-:W-:-:S03]  /*2da0*/  FMUL.FTZ R2, R29, c[0x0][0x320] ;  /* 0x0000c8001d027a20 */ /* 0x000fc60000410000 */
[----:B------:R-:W-:Y:S01]  /*2db0*/  SHF.L.U32 R23, R3, 0x1, RZ ;  /* 0x0000000103177819 */ /* 0x000fe200000006ff */
[----:B------:R5:W1:Y:S01]  /*2dc0*/  MUFU.TANH R8, R2 ;  /* 0x0000000200087308 */ /* 0x000a620000002400 */
[----:B------:R-:W-:-:S03]  /*2dd0*/  IMAD R3, R7, c[0x0][0x1d0], R44 ;  /* 0x0000740007037a24 */ /* 0x000fc600078e022c */
[----:B------:R2:W-:Y:S01]  /*2de0*/  STL [R1], R23 ;  /* 0x0000001701007387 */ /* 0x0005e20000100800 */
[----:B------:R-:W-:-:S03]  /*2df0*/  IMAD.IADD R18, R3, 0x1, -R23 ;  /* 0x0000000103127824 */ /* 0x000fc600078e0a17 */
[----:B------:R1:W1:Y:S01]  /*2e00*/  MUFU.TANH R7, R6 ;  /* 0x0000000600077308 */ /* 0x0002620000002400 */
[----:B-----5:R-:W-:-:S04]  /*2e10*/  IADD3 R2, -R23, 0x1, R46 ;  /* 0x0000000117027810 */ /* 0x020fc80007ffe12e */
[----:B------:R-:W-:-:S04]  /*2e20*/  IADD3 R2, R2, -c[0x0][0x168], RZ ;  /* 0x80005a0002027a10 */ /* 0x000fc80007ffe0ff */
[C---:B------:R-:W-:Y:S02]  /*2e30*/  IADD3 R16, R2.reuse, c[0x0][0x328], RZ ;  /* 0x0000ca0002107a10 */ /* 0x040fe40007ffe0ff */
[----:B------:R-:W-:Y:S02]  /*2e40*/  IADD3 R19, R2, UR4, RZ ;  /* 0x0000000402137c10 */ /* 0x000fe4000fffe0ff */
[-C--:B-1----:R-:W-:Y:S01]  /*2e50*/  IADD3 R3, R16, R5.reuse, RZ ;  /* 0x0000000510037210 */ /* 0x082fe20007ffe0ff */
[----:B--2---:R-:W-:Y:S01]  /*2e60*/  IMAD.IADD R23, R44, 0x1, -R23 ;  /* 0x000000012c177824 */ /* 0x004fe200078e0a17 */
[----:B------:R-:W-:Y:S02]  /*2e70*/  IADD3 R2, R19, R5, RZ ;  /* 0x0000000513027210 */ /* 0x000fe40007ffe0ff */
[----:B------:R-:W-:Y:S01]  /*2e80*/  IMNMX R3, R3, R18, PT ;  /* 0x0000001203037217 */ /* 0x000fe20003800200 */
[----:B------:R-:W-:Y:S05]  /*2e90*/  @!P0 BRA `(.L_x_172) ;  /* 0x0000016000008947 */ /* 0x000fea0003800000 */
[----:B---34-:R-:W-:Y:S01]  /*2ea0*/  MOV R24, c[0x0][0x2ac] ;  /* 0x0000ab0000187a02 */ /* 0x018fe20000000f00 */
[----:B------:R-:W-:Y:S04]  /*2eb0*/  BSSY B0, `(.L_x_173) ;  /* 0x0000010000007945 */ /* 0x000fe80003800000 */
[----:B------:R-:W-:-:S05]  /*2ec0*/  IMAD R24, R24, c[0x0][0x1d0], RZ ;  /* 0x0000740018187a24 */ /* 0x000fca00078e02ff */
[----:B------:R-:W-:-:S04]  /*2ed0*/  IADD3 R5, R24, -c[0x0][0x168], R5 ;  /* 0x80005a0018057a10 */ /* 0x000fc80007ffe005 */
[----:B------:R-:W-:-:S13]  /*2ee0*/  ISETP.GT.AND P0, PT, R5, -0x1, PT ;  /* 0xffffffff0500780c */ /* 0x000fda0003f04270 */
[----:B------:R-:W-:Y:S05]  /*2ef0*/  @P0 BRA `(.L_x_174) ;  /* 0x0000007000000947 */ /* 0x000fea0003800000 */
[----:B------:R-:W-:Y:S01]  /*2f00*/  IMAD.MOV.U32 R6, RZ, RZ, 0x1 ;  /* 0x00000001ff067424 */ /* 0x000fe200078e00ff */
[----:B------:R-:W-:-:S04]  /*2f10*/  LOP3.LUT R5, RZ, R5, RZ, 0x33, !PT ;  /* 0x00000005ff057212 */ /* 0x000fc800078e33ff */
[----:B------:R-:W-:-:S13]  /*2f20*/  ISETP.NE.AND P0, PT, R6, c[0x0][0x32c], PT ;  /* 0x0000cb0006007a0c */ /* 0x000fda0003f05270 */
[----:B------:R-:W-:-:S05]  /*2f30*/  @P0 IMAD.HI.U32 R6, R5, c[0x0][0x330], RZ ;  /* 0x0000cc0005060a27 */ /* 0x000fca00078e00ff */
[----:B------:R-:W-:-:S04]  /*2f40*/  @P0 SHF.R.U32.HI R5, RZ, c[0x0][0x334], R6 ;  /* 0x0000cd00ff050a19 */ /* 0x000fc80000011606 */
[----:B------:R-:W-:Y:S01]  /*2f50*/  LOP3.LUT R5, RZ, R5, RZ, 0x33, !PT ;  /* 0x00000005ff057212 */ /* 0x000fe200078e33ff */
[----:B------:R-:W-:Y:S05]  /*2f60*/  BRA `(.L_x_175) ;  /* 0x0000004000007947 */ /* 0x000fea0003800000 */
.L_x_174:
[----:B------:R-:W-:-:S04]  /*2f70*/  MOV R6, 0x1 ;  /* 0x0000000100067802 */ /* 0x000fc80000000f00 */
[----:B------:R-:W-:-:S13]  /*2f80*/  ISETP.NE.AND P0, PT, R6, c[0x0][0x32c], PT ;  /* 0x0000cb0006007a0c */ /* 0x000fda0003f05270 */
[----:B------:R-:W-:-:S05]  /*2f90*/  @P0 IMAD.HI.U32 R6, R5, c[0x0][0x330], RZ ;  /* 0x0000cc0005060a27 */ /* 0x000fca00078e00ff */
[----:B------:R-:W-:Y:S02]  /*2fa0*/  @P0 SHF.R.U32.HI R5, RZ, c[0x0][0x334], R6 ;  /* 0x0000cd00ff050a19 */ /* 0x000fe40000011606 */
.L_x_175:
[----:B------:R-:W-:Y:S05]  /*2fb0*/  BSYNC B0 ;  /* 0x0000000000007941 */ /* 0x000fea0003800000 */
.L_x_173:
[----:B------:R-:W-:-:S05]  /*2fc0*/  IMAD R5, R5, c[0x0][0x32c], R23 ;  /* 0x0000cb0005057a24 */ /* 0x000fca00078e0217 */
[----:B------:R-:W-:Y:S02]  /*2fd0*/  IADD3 R6, R5, c[0x0][0x32c], RZ ;  /* 0x0000cb0005067a10 */ /* 0x000fe40007ffe0ff */
[----:B------:R-:W-:Y:S02]  /*2fe0*/  IMNMX R2, R2, R5, !PT ;  /* 0x0000000502027217 */ /* 0x000fe40007800200 */
[----:B------:R-:W-:Y:S02]  /*2ff0*/  IMNMX R3, R3, R6, PT ;  /* 0x0000000603037217 */ /* 0x000fe40003800200 */
.L_x_172:
[C---:B---34-:R-:W-:Y:S01]  /*3000*/  ISETP.GE.AND P0, PT, R44.reuse, 0x2, PT ;  /* 0x000000022c00780c */ /* 0x058fe20003f06270 */
[----:B------:R-:W1:Y:S01]  /*3010*/  SHFL.IDX PT, R5, R9, 0x1, 0x1c1f ;  /* 0x003c1f0009057f89 */ /* 0x000e6200000e0000 */
[----:B------:R-:W-:Y:S02]  /*3020*/  ISETP.GE.AND P1, PT, R44, 0x9, PT ;  /* 0x000000092c00780c */ /* 0x000fe40003f26270 */
[----:B------:R-:W-:Y:S02]  /*3030*/  P2R R29, PR, RZ, 0x1 ;  /* 0x00000001ff1d7803 */ /* 0x000fe40000000000 */
[----:B------:R-:W-:-:S02]  /*3040*/  ISETP.GT.AND P0, PT, R2, 0x1, !P0 ;  /* 0x000000010200780c */ /* 0x000fc40004704270 */
[----:B------:R-:W-:Y:S02]  /*3050*/  P2R R28, PR, RZ, 0x2 ;  /* 0x00000002ff1c7803 */ /* 0x000fe40000000000 */
[----:B------:R-:W-:Y:S02]  /*3060*/  ISETP.LT.OR P0, PT, R3, 0x2, P0 ;  /* 0x000000020300780c */ /* 0x000fe40000701670 */
[----:B------:R-:W-:Y:S02]  /*3070*/  ISETP.GE.AND P6, PT, R44, 0x12, PT ;  /* 0x000000122c00780c */ /* 0x000fe40003fc6270 */
[----:B------:R-:W-:Y:S02]  /*3080*/  FSEL R40, R21, -INF , !P0 ;  /* 0xff80000015287808 */ /* 0x000fe40004000000 */
[----:B------:R-:W-:Y:S02]  /*3090*/  ISETP.GT.AND P0, PT, R2, 0x8, !P1 ;  /* 0x000000080200780c */ /* 0x000fe40004f04270 */
[----:B------:R-:W-:-:S02]  /*30a0*/  ISETP.GE.AND P1, PT, R44, 0xa, PT ;  /* 0x0000000a2c00780c */ /* 0x000fc40003f26270 */
[C---:B------:R-:W-:Y:S02]  /*30b0*/  ISETP.LT.OR P0, PT, R3.reuse, 0x9, P0 ;  /* 0x000000090300780c */ /* 0x040fe40000701670 */
[----:B------:R-:W-:Y:S02]  /*30c0*/  P2R R27, PR, RZ, 0x2 ;  /* 0x00000002ff1b7803 */ /* 0x000fe40000000000 */
[----:B------:R-:W-:Y:S02]  /*30d0*/  FSEL R42, R20, -INF , !P0 ;  /* 0xff800000142a7808 */ /* 0x000fe40004000000 */
[----:B------:R-:W-:Y:S02]  /*30e0*/  ISETP.GT.AND P0, PT, R2, 0x9, !P1 ;  /* 0x000000090200780c */ /* 0x000fe40004f04270 */
[----:B------:R-:W-:Y:S02]  /*30f0*/  ISETP.GE.AND P1, PT, R44, 0x11, PT ;  /* 0x000000112c00780c */ /* 0x000fe40003f26270 */
[----:B------:R-:W-:-:S02]  /*3100*/  ISETP.LT.OR P0, PT, R3, 0xa, P0 ;  /* 0x0000000a0300780c */ /* 0x000fc40000701670 */
[----:B------:R-:W-:Y:S02]  /*3110*/  ISETP.GE.AND P5, PT, R44, 0x19, PT ;  /* 0x000000192c00780c */ /* 0x000fe40003fa6270 */
[----:B------:R-:W-:Y:S02]  /*3120*/  FSEL R41, R17, -INF , !P0 ;  /* 0xff80000011297808 */ /* 0x000fe40004000000 */
[----:B------:R-:W-:Y:S02]  /*3130*/  ISETP.GT.AND P0, PT, R2, 0x10, !P1 ;  /* 0x000000100200780c */ /* 0x000fe40004f04270 */
[C---:B------:R-:W-:Y:S02]  /*3140*/  ISETP.GE.AND P4, PT, R44.reuse, 0x1a, PT ;  /* 0x0000001a2c00780c */ /* 0x040fe40003f86270 */
[----:B------:R-:W-:Y:S02]  /*3150*/  ISETP.LT.OR P0, PT, R3, 0x11, P0 ;  /* 0x000000110300780c */ /* 0x000fe40000701670 */
[----:B------:R-:W-:-:S02]  /*3160*/  ISETP.GE.AND P3, PT, R44, 0x21, PT ;  /* 0x000000212c00780c */ /* 0x000fc40003f66270 */
[----:B------:R-:W-:Y:S02]  /*3170*/  FSEL R45, R15, -INF , !P0 ;  /* 0xff8000000f2d7808 */ /* 0x000fe40004000000 */
[----:B------:R-:W-:Y:S02]  /*3180*/  ISETP.GT.AND P0, PT, R2, 0x11, !P6 ;  /* 0x000000110200780c */ /* 0x000fe40007704270 */
[----:B------:R-:W-:Y:S02]  /*3190*/  ISETP.GE.AND P2, PT, R44, 0x22, PT ;  /* 0x000000222c00780c */ /* 0x000fe40003f46270 */
[----:B------:R-:W-:Y:S02]  /*31a0*/  ISETP.LT.OR P0, PT, R3, 0x12, P0 ;  /* 0x000000120300780c */ /* 0x000fe40000701670 */
[----:B------:R-:W-:Y:S02]  /*31b0*/  P2R R26, PR, RZ, 0x2 ;  /* 0x00000002ff1a7803 */ /* 0x000fe40000000000 */
[----:B------:R-:W-:-:S02]  /*31c0*/  FSEL R46, R14, -INF , !P0 ;  /* 0xff8000000e2e7808 */ /* 0x000fc40004000000 */
[----:B------:R-:W-:Y:S02]  /*31d0*/  ISETP.GT.AND P0, PT, R2, 0x18, !P5 ;  /* 0x000000180200780c */ /* 0x000fe40006f04270 */
[----:B------:R-:W-:Y:S02]  /*31e0*/  ISETP.GE.AND P1, PT, R44, 0x29, PT ;  /* 0x000000292c00780c */ /* 0x000fe40003f26270 */
[----:B------:R-:W-:-:S04]  /*31f0*/  ISETP.LT.OR P0, PT, R3, 0x19, P0 ;  /* 0x000000190300780c */ /* 0x000fc80000701670 */
[----:B------:R-:W-:Y:S02]  /*3200*/  FSEL R47, R7, -INF , !P0 ;  /* 0xff800000072f7808 */ /* 0x000fe40004000000 */
[----:B------:R-:W-:-:S04]  /*3210*/  ISETP.GT.AND P0, PT, R2, 0x19, !P4 ;  /* 0x000000190200780c */ /* 0x000fc80006704270 */
        /* <DEDUP_REMOVED lines=11> */
[----:B------:R-:W-:-:S04]  /*32d0*/  ISETP.GE.AND P0, PT, R44, 0x1, PT ;  /* 0x000000012c00780c */ /* 0x000fc80003f06270 */
[----:B------:R-:W-:Y:S02]  /*32e0*/  P2R R25, PR, RZ, 0x1 ;  /* 0x00000001ff197803 */ /* 0x000fe40000000000 */
[----:B------:R-:W-:-:S04]  /*32f0*/  ISETP.GT.AND P0, PT, R2, RZ, !P0 ;  /* 0x000000ff0200720c */ /* 0x000fc80004704270 */
[----:B------:R-:W-:-:S04]  /*3300*/  ISETP.LT.OR P0, PT, R3, 0x1, P0 ;  /* 0x000000010300780c */ /* 0x000fc80000701670 */
[----:B------:R-:W-:Y:S02]  /*3310*/  FSEL R36, R22, -INF , !P0 ;  /* 0xff80000016247808 */ /* 0x000fe40004000000 */
[----:B------:R-:W-:-:S04]  /*3320*/  ISETP.GE.AND P0, PT, R44, 0x2a, PT ;  /* 0x0000002a2c00780c */ /* 0x000fc80003f06270 */
[----:B------:R-:W-:Y:S02]  /*3330*/  P2R R24, PR, RZ, 0x1 ;  /* 0x00000001ff187803 */ /* 0x000fe40000000000 */
[----:B------:R-:W-:Y:S01]  /*3340*/  ISETP.GT.AND P0, PT, R2, 0x29, !P0 ;  /* 0x000000290200780c */ /* 0x000fe20004704270 */
[----:B------:R-:W-:-:S03]  /*3350*/  FMUL.FTZ R2, R55, c[0x0][0x320] ;  /* 0x0000c80037027a20 */ /* 0x000fc60000410000 */
[----:B------:R-:W-:Y:S01]  /*3360*/  ISETP.LT.OR P0, PT, R3, 0x2a, P0 ;  /* 0x0000002a0300780c */ /* 0x000fe20000701670 */
[----:B------:R2:W3:Y:S01]  /*3370*/  MUFU.TANH R22, R2 ;  /* 0x0000000200167308 */ /* 0x0004e20000002400 */
[----:B-1----:R-:W-:Y:S02]  /*3380*/  IMAD.IADD R3, R16, 0x1, R5 ;  /* 0x0000000110037824 */ /* 0x002fe400078e0205 */
[----:B------:R-:W-:Y:S02]  /*3390*/  FSEL R70, R8, -INF , !P0 ;  /* 0xff80000008467808 */ /* 0x000fe40004000000 */
[----:B------:R-:W-:Y:S02]  /*33a0*/  ISETP.LE.AND P0, PT, R243, c[0x0][0x32c], PT ;  /* 0x0000cb00f3007a0c */ /* 0x000fe40003f03270 */
[----:B------:R-:W-:Y:S01]  /*33b0*/  IMNMX R3, R3, R18, PT ;  /* 0x0000001203037217 */ /* 0x000fe20003800200 */
[----:B--2---:R-:W-:-:S04]  /*33c0*/  FMUL.FTZ R2, R58, c[0x0][0x320] ;  /* 0x0000c8003a027a20 */ /* 0x004fc80000410000 */
[----:B------:R1:W2:Y:S02]  /*33d0*/  MUFU.TANH R21, R2 ;  /* 0x0000000200157308 */ /* 0x0002a40000002400 */
[----:B-1----:R-:W-:-:S06]  /*33e0*/  FMUL.FTZ R2, R59, c[0x0][0x320] ;  /* 0x0000c8003b027a20 */ /* 0x002fcc0000410000 */
[----:B------:R1:W4:Y:S02]  /*33f0*/  MUFU.TANH R20, R2 ;  /* 0x0000000200147308 */ /* 0x0003240000002400 */
        /* <DEDUP_REMOVED lines=18> */
[----:B-1----:R-:W-:Y:S01]  /*3520*/  IMAD.IADD R2, R19, 0x1, R5 ;  /* 0x0000000113027824 */ /* 0x002fe200078e0205 */
[----:B------:R-:W-:Y:S05]  /*3530*/  @!P0 BRA `(.L_x_176) ;  /* 0x0000016000008947 */ /* 0x000fea0003800000 */
[----:B--234-:R-:W-:Y:S01]  /*3540*/  MOV R6, c[0x0][0x2ac] ;  /* 0x0000ab0000067a02 */ /* 0x01cfe20000000f00 */
        /* <DEDUP_REMOVED lines=12> */
.L_x_178:
[----:B------:R-:W-:-:S04]  /*3610*/  MOV R6, 0x1 ;  /* 0x0000000100067802 */ /* 0x000fc80000000f00 */
[----:B------:R-:W-:-:S13]  /*3620*/  ISETP.NE.AND P0, PT, R6, c[0x0][0x32c], PT ;  /* 0x0000cb0006007a0c */ /* 0x000fda0003f05270 */
[----:B------:R-:W-:-:S05]  /*3630*/  @P0 IMAD.HI.U32 R6, R5, c[0x0][0x330], RZ ;  /* 0x0000cc0005060a27 */ /* 0x000fca00078e00ff */
[----:B------:R-:W-:Y:S02]  /*3640*/  @P0 SHF.R.U32.HI R5, RZ, c[0x0][0x334], R6 ;  /* 0x0000cd00ff050a19 */ /* 0x000fe40000011606 */
.L_x_179:
[----:B------:R-:W-:Y:S05]  /*3650*/  BSYNC B0 ;  /* 0x0000000000007941 */ /* 0x000fea0003800000 */
.L_x_177:
[----:B------:R-:W-:-:S05]  /*3660*/  IMAD R5, R5, c[0x0][0x32c], R23 ;  /* 0x0000cb0005057a24 */ /* 0x000fca00078e0217 */
[----:B------:R-:W-:Y:S02]  /*3670*/  IADD3 R6, R5, c[0x0][0x32c], RZ ;  /* 0x0000cb0005067a10 */ /* 0x000fe40007ffe0ff */
[----:B------:R-:W-:Y:S02]  /*3680*/  IMNMX R2, R2, R5, !PT ;  /* 0x0000000502027217 */ /* 0x000fe40007800200 */
[----:B------:R-:W-:Y:S02]  /*3690*/  IMNMX R3, R3, R6, PT ;  /* 0x0000000603037217 */ /* 0x000fe40003800200 */
.L_x_176:
[----:B--234-:R-:W-:Y:S01]  /*36a0*/  ISETP.NE.AND P0, PT, R29, RZ, PT ;  /* 0x000000ff1d00720c */ /* 0x01cfe20003f05270 */
[----:B------:R-:W1:Y:S03]  /*36b0*/  SHFL.IDX PT, R5, R9, 0x2, 0x1c1f ;  /* 0x005c1f0009057f89 */ /* 0x000e6600000e0000 */
[----:B------:R-:W-:-:S04]  /*36c0*/  ISETP.GT.AND P0, PT, R2, 0x1, !P0 ;  /* 0x000000010200780c */ /* 0x000fc80004704270 */
[----:B------:R-:W-:-:S04]  /*36d0*/  ISETP.LT.OR P0, PT, R3, 0x2, P0 ;  /* 0x000000020300780c */ /* 0x000fc80000701670 */
[----:B------:R-:W-:Y:S02]  /*36e0*/  FSEL R31, R20, -INF , !P0 ;  /* 0xff800000141f7808 */ /* 0x000fe40004000000 */
[----:B------:R-:W-:-:S04]  /*36f0*/  ISETP.NE.AND P0, PT, R28, RZ, PT ;  /* 0x000000ff1c00720c */ /* 0x000fc80003f05270 */
        /* <DEDUP_REMOVED lines=29> */
[----:B------:R-:W-:-:S04]  /*38d0*/  ISETP.NE.AND P0, PT, R25, RZ, PT ;  /* 0x000000ff1900720c */ /* 0x000fc80003f05270 */
[----:B------:R-:W-:-:S04]  /*38e0*/  ISETP.GT.AND P0, PT, R2, RZ, !P0 ;  /* 0x000000ff0200720c */ /* 0x000fc80004704270 */
[----:B------:R-:W-:-:S04]  /*38f0*/  ISETP.LT.OR P0, PT, R3, 0x1, P0 ;  /* 0x000000010300780c */ /* 0x000fc80000701670 */
[----:B------:R-:W-:Y:S02]  /*3900*/  FSEL R30, R21, -INF , !P0 ;  /* 0xff800000151e7808 */ /* 0x000fe40004000000 */
[----:B------:R-:W-:-:S04]  /*3910*/  ISETP.NE.AND P0, PT, R24, RZ, PT ;  /* 0x000000ff1800720c */ /* 0x000fc80003f05270 */
        /* <DEDUP_REMOVED lines=45> */
.L_x_182:
[----:B------:R-:W-:-:S04]  /*3bf0*/  MOV R6, 0x1 ;  /* 0x0000000100067802 */ /* 0x000fc80000000f00 */
[----:B------:R-:W-:-:S13]  /*3c00*/  ISETP.NE.AND P0, PT, R6, c[0x0][0x32c], PT ;  /* 0x0000cb0006007a0c */ /* 0x000fda0003f05270 */
[----:B------:R-:W-:-:S05]  /*3c10*/  @P0 IMAD.HI.U32 R6, R5, c[0x0][0x330], RZ ;  /* 0x0000cc0005060a27 */ /* 0x000fca00078e00ff */
[----:B------:R-:W-:Y:S02]  /*3c20*/  @P0 SHF.R.U32.HI R5, RZ, c[0x0][0x334], R6 ;  /* 0x0000cd00ff050a19 */ /* 0x000fe40000011606 */
.L_x_183:
[----:B------:R-:W-:Y:S05]  /*3c30*/  BSYNC B0 ;  /* 0x0000000000007941 */ /* 0x000fea0003800000 */
.L_x_181:
[----:B------:R-:W-:-:S05]  /*3c40*/  IMAD R5, R5, c[0x0][0x32c], R23 ;  /* 0x0000cb0005057a24 */ /* 0x000fca00078e0217 */
[----:B------:R-:W-:Y:S02]  /*3c50*/  IADD3 R6, R5, c[0x0][0x32c], RZ ;  /* 0x0000cb0005067a10 */ /* 0x000fe40007ffe0ff */
[----:B------:R-:W-:Y:S02]  /*3c60*/  IMNMX R2, R2, R5, !PT ;  /* 0x0000000502027217 */ /* 0x000fe40007800200 */
[----:B------:R-:W-:Y:S02]  /*3c70*/  IMNMX R3, R3, R6, PT ;  /* 0x0000000603037217 */ /* 0x000fe40003800200 */
.L_x_180:
        /* <DEDUP_REMOVED lines=85> */
.L_x_186:
[----:B------:R-:W-:-:S04]  /*41d0*/  MOV R6, 0x1 ;  /* 0x0000000100067802 */ /* 0x000fc80000000f00 */
[----:B------:R-:W-:-:S13]  /*41e0*/  ISETP.NE.AND P0, PT, R6, c[0x0][0x32c], PT ;  /* 0x0000cb0006007a0c */ /* 0x000fda0003f05270 */
[----:B------:R-:W-:-:S05]  /*41f0*/  @P0 IMAD.HI.U32 R6, R5, c[0x0][0x330], RZ ;  /* 0x0000cc0005060a27 */ /* 0x000fca00078e00ff */
[----:B------:R-:W-:Y:S02]  /*4200*/  @P0 SHF.R.U32.HI R5, RZ, c[0x0][0x334], R6 ;  /* 0x0000cd00ff050a19 */ /* 0x000fe40000011606 */
.L_x_187:
[----:B------:R-:W-:Y:S05]  /*4210*/  BSYNC B0 ;  /* 0x0000000000007941 */ /* 0x000fea0003800000 */
.L_x_185:
[----:B------:R-:W-:-:S05]  /*4220*/  IMAD R5, R5, c[0x0][0x32c], R23 ;  /* 0x0000cb0005057a24 */ /* 0x000fca00078e0217 */
[----:B------:R-:W-:Y:S02]  /*4230*/  IADD3 R6, R5, c[0x0][0x32c], RZ ;  /* 0x0000cb0005067a10 */ /* 0x000fe40007ffe0ff */
[----:B------:R-:W-:Y:S02]  /*4240*/  IMNMX R2, R2, R5, !PT ;  /* 0x0000000502027217 */ /* 0x000fe40007800200 */
[----:B------:R-:W-:Y:S02]  /*4250*/  IMNMX R3, R3, R6, PT ;  /* 0x0000000603037217 */ /* 0x000fe40003800200 */
.L_x_184:
[----:B--234-:R-:W-:Y:S01]  /*4260*/  ISETP.NE.AND P0, PT, R29, RZ, PT ;  /* 0x000000ff1d00720c */ /* 0x01cfe20003f05270 */
[----:B------:R-:W-:Y:S01]  /*4270*/  IMAD.SHL.U32 R209, R0, 0x2, RZ ;  /* 0x0000000200d17824 */ /* 0x000fe200078e00ff */
[----:B------:R-:W-:Y:S02]  /*4280*/  FMNMX.FTZ R106, R36, R40, !PT ;  /* 0x00000028246a7209 */ /* 0x000fe40007810000 */
[----:B------:R-:W-:Y:S01]  /*4290*/  ISETP.GT.AND P0, PT, R2, 0x1, !P0 ;  /* 0x000000010200780c */ /* 0x000fe20004704270 */
[----:B------:R-:W-:Y:S01]  /*42a0*/  IMAD R210, R4, 0x2, R209 ;  /* 0x0000000204d27824 */ /* 0x000fe200078e02d1 */
[----:B------:R-:W-:Y:S01]  /*42b0*/  FMNMX.FTZ R106, R42, R106, !PT ;  /* 0x0000006a2a6a7209 */ /* 0x000fe20007810000 */
[----:B------:R-:W-:Y:S01]  /*42c0*/  LDSM.16.MT88.4 R76, [R209+0x3080] ;  /* 0x00308000d14c783b */ /* 0x000fe20000004200 */
[----:B------:R-:W-:-:S02]  /*42d0*/  ISETP.LT.OR P0, PT, R3, 0x2, P0 ;  /* 0x000000020300780c */ /* 0x000fc40000701670 */
[----:B------:R-:W-:Y:S01]  /*42e0*/  FMNMX.FTZ R106, R41, R106, !PT ;  /* 0x0000006a296a7209 */ /* 0x000fe20007810000 */
[----:B------:R-:W-:Y:S01]  /*42f0*/  LDSM.16.MT88.4 R120, [R209+0x1880] ;  /* 0x00188000d178783b */ /* 0x000fe20000004200 */
[----:B------:R-:W-:Y:S02]  /*4300*/  FSEL R49, R14, -INF , !P0 ;  /* 0xff8000000e317808 */ /* 0x000fe40004000000 */
[----:B------:R-:W-:Y:S01]  /*4310*/  ISETP.NE.AND P0, PT, R28, RZ, PT ;  /* 0x000000ff1c00720c */ /* 0x000fe20003f05270 */
[----:B------:R-:W-:Y:S01]  /*4320*/  LDSM.16.MT88.4 R136, [R210+0x1880] ;  /* 0x00188000d288783b */ /* 0x000fe20000004200 */
[----:B------:R-:W-:Y:S02]  /*4330*/  FMNMX.FTZ R106, R45, R106, !PT ;  /* 0x0000006a2d6a7209 */ /* 0x000fe40007810000 */
[----:B------:R-:W-:Y:S01]  /*4340*/  ISETP.GT.AND P0, PT, R2, 0x8, !P0 ;  /* 0x000000080200780c */ /* 0x000fe20004704270 */
[----:B------:R-:W-:Y:S01]  /*4350*/  LDSM.16.MT88.4 R152, [R209+0x2480] ;  /* 0x00248000d198783b */ /* 0x000fe20000004200 */
[----:B------:R-:W-:-:S02]  /*4360*/  FMNMX.FTZ R106, R46, R106, !PT ;  /* 0x0000006a2e6a7209 */ /* 0x000fc40007810000 */
[----:B------:R-:W-:Y:S01]  /*4370*/  ISETP.LT.OR P0, PT, R3, 0x9, P0 ;  /* 0x000000090300780c */ /* 0x000fe20000701670 */
[----:B------:R-:W-:Y:S01]  /*4380*/  LDSM.16.MT88.4 R60, [R210+0x2480] ;  /* 0x00248000d23c783b */ /* 0x000fe20000004200 */
[----:B------:R-:W-:Y:S02]  /*4390*/  FMNMX.FTZ R106, R47, R106, !PT ;  /* 0x0000006a2f6a7209 */ /* 0x000fe40007810000 */
[----:B------:R-:W-:Y:S01]  /*43a0*/  FSEL R80, R11, -INF , !P0 ;  /* 0xff8000000b507808 */ /* 0x000fe20004000000 */
[----:B------:R-:W-:Y:S01]  /*43b0*/  LDSM.16.MT88.4 R56, [R210+0x3080] ;  /* 0x00308000d238783b */ /* 0x000fe20000004200 */
[----:B------:R-:W-:Y:S02]  /*43c0*/  ISETP.NE.AND P0, PT, R27, RZ, PT ;  /* 0x000000ff1b00720c */ /* 0x000fe40003f05270 */
[----:B------:R-:W-:Y:S01]  /*43d0*/  FMNMX.FTZ R106, R48, R106, !PT ;  /* 0x0000006a306a7209 */ /* 0x000fe20007810000 */
[----:B------:R-:W-:Y:S01]  /*43e0*/  LDSM.16.MT88.4 R132, [R209+0x3480] ;  /* 0x00348000d184783b */ /* 0x000fe20000004200 */
[----:B------:R-:W-:-:S02]  /*43f0*/  ISETP.GT.AND P0, PT, R2, 0x9, !P0 ;  /* 0x000000090200780c */ /* 0x000fc40004704270 */
[----:B------:R-:W-:Y:S01]  /*4400*/  FMNMX.FTZ R106, R68, R106, !PT ;  /* 0x0000006a446a7209 */ /* 0x000fe20007810000 */
[----:B------:R-:W-:Y:S01]  /*4410*/  LDSM.16.MT88.4 R72, [R209+0x1c80] ;  /* 0x001c8000d148783b */ /* 0x000fe20000004200 */
[----:B------:R-:W-:Y:S02]  /*4420*/  ISETP.LT.OR P0, PT, R3, 0xa, P0 ;  /* 0x0000000a0300780c */ /* 0x000fe40000701670 */
[----:B------:R-:W-:Y:S01]  /*4430*/  FMNMX.FTZ R106, R69, R106, !PT ;  /* 0x0000006a456a7209 */ /* 0x000fe20007810000 */
[----:B------:R-:W-:Y:S01]  /*4440*/  LDSM.16.MT88.4 R88, [R210+0x1c80] ;  /* 0x001c8000d258783b */ /* 0x000fe20000004200 */
[----:B------:R-:W-:Y:S02]  /*4450*/  FSEL R81, R10, -INF , !P0 ;  /* 0xff8000000a517808 */ /* 0x000fe40004000000 */
[----:B------:R-:W-:Y:S01]  /*4460*/  ISETP.NE.AND P0, PT, R26, RZ, PT ;  /* 0x000000ff1a00720c */ /* 0x000fe20003f05270 */
[----:B------:R-:W-:Y:S01]  /*4470*/  LDSM.16.MT88.4 R92, [R209+0x2880] ;  /* 0x00288000d15c783b */ /* 0x000fe20000004200 */
[----:B------:R-:W-:-:S02]  /*4480*/  FMNMX.FTZ R106, R71, R106, !PT ;  /* 0x0000006a476a7209 */ /* 0x000fc40007810000 */
[----:B------:R-:W-:Y:S01]  /*4490*/  ISETP.GT.AND P0, PT, R2, 0x10, !P0 ;  /* 0x000000100200780c */ /* 0x000fe20004704270 */
[----:B------:R-:W-:Y:S01]  /*44a0*/  LDSM.16.MT88.4 R116, [R210+0x2880] ;  /* 0x00288000d274783b */ /* 0x000fe20000004200 */
[----:B------:R-:W-:Y:S02]  /*44b0*/  FMNMX.FTZ R106, R70, R106, !PT ;  /* 0x0000006a466a7209 */ /* 0x000fe40007810000 */
[----:B------:R-:W-:Y:S01]  /*44c0*/  ISETP.LT.OR P0, PT, R3, 0x11, P0 ;  /* 0x000000110300780c */ /* 0x000fe20000701670 */
[----:B------:R-:W-:Y:S01]  /*44d0*/  LDSM.16.MT88.4 R172, [R210+0x3480] ;  /* 0x00348000d2ac783b */ /* 0x000fe20000004200 */
[----:B------:R-:W-:Y:S02]  /*44e0*/  FMNMX.FTZ R104, R44, R54, !PT ;  /* 0x000000362c687209 */ /* 0x000fe40007810000 */
[----:B------:R-:W-:Y:S01]  /*44f0*/  FSEL R101, R7, -INF , !P0 ;  /* 0xff80000007657808 */ /* 0x000fe20004000000 */
[----:B------:R-:W-:Y:S01]  /*4500*/  LDSM.16.MT88.4 R180, [R209+0x3880] ;  /* 0x00388000d1b4783b */ /* 0x000fe20000004200 */
[----:B------:R-:W-:-:S02]  /*4510*/  ISETP.GT.AND P0, PT, R2, 0x11, !P6 ;  /* 0x000000110200780c */ /* 0x000fc40007704270 */
[----:B------:R-:W-:Y:S01]  /*4520*/  ISETP.NE.AND P6, PT, R24, RZ, PT ;  /* 0x000000ff1800720c */ /* 0x000fe20003fc5270 */
[----:B------:R-:W-:Y:S01]  /*4530*/  LDSM.16.MT88.4 R108, [R209+0x2080] ;  /* 0x00208000d16c783b */ /* 0x000fe20000004200 */
[----:B------:R-:W-:Y:S02]  /*4540*/  ISETP.LT.OR P0, PT, R3, 0x12, P0 ;  /* 0x000000120300780c */ /* 0x000fe40000701670 */
[----:B------:R-:W-:Y:S01]  /*4550*/  FMNMX.FTZ R104, R82, R104, !PT ;  /* 0x0000006852687209 */ /* 0x000fe20007810000 */
[----:B------:R-:W-:Y:S01]  /*4560*/  LDSM.16.MT88.4 R160, [R210+0x2080] ;  /* 0x00208000d2a0783b */ /* 0x000fe20000004200 */
[----:B------:R-:W-:Y:S02]  /*4570*/  FSEL R102, R20, -INF , !P0 ;  /* 0xff80000014667808 */ /* 0x000fe40004000000 */
[----:B------:R-:W-:Y:S01]  /*4580*/  ISETP.GT.AND P0, PT, R2, 0x18, !P5 ;  /* 0x000000180200780c */ /* 0x000fe20006f04270 */
[----:B------:R-:W-:Y:S01]  /*4590*/  LDSM.16.MT88.4 R168, [R209+0x2c80] ;  /* 0x002c8000d1a8783b */ /* 0x000fe20000004200 */
[----:B------:R-:W-:-:S02]  /*45a0*/  ISETP.NE.AND P5, PT, R25, RZ, PT ;  /* 0x000000ff1900720c */ /* 0x000fc40003fa5270 */
[----:B------:R-:W-:Y:S01]  /*45b0*/  ISETP.LT.OR P0, PT, R3, 0x19, P0 ;  /* 0x000000190300780c */ /* 0x000fe20000701670 */
[----:B------:R-:W-:Y:S01]  /*45c0*/  LDSM.16.MT88.4 R176, [R210+0x2c80] ;  /* 0x002c8000d2b0783b */ /* 0x000fe20000004200 */
[----:B------:R-:W-:Y:S02]  /*45d0*/  FMNMX.FTZ R104, R83, R104, !PT ;  /* 0x0000006853687209 */ /* 0x000fe40007810000 */
[----:B------:R-:W-:Y:S01]  /*45e0*/  FSEL R103, R13, -INF , !P0 ;  /* 0xff8000000d677808 */ /* 0x000fe20004000000 */
[----:B------:R-:W-:Y:S01]  /*45f0*/  LDSM.16.MT88.4 R184, [R210+0x3880] ;  /* 0x00388000d2b8783b */ /* 0x000fe20000004200 */
[----:B------:R-:W-:Y:S02]  /*4600*/  ISETP.GT.AND P0, PT, R2, 0x19, !P4 ;  /* 0x000000190200780c */ /* 0x000fe40006704270 */
[----:B------:R-:W-:Y:S02]  /*4610*/  FMNMX.FTZ R105, R30, R31, !PT ;  /* 0x0000001f1e697209 */ /* 0x000fe40007810000 */
[----:B------:R-:W-:-:S02]  /*4620*/  ISETP.LT.OR P0, PT, R3, 0x1a, P0 ;  /* 0x0000001a0300780c */ /* 0x000fc40000701670 */
[----:B------:R-:W-:Y:S02]  /*4630*/  FMNMX.FTZ R104, R148, R104, !PT ;  /* 0x0000006894687209 */ /* 0x000fe40007810000 */
[----:B------:R-:W-:Y:S02]  /*4640*/  FSEL R107, R21, -INF , !P0 ;  /* 0xff800000156b7808 */ /* 0x000fe40004000000 */
[----:B------:R-:W-:Y:S02]  /*4650*/  ISETP.GT.AND P0, PT, R2, 0x20, !P3 ;  /* 0x000000200200780c */ /* 0x000fe40005f04270 */
[----:B------:R-:W-:Y:S02]  /*4660*/  FMNMX.FTZ R105, R33, R105, !PT ;  /* 0x0000006921697209 */ /* 0x000fe40007810000 */
[----:B------:R-:W-:Y:S02]  /*4670*/  ISETP.LT.OR P0, PT, R3, 0x21, P0 ;  /* 0x000000210300780c */ /* 0x000fe40000701670 */
[----:B------:R-:W-:-:S02]  /*4680*/  FMNMX.FTZ R104, R149, R104, !PT ;  /* 0x0000006895687209 */ /* 0x000fc40007810000 */
[----:B------:R-:W-:Y:S02]  /*4690*/  FSEL R165, R17, -INF , !P0 ;  /* 0xff80000011a57808 */ /* 0x000fe40004000000 */
[----:B------:R-:W-:Y:S02]  /*46a0*/  ISETP.GT.AND P0, PT, R2, 0x21, !P2 ;  /* 0x000000210200780c */ /* 0x000fe40005704270 */
[----:B------:R-:W-:Y:S02]  /*46b0*/  FMNMX.FTZ R105, R32, R105, !PT ;  /* 0x0000006920697209 */ /* 0x000fe40007810000 */
[----:B------:R-:W-:Y:S02]  /*46c0*/  ISETP.LT.OR P0, PT, R3, 0x22, P0 ;  /* 0x000000220300780c */ /* 0x000fe40000701670 */
[----:B------:R-:W-:Y:S02]  /*46d0*/  FMNMX.FTZ R104, R150, R104, !PT ;  /* 0x0000006896687209 */ /* 0x000fe40007810000 */
[----:B------:R-:W-:-:S02]  /*46e0*/  FSEL R166, R15, -INF , !P0 ;  /* 0xff8000000fa67808 */ /* 0x000fc40004000000 */
[C---:B------:R-:W-:Y:S02]  /*46f0*/  ISETP.GT.AND P0, PT, R2.reuse, 0x28, !P1 ;  /* 0x000000280200780c */ /* 0x040fe40004f04270 */
[----:B------:R-:W-:Y:S02]  /*4700*/  FMNMX.FTZ R105, R37, R105, !PT ;  /* 0x0000006925697209 */ /* 0x000fe40007810000 */
[----:B------:R-:W-:Y:S02]  /*4710*/  ISETP.LT.OR P0, PT, R3, 0x29, P0 ;  /* 0x000000290300780c */ /* 0x000fe40000701670 */
[----:B------:R-:W-:Y:S02]  /*4720*/  FMNMX.FTZ R104, R151, R104, !PT ;  /* 0x0000006897687209 */ /* 0x000fe40007810000 */
[----:B------:R-:W-:Y:S02]  /*4730*/  FSEL R188, R9, -INF , !P0 ;  /* 0xff80000009bc7808 */ /* 0x000fe40004000000 */
[----:B------:R-:W-:-:S02]  /*4740*/  ISETP.GT.AND P0, PT, R2, RZ, !P5 ;  /* 0x000000ff0200720c */ /* 0x000fc40006f04270 */
[----:B------:R-:W-:Y:S02]  /*4750*/  FMNMX.FTZ R105, R38, R105, !PT ;  /* 0x0000006926697209 */ /* 0x000fe40007810000 */
[----:B------:R-:W-:Y:S02]  /*4760*/  ISETP.LT.OR P0, PT, R3, 0x1, P0 ;  /* 0x000000010300780c */ /* 0x000fe40000701670 */
[----:B------:R-:W-:Y:S02]  /*4770*/  FMNMX.FTZ R104, R191, R104, !PT ;  /* 0x00000068bf687209 */ /* 0x000fe40007810000 */
[----:B------:R-:W-:Y:S02]  /*4780*/  FSEL R14, R12, -INF , !P0 ;  /* 0xff8000000c0e7808 */ /* 0x000fe40004000000 */
[----:B------:R-:W-:Y:S02]  /*4790*/  ISETP.GT.AND P0, PT, R2, 0x29, !P6 ;  /* 0x000000290200780c */ /* 0x000fe40007704270 */
[----:B------:R-:W1:Y:S01]  /*47a0*/  SHFL.BFLY PT, R2, R106, 0x2, 0x1f ;  /* 0x0c401f006a027f89 */ /* 0x000e6200000e0000 */
[----:B------:R-:W-:-:S02]  /*47b0*/  FMNMX.FTZ R105, R39, R105, !PT ;  /* 0x0000006927697209 */ /* 0x000fc40007810000 */
[----:B------:R-:W-:Y:S02]  /*47c0*/  FMNMX.FTZ R104, R190, R104, !PT ;  /* 0x00000068be687209 */ /* 0x000fe40007810000 */
[----:B------:R-:W-:Y:S02]  /*47d0*/  FMNMX.FTZ R105, R43, R105, !PT ;  /* 0x000000692b697209 */ /* 0x000fe40007810000 */
[----:B------:R-:W-:Y:S02]  /*47e0*/  FMNMX.FTZ R104, R189, R104, !PT ;  /* 0x00000068bd687209 */ /* 0x000fe40007810000 */
[----:B------:R-:W-:Y:S02]  /*47f0*/  FMNMX.FTZ R105, R50, R105, !PT ;  /* 0x0000006932697209 */ /* 0x000fe40007810000 */
[----:B------:R-:W-:Y:S02]  /*4800*/  FMNMX.FTZ R104, R192, R104, !PT ;  /* 0x00000068c0687209 */ /* 0x000fe40007810000 */
[----:B------:R-:W-:-:S02]  /*4810*/  FMNMX.FTZ R105, R51, R105, !PT ;  /* 0x0000006933697209 */ /* 0x000fc40007810000 */
[----:B------:R-:W-:Y:S01]  /*4820*/  ISETP.LT.OR P0, PT, R3, 0x2a, P0 ;  /* 0x0000002a0300780c */ /* 0x000fe20000701670 */
[----:B------:R-:W2:Y:S01]  /*4830*/  SHFL.BFLY PT, R5, R104, 0x2, 0x1f ;  /* 0x0c401f0068057f89 */ /* 0x000ea200000e0000 */
[----:B------:R-:W-:Y:S02]  /*4840*/  FMNMX.FTZ R105, R52, R105, !PT ;  /* 0x0000006934697209 */ /* 0x000fe40007810000 */
[----:B------:R-:W-:Y:S02]  /*4850*/  FSEL R167, R8, -INF , !P0 ;  /* 0xff80000008a77808 */ /* 0x000fe40004000000 */
[----:B------:R-:W-:Y:S02]  /*4860*/  FMNMX.FTZ R105, R53, R105, !PT ;  /* 0x0000006935697209 */ /* 0x000fe40007810000 */
[----:B------:R-:W-:Y:S02]  /*4870*/  ISETP.NE.AND P6, PT, R244, 0x1, PT ;  /* 0x00000001f400780c */ /* 0x000fe40003fc5270 */
[----:B-1----:R-:W-:-:S02]  /*4880*/  FMNMX.FTZ R106, R106, R2, !PT ;  /* 0x000000026a6a7209 */ /* 0x002fc40007810000 */
[----:B------:R-:W-:-:S03]  /*4890*/  IADD3 R224, R224, -0x2, RZ ;  /* 0xfffffffee0e07810 */ /* 0x000fc60007ffe0ff */
[----:B------:R-:W1:Y:S01]  /*48a0*/  SHFL.BFLY PT, R2, R106, 0x1, 0x1f ;  /* 0x0c201f006a027f89 */ /* 0x000e6200000e0000 */
[----:B--2---:R-:W-:-:S05]  /*48b0*/  FMNMX.FTZ R104, R104, R5, !PT ;  /* 0x0000000568687209 */ /* 0x004fca0007810000 */
[----:B------:R-:W2:Y:S01]  /*48c0*/  SHFL.BFLY PT, R5, R104, 0x1, 0x1f ;  /* 0x0c201f0068057f89 */ /* 0x000ea200000e0000 */
[----:B-1----:R-:W-:-:S03]  /*48d0*/  FMNMX.FTZ R106, R106, R2, !PT ;  /* 0x000000026a6a7209 */ /* 0x002fc60007810000 */
[----:B------:R-:W1:Y:S01]  /*48e0*/  SHFL.BFLY PT, R2, R105, 0x2, 0x1f ;  /* 0x0c401f0069027f89 */ /* 0x000e6200000e0000 */
[C---:B------:R-:W-:Y:S01]  /*48f0*/  FSETP.NEU.FTZ.AND P0, PT, R106.reuse, -INF , PT ;  /* 0xff8000006a00780b */ /* 0x040fe20003f1d000 */
[----:B------:R-:W-:-:S05]  /*4900*/  FMUL.FTZ R3, R106, c[0x0][0x2d0] ;  /* 0x0000b4006a037a20 */ /* 0x000fca0000410000 */
[----:B------:R-:W-:Y:S02]  /*4910*/  FSEL R3, R3, RZ, P0 ;  /* 0x000000ff03037208 */ /* 0x000fe40000000000 */
[----:B--2---:R-:W-:Y:S02]  /*4920*/  FMNMX.FTZ R104, R104, R5, !PT ;  /* 0x0000000568687209 */ /* 0x004fe40007810000 */
[----:B------:R-:W-:-:S03]  /*4930*/  FMNMX.FTZ R5, R14, R49, !PT ;  /* 0x000000310e057209 */ /* 0x000fc60007810000 */
[----:B------:R-:W-:Y:S01]  /*4940*/  FMUL.FTZ R13, R104, c[0x0][0x2d0] ;  /* 0x0000b400680d7a20 */ /* 0x000fe20000410000 */
[----:B------:R-:W-:-:S04]  /*4950*/  FMNMX.FTZ R5, R80, R5, !PT ;  /* 0x0000000550057209 */ /* 0x000fc80007810000 */
[----:B------:R-:W-:Y:S02]  /*4960*/  FMNMX.FTZ R5, R81, R5, !PT ;  /* 0x0000000551057209 */ /* 0x000fe40007810000 */
[----:B-1----:R-:W-:Y:S02]  /*4970*/  FMNMX.FTZ R105, R105, R2, !PT ;  /* 0x0000000269697209 */ /* 0x002fe40007810000 */
[----:B------:R-:W-:-:S03]  /*4980*/  FMNMX.FTZ R5, R101, R5, !PT ;  /* 0x0000000565057209 */ /* 0x000fc60007810000 */
[----:B------:R-:W1:Y:S01]  /*4990*/  SHFL.BFLY PT, R2, R105, 0x1, 0x1f ;  /* 0x0c201f0069027f89 */ /* 0x000e6200000e0000 */
[----:B------:R-:W-:-:S04]  /*49a0*/  FMNMX.FTZ R100, R102, R5, !PT ;  /* 0x0000000566647209 */ /* 0x000fc80007810000 */
[----:B------:R-:W-:-:S04]  /*49b0*/  FMNMX.FTZ R100, R103, R100, !PT ;  /* 0x0000006467647209 */ /* 0x000fc80007810000 */
[----:B------:R-:W-:-:S04]  /*49c0*/  FMNMX.FTZ R100, R107, R100, !PT ;  /* 0x000000646b647209 */ /* 0x000fc80007810000 */
[----:B------:R-:W-:-:S04]  /*49d0*/  FMNMX.FTZ R100, R165, R100, !PT ;  /* 0x00000064a5647209 */ /* 0x000fc80007810000 */
[----:B------:R-:W-:-:S04]  /*49e0*/  FMNMX.FTZ R100, R166, R100, !PT ;  /* 0x00000064a6647209 */ /* 0x000fc80007810000 */
[----:B------:R-:W-:Y:S02]  /*49f0*/  FMNMX.FTZ R100, R188, R100, !PT ;  /* 0x00000064bc647209 */ /* 0x000fe40007810000 */
[----:B-1----:R-:W-:Y:S02]  /*4a00*/  FMNMX.FTZ R105, R105, R2, !PT ;  /* 0x0000000269697209 */ /* 0x002fe40007810000 */
[----:B------:R-:W-:Y:S02]  /*4a10*/  FMNMX.FTZ R100, R167, R100, !PT ;  /* 0x00000064a7647209 */ /* 0x000fe40007810000 */
[C---:B------:R-:W-:Y:S01]  /*4a20*/  FSETP.NEU.FTZ.AND P0, PT, R105.reuse, -INF , PT ;  /* 0xff8000006900780b */ /* 0x040fe20003f1d000 */
[----:B------:R-:W-:Y:S02]  /*4a30*/  FMUL.FTZ R2, R105, c[0x0][0x2d0] ;  /* 0x0000b40069027a20 */ /* 0x000fe40000410000 */
[----:B------:R-:W1:Y:S03]  /*4a40*/  SHFL.BFLY PT, R5, R100, 0x2, 0x1f ;  /* 0x0c401f0064057f89 */ /* 0x000e6600000e0000 */
[----:B------:R-:W-:-:S02]  /*4a50*/  FSEL R2, R2, RZ, P0 ;  /* 0x000000ff02027208 */ /* 0x000fc40000000000 */
[----:B------:R-:W-:-:S03]  /*4a60*/  FSETP.NEU.FTZ.AND P0, PT, R104, -INF , PT ;  /* 0xff8000006800780b */ /* 0x000fc60003f1d000 */
[----:B------:R-:W-:Y:S01]  /*4a70*/  FFMA.FTZ R0, R30, c[0x0][0x2d0], -R2 ;  /* 0x0000b4001e007a23 */ /* 0x000fe20000010802 */
[----:B------:R-:W-:-:S03]  /*4a80*/  FSEL R13, R13, RZ, P0 ;  /* 0x000000ff0d0d7208 */ /* 0x000fc60000000000 */
[----:B------:R2:W-:Y:S01]  /*4a90*/  MUFU.EX2 R203, R0 ;  /* 0x0000000000cb7308 */ /* 0x0005e20000000800 */
[----:B-1----:R-:W-:Y:S01]  /*4aa0*/  FMNMX.FTZ R100, R100, R5, !PT ;  /* 0x0000000564647209 */ /* 0x002fe20007810000 */
[----:B--2---:R-:W-:-:S04]  /*4ab0*/  FFMA.FTZ R0, R31, c[0x0][0x2d0], -R2 ;  /* 0x0000b4001f007a23 */ /* 0x004fc80000010802 */
[----:B------:R-:W1:Y:S02]  /*4ac0*/  SHFL.BFLY PT, R5, R100, 0x1, 0x1f ;  /* 0x0c201f0064057f89 */ /* 0x000e6400000e0000 */
[----:B------:R2:W3:Y:S02]  /*4ad0*/  MUFU.EX2 R202, R0 ;  /* 0x0000000000ca7308 */ /* 0x0004e40000000800 */
[----:B--2---:R-:W-:Y:S01]  /*4ae0*/  FFMA.FTZ R0, R33, c[0x0][0x2d0], -R2 ;  /* 0x0000b40021007a23 */ /* 0x004fe20000010802 */
[----:B---3--:R-:W-:-:S05]  /*4af0*/  F2FP.PACK_AB R9, R202, R203 ;  /* 0x000000cbca09723e */ /* 0x008fca00000000ff */
[----:B------:R2:W-:Y:S01]  /*4b00*/  MUFU.EX2 R205, R0 ;  /* 0x0000000000cd7308 */ /* 0x0005e20000000800 */
[----:B-1----:R-:W-:Y:S01]  /*4b10*/  FMNMX.FTZ R100, R100, R5, !PT ;  /* 0x0000000564647209 */ /* 0x002fe20007810000 */
[----:B------:R-:W-:-:S03]  /*4b20*/  FFMA.FTZ R5, R36, c[0x0][0x2d0], -R3 ;  /* 0x0000b40024057a23 */ /* 0x000fc60000010803 */
[C---:B------:R-:W-:Y:S01]  /*4b30*/  FSETP.NEU.FTZ.AND P0, PT, R100.reuse, -INF , PT ;  /* 0xff8000006400780b */ /* 0x040fe20003f1d000 */
[----:B------:R-:W-:Y:S02]  /*4b40*/  FMUL.FTZ R12, R100, c[0x0][0x2d0] ;  /* 0x0000b400640c7a20 */ /* 0x000fe40000410000 */
[----:B------:R1:W-:Y:S03]  /*4b50*/  MUFU.EX2 R229, R5 ;  /* 0x0000000500e57308 */ /* 0x0003e60000000800 */
[----:B------:R-:W-:Y:S01]  /*4b60*/  FSEL R12, R12, RZ, P0 ;  /* 0x000000ff0c0c7208 */ /* 0x000fe20000000000 */
[----:B--2---:R-:W-:-:S04]  /*4b70*/  FFMA.FTZ R0, R32, c[0x0][0x2d0], -R2 ;  /* 0x0000b40020007a23 */ /* 0x004fc80000010802 */
[----:B------:R2:W3:Y:S01]  /*4b80*/  MUFU.EX2 R207, R0 ;  /* 0x0000000000cf7308 */ /* 0x0004e20000000800 */
[----:B-1----:R-:W-:-:S07]  /*4b90*/  FFMA.FTZ R5, R40, c[0x0][0x2d0], -R3 ;  /* 0x0000b40028057a23 */ /* 0x002fce0000010803 */
[----:B------:R1:W4:Y:S01]  /*4ba0*/  MUFU.EX2 R226, R5 ;  /* 0x0000000500e27308 */ /* 0x0003220000000800 */
[----:B--2---:R-:W-:Y:S01]  /*4bb0*/  FFMA.FTZ R0, R45, c[0x0][0x2d0], -R3 ;  /* 0x0000b4002d007a23 */ /* 0x004fe20000010803 */
[----:B---3--:R-:W-:-:S06]  /*4bc0*/  F2FP.PACK_AB R11, R207, R205 ;  /* 0x000000cdcf0b723e */ /* 0x008fcc00000000ff */
[----:B------:R2:W-:Y:S01]  /*4bd0*/  MUFU.EX2 R232, R0 ;  /* 0x0000000000e87308 */ /* 0x0005e20000000800 */
[----:B-1----:R-:W-:Y:S01]  /*4be0*/  FFMA.FTZ R5, R42, c[0x0][0x2d0], -R3 ;  /* 0x0000b4002a057a23 */ /* 0x002fe20000010803 */
[----:B----4-:R-:W-:-:S06]  /*4bf0*/  F2FP.PACK_AB R8, R226, R229 ;  /* 0x000000e5e208723e */ /* 0x010fcc00000000ff */
[----:B------:R1:W-:Y:S01]  /*4c00*/  MUFU.EX2 R236, R5 ;  /* 0x0000000500ec7308 */ /* 0x0003e20000000800 */
[----:B--2---:R-:W-:-:S07]  /*4c10*/  FFMA.FTZ R0, R46, c[0x0][0x2d0], -R3 ;  /* 0x0000b4002e007a23 */ /* 0x004fce0000010803 */
[----:B------:R2:W3:Y:S01]  /*4c20*/  MUFU.EX2 R235, R0 ;  /* 0x0000000000eb7308 */ /* 0x0004e20000000800 */
[----:B-1----:R-:W-:-:S07]  /*4c30*/  FFMA.FTZ R5, R41, c[0x0][0x2d0], -R3 ;  /* 0x0000b40029057a23 */ /* 0x002fce0000010803 */
[----:B------:R-:W1:Y:S01]  /*4c40*/  MUFU.EX2 R237, R5 ;  /* 0x0000000500ed7308 */ /* 0x000e620000000800 */
[----:B--2---:R-:W-:Y:S01]  /*4c50*/  FFMA.FTZ R0, R47, c[0x0][0x2d0], -R3 ;  /* 0x0000b4002f007a23 */ /* 0x004fe20000010803 */
[----:B---3--:R-:W-:-:S06]  /*4c60*/  F2FP.PACK_AB R4, R235, R232 ;  /* 0x000000e8eb04723e */ /* 0x008fcc00000000ff */
[----:B------:R2:W-:Y:S01]  /*4c70*/  MUFU.EX2 R239, R0 ;  /* 0x0000000000ef7308 */ /* 0x0005e20000000800 */
[----:B-1----:R-:W-:-:S07]  /*4c80*/  F2FP.PACK_AB R10, R237, R236 ;  /* 0x000000eced0a723e */ /* 0x002fce00000000ff */
[----:B------:R-:W-:Y:S01]  /*4c90*/  HMMA.16816.F32 R16, R8, R120, RZ ;  /* 0x000000780810723c */ /* 0x000fe200000018ff */
[----:B--2---:R-:W-:-:S07]  /*4ca0*/  FFMA.FTZ R0, R48, c[0x0][0x2d0], -R3 ;  /* 0x0000b40030007a23 */ /* 0x004fce0000010803 */
        /* <DEDUP_REMOVED lines=20> */
[----:B------:R-:W-:Y:S01]  /*4df0*/  HMMA.16816.F32 R8, R8, R58, RZ ;  /* 0x0000003a0808723c */ /* 0x000fe200000018ff */
[----:B------:R1:W2:Y:S02]  /*4e00*/  MUFU.EX2 R238, R0 ;  /* 0x0000000000ee7308 */ /* 0x0002a40000000800 */
[----:B-1----:R-:W-:Y:S01]  /*4e10*/  FFMA.FTZ R0, R68, c[0x0][0x2d0], -R3 ;  /* 0x0000b40044007a23 */ /* 0x002fe20000010803 */
[----:B--2---:R-:W-:-:S05]  /*4e20*/  F2FP.PACK_AB R7, R238, R234 ;  /* 0x000000eaee07723e */ /* 0x004fca00000000ff */
[----:B------:R1:W-:Y:S02]  /*4e30*/  MUFU.EX2 R233, R0 ;  /* 0x0000000000e97308 */ /* 0x0003e40000000800 */
[C---:B------:R-:W-:Y:S08]  /*4e40*/  HMMA.16816.F32 R36, R4.reuse, R134, R36 ;  /* 0x000000860424723c */ /* 0x040ff00000001824 */
[----:B------:R-:W-:Y:S01]  /*4e50*/  HMMA.16816.F32 R16, R4, R72, R16 ;  /* 0x000000480410723c */ /* 0x000fe20000001810 */
[----:B-1----:R-:W-:-:S04]  /*4e60*/  FFMA.FTZ R0, R69, c[0x0][0x2d0], -R3 ;  /* 0x0000b40045007a23 */ /* 0x002fc80000010803 */
[----:B------:R1:W2:Y:S03]  /*4e70*/  MUFU.EX2 R230, R0 ;  /* 0x0000000000e67308 */ /* 0x0002a60000000800 */
[C---:B------:R-:W-:Y:S08]  /*4e80*/  HMMA.16816.F32 R32, R4.reuse, R88, R32 ;  /* 0x000000580420723c */ /* 0x040ff00000001820 */
[----:B------:R-:W-:Y:S01]  /*4e90*/  HMMA.16816.F32 R28, R4, R92, R28 ;  /* 0x0000005c041c723c */ /* 0x000fe2000000181c */
[----:B-1----:R-:W-:-:S07]  /*4ea0*/  FFMA.FTZ R0, R71, c[0x0][0x2d0], -R3 ;  /* 0x0000b40047007a23 */ /* 0x002fce0000010803 */
[C---:B------:R-:W-:Y:S01]  /*4eb0*/  HMMA.16816.F32 R24, R4.reuse, R116, R24 ;  /* 0x000000740418723c */ /* 0x040fe20000001818 */
[----:B------:R-:W-:Y:S01]  /*4ec0*/  FFMA.FTZ R3, R70, c[0x0][0x2d0], -R3 ;  /* 0x0000b40046037a23 */ /* 0x000fe20000010803 */
[----:B--2---:R-:W-:Y:S01]  /*4ed0*/  F2FP.PACK_AB R96, R230, R233 ;  /* 0x000000e9e660723e */ /* 0x004fe200000000ff */
[----:B------:R1:W-:Y:S05]  /*4ee0*/  MUFU.EX2 R228, R0 ;  /* 0x0000000000e47308 */ /* 0x0003ea0000000800 */
[C---:B------:R-:W-:Y:S03]  /*4ef0*/  HMMA.16816.F32 R20, R4.reuse, R132, R20 ;  /* 0x000000840414723c */ /* 0x040fe60000001814 */
[----:B------:R-:W2:Y:S05]  /*4f00*/  MUFU.EX2 R206, R3 ;  /* 0x0000000300ce7308 */ /* 0x000eaa0000000800 */
[----:B------:R-:W-:Y:S01]  /*4f10*/  HMMA.16816.F32 R84, R4, R172, R84 ;  /* 0x000000ac0454723c */ /* 0x000fe20000001854 */
[----:B-1----:R-:W-:-:S04]  /*4f20*/  FFMA.FTZ R0, R50, c[0x0][0x2d0], -R2 ;  /* 0x0000b40032007a23 */ /* 0x002fc80000010802 */
[----:B------:R1:W-:Y:S03]  /*4f30*/  MUFU.EX2 R201, R0 ;  /* 0x0000000000c97308 */ /* 0x0003e60000000800 */
[----:B------:R-:W-:Y:S01]  /*4f40*/  HMMA.16816.F32 R124, R4, R74, R124 ;  /* 0x0000004a047c723c */ /* 0x000fe2000000187c */
[----:B--2---:R-:W-:Y:S01]  /*4f50*/  F2FP.PACK_AB R98, R206, R228 ;  /* 0x000000e4ce62723e */ /* 0x004fe200000000ff */
[----:B------:R-:W-:-:S06]  /*4f60*/  @P6 IMAD.HI.U32 R3, R164, c[0x0][0x2c8], RZ ;  /* 0x0000b200a4036a27 */ /* 0x000fcc00078e00ff */
[----:B------:R-:W-:Y:S01]  /*4f70*/  HMMA.16816.F32 R140, R4, R90, R140 ;  /* 0x0000005a048c723c */ /* 0x000fe2000000188c */
[----:B------:R-:W-:Y:S02]  /*4f80*/  @P6 SHF.R.U32.HI R164, RZ, c[0x0][0x2cc], R3 ;  /* 0x0000b300ffa46a19 */ /* 0x000fe40000011603 */
[----:B------:R-:W-:-:S03]  /*4f90*/  ISETP.LE.AND P6, PT, R243, c[0x0][0x32c], PT ;  /* 0x0000cb00f3007a0c */ /* 0x000fc60003fc3270 */
[----:B------:R-:W-:Y:S02]  /*4fa0*/  IMAD.IADD R3, R241, 0x1, R164 ;  /* 0x00000001f1037824 */ /* 0x000fe400078e02a4 */
[--C-:B-1----:R-:W-:Y:S01]  /*4fb0*/  FFMA.FTZ R0, R51, c[0x0][0x2d0], -R2.reuse ;  /* 0x0000b40033007a23 */ /* 0x102fe20000010802 */
[C---:B------:R-:W-:Y:S03]  /*4fc0*/  HMMA.16816.F32 R156, R4.reuse, R94, R156 ;  /* 0x0000005e049c723c */ /* 0x040fe6000000189c */
[----:B------:R1:W2:Y:S05]  /*4fd0*/  MUFU.EX2 R200, R0 ;  /* 0x0000000000c87308 */ /* 0x0002aa0000000800 */
[C---:B------:R-:W-:Y:S08]  /*4fe0*/  HMMA.16816.F32 R64, R4.reuse, R118, R64 ;  /* 0x000000760440723c */ /* 0x040ff00000001840 */
[----:B------:R-:W-:Y:S01]  /*4ff0*/  HMMA.16816.F32 R8, R4, R174, R8 ;  /* 0x000000ae0408723c */ /* 0x000fe20000001808 */
[--C-:B-1----:R-:W-:Y:S01]  /*5000*/  FFMA.FTZ R0, R52, c[0x0][0x2d0], -R2.reuse ;  /* 0x0000b40034007a23 */ /* 0x102fe20000010802 */
[----:B--2---:R-:W-:Y:S01]  /*5010*/  F2FP.PACK_AB R97, R200, R201 ;  /* 0x000000c9c861723e */ /* 0x004fe200000000ff */
[----:B------:R-:W-:-:S02]  /*5020*/  FFMA.FTZ R2, R53, c[0x0][0x2d0], -R2 ;  /* 0x0000b40035027a23 */ /* 0x000fc40000010802 */
[----:B------:R1:W-:Y:S08]  /*5030*/  MUFU.EX2 R199, R0 ;  /* 0x0000000000c77308 */ /* 0x0003f00000000800 */
[----:B------:R-:W2:Y:S01]  /*5040*/  MUFU.EX2 R198, R2 ;  /* 0x0000000200c67308 */ /* 0x000ea20000000800 */
[----:B-1----:R-:W-:-:S07]  /*5050*/  FFMA.FTZ R0, R44, c[0x0][0x2d0], -R13 ;  /* 0x0000b4002c007a23 */ /* 0x002fce000001080d */
[----:B------:R1:W-:Y:S01]  /*5060*/  MUFU.EX2 R197, R0 ;  /* 0x0000000000c57308 */ /* 0x0003e20000000800 */
[----:B--2---:R-:W-:-:S07]  /*5070*/  F2FP.PACK_AB R99, R198, R199 ;  /* 0x000000c7c663723e */ /* 0x004fce00000000ff */
[----:B------:R-:W-:Y:S01]  /*5080*/  HMMA.16816.F32 R112, R96, R108, R16 ;  /* 0x0000006c6070723c */ /* 0x000fe20000001810 */
[----:B-1----:R-:W-:-:S07]  /*5090*/  FFMA.FTZ R0, R54, c[0x0][0x2d0], -R13 ;  /* 0x0000b40036007a23 */ /* 0x002fce000001080d */
[C---:B------:R-:W-:Y:S01]  /*50a0*/  HMMA.16816.F32 R128, R96.reuse, R160, R32 ;  /* 0x000000a06080723c */ /* 0x040fe20000001820 */
[----:B------:R1:W2:Y:S07]  /*50b0*/  MUFU.EX2 R194, R0 ;  /* 0x0000000000c27308 */ /* 0x0002ae0000000800 */
[C---:B------:R-:W-:Y:S08]  /*50c0*/  HMMA.16816.F32 R144, R96.reuse, R168, R28 ;  /* 0x000000a86090723c */ /* 0x040ff0000000181c */
[----:B------:R-:W-:Y:S01]  /*50d0*/  HMMA.16816.F32 R52, R96, R176, R24 ;  /* 0x000000b06034723c */ /* 0x000fe20000001818 */
[----:B-1----:R-:W-:Y:S01]  /*50e0*/  FFMA.FTZ R0, R82, c[0x0][0x2d0], -R13 ;  /* 0x0000b40052007a23 */ /* 0x002fe2000001080d */
[----:B--2---:R-:W-:-:S03]  /*50f0*/  F2FP.PACK_AB R4, R194, R197 ;  /* 0x000000c5c204723e */ /* 0x004fc600000000ff */
[----:B------:R1:W-:Y:S03]  /*5100*/  MUFU.EX2 R195, R0 ;  /* 0x0000000000c37308 */ /* 0x0003e60000000800 */
[C---:B------:R-:W-:Y:S08]  /*5110*/  HMMA.16816.F32 R68, R96.reuse, R180, R20 ;  /* 0x000000b46044723c */ /* 0x040ff00000001814 */
        /* <DEDUP_REMOVED lines=9> */
[----:B------:R-:W-:Y:S01]  /*51b0*/  HMMA.16816.F32 R64, R96, R178, R64 ;  /* 0x000000b26040723c */ /* 0x000fe20000001840 */
[----:B-1----:R-:W-:-:S04]  /*51c0*/  FFMA.FTZ R0, R49, c[0x0][0x2d0], -R12 ;  /* 0x0000b40031007a23 */ /* 0x002fc8000001080c */
[----:B------:R1:W2:Y:S02]  /*51d0*/  MUFU.EX2 R51, R0 ;  /* 0x0000000000337308 */ /* 0x0002a40000000800 */
[----:B-1----:R-:W-:Y:S01]  /*51e0*/  FFMA.FTZ R0, R80, c[0x0][0x2d0], -R12 ;  /* 0x0000b40050007a23 */ /* 0x002fe2000001080c */
[----:B--2---:R-:W-:-:S05]  /*51f0*/  F2FP.PACK_AB R5, R51, R44 ;  /* 0x0000002c3305723e */ /* 0x004fca00000000ff */
[----:B------:R1:W-:Y:S02]  /*5200*/  MUFU.EX2 R193, R0 ;  /* 0x0000000000c17308 */ /* 0x0003e40000000800 */
[----:B-1----:R-:W-:Y:S02]  /*5210*/  FFMA.FTZ R0, R81, c[0x0][0x2d0], -R12 ;  /* 0x0000b40051007a23 */ /* 0x002fe4000001080c */
[C---:B------:R-:W-:Y:S04]  /*5220*/  HMMA.16816.F32 R80, R96.reuse, R182, R36 ;  /* 0x000000b66050723c */ /* 0x040fe80000001824 */
[----:B------:R1:W2:Y:S04]  /*5230*/  MUFU.EX2 R50, R0 ;  /* 0x0000000000327308 */ /* 0x0002a80000000800 */
[----:B------:R-:W-:Y:S01]  /*5240*/  HMMA.16816.F32 R96, R96, R186, R8 ;  /* 0x000000ba6060723c */ /* 0x000fe20000001808 */
[----:B-1----:R-:W-:Y:S01]  /*5250*/  FFMA.FTZ R0, R148, c[0x0][0x2d0], -R13 ;  /* 0x0000b40094007a23 */ /* 0x002fe2000001080d */
[----:B--2---:R-:W-:-:S03]  /*5260*/  F2FP.PACK_AB R7, R50, R193 ;  /* 0x000000c13207723e */ /* 0x004fc600000000ff */
[----:B------:R1:W-:Y:S04]  /*5270*/  MUFU.EX2 R48, R0 ;  /* 0x0000000000307308 */ /* 0x0003e80000000800 */
[C---:B------:R-:W-:Y:S08]  /*5280*/  HMMA.16816.F32 R32, R4.reuse, R120, RZ ;  /* 0x000000780420723c */ /* 0x040ff000000018ff */
[----:B------:R-:W-:Y:S01]  /*5290*/  HMMA.16816.F32 R24, R4, R136, RZ ;  /* 0x000000880418723c */ /* 0x000fe200000018ff */
[----:B-1----:R-:W-:-:S04]  /*52a0*/  FFMA.FTZ R0, R149, c[0x0][0x2d0], -R13 ;  /* 0x0000b40095007a23 */ /* 0x002fc8000001080d */
[----:B------:R1:W2:Y:S03]  /*52b0*/  MUFU.EX2 R47, R0 ;  /* 0x00000000002f7308 */ /* 0x0002a60000000800 */
[C---:B------:R-:W-:Y:S08]  /*52c0*/  HMMA.16816.F32 R8, R4.reuse, R152, RZ ;  /* 0x000000980408723c */ /* 0x040ff000000018ff */
[----:B------:R-:W-:Y:S01]  /*52d0*/  HMMA.16816.F32 R16, R4, R60, RZ ;  /* 0x0000003c0410723c */ /* 0x000fe200000018ff */
[----:B-1----:R-:W-:-:S07]  /*52e0*/  FFMA.FTZ R0, R150, c[0x0][0x2d0], -R13 ;  /* 0x0000b40096007a23 */ /* 0x002fce000001080d */
[C---:B------:R-:W-:Y:S01]  /*52f0*/  HMMA.16816.F32 R20, R4.reuse, R76, RZ ;  /* 0x0000004c0414723c */ /* 0x040fe200000018ff */
[----:B------:R1:W-:Y:S07]  /*5300*/  MUFU.EX2 R46, R0 ;  /* 0x00000000002e7308 */ /* 0x0003ee0000000800 */
[C---:B------:R-:W-:Y:S08]  /*5310*/  HMMA.16816.F32 R120, R4.reuse, R122, RZ ;  /* 0x0000007a0478723c */ /* 0x040ff000000018ff */
[----:B------:R-:W-:Y:S01]  /*5320*/  HMMA.16816.F32 R136, R4, R138, RZ ;  /* 0x0000008a0488723c */ /* 0x000fe200000018ff */
[----:B-1----:R-:W-:-:S04]  /*5330*/  FFMA.FTZ R0, R151, c[0x0][0x2d0], -R13 ;  /* 0x0000b40097007a23 */ /* 0x002fc8000001080d */
[----:B------:R1:W3:Y:S03]  /*5340*/  MUFU.EX2 R49, R0 ;  /* 0x0000000000317308 */ /* 0x0002e60000000800 */
        /* <DEDUP_REMOVED lines=8> */
[----:B------:R1:W4:Y:S02]  /*53d0*/  MUFU.EX2 R15, R0 ;  /* 0x00000000000f7308 */ /* 0x0003240000000800 */
[----:B--2---:R-:W-:Y:S02]  /*53e0*/  F2FP.PACK_AB R4, R47, R48 ;  /* 0x000000302f04723e */ /* 0x004fe400000000ff */
[----:B---3--:R-:W-:Y:S01]  /*53f0*/  F2FP.PACK_AB R6, R49, R46 ;  /* 0x0000002e3106723e */ /* 0x008fe200000000ff */
[----:B-1----:R-:W-:Y:S01]  /*5400*/  FFMA.FTZ R0, R103, c[0x0][0x2d0], -R12 ;  /* 0x0000b40067007a23 */ /* 0x002fe2000001080c */
[----:B----4-:R-:W-:-:S03]  /*5410*/  F2FP.PACK_AB R5, R15, R14 ;  /* 0x0000000e0f05723e */ /* 0x010fc600000000ff */
[----:B------:R1:W-:Y:S02]  /*5420*/  MUFU.EX2 R36, R0 ;  /* 0x0000000000247308 */ /* 0x0003e40000000800 */
[----:B-1----:R-:W-:-:S06]  /*5430*/  FFMA.FTZ R0, R107, c[0x0][0x2d0], -R12 ;  /* 0x0000b4006b007a23 */ /* 0x002fcc000001080c */
        /* <DEDUP_REMOVED lines=12> */
[----:B--2---:R-:W-:Y:S01]  /*5500*/  F2FP.PACK_AB R92, R39, R38 ;  /* 0x00000026275c723e */ /* 0x004fe200000000ff */
[----:B------:R1:W-:Y:S06]  /*5510*/  MUFU.EX2 R45, R0 ;  /* 0x00000000002d7308 */ /* 0x0003ec0000000800 */
        /* <DEDUP_REMOVED lines=12> */
[----:B-1----:R-:W-:-:S06]  /*55e0*/  FFMA.FTZ R0, R166, c[0x0][0x2d0], -R12 ;  /* 0x0000b400a6007a23 */ /* 0x002fcc000001080c */
[----:B------:R-:W-:Y:S01]  /*55f0*/  FADD.FTZ R5, R229, R226 ;  /* 0x000000e2e5057221 */ /* 0x000fe20000010000 */
[----:B------:R-:W1:Y:S01]  /*5600*/  MUFU.EX2 R8, R0 ;  /* 0x0000000000087308 */ /* 0x000e620000000800 */
[----:B------:R-:W-:Y:S02]  /*5610*/  FADD.FTZ R7, R203, R202 ;  /* 0x000000cacb077221 */ /* 0x000fe40000010000 */
[----:B------:R-:W-:Y:S02]  /*5620*/  FADD.FTZ R6, R197, R194 ;  /* 0x000000c2c5067221 */ /* 0x000fe40000010000 */
[----:B------:R-:W-:Y:S02]  /*5630*/  FADD.FTZ R4, R44, R51 ;  /* 0x000000332c047221 */ /* 0x000fe40000010000 */
[----:B------:R-:W-:Y:S02]  /*5640*/  FADD.FTZ R5, R236, R5 ;  /* 0x00000005ec057221 */ /* 0x000fe40000010000 */
[----:B------:R-:W-:-:S02]  /*5650*/  FADD.FTZ R7, R205, R7 ;  /* 0x00000007cd077221 */ /* 0x000fc40000010000 */
[----:B------:R-:W-:Y:S02]  /*5660*/  FADD.FTZ R6, R195, R6 ;  /* 0x00000006c3067221 */ /* 0x000fe40000010000 */
[----:B------:R-:W-:Y:S02]  /*5670*/  FADD.FTZ R4, R193, R4 ;  /* 0x00000004c1047221 */ /* 0x000fe40000010000 */
[----:B------:R-:W-:Y:S01]  /*5680*/  FADD.FTZ R5, R237, R5 ;  /* 0x00000005ed057221 */ /* 0x000fe20000010000 */
[----:B-1----:R-:W-:Y:S01]  /*5690*/  F2FP.PACK_AB R93, R8, R9 ;  /* 0x00000009085d723e */ /* 0x002fe200000000ff */
[----:B------:R-:W-:Y:S02]  /*56a0*/  FADD.FTZ R7, R207, R7 ;  /* 0x00000007cf077221 */ /* 0x000fe40000010000 */
[----:B------:R-:W-:Y:S02]  /*56b0*/  FADD.FTZ R6, R196, R6 ;  /* 0x00000006c4067221 */ /* 0x000fe40000010000 */
[----:B------:R-:W-:-:S02]  /*56c0*/  FADD.FTZ R4, R50, R4 ;  /* 0x0000000432047221 */ /* 0x000fc40000010000 */
[----:B------:R-:W-:Y:S02]  /*56d0*/  FADD.FTZ R5, R232, R5 ;  /* 0x00000005e8057221 */ /* 0x000fe40000010000 */
[----:B------:R-:W-:Y:S02]  /*56e0*/  FADD.FTZ R11, R204, R7 ;  /* 0x00000007cc0b7221 */ /* 0x000fe40000010000 */
[----:B------:R-:W-:Y:S02]  /*56f0*/  FFMA.FTZ R0, R188, c[0x0][0x2d0], -R12 ;  /* 0x0000b400bc007a23 */ /* 0x000fe4000001080c */
[----:B------:R-:W-:Y:S02]  /*5700*/  FADD.FTZ R10, R48, R6 ;  /* 0x00000006300a7221 */ /* 0x000fe40000010000 */
[----:B------:R-:W-:Y:S01]  /*5710*/  FADD.FTZ R6, R14, R4 ;  /* 0x000000040e067221 */ /* 0x000fe20000010000 */
[----:B------:R1:W-:Y:S01]  /*5720*/  MUFU.EX2 R2, R0 ;  /* 0x0000000000027308 */ /* 0x0003e20000000800 */
[----:B------:R-:W-:-:S02]  /*5730*/  FADD.FTZ R7, R235, R5 ;  /* 0x00000005eb077221 */ /* 0x000fc40000010000 */
[----:B------:R-:W-:Y:S02]  /*5740*/  FADD.FTZ R5, R231, R11 ;  /* 0x0000000be7057221 */ /* 0x000fe40000010000 */
[----:B------:R-:W-:Y:S02]  /*5750*/  FADD.FTZ R4, R47, R10 ;  /* 0x0000000a2f047221 */ /* 0x000fe40000010000 */
[----:B------:R-:W-:Y:S02]  /*5760*/  FADD.FTZ R6, R15, R6 ;  /* 0x000000060f067221 */ /* 0x000fe40000010000 */
[----:B------:R-:W-:Y:S02]  /*5770*/  FADD.FTZ R11, R239, R7 ;  /* 0x00000007ef0b7221 */ /* 0x000fe40000010000 */
[----:B------:R-:W-:Y:S02]  /*5780*/  FADD.FTZ R10, R234, R5 ;  /* 0x00000005ea0a7221 */ /* 0x000fe40000010000 */
[----:B------:R-:W-:-:S02]  /*5790*/  FADD.FTZ R7, R46, R4 ;  /* 0x000000042e077221 */ /* 0x000fc40000010000 */
[----:B------:R-:W-:Y:S02]  /*57a0*/  FADD.FTZ R4, R36, R6 ;  /* 0x0000000624047221 */ /* 0x000fe40000010000 */
[----:B-1----:R-:W-:Y:S02]  /*57b0*/  FFMA.FTZ R0, R167, c[0x0][0x2d0], -R12 ;  /* 0x0000b400a7007a23 */ /* 0x002fe4000001080c */
[----:B------:R-:W-:Y:S02]  /*57c0*/  FADD.FTZ R5, R240, R11 ;  /* 0x0000000bf0057221 */ /* 0x000fe40000010000 */
[----:B------:R-:W-:Y:S02]  /*57d0*/  FADD.FTZ R6, R238, R10 ;  /* 0x0000000aee067221 */ /* 0x000fe40000010000 */
[----:B------:R-:W1:Y:S01]  /*57e0*/  MUFU.EX2 R0, R0 ;  /* 0x0000000000007308 */ /* 0x000e620000000800 */
[----:B------:R-:W-:Y:S02]  /*57f0*/  FADD.FTZ R7, R49, R7 ;  /* 0x0000000731077221 */ /* 0x000fe40000010000 */
[----:B------:R-:W-:-:S02]  /*5800*/  FADD.FTZ R4, R37, R4 ;  /* 0x0000000425047221 */ /* 0x000fc40000010000 */
[----:B------:R-:W-:Y:S02]  /*5810*/  FADD.FTZ R5, R233, R5 ;  /* 0x00000005e9057221 */ /* 0x000fe40000010000 */
[----:B------:R-:W-:Y:S02]  /*5820*/  FADD.FTZ R6, R201, R6 ;  /* 0x00000006c9067221 */ /* 0x000fe40000010000 */
[----:B------:R-:W-:Y:S02]  /*5830*/  FADD.FTZ R7, R38, R7 ;  /* 0x0000000726077221 */ /* 0x000fe40000010000 */
[----:B------:R-:W-:Y:S02]  /*5840*/  FADD.FTZ R9, R9, R4 ;  /* 0x0000000409097221 */ /* 0x000fe40000010000 */
[----:B------:R-:W-:Y:S02]  /*5850*/  FADD.FTZ R4, R230, R5 ;  /* 0x00000005e6047221 */ /* 0x000fe40000010000 */
[----:B------:R-:W-:Y:S01]  /*5860*/  FADD.FTZ R5, R200, R6 ;  /* 0x00000006c8057221 */ /* 0x000fe20000010000 */
[----:B-1----:R-:W-:Y:S01]  /*5870*/  F2FP.PACK_AB R95, R0, R2 ;  /* 0x00000002005f723e */ /* 0x002fe200000000ff */
        /* <DEDUP_REMOVED lines=9> */
[----:B------:R-:W-:Y:S01]  /*5910*/  HMMA.16816.F32 R120, R92, R110, R120 ;  /* 0x0000006e5c78723c */ /* 0x000fe20000001878 */
[----:B------:R-:W-:Y:S01]  /*5920*/  FADD.FTZ R2, R13, R6 ;  /* 0x000000060d027221 */ /* 0x000fe20000010000 */
[----:B------:R-:W-:Y:S01]  /*5930*/  STL [R1+0x8], R7 ;  /* 0x0000080701007387 */ /* 0x000fe20000100800 */
[----:B------:R-:W-:-:S03]  /*5940*/  FADD.FTZ R0, R0, R8 ;  /* 0x0000000800007221 */ /* 0x000fc60000010000 */
[----:B------:R-:W-:Y:S02]  /*5950*/  STL [R1+0x4], R4 ;  /* 0x0000040401007387 */ /* 0x000fe40000100800 */
[C---:B------:R-:W-:Y:S02]  /*5960*/  HMMA.16816.F32 R132, R92.reuse, R160, R24 ;  /* 0x000000a05c84723c */ /* 0x040fe40000001818 */
[----:B------:R1:W-:Y:S04]  /*5970*/  STL [R1+0xc], R2 ;  /* 0x00000c0201007387 */ /* 0x0003e80000100800 */
[----:B------:R2:W-:Y:S02]  /*5980*/  STL [R1+0x10], R0 ;  /* 0x0000100001007387 */ /* 0x0005e40000100800 */
[C---:B------:R-:W-:Y:S08]  /*5990*/  HMMA.16816.F32 R136, R92.reuse, R162, R136 ;  /* 0x000000a25c88723c */ /* 0x040ff00000001888 */
[C---:B------:R-:W-:Y:S08]  /*59a0*/  HMMA.16816.F32 R148, R92.reuse, R168, R148 ;  /* 0x000000a85c94723c */ /* 0x040ff00000001894 */
[----:B------:R-:W-:Y:S01]  /*59b0*/  HMMA.16816.F32 R152, R92, R170, R152 ;  /* 0x000000aa5c98723c */ /* 0x000fe20000001898 */
[----:B-1----:R-:W-:-:S07]  /*59c0*/  IADD3 R2, R3, c[0x0][0x328], RZ ;  /* 0x0000ca0003027a10 */ /* 0x002fce0007ffe0ff */
[C---:B------:R-:W-:Y:S08]  /*59d0*/  HMMA.16816.F32 R56, R92.reuse, R176, R16 ;  /* 0x000000b05c38723c */ /* 0x040ff00000001810 */
[C---:B------:R-:W-:Y:S08]  /*59e0*/  HMMA.16816.F32 R60, R92.reuse, R178, R60 ;  /* 0x000000b25c3c723c */ /* 0x040ff0000000183c */
[C---:B------:R-:W-:Y:S08]  /*59f0*/  HMMA.16816.F32 R72, R92.reuse, R180, R20 ;  /* 0x000000b45c48723c */ /* 0x040ff00000001814 */
[C---:B------:R-:W-:Y:S08]  /*5a00*/  HMMA.16816.F32 R76, R92.reuse, R182, R76 ;  /* 0x000000b65c4c723c */ /* 0x040ff0000000184c */
[C---:B------:R-:W-:Y:S08]  /*5a10*/  HMMA.16816.F32 R88, R92.reuse, R184, R28 ;  /* 0x000000b85c58723c */ /* 0x040ff0000000181c */
[----:B------:R-:W-:Y:S01]  /*5a20*/  HMMA.16816.F32 R92, R92, R186, R40 ;  /* 0x000000ba5c5c723c */ /* 0x000fe20000001828 */
[----:B------:R-:W-:Y:S07]  /*5a30*/  @!P6 BRA `(.L_x_188) ;  /* 0x000001100000e947 */ /* 0x000fee0003800000 */
[C---:B--2---:R-:W-:Y:S02]  /*5a40*/  ISETP.GT.AND P0, PT, R3.reuse, RZ, PT ;  /* 0x000000ff0300720c */ /* 0x044fe40003f04270 */
[----:B------:R-:W-:-:S11]  /*5a50*/  IADD3 R0, R3, -0x1, RZ ;  /* 0xffffffff03007810 */ /* 0x000fd60007ffe0ff */
[----:B------:R-:W-:Y:S05]  /*5a60*/  @P0 BRA `(.L_x_189) ;  /* 0x0000007000000947 */ /* 0x000fea0003800000 */
[----:B------:R-:W-:Y:S02]  /*5a70*/  IMAD.MOV.U32 R4, RZ, RZ, 0x1 ;  /* 0x00000001ff047424 */ /* 0x000fe400078e00ff */
[----:B------:R-:W-:-:S03]  /*5a80*/  IMAD.MOV R0, RZ, RZ, -R3 ;  /* 0x000000ffff007224 */ /* 0x000fc600078e0a03 */
[----:B------:R-:W-:-:S13]  /*5a90*/  ISETP.NE.AND P0, PT, R4, c[0x0][0x32c], PT ;  /* 0x0000cb0004007a0c */ /* 0x000fda0003f05270 */
[----:B------:R-:W-:-:S05]  /*5aa0*/  @P0 IMAD.HI.U32 R3, R0, c[0x0][0x330], RZ ;  /* 0x0000cc0000030a27 */ /* 0x000fca00078e00ff */
[----:B------:R-:W-:-:S04]  /*5ab0*/  @P0 SHF.R.U32.HI R0, RZ, c[0x0][0x334], R3 ;  /* 0x0000cd00ff000a19 */ /* 0x000fc80000011603 */
[----:B------:R-:W-:Y:S01]  /*5ac0*/  LOP3.LUT R0, RZ, R0, RZ, 0x33, !PT ;  /* 0x00000000ff007212 */ /* 0x000fe200078e33ff */
[----:B------:R-:W-:Y:S05]  /*5ad0*/  BRA `(.L_x_190) ;  /* 0x0000004000007947 */ /* 0x000fea0003800000 */
.L_x_189:
[----:B------:R-:W-:-:S04]  /*5ae0*/  MOV R3, 0x1 ;  /* 0x0000000100037802 */ /* 0x000fc80000000f00 */
[----:B------:R-:W-:-:S13]  /*5af0*/  ISETP.NE.AND P0, PT, R3, c[0x0][0x32c], PT ;  /* 0x0000cb0003007a0c */ /* 0x000fda0003f05270 */
[----:B------:R-:W-:-:S05]  /*5b00*/  @P0 IMAD.HI.U32 R3, R0, c[0x0][0x330], RZ ;  /* 0x0000cc0000030a27 */ /* 0x000fca00078e00ff */
[----:B------:R-:W-:Y:S02]  /*5b10*/  @P0 SHF.R.U32.HI R0, RZ, c[0x0][0x334], R3 ;  /* 0x0000cd00ff000a19 */ /* 0x000fe40000011603 */
.L_x_190:
[----:B------:R-:W-:-:S05]  /*5b20*/  MOV R3, c[0x0][0x32c] ;  /* 0x0000cb0000037a02 */ /* 0x000fca0000000f00 */
[----:B------:R-:W-:-:S05]  /*5b30*/  IMAD R0, R0, R3, c[0x0][0x32c] ;  /* 0x0000cb0000007624 */ /* 0x000fca00078e0203 */
[----:B------:R-:W-:-:S05]  /*5b40*/  IMNMX R2, R2, R0, PT ;  /* 0x0000000002027217 */ /* 0x000fca0003800200 */
.L_x_188:
[----:B--2---:R-:W-:-:S05]  /*5b50*/  IMAD.HI R2, R2, 0x2aaaaaab, RZ ;  /* 0x2aaaaaab02027827 */ /* 0x004fca00078e02ff */
[----:B------:R-:W-:-:S04]  /*5b60*/  SHF.R.U32.HI R0, RZ, 0x1f, R2 ;  /* 0x0000001fff007819 */ /* 0x000fc80000011602 */
[----:B------:R-:W-:-:S04]  /*5b70*/  LEA.HI.SX32 R2, R2, R0, 0x1d ;  /* 0x0000000002027211 */ /* 0x000fc800078feaff */
[----:B------:R-:W-:-:S04]  /*5b80*/  IMNMX R252, R242, R2, !PT ;  /* 0x00000002f2fc7217 */ /* 0x000fc80007800200 */
[----:B------:R-:W-:-:S13]  /*5b90*/  ISETP.GE.AND P0, PT, R224, R252, PT ;  /* 0x000000fce000720c */ /* 0x000fda0003f06270 */
[----:B------:R-:W-:Y:S05]  /*5ba0*/  @!P0 BRA `(.L_x_191) ;  /* 0x0000475000008947 */ /* 0x000fea0003800000 */
[----:B------:R-:W2:Y:S04]  /*5bb0*/  LDL R8, [R1+0x2c] ;  /* 0x00002c0001087983 */ /* 0x000ea80000100800 */
[----:B------:R-:W3:Y:S01]  /*5bc0*/  LDL R5, [R1+0x28] ;  /* 0x0000280001057983 */ /* 0x000ee20000100800 */
[----:B------:R-:W-:Y:S01]  /*5bd0*/  SHF.R.S32.HI R3, RZ, 0x1f, R227 ;  /* 0x0000001fff037819 */ /* 0x000fe200000114e3 */
[----:B------:R-:W-:Y:S01]  /*5be0*/  IMAD.MOV.U32 R103, RZ, RZ, R105 ;  /* 0x000000ffff677224 */ /* 0x000fe200078e0069 */
[C---:B------:R-:W-:Y:S01]  /*5bf0*/  IADD3 R6, R227.reuse, 0x20, RZ ;  /* 0x00000020e3067810 */ /* 0x040fe20007ffe0ff */
[----:B------:R-:W-:Y:S01]  /*5c00*/  IMAD.MOV.U32 R101, RZ, RZ, R106 ;  /* 0x000000ffff657224 */ /* 0x000fe200078e006a */
[C---:B------:R-:W-:Y:S01]  /*5c10*/  SHF.L.U64.HI R228, R227.reuse, 0x1, R3 ;  /* 0x00000001e3e47819 */ /* 0x040fe20000010203 */
[----:B------:R-:W-:Y:S01]  /*5c20*/  IMAD.MOV.U32 R108, RZ, RZ, R100 ;  /* 0x000000ffff6c7224 */ /* 0x000fe200078e0064 */
[C---:B------:R-:W-:Y:S01]  /*5c30*/  IADD3 R3, R227.reuse, 0x40, RZ ;  /* 0x00000040e3037810 */ /* 0x040fe20007ffe0ff */
[----:B------:R-:W-:Y:S01]  /*5c40*/  IMAD.MOV.U32 R107, RZ, RZ, R104 ;  /* 0x000000ffff6b7224 */ /* 0x000fe200078e0068 */
[C---:B------:R-:W-:Y:S01]  /*5c50*/  IADD3 R4, R227.reuse, 0x40, RZ ;  /* 0x00000040e3047810 */ /* 0x040fe20007ffe0ff */
[----:B------:R-:W-:Y:S01]  /*5c60*/  IMAD.MOV.U32 R226, RZ, RZ, R224 ;  /* 0x000000ffffe27224 */ /* 0x000fe200078e00e0 */
[----:B------:R-:W-:Y:S01]  /*5c70*/  SHF.R.S32.HI R3, RZ, 0x1f, R3 ;  /* 0x0000001fff037819 */ /* 0x000fe20000011403 */
[C---:B------:R-:W-:Y:S01]  /*5c80*/  IMAD.SHL.U32 R0, R227.reuse, 0x2, RZ ;  /* 0x00000002e3007824 */ /* 0x040fe200078e00ff */
[----:B------:R-:W-:-:S02]  /*5c90*/  IADD3 R7, R227, 0x20, RZ ;  /* 0x00000020e3077810 */ /* 0x000fc40007ffe0ff */
[----:B------:R-:W-:Y:S02]  /*5ca0*/  SHF.R.S32.HI R6, RZ, 0x1f, R6 ;  /* 0x0000001fff067819 */ /* 0x000fe40000011406 */
[----:B------:R-:W-:Y:S02]  /*5cb0*/  LEA.HI R3, R3, R4, RZ, 0x3 ;  /* 0x0000000403037211 */ /* 0x000fe400078f18ff */
[----:B------:R-:W-:Y:S02]  /*5cc0*/  LEA.HI R6, R6, R7, RZ, 0x3 ;  /* 0x0000000706067211 */ /* 0x000fe400078f18ff */
[----:B------:R-:W-:Y:S02]  /*5cd0*/  LOP3.LUT R3, R3, 0xfffffff8, RZ, 0xc0, !PT ;  /* 0xfffffff803037812 */ /* 0x000fe400078ec0ff */
[----:B------:R-:W-:-:S03]  /*5ce0*/  LOP3.LUT R6, R6, 0xfffffff8, RZ, 0xc0, !PT ;  /* 0xfffffff806067812 */ /* 0x000fc600078ec0ff */
[C---:B------:R-:W-:Y:S02]  /*5cf0*/  IMAD.SHL.U32 R232, R3.reuse, 0x2, RZ ;  /* 0x0000000203e87824 */ /* 0x040fe400078e00ff */
[C---:B------:R-:W-:Y:S01]  /*5d00*/  IMAD.SHL.U32 R230, R6.reuse, 0x2, RZ ;  /* 0x0000000206e67824 */ /* 0x040fe200078e00ff */
[----:B--2---:R-:W-:Y:S02]  /*5d10*/  SHF.L.U64.HI R229, R6, 0x1, R8 ;  /* 0x0000000106e57819 */ /* 0x004fe40000010208 */
[----:B---3--:R-:W-:Y:S02]  /*5d20*/  SHF.L.U64.HI R231, R3, 0x1, R5 ;  /* 0x0000000103e77819 */ /* 0x008fe40000010205 */
.L_x_212:
[----:B------:R-:W2:Y:S01]  /*5d30*/  LDL R0, [R1+0x14] ;  /* 0x0000140001007983 */ /* 0x000ea20000100800 */
[----:B------:R-:W-:Y:S04]  /*5d40*/  DEPBAR.LE SB0, 0x0 ;  /* 0x000080000000791a */ /* 0x000fe80000000000 */
[----:B------:R-:W-:Y:S06]  /*5d50*/  BAR.SYNC.DEFER_BLOCKING 0x0 ;  /* 0x0000000000007b1d */ /* 0x000fec0000010000 */
        /* <DEDUP_REMOVED lines=8> */
[----:B------:R1:W1:Y:S04]  /*5de0*/  LDSM.16.M88.4 R176, [R221] ;  /* 0x00000000ddb0783b */ /* 0x0002680000000200 */
[----:B------:R1:W1:Y:S01]  /*5df0*/  LDSM.16.M88.4 R180, [R220] ;  /* 0x00000000dcb4783b */ /* 0x0002620000000200 */
[----:B--2---:R-:W-:Y:S11]  /*5e00*/  ISETP.GT.AND P0, PT, R0, R226, PT ;  /* 0x000000e20000720c */ /* 0x004ff60003f04270 */
[----:B------:R-:W-:Y:S02]  /*5e10*/  @!UPT UIADD3 URZ, URZ, URZ, URZ ;  /* 0x0000003f3f3ff290 */ /* 0x000fe4000fffe03f */
[----:B------:R-:W-:-:S05]  /*5e20*/  @P0 BRA `(.L_x_192) ;  /* 0x0000039000000947 */ /* 0x000fca0003800000 */
[----:B-1-34-:R-:W-:Y:S01]  /*5e30*/  SHF.R.S32.HI R0, RZ, 0x1f, R225 ;  /* 0x0000001fff007819 */ /* 0x01afe200000114e1 */
[----:B------:R-:W-:Y:S01]  /*5e40*/  IMAD.WIDE.U32 R2, R225, c[0x0][0x208], RZ ;  /* 0x00008200e1027a25 */ /* 0x000fe200078e00ff */
[----:B------:R-:W-:Y:S01]  /*5e50*/  SHF.R.S32.HI R4, RZ, 0x1f, R222 ;  /* 0x0000001fff047819 */ /* 0x000fe200000114de */
[----:B------:R-:W1:Y:S01]  /*5e60*/  S2R R11, SR_TID.X ;  /* 0x00000000000b7919 */ /* 0x000e620000002100 */
[C---:B------:R-:W-:Y:S01]  /*5e70*/  ISETP.GE.AND P1, PT, R227.reuse, c[0x0][0x1d4], PT ;  /* 0x00007500e3007a0c */ /* 0x040fe20003f26270 */
[----:B------:R-:W-:Y:S01]  /*5e80*/  IMAD R0, R0, c[0x0][0x208], RZ ;  /* 0x0000820000007a24 */ /* 0x000fe200078e02ff */
[C---:B------:R-:W-:Y:S01]  /*5e90*/  IADD3 R13, R227.reuse, 0x20, RZ ;  /* 0x00000020e30d7810 */ /* 0x040fe20007ffe0ff */
[----:B------:R-:W-:Y:S01]  /*5ea0*/  IMAD R4, R4, c[0x0][0x218], RZ ;  /* 0x0000860004047a24 */ /* 0x000fe200078e02ff */
[----:B------:R-:W-:Y:S01]  /*5eb0*/  IADD3 R12, R227, 0x40, RZ ;  /* 0x00000040e30c7810 */ /* 0x000fe20007ffe0ff */
[----:B------:R-:W-:Y:S01]  /*5ec0*/  IMAD R0, R225, c[0x0][0x20c], R0 ;  /* 0x00008300e1007a24 */ /* 0x000fe200078e0200 */
[----:B------:R-:W-:Y:S01]  /*5ed0*/  ISETP.GE.AND P3, PT, R13, c[0x0][0x1d4], PT ;  /* 0x000075000d007a0c */ /* 0x000fe20003f66270 */
[----:B------:R-:W-:Y:S01]  /*5ee0*/  IMAD R4, R222, c[0x0][0x21c], R4 ;  /* 0x00008700de047a24 */ /* 0x000fe200078e0204 */
[----:B------:R-:W-:Y:S01]  /*5ef0*/  ISETP.GE.AND P2, PT, R12, c[0x0][0x1d4], PT ;  /* 0x000075000c007a0c */ /* 0x000fe20003f46270 */
[----:B------:R-:W-:Y:S01]  /*5f00*/  IMAD.IADD R3, R3, 0x1, R0 ;  /* 0x0000000103037824 */ /* 0x000fe200078e0200 */
[----:B------:R-:W-:Y:S01]  /*5f10*/  BSSY B0, `(.L_x_192) ;  /* 0x000002a000007945 */ /* 0x000fe20003800000 */
[----:B------:R-:W-:Y:S02]  /*5f20*/  IMAD.SHL.U32 R5, R227, 0x2, RZ ;  /* 0x00000002e3057824 */ /* 0x000fe400078e00ff */
[----:B------:R-:W-:Y:S05]  /*5f30*/  IMAD.WIDE.U32 R2, R222, c[0x0][0x218], R2 ;  /* 0x00008600de027a25 */ /* 0x000fea00078e0002 */
[----:B------:R-:W-:Y:S04]  /*5f40*/  IADD3 R0, P0, R2, UR18, RZ ;  /* 0x0000001202007c10 */ /* 0x000fe8000ff1e0ff */
[----:B------:R-:W-:Y:S02]  /*5f50*/  IADD3.X R3, R3, UR5, R4, P0, !PT ;  /* 0x0000000503037c10 */ /* 0x000fe400087fe404 */
[C---:B------:R-:W-:Y:S04]  /*5f60*/  LEA R10, P0, R0.reuse, c[0x0][0x1f8], 0x1 ;  /* 0x00007e00000a7a11 */ /* 0x040fe800078008ff */
[----:B------:R-:W-:Y:S02]  /*5f70*/  LEA.HI.X R3, R0, c[0x0][0x1fc], R3, 0x1, P0 ;  /* 0x00007f0000037a11 */ /* 0x000fe400000f0c03 */
[----:B------:R-:W2:Y:S04]  /*5f80*/  SHFL.IDX PT, R0, R10, RZ, 0x1c1f ;  /* 0x001c1fff0a007589 */ /* 0x000ea800000e0000 */
[----:B------:R-:W3:Y:S01]  /*5f90*/  SHFL.IDX PT, R2, R3, RZ, 0x1c1f ;  /* 0x001c1fff03027589 */ /* 0x000ee200000e0000 */
[----:B--2---:R-:W-:Y:S05]  /*5fa0*/  IADD3 R8, P0, R0, R5, RZ ;  /* 0x0000000500087210 */ /* 0x004fea0007f1e0ff */
[----:B---3--:R-:W-:Y:S01]  /*5fb0*/  IMAD.X R9, R2, 0x1, R228, P0 ;  /* 0x0000000102097824 */ /* 0x008fe200000e06e4 */
[----:B------:R-:W-:Y:S04]  /*5fc0*/  IADD3 R6, P0, R0, R230, RZ ;  /* 0x000000e600067210 */ /* 0x000fe80007f1e0ff */
[----:B------:R-:W-:Y:S01]  /*5fd0*/  @!PT LDS RZ, [RZ] ;  /* 0x00000000fffff984 */ /* 0x000fe20000000800 */
[----:B------:R2:W-:Y:S01]  /*5fe0*/  LDGSTS.E.BYPASS.LTC128B.128 [R223+0x1880], [R8.64], !P1 ;  /* 0x0188000008df7fae */ /* 0x0005e2000c901d48 */
[----:B------:R-:W-:Y:S01]  /*5ff0*/  IMAD.X R7, R2, 0x1, R229, P0 ;  /* 0x0000000102077824 */ /* 0x000fe200000e06e5 */
[----:B------:R-:W-:Y:S02]  /*6000*/  IADD3 R4, P0, R0, R232, RZ ;  /* 0x000000e800047210 */ /* 0x000fe40007f1e0ff */
[----:B-1----:R-:W-:Y:S02]  /*6010*/  ISETP.GT.AND P1, PT, R11, 0x3f, PT ;  /* 0x0000003f0b00780c */ /* 0x002fe40003f24270 */
[----:B------:R2:W-:Y:S01]  /*6020*/  LDGSTS.E.BYPASS.LTC128B.128 [R223+0x2480], [R6.64], !P3 ;  /* 0x0248000006df7fae */ /* 0x0005e2000d901d48 */
[----:B------:R-:W-:Y:S05]  /*6030*/  IMAD.X R5, R2, 0x1, R231, P0 ;  /* 0x0000000102057824 */ /* 0x000fea00000e06e7 */
[----:B------:R2:W-:Y:S05]  /*6040*/  LDGSTS.E.BYPASS.LTC128B.128 [R223+0x3080], [R4.64], !P2 ;  /* 0x0308000004df7fae */ /* 0x0005ea000d101d48 */
[----:B------:R-:W-:-:S05]  /*6050*/  @P1 BRA `(.L_x_193) ;  /* 0x0000015000001947 */ /* 0x000fca0003800000 */
[----:B------:R-:W-:-:S05]  /*6060*/  BRA.DIV ~URZ, `(.L_x_194) ;  /* 0x0000e9d27f007947 */ /* 0x000fca000b800000 */
[----:B--2---:R1:W2:Y:S04]  /*6070*/  SHFL.IDX PT, R4, R3, 0x1, 0x1c1f ;  /* 0x003c1f0003047f89 */ /* 0x0042a800000e0000 */
[----:B------:R1:W3:Y:S02]  /*6080*/  SHFL.IDX PT, R0, R10, 0x1, 0x1c1f ;  /* 0x003c1f000a007f89 */ /* 0x0002e400000e0000 */
.L_x_260:
[C---:B-1----:R-:W-:Y:S01]  /*6090*/  IADD3 R10, R227.reuse, 0x20, RZ ;  /* 0x00000020e30a7810 */ /* 0x042fe20007ffe0ff */
[C---:B------:R-:W-:Y:S01]  /*60a0*/  IMAD.SHL.U32 R2, R227.reuse, 0x2, RZ ;  /* 0x00000002e3027824 */ /* 0x040fe200078e00ff */
[C---:B------:R-:W-:Y:S02]  /*60b0*/  ISETP.GE.AND P3, PT, R227.reuse, c[0x0][0x1d4], PT ;  /* 0x00007500e3007a0c */ /* 0x040fe40003f66270 */
[----:B------:R-:W-:Y:S02]  /*60c0*/  ISETP.GE.AND P2, PT, R10, c[0x0][0x1d4], PT ;  /* 0x000075000a007a0c */ /* 0x000fe40003f46270 */
[----:B---3--:R-:W-:Y:S02]  /*60d0*/  IADD3 R8, P0, R0, R2, RZ ;  /* 0x0000000200087210 */ /* 0x008fe40007f1e0ff */
[----:B------:R-:W-:Y:S03]  /*60e0*/  IADD3 R5, R227, 0x40, RZ ;  /* 0x00000040e3057810 */ /* 0x000fe60007ffe0ff */
[----:B--2---:R-:W-:Y:S01]  /*60f0*/  IMAD.X R9, R4, 0x1, R228, P0 ;  /* 0x0000000104097824 */ /* 0x004fe200000e06e4 */
[----:B------:R-:W-:Y:S02]  /*6100*/  IADD3 R6, P0, R0, R230, RZ ;  /* 0x000000e600067210 */ /* 0x000fe40007f1e0ff */
[----:B------:R-:W-:Y:S02]  /*6110*/  ISETP.GE.AND P1, PT, R5, c[0x0][0x1d4], PT ;  /* 0x0000750005007a0c */ /* 0x000fe40003f26270 */
[----:B------:R-:W-:Y:S01]  /*6120*/  @!PT LDS RZ, [RZ] ;  /* 0x00000000fffff984 */ /* 0x000fe20000000800 */
[----:B------:R-:W-:Y:S01]  /*6130*/  @!PT LDS RZ, [RZ] ;  /* 0x00000000fffff984 */ /* 0x000fe20000000800 */
[----:B------:R-:W-:Y:S01]  /*6140*/  @!PT LDS RZ, [RZ] ;  /* 0x00000000fffff984 */ /* 0x000fe20000000800 */
[----:B------:R1:W-:Y:S01]  /*6150*/  LDGSTS.E.BYPASS.LTC128B.128 [R223+0x2080], [R8.64], !P3 ;  /* 0x0208000008df7fae */ /* 0x0003e2000d901d48 */
[----:B------:R-:W-:Y:S01]  /*6160*/  IMAD.X R7, R4, 0x1, R229, P0 ;  /* 0x0000000104077824 */ /* 0x000fe200000e06e5 */
[----:B------:R-:W-:Y:S04]  /*6170*/  IADD3 R2, P0, R0, R232, RZ ;  /* 0x000000e800027210 */ /* 0x000fe80007f1e0ff */
[----:B------:R1:W-:Y:S01]  /*6180*/  LDGSTS.E.BYPASS.LTC128B.128 [R223+0x2c80], [R6.64], !P2 ;  /* 0x02c8000006df7fae */ /* 0x0003e2000d101d48 */
[----:B------:R-:W-:Y:S05]  /*6190*/  IMAD.X R3, R4, 0x1, R231, P0 ;  /* 0x0000000104037824 */ /* 0x000fea00000e06e7 */
[----:B------:R1:W-:Y:S03]  /*61a0*/  LDGSTS.E.BYPASS.LTC128B.128 [R223+0x3880], [R2.64], !P1 ;  /* 0x0388000002df7fae */ /* 0x0003e6000c901d48 */
.L_x_193:
[----:B------:R-:W-:Y:S05]  /*61b0*/  BSYNC B0 ;  /* 0x0000000000007941 */ /* 0x000fea0003800000 */
.L_x_192:
[----:B-1-34-:R-:W0:Y:S01]  /*61c0*/  LDGDEPBAR ;  /* 0x00000000000079af */ /* 0x01ae220000000000 */
[----:B------:R-:W-:Y:S01]  /*61d0*/  WARPSYNC 0xffffffff ;  /* 0xffffffff00007948 */ /* 0x000fe20003800000 */
[-C--:B--2---:R-:W-:Y:S06]  /*61e0*/  HMMA.16816.F32 R4, R48, R16.reuse, RZ ;  /* 0x000000103004723c */ /* 0x084fec00000018ff */
[----:B------:R-:W2:Y:S02]  /*61f0*/  LDL R0, [R1+0x14] ;  /* 0x0000140001007983 */ /* 0x000ea40000100800 */
[C---:B------:R-:W-:Y:S02]  /*6200*/  HMMA.16816.F32 R8, R44.reuse, R16, RZ ;  /* 0x000000102c08723c */ /* 0x040fe400000018ff */
[----:B------:R-:W-:Y:S06]  /*6210*/  LDSM.16.M88.4 R184, [R211+0x8080] ;  /* 0x00808000d3b8783b */ /* 0x000fec0000000200 */
[-C--:B------:R-:W-:Y:S02]  /*6220*/  HMMA.16816.F32 R12, R44, R18.reuse, RZ ;  /* 0x000000122c0c723c */ /* 0x080fe400000018ff */
[----:B------:R-:W1:Y:S06]  /*6230*/  LDSM.16.M88.4 R188, [R208+0x4880] ;  /* 0x00488000d0bc783b */ /* 0x000e6c0000000200 */
[C---:B------:R-:W-:Y:S02]  /*6240*/  HMMA.16816.F32 R16, R48.reuse, R18, RZ ;  /* 0x000000123010723c */ /* 0x040fe400000018ff */
[----:B------:R-:W3:Y:S06]  /*6250*/  LDSM.16.M88.4 R192, [R211+0x9080] ;  /* 0x00908000d3c0783b */ /* 0x000eec0000000200 */
[-C--:B------:R-:W-:Y:S02]  /*6260*/  HMMA.16816.F32 R20, R48, R32.reuse, RZ ;  /* 0x000000203014723c */ /* 0x080fe400000018ff */
[----:B------:R-:W4:Y:S06]  /*6270*/  LDSM.16.M88.4 R196, [R208+0x4c80] ;  /* 0x004c8000d0c4783b */ /* 0x000f2c0000000200 */
[C---:B------:R-:W-:Y:S02]  /*6280*/  HMMA.16816.F32 R24, R44.reuse, R32, RZ ;  /* 0x000000202c18723c */ /* 0x040fe400000018ff */
[----:B------:R-:W-:Y:S06]  /*6290*/  LDSM.16.M88.4 R200, [R219] ;  /* 0x00000000dbc8783b */ /* 0x000fec0000000200 */
[-C--:B------:R-:W-:Y:S02]  /*62a0*/  HMMA.16816.F32 R28, R44, R34.reuse, RZ ;  /* 0x000000222c1c723c */ /* 0x080fe400000018ff */
[----:B------:R-:W-:Y:S06]  /*62b0*/  LDSM.16.M88.4 R204, [R212+0x9080] ;  /* 0x00908000d4cc783b */ /* 0x000fec0000000200 */
[C---:B------:R-:W-:Y:S08]  /*62c0*/  HMMA.16816.F32 R32, R48.reuse, R34, RZ ;  /* 0x000000223020723c */ /* 0x040ff000000018ff */
[-C--:B------:R-:W-:Y:S08]  /*62d0*/  HMMA.16816.F32 R36, R48, R160.reuse, RZ ;  /* 0x000000a03024723c */ /* 0x080ff000000018ff */
[C---:B------:R-:W-:Y:S08]  /*62e0*/  HMMA.16816.F32 R40, R44.reuse, R160, RZ ;  /* 0x000000a02c28723c */ /* 0x040ff000000018ff */
[-C--:B------:R-:W-:Y:S08]  /*62f0*/  HMMA.16816.F32 R44, R44, R162.reuse, RZ ;  /* 0x000000a22c2c723c */ /* 0x080ff000000018ff */
[----:B------:R-:W-:Y:S01]  /*6300*/  HMMA.16816.F32 R48, R48, R162, RZ ;  /* 0x000000a23030723c */ /* 0x000fe200000018ff */
[----:B------:R-:W5:Y:S07]  /*6310*/  LDSM.16.M88.4 R160, [R208+0x5080] ;  /* 0x00508000d0a0783b */ /* 0x000f6e0000000200 */
        /* <DEDUP_REMOVED lines=9> */
[----:B------:R-:W-:Y:S07]  /*63b0*/  LDSM.16.M88.4 R176, [R211+0xa080] ;  /* 0x00a08000d3b0783b */ /* 0x000fee0000000200 */
[-C--:B------:R-:W-:Y:S08]  /*63c0*/  HMMA.16816.F32 R36, R164, R180.reuse, R36 ;  /* 0x000000b4a424723c */ /* 0x080ff00000001824 */
[C---:B------:R-:W-:Y:S08]  /*63d0*/  HMMA.16816.F32 R40, R172.reuse, R180, R40 ;  /* 0x000000b4ac28723c */ /* 0x040ff00000001828 */
[-C--:B------:R-:W-:Y:S01]  /*63e0*/  HMMA.16816.F32 R44, R172, R182.reuse, R44 ;  /* 0x000000b6ac2c723c */ /* 0x080fe2000000182c */
[----:B------:R-:W-:Y:S07]  /*63f0*/  LDSM.16.M88.4 R172, [R217] ;  /* 0x00000000d9ac783b */ /* 0x000fee0000000200 */
[----:B------:R-:W-:Y:S01]  /*6400*/  HMMA.16816.F32 R48, R164, R182, R48 ;  /* 0x000000b6a430723c */ /* 0x000fe20000001830 */
[----:B------:R-:W1:Y:S08]  /*6410*/  LDSM.16.M88.4 R164, [R218] ;  /* 0x00000000daa4783b */ /* 0x000e700000000200 */
[----:B------:R-:W1:Y:S01]  /*6420*/  LDSM.16.M88.4 R180, [R208+0x5480] ;  /* 0x00548000d0b4783b */ /* 0x000e620000000200 */
[----:B--2---:R-:W-:Y:S01]  /*6430*/  ISETP.GT.AND P0, PT, R226, R0, PT ;  /* 0x00000000e200720c */ /* 0x004fe20003f04270 */
[-C--:B-1----:R-:W-:Y:S08]  /*6440*/  HMMA.16816.F32 R4, R184, R188.reuse, R4 ;  /* 0x000000bcb804723c */ /* 0x082ff00000001804 */
[C---:B---3--:R-:W-:Y:S08]  /*6450*/  HMMA.16816.F32 R8, R192.reuse, R188, R8 ;  /* 0x000000bcc008723c */ /* 0x048ff00000001808 */
[-C--:B------:R-:W-:Y:S08]  /*6460*/  HMMA.16816.F32 R12, R192, R190.reuse, R12 ;  /* 0x000000bec00c723c */ /* 0x080ff0000000180c */
[C---:B------:R-:W-:Y:S01]  /*6470*/  HMMA.16816.F32 R16, R184.reuse, R190, R16 ;  /* 0x000000beb810723c */ /* 0x040fe20000001810 */
[----:B------:R-:W-:Y:S07]  /*6480*/  LDSM.16.M88.4 R188, [R208+0x5c80] ;  /* 0x005c8000d0bc783b */ /* 0x000fee0000000200 */
[-C--:B----4-:R-:W-:Y:S08]  /*6490*/  HMMA.16816.F32 R20, R184, R196.reuse, R20 ;  /* 0x000000c4b814723c */ /* 0x090ff00000001814 */
[C---:B------:R-:W-:Y:S08]  /*64a0*/  HMMA.16816.F32 R24, R192.reuse, R196, R24 ;  /* 0x000000c4c018723c */ /* 0x040ff00000001818 */
[-C--:B------:R-:W-:Y:S08]  /*64b0*/  HMMA.16816.F32 R28, R192, R198.reuse, R28 ;  /* 0x000000c6c01c723c */ /* 0x080ff0000000181c */
[C---:B------:R-:W-:Y:S01]  /*64c0*/  HMMA.16816.F32 R32, R184.reuse, R198, R32 ;  /* 0x000000c6b820723c */ /* 0x040fe20000001820 */
[----:B------:R-:W-:Y:S07]  /*64d0*/  LDSM.16.M88.4 R196, [R216] ;  /* 0x00000000d8c4783b */ /* 0x000fee0000000200 */
[-C--:B-----5:R-:W-:Y:S08]  /*64e0*/  HMMA.16816.F32 R36, R184, R160.reuse, R36 ;  /* 0x000000a0b824723c */ /* 0x0a0ff00000001824 */
[C---:B------:R-:W-:Y:S08]  /*64f0*/  HMMA.16816.F32 R40, R192.reuse, R160, R40 ;  /* 0x000000a0c028723c */ /* 0x040ff00000001828 */
[-C--:B------:R-:W-:Y:S01]  /*6500*/  HMMA.16816.F32 R44, R192, R162.reuse, R44 ;  /* 0x000000a2c02c723c */ /* 0x080fe2000000182c */
[----:B------:R-:W-:Y:S07]  /*6510*/  LDSM.16.M88.4 R192, [R212+0xa080] ;  /* 0x00a08000d4c0783b */ /* 0x000fee0000000200 */
[----:B------:R-:W-:Y:S01]  /*6520*/  HMMA.16816.F32 R48, R184, R162, R48 ;  /* 0x000000a2b830723c */ /* 0x000fe20000001830 */
[----:B------:R-:W1:Y:S07]  /*6530*/  LDSM.16.M88.4 R160, [R211+0xb080] ;  /* 0x00b08000d3a0783b */ /* 0x000e6e0000000200 */
[-C--:B------:R-:W-:Y:S01]  /*6540*/  HMMA.16816.F32 R4, R168, R200.reuse, R4 ;  /* 0x000000c8a804723c */ /* 0x080fe20000001804 */
[----:B------:R-:W2:Y:S07]  /*6550*/  LDSM.16.M88.4 R184, [R208+0x5880] ;  /* 0x00588000d0b8783b */ /* 0x000eae0000000200 */
[C---:B------:R-:W-:Y:S08]  /*6560*/  HMMA.16816.F32 R8, R204.reuse, R200, R8 ;  /* 0x000000c8cc08723c */ /* 0x040ff00000001808 */
[-C--:B------:R-:W-:Y:S08]  /*6570*/  HMMA.16816.F32 R12, R204, R202.reuse, R12 ;  /* 0x000000cacc0c723c */ /* 0x080ff0000000180c */
[C---:B------:R-:W-:Y:S08]  /*6580*/  HMMA.16816.F32 R16, R168.reuse, R202, R16 ;  /* 0x000000caa810723c */ /* 0x040ff00000001810 */
[-C--:B------:R-:W-:Y:S08]  /*6590*/  HMMA.16816.F32 R20, R168, R164.reuse, R20 ;  /* 0x000000a4a814723c */ /* 0x080ff00000001814 */
        /* <DEDUP_REMOVED lines=8> */
[-C--:B------:R-:W-:Y:S08]  /*6620*/  HMMA.16816.F32 R4, R176, R180.reuse, R4 ;  /* 0x000000b4b004723c */ /* 0x080ff00000001804 */
[C---:B-1----:R-:W-:Y:S08]  /*6630*/  HMMA.16816.F32 R8, R160.reuse, R180, R8 ;  /* 0x000000b4a008723c */ /* 0x042ff00000001808 */
[-C--:B------:R-:W-:Y:S08]  /*6640*/  HMMA.16816.F32 R12, R160, R182.reuse, R12 ;  /* 0x000000b6a00c723c */ /* 0x080ff0000000180c */
[C---:B------:R-:W-:Y:S08]  /*6650*/  HMMA.16816.F32 R16, R176.reuse, R182, R16 ;  /* 0x000000b6b010723c */ /* 0x040ff00000001810 */
[-C--:B--2---:R-:W-:Y:S08]  /*6660*/  HMMA.16816.F32 R20, R176, R184.reuse, R20 ;  /* 0x000000b8b014723c */ /* 0x084ff00000001814 */
[C---:B------:R-:W-:Y:S08]  /*6670*/  HMMA.16816.F32 R24, R160.reuse, R184, R24 ;  /* 0x000000b8a018723c */ /* 0x040ff00000001818 */
[-C--:B------:R-:W-:Y:S08]  /*6680*/  HMMA.16816.F32 R28, R160, R186.reuse, R28 ;  /* 0x000000baa01c723c */ /* 0x080ff0000000181c */
[C---:B------:R-:W-:Y:S08]  /*6690*/  HMMA.16816.F32 R32, R176.reuse, R186, R32 ;  /* 0x000000bab020723c */ /* 0x040ff00000001820 */
[-C--:B------:R-:W-:Y:S08]  /*66a0*/  HMMA.16816.F32 R36, R176, R188.reuse, R36 ;  /* 0x000000bcb024723c */ /* 0x080ff00000001824 */
[C---:B------:R-:W-:Y:S08]  /*66b0*/  HMMA.16816.F32 R40, R160.reuse, R188, R40 ;  /* 0x000000bca028723c */ /* 0x040ff00000001828 */
[-C--:B------:R-:W-:Y:S08]  /*66c0*/  HMMA.16816.F32 R44, R160, R190.reuse, R44 ;  /* 0x000000bea02c723c */ /* 0x080ff0000000182c */
[----:B------:R-:W-:Y:S08]  /*66d0*/  HMMA.16816.F32 R48, R176, R190, R48 ;  /* 0x000000beb030723c */ /* 0x000ff00000001830 */
[-C--:B------:R-:W-:Y:S08]  /*66e0*/  HMMA.16816.F32 R4, R192, R196.reuse, R4 ;  /* 0x000000c4c004723c */ /* 0x080ff00000001804 */
        /* <DEDUP_REMOVED lines=18> */
[----:B------:R-:W-:Y:S02]  /*6810*/  FMUL.FTZ R18, R18, c[0x0][0x320] ;  /* 0x0000c80012127a20 */ /* 0x000fe40000410000 */
[----:B------:R-:W-:Y:S02]  /*6820*/  FMUL.FTZ R14, R14, c[0x0][0x320] ;  /* 0x0000c8000e0e7a20 */ /* 0x000fe40000410000 */
[----:B------:R-:W-:Y:S01]  /*6830*/  FMUL.FTZ R15, R15, c[0x0][0x320] ;  /* 0x0000c8000f0f7a20 */ /* 0x000fe20000410000 */
[----:B------:R4:W1:Y:S01]  /*6840*/  MUFU.TANH R168, R7 ;  /* 0x0000000700a87308 */ /* 0x0008620000002400 */
[----:B------:R-:W-:Y:S09]  /*6850*/  FMUL.FTZ R19, R19, c[0x0][0x320] ;  /* 0x0000c80013137a20 */ /* 0x000ff20000410000 */
[----:B------:R-:W1:Y:S10]  /*6860*/  MUFU.TANH R183, R8 ;  /* 0x0000000800b77308 */ /* 0x000e740000002400 */
[----:B------:R-:W1:Y:S01]  /*6870*/  MUFU.TANH R177, R9 ;  /* 0x0000000900b17308 */ /* 0x000e620000002400 */
[----:B----4-:R-:W4:Y:S09]  /*6880*/  LDSM.16.M88.4 R4, [R215] ;  /* 0x00000000d704783b */ /* 0x010f320000000200 */
[----:B------:R-:W1:Y:S10]  /*6890*/  MUFU.TANH R188, R10 ;  /* 0x0000000a00bc7308 */ /* 0x000e740000002400 */
[----:B------:R5:W1:Y:S10]  /*68a0*/  MUFU.TANH R185, R11 ;  /* 0x0000000b00b97308 */ /* 0x000a740000002400 */
[----:B------:R-:W1:Y:S10]  /*68b0*/  MUFU.TANH R106, R16 ;  /* 0x00000010006a7308 */ /* 0x000e740000002400 */
[----:B------:R-:W1:Y:S01]  /*68c0*/  MUFU.TANH R104, R17 ;  /* 0x0000001100687308 */ /* 0x000e620000002400 */
[----:B-----5:R-:W5:Y:S01]  /*68d0*/  LDSM.16.M88.4 R8, [R214] ;  /* 0x00000000d608783b */ /* 0x020f620000000200 */
[----:B------:R-:W-:Y:S04]  /*68e0*/  DEPBAR.LE SB0, 0x0 ;  /* 0x000080000000791a */ /* 0x000fe80000000000 */
[-C--:B----4-:R-:W-:Y:S04]  /*68f0*/  HMMA.16816.F32 R20, R192, R4.reuse, R20 ;  /* 0x00000004c014723c */ /* 0x090fe80000001814 */
[----:B------:R-:W4:Y:S01]  /*6900*/  MUFU.TANH R111, R18 ;  /* 0x00000012006f7308 */ /* 0x000f220000002400 */
[----:B------:R-:W-:Y:S03]  /*6910*/  BAR.SYNC.DEFER_BLOCKING 0x0 ;  /* 0x0000000000007b1d */ /* 0x000fe60000010000 */
[C---:B------:R-:W-:Y:S06]  /*6920*/  HMMA.16816.F32 R24, R164.reuse, R4, R24 ;  /* 0x00000004a418723c */ /* 0x040fec0000001818 */
[----:B------:R-:W1:Y:S02]  /*6930*/  MUFU.TANH R163, R12 ;  /* 0x0000000c00a37308 */ /* 0x000e640000002400 */
[-C--:B------:R-:W-:Y:S08]  /*6940*/  HMMA.16816.F32 R28, R164, R6.reuse, R28 ;  /* 0x00000006a41c723c */ /* 0x080ff0000000181c */
[----:B------:R-:W1:Y:S01]  /*6950*/  MUFU.TANH R162, R13 ;  /* 0x0000000d00a27308 */ /* 0x000e620000002400 */
[C---:B------:R-:W-:Y:S04]  /*6960*/  HMMA.16816.F32 R32, R192.reuse, R6, R32 ;  /* 0x00000006c020723c */ /* 0x040fe80000001820 */
[----:B------:R-:W-:Y:S02]  /*6970*/  FMUL.FTZ R20, R20, c[0x0][0x320] ;  /* 0x0000c80014147a20 */ /* 0x000fe40000410000 */
[----:B------:R-:W-:Y:S03]  /*6980*/  FMUL.FTZ R21, R21, c[0x0][0x320] ;  /* 0x0000c80015157a20 */ /* 0x000fe60000410000 */
[----:B------:R-:W1:Y:S03]  /*6990*/  MUFU.TANH R179, R14 ;  /* 0x0000000e00b37308 */ /* 0x000e660000002400 */
[----:B------:R-:W-:Y:S01]  /*69a0*/  FMUL.FTZ R26, R26, c[0x0][0x320] ;  /* 0x0000c8001a1a7a20 */ /* 0x000fe20000410000 */
[-C--:B-----5:R-:W-:Y:S03]  /*69b0*/  HMMA.16816.F32 R36, R192, R8.reuse, R36 ;  /* 0x00000008c024723c */ /* 0x0a0fe60000001824 */
[----:B------:R-:W-:Y:S02]  /*69c0*/  FMUL.FTZ R27, R27, c[0x0][0x320] ;  /* 0x0000c8001b1b7a20 */ /* 0x000fe40000410000 */
[----:B------:R-:W-:Y:S01]  /*69d0*/  FMUL.FTZ R28, R28, c[0x0][0x320] ;  /* 0x0000c8001c1c7a20 */ /* 0x000fe20000410000 */
[----:B------:R5:W1:Y:S01]  /*69e0*/  MUFU.TANH R102, R20 ;  /* 0x0000001400667308 */ /* 0x000a620000002400 */
[----:B------:R-:W-:Y:S01]  /*69f0*/  FMUL.FTZ R29, R29, c[0x0][0x320] ;  /* 0x0000c8001d1d7a20 */ /* 0x000fe20000410000 */
[C---:B------:R-:W-:Y:S04]  /*6a00*/  HMMA.16816.F32 R40, R164.reuse, R8, R40 ;  /* 0x00000008a428723c */ /* 0x040fe80000001828 */
[----:B------:R-:W-:Y:S02]  /*6a10*/  FMUL.FTZ R30, R30, c[0x0][0x320] ;  /* 0x0000c8001e1e7a20 */ /* 0x000fe40000410000 */
[----:B------:R-:W-:Y:S02]  /*6a20*/  FMUL.FTZ R31, R31, c[0x0][0x320] ;  /* 0x0000c8001f1f7a20 */ /* 0x000fe40000410000 */
[----:B------:R1:W1:Y:S01]  /*6a30*/  MUFU.TANH R100, R21 ;  /* 0x0000001500647308 */ /* 0x0002620000002400 */
[-C--:B------:R-:W-:Y:S03]  /*6a40*/  HMMA.16816.F32 R44, R164, R10.reuse, R44 ;  /* 0x0000000aa42c723c */ /* 0x080fe6000000182c */
[----:B------:R-:W-:Y:S02]  /*6a50*/  FMUL.FTZ R32, R32, c[0x0][0x320] ;  /* 0x0000c80020207a20 */ /* 0x000fe40000410000 */
[----:B------:R-:W-:Y:S02]  /*6a60*/  FMUL.FTZ R33, R33, c[0x0][0x320] ;  /* 0x0000c80021217a20 */ /* 0x000fe40000410000 */
[----:B------:R-:W-:Y:S01]  /*6a70*/  FMUL.FTZ R34, R34, c[0x0][0x320] ;  /* 0x0000c80022227a20 */ /* 0x000fe20000410000 */
[----:B------:R-:W-:Y:S01]  /*6a80*/  HMMA.16816.F32 R48, R192, R10, R48 ;  /* 0x0000000ac030723c */ /* 0x000fe20000001830 */
[----:B------:R2:W2:Y:S03]  /*6a90*/  MUFU.TANH R172, R26 ;  /* 0x0000001a00ac7308 */ /* 0x0004a60000002400 */
[----:B------:R-:W-:Y:S02]  /*6aa0*/  FMUL.FTZ R35, R35, c[0x0][0x320] ;  /* 0x0000c80023237a20 */ /* 0x000fe40000410000 */
[----:B-----5:R-:W-:Y:S02]  /*6ab0*/  FMUL.FTZ R20, R37, c[0x0][0x320] ;  /* 0x0000c80025147a20 */ /* 0x020fe40000410000 */
[----:B------:R-:W-:Y:S03]  /*6ac0*/  FMUL.FTZ R38, R38, c[0x0][0x320] ;  /* 0x0000c80026267a20 */ /* 0x000fe60000410000 */
[----:B------:R3:W3:Y:S01]  /*6ad0*/  MUFU.TANH R178, R15 ;  /* 0x0000000f00b27308 */ /* 0x0006e20000002400 */
[----:B------:R-:W-:Y:S02]  /*6ae0*/  FMUL.FTZ R39, R39, c[0x0][0x320] ;  /* 0x0000c80027277a20 */ /* 0x000fe40000410000 */
[----:B------:R-:W-:Y:S02]  /*6af0*/  FMUL.FTZ R42, R42, c[0x0][0x320] ;  /* 0x0000c8002a2a7a20 */ /* 0x000fe40000410000 */
[----:B-1----:R-:W-:Y:S02]  /*6b00*/  FMUL.FTZ R21, R36, c[0x0][0x320] ;  /* 0x0000c80024157a20 */ /* 0x002fe40000410000 */
[----:B------:R-:W-:Y:S02]  /*6b10*/  FMUL.FTZ R43, R43, c[0x0][0x320] ;  /* 0x0000c8002b2b7a20 */ /* 0x000fe40000410000 */
[----:B------:R-:W-:Y:S01]  /*6b20*/  FMUL.FTZ R44, R44, c[0x0][0x320] ;  /* 0x0000c8002c2c7a20 */ /* 0x000fe20000410000 */
[----:B------:R1:W1:Y:S01]  /*6b30*/  MUFU.TANH R110, R19 ;  /* 0x00000013006e7308 */ /* 0x0002620000002400 */
[----:B------:R-:W-:Y:S02]  /*6b40*/  FMUL.FTZ R45, R45, c[0x0][0x320] ;  /* 0x0000c8002d2d7a20 */ /* 0x000fe40000410000 */
[----:B------:R-:W-:Y:S02]  /*6b50*/  FMUL.FTZ R47, R47, c[0x0][0x320] ;  /* 0x0000c8002f2f7a20 */ /* 0x000fe40000410000 */
[----:B------:R-:W-:Y:S02]  /*6b60*/  FMUL.FTZ R17, R48, c[0x0][0x320] ;  /* 0x0000c80030117a20 */ /* 0x000fe40000410000 */
[----:B------:R-:W-:Y:S02]  /*6b70*/  FMUL.FTZ R16, R49, c[0x0][0x320] ;  /* 0x0000c80031107a20 */ /* 0x000fe40000410000 */
[----:B--2---:R-:W-:Y:S01]  /*6b80*/  FMUL.FTZ R26, R50, c[0x0][0x320] ;  /* 0x0000c800321a7a20 */ /* 0x004fe20000410000 */
        /* <DEDUP_REMOVED lines=15> */
[----:B------:R-:W1:Y:S10]  /*6c80*/  MUFU.TANH R30, R30 ;  /* 0x0000001e001e7308 */ /* 0x000e740000002400 */
        /* <DEDUP_REMOVED lines=9> */
[----:B------:R2:W1:Y:S10]  /*6d20*/  MUFU.TANH R29, R40 ;  /* 0x00000028001d7308 */ /* 0x0004740000002400 */
[----:B------:R2:W1:Y:S10]  /*6d30*/  MUFU.TANH R28, R41 ;  /* 0x00000029001c7308 */ /* 0x0004740000002400 */
[----:B------:R-:W1:Y:S10]  /*6d40*/  MUFU.TANH R42, R42 ;  /* 0x0000002a002a7308 */ /* 0x000e740000002400 */
[----:B------:R-:W1:Y:S10]  /*6d50*/  MUFU.TANH R43, R43 ;  /* 0x0000002b002b7308 */ /* 0x000e740000002400 */
[----:B------:R-:W1:Y:S10]  /*6d60*/  MUFU.TANH R44, R44 ;  /* 0x0000002c002c7308 */ /* 0x000e740000002400 */
[----:B------:R-:W1:Y:S10]  /*6d70*/  MUFU.TANH R45, R45 ;  /* 0x0000002d002d7308 */ /* 0x000e740000002400 */
[----:B------:R2:W1:Y:S10]  /*6d80*/  MUFU.TANH R27, R46 ;  /* 0x0000002e001b7308 */ /* 0x0004740000002400 */
[----:B------:R-:W1:Y:S10]  /*6d90*/  MUFU.TANH R47, R47 ;  /* 0x0000002f002f7308 */ /* 0x000e740000002400 */
[----:B------:R-:W1:Y:S10]  /*6da0*/  MUFU.TANH R17, R17 ;  /* 0x0000001100117308 */ /* 0x000e740000002400 */
[----:B------:R-:W1:Y:S10]  /*6db0*/  MUFU.TANH R16, R16 ;  /* 0x0000001000107308 */ /* 0x000e740000002400 */
[----:B------:R-:W1:Y:S10]  /*6dc0*/  MUFU.TANH R26, R26 ;  /* 0x0000001a001a7308 */ /* 0x000e740000002400 */
[----:B------:R-:W1:Y:S01]  /*6dd0*/  MUFU.TANH R18, R18 ;  /* 0x0000001200127308 */ /* 0x000e620000002400 */
[----:B------:R-:W-:-:S05]  /*6de0*/  @!P0 BRA `(.L_x_195) ;  /* 0x0000043000008947 */ /* 0x000fca0003800000 */
[C---:B--234-:R-:W-:Y:S01]  /*6df0*/  IADD3 R233, R227.reuse, 0x20, RZ ;  /* 0x00000020e3e97810 */ /* 0x05cfe20007ffe0ff */
[----:B------:R-:W2:Y:S01]  /*6e00*/  LDL R2, [R1+0x24] ;  /* 0x0000240001027983 */ /* 0x000ea20000100800 */
[----:B------:R-:W-:Y:S01]  /*6e10*/  ISETP.GE.AND P5, PT, R227, c[0x0][0x1d4], PT ;  /* 0x00007500e3007a0c */ /* 0x000fe20003fa6270 */
[----:B------:R-:W-:Y:S01]  /*6e20*/  IMAD.MOV.U32 R3, RZ, RZ, c[0x0][0x2b8] ;  /* 0x0000ae00ff037624 */ /* 0x000fe200078e00ff */
[----:B------:R-:W-:Y:S01]  /*6e30*/  ISETP.GE.AND P4, PT, R233, c[0x0][0x1d4], PT ;  /* 0x00007500e9007a0c */ /* 0x000fe20003f86270 */
[----:B------:R-:W3:Y:S01]  /*6e40*/  LDL R0, [R1+0x18] ;  /* 0x0000180001007983 */ /* 0x000ee20000100800 */
[----:B------:R-:W-:Y:S02]  /*6e50*/  IMAD.MOV.U32 R222, RZ, RZ, RZ ;  /* 0x000000ffffde7224 */ /* 0x000fe400078e00ff */
[----:B------:R-:W-:Y:S01]  /*6e60*/  ISETP.NE.AND P2, PT, R3, 0x1, PT ;  /* 0x000000010300780c */ /* 0x000fe20003f45270 */
[----:B------:R-:W4:Y:S02]  /*6e70*/  S2R R224, SR_TID.X ;  /* 0x0000000000e07919 */ /* 0x000f240000002100 */
[----:B----4-:R-:W-:Y:S04]  /*6e80*/  SHF.R.S32.HI R6, RZ, 0x1f, R224 ;  /* 0x0000001fff067819 */ /* 0x010fe800000114e0 */
[----:B------:R-:W-:Y:S01]  /*6e90*/  LEA.HI R6, R6, R224, RZ, 0x2 ;  /* 0x000000e006067211 */ /* 0x000fe200078f10ff */
[----:B------:R-:W-:Y:S03]  /*6ea0*/  IMAD.SHL.U32 R224, R227, 0x2, RZ ;  /* 0x00000002e3e07824 */ /* 0x000fe600078e00ff */
[----:B------:R-:W-:Y:S01]  /*6eb0*/  SHF.R.S32.HI R6, RZ, 0x2, R6 ;  /* 0x00000002ff067819 */ /* 0x000fe20000011406 */
[----:B--2---:R-:W-:Y:S01]  /*6ec0*/  IMAD R2, R226, 0x30, R2 ;  /* 0x00000030e2027824 */ /* 0x004fe200078e0202 */
[----:B---3--:R-:W-:Y:S04]  /*6ed0*/  ISETP.GT.AND P1, PT, R0, 0x2f, PT ;  /* 0x0000002f0000780c */ /* 0x008fe80003f24270 */
[----:B------:R-:W-:Y:S05]  /*6ee0*/  IADD3 R2, R2, -0x30, R0 ;  /* 0xffffffd002027810 */ /* 0x000fea0007ffe000 */
[----:B------:R-:W-:Y:S04]  /*6ef0*/  @P2 IMAD.HI.U32 R3, R2, c[0x0][0x2bc], RZ ;  /* 0x0000af0002032a27 */ /* 0x000fe800078e00ff */
[----:B------:R-:W-:Y:S01]  /*6f00*/  IMAD.MOV.U32 R0, RZ, RZ, R2 ;  /* 0x000000ffff007224 */ /* 0x000fe200078e0002 */
[----:B------:R-:W-:Y:S04]  /*6f10*/  @P2 SHF.R.U32.HI R0, RZ, c[0x0][0x2c0], R3 ;  /* 0x0000b000ff002a19 */ /* 0x000fe80000011603 */
[C---:B------:R-:W-:Y:S04]  /*6f20*/  @!P1 IADD3 R3, P0, R0.reuse, UR12, RZ ;  /* 0x0000000c00039c10 */ /* 0x040fe8000ff1e0ff */
[----:B------:R-:W-:Y:S01]  /*6f30*/  @!P1 LEA.HI.X.SX32 R5, R0, UR10, 0x1, P0 ;  /* 0x0000000a00059c11 */ /* 0x000fe200080f0eff */
[----:B------:R-:W-:Y:S01]  /*6f40*/  IMAD.MOV R0, RZ, RZ, -R0 ;  /* 0x000000ffff007224 */ /* 0x000fe200078e0a00 */
[C---:B------:R-:W-:Y:S03]  /*6f50*/  @!P1 LEA R4, P0, R3.reuse, c[0x0][0x2a0], 0x2 ;  /* 0x0000a80003049a11 */ /* 0x040fe600078010ff */
[----:B------:R-:W-:Y:S01]  /*6f60*/  IMAD R225, R0, c[0x0][0x2b8], R2 ;  /* 0x0000ae0000e17a24 */ /* 0x000fe200078e0202 */
[----:B------:R-:W-:Y:S03]  /*6f70*/  @!P1 LEA.HI.X R5, R3, c[0x0][0x2a4], R5, 0x2, P0 ;  /* 0x0000a90003059a11 */ /* 0x000fe600000f1405 */
[C---:B------:R-:W-:Y:S01]  /*6f80*/  IMAD.WIDE.U32 R2, R225.reuse, c[0x0][0x1e0], RZ ;  /* 0x00007800e1027a25 */ /* 0x040fe200078e00ff */
[----:B------:R-:W-:Y:S01]  /*6f90*/  SHF.R.S32.HI R0, RZ, 0x1f, R225 ;  /* 0x0000001fff007819 */ /* 0x000fe200000114e1 */
[----:B------:R2:W3:Y:S04]  /*6fa0*/  @!P1 LDG.E R222, [R4.64] ;  /* 0x0000000804de9981 */ /* 0x0004e8000c1e1900 */
[----:B------:R-:W-:Y:S04]  /*6fb0*/  IMAD R0, R0, c[0x0][0x1e0], RZ ;  /* 0x0000780000007a24 */ /* 0x000fe800078e02ff */
[----:B------:R-:W-:Y:S04]  /*6fc0*/  IMAD R0, R225, c[0x0][0x1e4], R0 ;  /* 0x00007900e1007a24 */ /* 0x000fe800078e0200 */
[----:B------:R-:W-:Y:S01]  /*6fd0*/  IMAD.IADD R3, R3, 0x1, R0 ;  /* 0x0000000103037824 */ /* 0x000fe200078e0200 */
[----:B--2---:R-:W-:Y:S04]  /*6fe0*/  IADD3 R5, -R6, 0x30, RZ ;  /* 0x0000003006057810 */ /* 0x004fe80007ffe1ff */
[----:B------:R-:W-:Y:S02]  /*6ff0*/  ISETP.GE.AND P1, PT, R5, 0x1, PT ;  /* 0x000000010500780c */ /* 0x000fe40003f26270 */
[----:B---3--:R-:W-:Y:S01]  /*7000*/  SHF.R.S32.HI R4, RZ, 0x1f, R222 ;  /* 0x0000001fff047819 */ /* 0x008fe200000114de */
[----:B------:R-:W-:Y:S04]  /*7010*/  IMAD.WIDE.U32 R2, R222, c[0x0][0x1f0], R2 ;  /* 0x00007c00de027a25 */ /* 0x000fe800078e0002 */
[----:B------:R-:W-:Y:S01]  /*7020*/  IMAD R4, R4, c[0x0][0x1f0], RZ ;  /* 0x00007c0004047a24 */ /* 0x000fe200078e02ff */
[----:B------:R-:W-:Y:S03]  /*7030*/  IADD3 R0, P0, R2, UR16, RZ ;  /* 0x0000001002007c10 */ /* 0x000fe6000ff1e0ff */
[----:B------:R-:W-:Y:S05]  /*7040*/  IMAD R4, R222, c[0x0][0x1f4], R4 ;  /* 0x00007d00de047a24 */ /* 0x000fea00078e0204 */
[----:B------:R-:W-:Y:S02]  /*7050*/  IADD3.X R3, R3, UR14, R4, P0, !PT ;  /* 0x0000000e03037c10 */ /* 0x000fe400087fe404 */
[C---:B------:R-:W-:Y:S04]  /*7060*/  LEA R4, P0, R0.reuse, c[0x0][0x1c8], 0x1 ;  /* 0x0000720000047a11 */ /* 0x040fe800078008ff */
[----:B------:R-:W-:Y:S02]  /*7070*/  LEA.HI.X R3, R0, c[0x0][0x1cc], R3, 0x1, P0 ;  /* 0x0000730000037a11 */ /* 0x000fe400000f0c03 */
[----:B------:R-:W2:Y:S04]  /*7080*/  SHFL.IDX PT, R0, R4, RZ, 0x1c1f ;  /* 0x001c1fff04007589 */ /* 0x000ea800000e0000 */
[----:B------:R-:W3:Y:S01]  /*7090*/  SHFL.IDX PT, R2, R3, RZ, 0x1c1f ;  /* 0x001c1fff03027589 */ /* 0x000ee200000e0000 */
[----:B--2---:R-:W-:Y:S05]  /*70a0*/  @P1 IADD3 R14, P0, R0, R224, RZ ;  /* 0x000000e0000e1210 */ /* 0x004fea0007f1e0ff */
[--C-:B---3--:R-:W-:Y:S01]  /*70b0*/  @P1 IMAD.X R15, R2, 0x1, R228.reuse, P0 ;  /* 0x00000001020f1824 */ /* 0x108fe200000e06e4 */
[----:B------:R-:W-:Y:S04]  /*70c0*/  @P1 IADD3 R12, P0, R0, R230, RZ ;  /* 0x000000e6000c1210 */ /* 0x000fe80007f1e0ff */
[----:B------:R-:W-:Y:S01]  /*70d0*/  @!PT LDS RZ, [RZ] ;  /* 0x00000000fffff984 */ /* 0x000fe20000000800 */
[----:B------:R2:W-:Y:S01]  /*70e0*/  @P1 LDGSTS.E.BYPASS.LTC128B.128 [R223+0x3c80], [R14.64], !P5 ;  /* 0x03c800000edf1fae */ /* 0x0005e2000e901d48 */
[----:B------:R-:W-:Y:S01]  /*70f0*/  @P1 IMAD.X R13, R2, 0x1, R229, P0 ;  /* 0x00000001020d1824 */ /* 0x000fe200000e06e5 */
[----:B------:R-:W-:Y:S02]  /*7100*/  @P1 IADD3 R10, P0, R0, R232, RZ ;  /* 0x000000e8000a1210 */ /* 0x000fe40007f1e0ff */
[----:B------:R-:W3:Y:S03]  /*7110*/  SHFL.IDX PT, R0, R4, 0x1, 0x1c1f ;  /* 0x003c1f0004007f89 */ /* 0x000ee600000e0000 */
[----:B------:R-:W-:Y:S01]  /*7120*/  @P1 IMAD.X R11, R2, 0x1, R231, P0 ;  /* 0x00000001020b1824 */ /* 0x000fe200000e06e7 */
[----:B------:R2:W-:Y:S01]  /*7130*/  @P1 LDGSTS.E.BYPASS.LTC128B.128 [R223+0x4880], [R12.64], !P4 ;  /* 0x048800000cdf1fae */ /* 0x0005e2000e101d48 */
[----:B------:R-:W-:Y:S03]  /*7140*/  ISETP.GE.AND P0, PT, R5, 0x21, PT ;  /* 0x000000210500780c */ /* 0x000fe60003f06270 */
[----:B------:R-:W4:Y:S10]  /*7150*/  SHFL.IDX PT, R2, R3, 0x1, 0x1c1f ;  /* 0x003c1f0003027f89 */ /* 0x000f3400000e0000 */
[----:B---3--:R-:W-:Y:S02]  /*7160*/  @P0 IADD3 R8, P2, R0, R224, RZ ;  /* 0x000000e000080210 */ /* 0x008fe40007f5e0ff */
[----:B------:R-:W-:Y:S04]  /*7170*/  IADD3 R224, R227, 0x40, RZ ;  /* 0x00000040e3e07810 */ /* 0x000fe80007ffe0ff */
[----:B------:R-:W-:Y:S01]  /*7180*/  ISETP.GE.AND P3, PT, R224, c[0x0][0x1d4], PT ;  /* 0x00007500e0007a0c */ /* 0x000fe20003f66270 */
[----:B----4-:R-:W-:Y:S01]  /*7190*/  @P0 IMAD.X R9, R2, 0x1, R228, P2 ;  /* 0x0000000102090824 */ /* 0x010fe200010e06e4 */
[----:B------:R-:W-:Y:S05]  /*71a0*/  @P0 IADD3 R6, P2, R0, R230, RZ ;  /* 0x000000e600060210 */ /* 0x000fea0007f5e0ff */
[----:B------:R-:W-:Y:S01]  /*71b0*/  @P0 IMAD.X R7, R2, 0x1, R229, P2 ;  /* 0x0000000102070824 */ /* 0x000fe200010e06e5 */
[----:B------:R-:W-:Y:S05]  /*71c0*/  @P0 IADD3 R4, P2, R0, R232, RZ ;  /* 0x000000e800040210 */ /* 0x000fea0007f5e0ff */
[----:B------:R2:W-:Y:S01]  /*71d0*/  @P1 LDGSTS.E.BYPASS.LTC128B.128 [R223+0x5480], [R10.64], !P3 ;  /* 0x054800000adf1fae */ /* 0x0005e2000d901d48 */
[----:B------:R-:W-:Y:S03]  /*71e0*/  @P0 IMAD.X R5, R2, 0x1, R231, P2 ;  /* 0x0000000102050824 */ /* 0x000fe600010e06e7 */
[----:B------:R2:W-:Y:S04]  /*71f0*/  @P0 LDGSTS.E.BYPASS.LTC128B.128 [R223+0x4480], [R8.64], !P5 ;  /* 0x0448000008df0fae */ /* 0x0005e8000e901d48 */
[----:B------:R2:W-:Y:S04]  /*7200*/  @P0 LDGSTS.E.BYPASS.LTC128B.128 [R223+0x5080], [R6.64], !P4 ;  /* 0x0508000006df0fae */ /* 0x0005e8000e101d48 */
[----:B------:R2:W-:Y:S02]  /*7210*/  @P0 LDGSTS.E.BYPASS.LTC128B.128 [R223+0x5c80], [R4.64], !P3 ;  /* 0x05c8000004df0fae */ /* 0x0005e4000d901d48 */
.L_x_195:
[----:B--234-:R-:W-:Y:S01]  /*7220*/  MOV R49, 0x1 ;  /* 0x0000000100317802 */ /* 0x01cfe20000000f00 */
[----:B------:R-:W2:Y:S01]  /*7230*/  LDL R2, [R1+0x1c] ;  /* 0x00001c0001027983 */ /* 0x000ea20000100800 */
[----:B------:R-:W-:Y:S02]  /*7240*/  IMAD.MOV.U32 R0, RZ, RZ, c[0x0][0x2c4] ;  /* 0x0000b100ff007624 */ /* 0x000fe400078e00ff */
[----:B------:R-:W-:Y:S01]  /*7250*/  IMAD.MOV.U32 R37, RZ, RZ, c[0x0][0x2ac] ;  /* 0x0000ab00ff257624 */ /* 0x000fe200078e00ff */
[----:B------:R-:W3:Y:S02]  /*7260*/  LDL R36, [R1] ;  /* 0x0000000001247983 */ /* 0x000ee40000100800 */
[----:B------:R-:W-:Y:S02]  /*7270*/  ISETP.NE.AND P0, PT, R0, 0x1, PT ;  /* 0x000000010000780c */ /* 0x000fe40003f05270 */
[----:B------:R-:W0:Y:S11]  /*7280*/  LDGDEPBAR ;  /* 0x00000000000079af */ /* 0x000e360000000000 */
[----:B--2---:R-:W-:Y:S04]  /*7290*/  @P0 IMAD.HI.U32 R0, R2, c[0x0][0x2c8], RZ ;  /* 0x0000b20002000a27 */ /* 0x004fe800078e00ff */
[----:B------:R-:W-:Y:S01]  /*72a0*/  IMAD.MOV.U32 R5, RZ, RZ, R2 ;  /* 0x000000ffff057224 */ /* 0x000fe200078e0002 */
[----:B------:R-:W-:Y:S01]  /*72b0*/  @P0 SHF.R.U32.HI R5, RZ, c[0x0][0x2cc], R0 ;  /* 0x0000b300ff050a19 */ /* 0x000fe20000011600 */
[----:B------:R-:W-:Y:S01]  /*72c0*/  IMAD R0, R226, -0x30, RZ ;  /* 0xffffffd0e2007824 */ /* 0x000fe200078e02ff */
[----:B------:R-:W-:Y:S03]  /*72d0*/  ISETP.LE.AND P0, PT, R49, c[0x0][0x32c], PT ;  /* 0x0000cb0031007a0c */ /* 0x000fe60003f03270 */
[----:B------:R-:W2:Y:S01]  /*72e0*/  SHFL.IDX PT, R4, R5, RZ, 0x1c1f ;  /* 0x001c1fff05047589 */ /* 0x000ea200000e0000 */
[----:B---3--:R-:W-:Y:S05]  /*72f0*/  IADD3 R7, -R36, 0x1, R0 ;  /* 0x0000000124077810 */ /* 0x008fea0007ffe100 */
[----:B------:R-:W-:Y:S05]  /*7300*/  IMAD R7, R37, c[0x0][0x1d0], R7 ;  /* 0x0000740025077a24 */ /* 0x000fea00078e0207 */
[----:B------:R-:W-:Y:S04]  /*7310*/  IADD3 R7, R7, -c[0x0][0x168], RZ ;  /* 0x80005a0007077a10 */ /* 0x000fe80007ffe0ff */
[C---:B------:R-:W-:Y:S02]  /*7320*/  IADD3 R6, R7.reuse, c[0x0][0x328], RZ ;  /* 0x0000ca0007067a10 */ /* 0x040fe40007ffe0ff */
[----:B------:R-:W-:Y:S04]  /*7330*/  IADD3 R7, R7, UR4, RZ ;  /* 0x0000000407077c10 */ /* 0x000fe8000fffe0ff */
[----:B--2---:R-:W-:Y:S01]  /*7340*/  IADD3 R2, R4, R7, RZ ;  /* 0x0000000704027210 */ /* 0x004fe20007ffe0ff */
[----:B------:R-:W-:Y:S01]  /*7350*/  IMAD.IADD R3, R6, 0x1, R4 ;  /* 0x0000000106037824 */ /* 0x000fe200078e0204 */
[----:B------:R-:W-:-:S05]  /*7360*/  @!P0 BRA `(.L_x_196) ;  /* 0x0000019000008947 */ /* 0x000fca0003800000 */
[----:B------:R-:W-:Y:S01]  /*7370*/  IMAD R4, R37, c[0x0][0x1d0], R4 ;  /* 0x0000740025047a24 */ /* 0x000fe200078e0204 */
[----:B------:R-:W-:Y:S04]  /*7380*/  BSSY B0, `(.L_x_197) ;  /* 0x0000012000007945 */ /* 0x000fe80003800000 */
[----:B------:R-:W-:Y:S04]  /*7390*/  IADD3 R4, R4, -c[0x0][0x168], RZ ;  /* 0x80005a0004047a10 */ /* 0x000fe80007ffe0ff */
[----:B------:R-:W-:Y:S11]  /*73a0*/  ISETP.GT.AND P0, PT, R4, -0x1, PT ;  /* 0xffffffff0400780c */ /* 0x000ff60003f04270 */
[----:B------:R-:W-:Y:S02]  /*73b0*/  @!UPT UIADD3 URZ, URZ, URZ, URZ ;  /* 0x0000003f3f3ff290 */ /* 0x000fe4000fffe03f */
[----:B------:R-:W-:-:S05]  /*73c0*/  @P0 BRA `(.L_x_198) ;  /* 0x0000008000000947 */ /* 0x000fca0003800000 */
[----:B------:R-:W-:Y:S01]  /*73d0*/  LOP3.LUT R4, RZ, R4, RZ, 0x33, !PT ;  /* 0x00000004ff047212 */ /* 0x000fe200078e33ff */
[----:B------:R-:W-:Y:S05]  /*73e0*/  IMAD.MOV.U32 R8, RZ, RZ, 0x1 ;  /* 0x00000001ff087424 */ /* 0x000fea00078e00ff */
[----:B------:R-:W-:Y:S11]  /*73f0*/  ISETP.NE.AND P0, PT, R8, c[0x0][0x32c], PT ;  /* 0x0000cb0008007a0c */ /* 0x000ff60003f05270 */
[----:B------:R-:W-:Y:S02]  /*7400*/  @!UPT UIADD3 URZ, URZ, URZ, URZ ;  /* 0x0000003f3f3ff290 */ /* 0x000fe4000fffe03f */
[----:B------:R-:W-:Y:S05]  /*7410*/  @P0 IMAD.HI.U32 R8, R4, c[0x0][0x330], RZ ;  /* 0x0000cc0004080a27 */ /* 0x000fea00078e00ff */
[----:B------:R-:W-:Y:S04]  /*7420*/  @P0 SHF.R.U32.HI R4, RZ, c[0x0][0x334], R8 ;  /* 0x0000cd00ff040a19 */ /* 0x000fe80000011608 */
[----:B------:R-:W-:Y:S01]  /*7430*/  LOP3.LUT R4, RZ, R4, RZ, 0x33, !PT ;  /* 0x00000004ff047212 */ /* 0x000fe200078e33ff */
[----:B------:R-:W-:-:S05]  /*7440*/  BRA `(.L_x_199) ;  /* 0x0000005000007947 */ /* 0x000fca0003800000 */
.L_x_198:
[----:B------:R-:W-:Y:S04]  /*7450*/  MOV R8, 0x1 ;  /* 0x0000000100087802 */ /* 0x000fe80000000f00 */
[----:B------:R-:W-:Y:S11]  /*7460*/  ISETP.NE.AND P0, PT, R8, c[0x0][0x32c], PT ;  /* 0x0000cb0008007a0c */ /* 0x000ff60003f05270 */
[----:B------:R-:W-:Y:S02]  /*7470*/  @!UPT UIADD3 URZ, URZ, URZ, URZ ;  /* 0x0000003f3f3ff290 */ /* 0x000fe4000fffe03f */
[----:B------:R-:W-:Y:S05]  /*7480*/  @P0 IMAD.HI.U32 R8, R4, c[0x0][0x330], RZ ;  /* 0x0000cc0004080a27 */ /* 0x000fea00078e00ff */
[----:B------:R-:W-:Y:S02]  /*7490*/  @P0 SHF.R.U32.HI R4, RZ, c[0x0][0x334], R8 ;  /* 0x0000cd00ff040a19 */ /* 0x000fe40000011608 */
.L_x_199:
[----:B------:R-:W-:Y:S05]  /*74a0*/  BSYNC B0 ;  /* 0x0000000000007941 */ /* 0x000fea0003800000 */
.L_x_197:
[----:B------:R-:W-:Y:S04]  /*74b0*/  IMAD.IADD R8, R0, 0x1, -R36 ;  /* 0x0000000100087824 */ /* 0x000fe800078e0a24 */
[----:B------:R-:W-:Y:S05]  /*74c0*/  IMAD R4, R4, c[0x0][0x32c], R8 ;  /* 0x0000cb0004047a24 */ /* 0x000fea00078e0208 */
[----:B------:R-:W-:Y:S02]  /*74d0*/  IADD3 R8, R4, c[0x0][0x32c], RZ ;  /* 0x0000cb0004087a10 */ /* 0x000fe40007ffe0ff */
[----:B------:R-:W-:Y:S02]  /*74e0*/  IMNMX R2, R2, R4, !PT ;  /* 0x0000000402027217 */ /* 0x000fe40007800200 */
[----:B------:R-:W-:Y:S02]  /*74f0*/  IMNMX R3, R3, R8, PT ;  /* 0x0000000803037217 */ /* 0x000fe40003800200 */
.L_x_196:
[C---:B------:R-:W-:Y:S01]  /*7500*/  ISETP.GE.AND P0, PT, R0.reuse, 0x1, PT ;  /* 0x000000010000780c */ /* 0x040fe20003f06270 */
[----:B------:R-:W2:Y:S01]  /*7510*/  SHFL.IDX PT, R4, R5, 0x1, 0x1c1f ;  /* 0x003c1f0005047f89 */ /* 0x000ea200000e0000 */
[----:B------:R-:W-:Y:S02]  /*7520*/  ISETP.GE.AND P1, PT, R0, 0x2, PT ;  /* 0x000000020000780c */ /* 0x000fe40003f26270 */
[----:B------:R-:W-:Y:S02]  /*7530*/  P2R R13, PR, RZ, 0x1 ;  /* 0x00000001ff0d7803 */ /* 0x000fe40000000000 */
[----:B------:R-:W-:Y:S02]  /*7540*/  ISETP.GT.AND P0, PT, R2, RZ, !P0 ;  /* 0x000000ff0200720c */ /* 0x000fe40004704270 */
[----:B------:R-:W-:Y:S02]  /*7550*/  P2R R12, PR, RZ, 0x2 ;  /* 0x00000002ff0c7803 */ /* 0x000fe40000000000 */
[----:B------:R-:W-:Y:S02]  /*7560*/  ISETP.LT.OR P0, PT, R3, 0x1, P0 ;  /* 0x000000010300780c */ /* 0x000fe40000701670 */
[----:B------:R-:W-:Y:S02]  /*7570*/  ISETP.GE.AND P6, PT, R0, 0x12, PT ;  /* 0x000000120000780c */ /* 0x000fe40003fc6270 */
[----:B-1----:R-:W-:Y:S02]  /*7580*/  FSEL R19, R161, -INF , !P0 ;  /* 0xff800000a1137808 */ /* 0x002fe40004000000 */
[----:B------:R-:W-:Y:S02]  /*7590*/  ISETP.GT.AND P0, PT, R2, 0x1, !P1 ;  /* 0x000000010200780c */ /* 0x000fe40004f04270 */
[----:B------:R-:W-:Y:S02]  /*75a0*/  ISETP.GE.AND P1, PT, R0, 0x9, PT ;  /* 0x000000090000780c */ /* 0x000fe40003f26270 */
[C---:B------:R-:W-:Y:S02]  /*75b0*/  ISETP.LT.OR P0, PT, R3.reuse, 0x2, P0 ;  /* 0x000000020300780c */ /* 0x040fe40000701670 */
[----:B------:R-:W-:Y:S02]  /*75c0*/  P2R R11, PR, RZ, 0x2 ;  /* 0x00000002ff0b7803 */ /* 0x000fe40000000000 */
[----:B------:R-:W-:Y:S02]  /*75d0*/  FSEL R23, R160, -INF , !P0 ;  /* 0xff800000a0177808 */ /* 0x000fe40004000000 */
[----:B------:R-:W-:Y:S02]  /*75e0*/  ISETP.GT.AND P0, PT, R2, 0x8, !P1 ;  /* 0x000000080200780c */ /* 0x000fe40004f04270 */
[----:B------:R-:W-:Y:S02]  /*75f0*/  ISETP.GE.AND P1, PT, R0, 0xa, PT ;  /* 0x0000000a0000780c */ /* 0x000fe40003f26270 */
[C---:B------:R-:W-:Y:S02]  /*7600*/  ISETP.LT.OR P0, PT, R3.reuse, 0x9, P0 ;  /* 0x000000090300780c */ /* 0x040fe40000701670 */
[----:B------:R-:W-:Y:S02]  /*7610*/  P2R R10, PR, RZ, 0x2 ;  /* 0x00000002ff0a7803 */ /* 0x000fe40000000000 */
[----:B------:R-:W-:Y:S02]  /*7620*/  FSEL R24, R106, -INF , !P0 ;  /* 0xff8000006a187808 */ /* 0x000fe40004000000 */
[----:B------:R-:W-:Y:S02]  /*7630*/  ISETP.GT.AND P0, PT, R2, 0x9, !P1 ;  /* 0x000000090200780c */ /* 0x000fe40004f04270 */
[C---:B------:R-:W-:Y:S02]  /*7640*/  ISETP.GE.AND P1, PT, R0.reuse, 0x11, PT ;  /* 0x000000110000780c */ /* 0x040fe40003f26270 */
[C---:B------:R-:W-:Y:S02]  /*7650*/  ISETP.LT.OR P0, PT, R3.reuse, 0xa, P0 ;  /* 0x0000000a0300780c */ /* 0x040fe40000701670 */
[----:B------:R-:W-:Y:S02]  /*7660*/  ISETP.GE.AND P5, PT, R0, 0x19, PT ;  /* 0x000000190000780c */ /* 0x000fe40003fa6270 */
[----:B------:R-:W-:Y:S02]  /*7670*/  FSEL R25, R104, -INF , !P0 ;  /* 0xff80000068197808 */ /* 0x000fe40004000000 */
[----:B------:R-:W-:Y:S02]  /*7680*/  ISETP.GT.AND P0, PT, R2, 0x10, !P1 ;  /* 0x000000100200780c */ /* 0x000fe40004f04270 */
[C---:B------:R-:W-:Y:S02]  /*7690*/  ISETP.GE.AND P4, PT, R0.reuse, 0x1a, PT ;  /* 0x0000001a0000780c */ /* 0x040fe40003f86270 */
[C---:B------:R-:W-:Y:S02]  /*76a0*/  ISETP.LT.OR P0, PT, R3.reuse, 0x11, P0 ;  /* 0x000000110300780c */ /* 0x040fe40000701670 */
[----:B------:R-:W-:Y:S02]  /*76b0*/  ISETP.GE.AND P3, PT, R0, 0x21, PT ;  /* 0x000000210000780c */ /* 0x000fe40003f66270 */
[----:B------:R-:W-:Y:S02]  /*76c0*/  FSEL R40, R102, -INF , !P0 ;  /* 0xff80000066287808 */ /* 0x000fe40004000000 */
[----:B------:R-:W-:Y:S02]  /*76d0*/  ISETP.GT.AND P0, PT, R2, 0x11, !P6 ;  /* 0x000000110200780c */ /* 0x000fe40007704270 */
[----:B------:R-:W-:Y:S02]  /*76e0*/  ISETP.GE.AND P2, PT, R0, 0x22, PT ;  /* 0x000000220000780c */ /* 0x000fe40003f46270 */
[C---:B------:R-:W-:Y:S02]  /*76f0*/  ISETP.LT.OR P0, PT, R3.reuse, 0x12, P0 ;  /* 0x000000120300780c */ /* 0x040fe40000701670 */
[----:B------:R-:W-:Y:S02]  /*7700*/  P2R R9, PR, RZ, 0x2 ;  /* 0x00000002ff097803 */ /* 0x000fe40000000000 */
[----:B------:R-:W-:Y:S02]  /*7710*/  FSEL R41, R100, -INF , !P0 ;  /* 0xff80000064297808 */ /* 0x000fe40004000000 */
[----:B------:R-:W-:Y:S02]  /*7720*/  ISETP.GT.AND P0, PT, R2, 0x18, !P5 ;  /* 0x000000180200780c */ /* 0x000fe40006f04270 */
[----:B------:R-:W-:Y:S02]  /*7730*/  ISETP.GE.AND P1, PT, R0, 0x29, PT ;  /* 0x000000290000780c */ /* 0x000fe40003f26270 */
[C---:B------:R-:W-:Y:S04]  /*7740*/  ISETP.LT.OR P0, PT, R3.reuse, 0x19, P0 ;  /* 0x000000190300780c */ /* 0x040fe80000701670 */
[----:B------:R-:W-:Y:S02]  /*7750*/  FSEL R166, R32, -INF , !P0 ;  /* 0xff80000020a67808 */ /* 0x000fe40004000000 */
[C---:B------:R-:W-:Y:S04]  /*7760*/  ISETP.GT.AND P0, PT, R2.reuse, 0x19, !P4 ;  /* 0x000000190200780c */ /* 0x040fe80006704270 */
[----:B------:R-:W-:Y:S04]  /*7770*/  ISETP.LT.OR P0, PT, R3, 0x1a, P0 ;  /* 0x0000001a0300780c */ /* 0x000fe80000701670 */
[----:B------:R-:W-:Y:S02]  /*7780*/  FSEL R167, R33, -INF , !P0 ;  /* 0xff80000021a77808 */ /* 0x000fe40004000000 */
[C---:B------:R-:W-:Y:S04]  /*7790*/  ISETP.GT.AND P0, PT, R2.reuse, 0x20, !P3 ;  /* 0x000000200200780c */ /* 0x040fe80005f04270 */
[----:B------:R-:W-:Y:S04]  /*77a0*/  ISETP.LT.OR P0, PT, R3, 0x21, P0 ;  /* 0x000000210300780c */ /* 0x000fe80000701670 */
[----:B------:R-:W-:Y:S02]  /*77b0*/  FSEL R182, R21, -INF , !P0 ;  /* 0xff80000015b67808 */ /* 0x000fe40004000000 */
[----:B------:R-:W-:Y:S04]  /*77c0*/  ISETP.GT.AND P0, PT, R2, 0x21, !P2 ;  /* 0x000000210200780c */ /* 0x000fe80005704270 */
[C---:B------:R-:W-:Y:S04]  /*77d0*/  ISETP.LT.OR P0, PT, R3.reuse, 0x22, P0 ;  /* 0x000000220300780c */ /* 0x040fe80000701670 */
[----:B------:R-:W-:Y:S02]  /*77e0*/  FSEL R184, R20, -INF , !P0 ;  /* 0xff80000014b87808 */ /* 0x000fe40004000000 */
[----:B------:R-:W-:Y:S04]  /*77f0*/  ISETP.GT.AND P0, PT, R2, 0x28, !P1 ;  /* 0x000000280200780c */ /* 0x000fe80004f04270 */
[----:B------:R-:W-:Y:S04]  /*7800*/  ISETP.LT.OR P0, PT, R3, 0x29, P0 ;  /* 0x000000290300780c */ /* 0x000fe80000701670 */
[----:B------:R-:W-:Y:S02]  /*7810*/  FSEL R193, R17, -INF , !P0 ;  /* 0xff80000011c17808 */ /* 0x000fe40004000000 */
[----:B------:R-:W-:Y:S04]  /*7820*/  ISETP.GE.AND P0, PT, R0, 0x2a, PT ;  /* 0x0000002a0000780c */ /* 0x000fe80003f06270 */
[----:B------:R-:W-:Y:S02]  /*7830*/  P2R R8, PR, RZ, 0x1 ;  /* 0x00000001ff087803 */ /* 0x000fe40000000000 */
[----:B------:R-:W-:Y:S01]  /*7840*/  ISETP.GT.AND P0, PT, R2, 0x29, !P0 ;  /* 0x000000290200780c */ /* 0x000fe20004704270 */
[--C-:B--2---:R-:W-:Y:S03]  /*7850*/  IMAD.IADD R2, R7, 0x1, R4.reuse ;  /* 0x0000000107027824 */ /* 0x104fe600078e0204 */
[----:B------:R-:W-:Y:S01]  /*7860*/  ISETP.LT.OR P0, PT, R3, 0x2a, P0 ;  /* 0x0000002a0300780c */ /* 0x000fe20000701670 */
[----:B------:R-:W-:Y:S03]  /*7870*/  IMAD.IADD R3, R6, 0x1, R4 ;  /* 0x0000000106037824 */ /* 0x000fe600078e0204 */
[----:B------:R-:W-:Y:S02]  /*7880*/  FSEL R194, R16, -INF , !P0 ;  /* 0xff80000010c27808 */ /* 0x000fe40004000000 */
[----:B------:R-:W-:Y:S11]  /*7890*/  ISETP.LE.AND P0, PT, R49, c[0x0][0x32c], PT ;  /* 0x0000cb0031007a0c */ /* 0x000ff60003f03270 */
[----:B------:R-:W-:Y:S02]  /*78a0*/  @!UPT UIADD3 URZ, URZ, URZ, URZ ;  /* 0x0000003f3f3ff290 */ /* 0x000fe4000fffe03f */
        /* <DEDUP_REMOVED lines=15> */
.L_x_202:
[----:B------:R-:W-:Y:S04]  /*79a0*/  MOV R14, 0x1 ;  /* 0x00000001000e7802 */ /* 0x000fe80000000f00 */
[----:B------:R-:W-:Y:S11]  /*79b0*/  ISETP.NE.AND P0, PT, R14, c[0x0][0x32c], PT ;  /* 0x0000cb000e007a0c */ /* 0x000ff60003f05270 */
[----:B------:R-:W-:Y:S02]  /*79c0*/  @!UPT UIADD3 URZ, URZ, URZ, URZ ;  /* 0x0000003f3f3ff290 */ /* 0x000fe4000fffe03f */
[----:B------:R-:W-:Y:S05]  /*79d0*/  @P0 IMAD.HI.U32 R14, R4, c[0x0][0x330], RZ ;  /* 0x0000cc00040e0a27 */ /* 0x000fea00078e00ff */
[----:B------:R-:W-:Y:S02]  /*79e0*/  @P0 SHF.R.U32.HI R4, RZ, c[0x0][0x334], R14 ;  /* 0x0000cd00ff040a19 */ /* 0x000fe4000001160e */
.L_x_203:
[----:B------:R-:W-:Y:S05]  /*79f0*/  BSYNC B0 ;  /* 0x0000000000007941 */ /* 0x000fea0003800000 */
.L_x_201:
[----:B------:R-:W-:Y:S04]  /*7a00*/  IMAD.IADD R14, R0, 0x1, -R36 ;  /* 0x00000001000e7824 */ /* 0x000fe800078e0a24 */
[----:B------:R-:W-:Y:S05]  /*7a10*/  IMAD R4, R4, c[0x0][0x32c], R14 ;  /* 0x0000cb0004047a24 */ /* 0x000fea00078e020e */
[----:B------:R-:W-:Y:S02]  /*7a20*/  IADD3 R14, R4, c[0x0][0x32c], RZ ;  /* 0x0000cb00040e7a10 */ /* 0x000fe40007ffe0ff */
[----:B------:R-:W-:Y:S02]  /*7a30*/  IMNMX R2, R2, R4, !PT ;  /* 0x0000000402027217 */ /* 0x000fe40007800200 */
[----:B------:R-:W-:Y:S02]  /*7a40*/  IMNMX R3, R3, R14, PT ;  /* 0x0000000e03037217 */ /* 0x000fe40003800200 */
.L_x_200:
[----:B------:R-:W-:Y:S01]  /*7a50*/  ISETP.NE.AND P0, PT, R12, RZ, PT ;  /* 0x000000ff0c00720c */ /* 0x000fe20003f05270 */
[----:B------:R-:W1:Y:S03]  /*7a60*/  SHFL.IDX PT, R4, R5, 0x2, 0x1c1f ;  /* 0x005c1f0005047f89 */ /* 0x000e6600000e0000 */
[----:B------:R-:W-:Y:S04]  /*7a70*/  ISETP.GT.AND P0, PT, R2, 0x1, !P0 ;  /* 0x000000010200780c */ /* 0x000fe80004704270 */
[----:B------:R-:W-:Y:S04]  /*7a80*/  ISETP.LT.OR P0, PT, R3, 0x2, P0 ;  /* 0x000000020300780c */ /* 0x000fe80000701670 */
[----:B------:R-:W-:Y:S02]  /*7a90*/  FSEL R20, R168, -INF , !P0 ;  /* 0xff800000a8147808 */ /* 0x000fe40004000000 */
[----:B------:R-:W-:Y:S04]  /*7aa0*/  ISETP.NE.AND P0, PT, R11, RZ, PT ;  /* 0x000000ff0b00720c */ /* 0x000fe80003f05270 */
        /* <DEDUP_REMOVED lines=27> */
[----:B------:R-:W-:Y:S04]  /*7c60*/  ISETP.LT.OR P0, PT, R3, 0x29, P0 ;  /* 0x000000290300780c */ /* 0x000fe80000701670 */
[----:B------:R-:W-:Y:S02]  /*7c70*/  FSEL R189, R26, -INF , !P0 ;  /* 0xff8000001abd7808 */ /* 0x000fe40004000000 */
[----:B------:R-:W-:Y:S04]  /*7c80*/  ISETP.NE.AND P0, PT, R13, RZ, PT ;  /* 0x000000ff0d00720c */ /* 0x000fe80003f05270 */
[----:B------:R-:W-:Y:S04]  /*7c90*/  ISETP.GT.AND P0, PT, R2, RZ, !P0 ;  /* 0x000000ff0200720c */ /* 0x000fe80004704270 */
[----:B------:R-:W-:Y:S04]  /*7ca0*/  ISETP.LT.OR P0, PT, R3, 0x1, P0 ;  /* 0x000000010300780c */ /* 0x000fe80000701670 */
[----:B------:R-:W-:Y:S02]  /*7cb0*/  FSEL R16, R176, -INF , !P0 ;  /* 0xff800000b0107808 */ /* 0x000fe40004000000 */
[----:B------:R-:W-:Y:S04]  /*7cc0*/  ISETP.NE.AND P0, PT, R8, RZ, PT ;  /* 0x000000ff0800720c */ /* 0x000fe80003f05270 */
[----:B------:R-:W-:Y:S01]  /*7cd0*/  ISETP.GT.AND P0, PT, R2, 0x29, !P0 ;  /* 0x000000290200780c */ /* 0x000fe20004704270 */
[--C-:B-1----:R-:W-:Y:S03]  /*7ce0*/  IMAD.IADD R2, R7, 0x1, R4.reuse ;  /* 0x0000000107027824 */ /* 0x102fe600078e0204 */
        /* <DEDUP_REMOVED lines=20> */
.L_x_206:
[----:B------:R-:W-:Y:S04]  /*7e30*/  MOV R14, 0x1 ;  /* 0x00000001000e7802 */ /* 0x000fe80000000f00 */
[----:B------:R-:W-:Y:S11]  /*7e40*/  ISETP.NE.AND P0, PT, R14, c[0x0][0x32c], PT ;  /* 0x0000cb000e007a0c */ /* 0x000ff60003f05270 */
[----:B------:R-:W-:Y:S02]  /*7e50*/  @!UPT UIADD3 URZ, URZ, URZ, URZ ;  /* 0x0000003f3f3ff290 */ /* 0x000fe4000fffe03f */
[----:B------:R-:W-:Y:S05]  /*7e60*/  @P0 IMAD.HI.U32 R14, R4, c[0x0][0x330], RZ ;  /* 0x0000cc00040e0a27 */ /* 0x000fea00078e00ff */
[----:B------:R-:W-:Y:S02]  /*7e70*/  @P0 SHF.R.U32.HI R4, RZ, c[0x0][0x334], R14 ;  /* 0x0000cd00ff040a19 */ /* 0x000fe4000001160e */
.L_x_207:
[----:B------:R-:W-:Y:S05]  /*7e80*/  BSYNC B0 ;  /* 0x0000000000007941 */ /* 0x000fea0003800000 */
.L_x_205:
[----:B------:R-:W-:Y:S04]  /*7e90*/  IMAD.IADD R14, R0, 0x1, -R36 ;  /* 0x00000001000e7824 */ /* 0x000fe800078e0a24 */
[----:B------:R-:W-:Y:S05]  /*7ea0*/  IMAD R4, R4, c[0x0][0x32c], R14 ;  /* 0x0000cb0004047a24 */ /* 0x000fea00078e020e */
[----:B------:R-:W-:Y:S02]  /*7eb0*/  IADD3 R14, R4, c[0x0][0x32c], RZ ;  /* 0x0000cb00040e7a10 */ /* 0x000fe40007ffe0ff */
[----:B------:R-:W-:Y:S02]  /*7ec0*/  IMNMX R2, R2, R4, !PT ;  /* 0x0000000402027217 */ /* 0x000fe40007800200 */
[----:B------:R-:W-:Y:S02]  /*7ed0*/  IMNMX R3, R3, R14, PT ;  /* 0x0000000e03037217 */ /* 0x000fe40003800200 */
.L_x_204:
[----:B------:R-:W-:Y:S01]  /*7ee0*/  ISETP.NE.AND P0, PT, R12, RZ, PT ;  /* 0x000000ff0c00720c */ /* 0x000fe20003f05270 */
[----:B------:R-:W1:Y:S03]  /*7ef0*/  SHFL.IDX PT, R4, R5, 0x3, 0x1c1f ;  /* 0x007c1f0005047f89 */ /* 0x000e6600000e0000 */
[C---:B------:R-:W-:Y:S04]  /*7f00*/  ISETP.GT.AND P0, PT, R2.reuse, 0x1, !P0 ;  /* 0x000000010200780c */ /* 0x040fe80004704270 */
        /* <DEDUP_REMOVED lines=59> */
.L_x_210:
[----:B------:R-:W-:Y:S04]  /*82c0*/  MOV R5, 0x1 ;  /* 0x0000000100057802 */ /* 0x000fe80000000f00 */
[----:B------:R-:W-:Y:S11]  /*82d0*/  ISETP.NE.AND P0, PT, R5, c[0x0][0x32c], PT ;  /* 0x0000cb0005007a0c */ /* 0x000ff60003f05270 */
[----:B------:R-:W-:Y:S02]  /*82e0*/  @!UPT UIADD3 URZ, URZ, URZ, URZ ;  /* 0x0000003f3f3ff290 */ /* 0x000fe4000fffe03f */
[----:B------:R-:W-:Y:S05]  /*82f0*/  @P0 IMAD.HI.U32 R5, R4, c[0x0][0x330], RZ ;  /* 0x0000cc0004050a27 */ /* 0x000fea00078e00ff */
[----:B------:R-:W-:Y:S02]  /*8300*/  @P0 SHF.R.U32.HI R4, RZ, c[0x0][0x334], R5 ;  /* 0x0000cd00ff040a19 */ /* 0x000fe40000011605 */
.L_x_211:
[----:B------:R-:W-:Y:S05]  /*8310*/  BSYNC B0 ;  /* 0x0000000000007941 */ /* 0x000fea0003800000 */
.L_x_209:
[----:B------:R-:W-:Y:S04]  /*8320*/  IMAD.IADD R0, R0, 0x1, -R36 ;  /* 0x0000000100007824 */ /* 0x000fe800078e0a24 */
[----:B------:R-:W-:Y:S05]  /*8330*/  IMAD R4, R4, c[0x0][0x32c], R0 ;  /* 0x0000cb0004047a24 */ /* 0x000fea00078e0200 */
[----:B------:R-:W-:Y:S02]  /*8340*/  IADD3 R0, R4, c[0x0][0x32c], RZ ;  /* 0x0000cb0004007a10 */ /* 0x000fe40007ffe0ff */
[----:B------:R-:W-:Y:S02]  /*8350*/  IMNMX R2, R2, R4, !PT ;  /* 0x0000000402027217 */ /* 0x000fe40007800200 */
[----:B------:R-:W-:Y:S02]  /*8360*/  IMNMX R3, R3, R0, PT ;  /* 0x0000000003037217 */ /* 0x000fe40003800200 */
.L_x_208:
[----:B------:R-:W-:Y:S01]  /*8370*/  FMNMX.FTZ R106, R19, R101, !PT ;  /* 0x00000065136a7209 */ /* 0x000fe20007810000 */
[----:B------:R-:W-:Y:S01]  /*8380*/  LDSM.16.MT88.4 R36, [R210+0x1880] ;  /* 0x00188000d224783b */ /* 0x000fe20000004200 */
        /* <DEDUP_REMOVED lines=25> */
[----:B------:R-:W-:Y:S02]  /*8520*/  ISETP.NE.AND P0, PT, R13, RZ, PT ;  /* 0x000000ff0d00720c */ /* 0x000fe40003f05270 */
[----:B------:R-:W-:Y:S02]  /*8530*/  FMNMX.FTZ R104, R15, R104, !PT ;  /* 0x000000680f687209 */ /* 0x000fe40007810000 */
[----:B------:R-:W-:Y:S02]  /*8540*/  ISETP.GT.AND P0, PT, R2, RZ, !P0 ;  /* 0x000000ff0200720c */ /* 0x000fe40004704270 */
[----:B------:R-:W-:Y:S02]  /*8550*/  FMNMX.FTZ R104, R17, R104, !PT ;  /* 0x0000006811687209 */ /* 0x000fe40007810000 */
[----:B------:R-:W-:Y:S02]  /*8560*/  ISETP.LT.OR P0, PT, R3, 0x1, P0 ;  /* 0x000000010300780c */ /* 0x000fe40000701670 */
[----:B------:R-:W-:Y:S02]  /*8570*/  FMNMX.FTZ R104, R18, R104, !PT ;  /* 0x0000006812687209 */ /* 0x000fe40007810000 */
[----:B------:R-:W-:Y:S02]  /*8580*/  FSEL R13, R188, -INF , !P0 ;  /* 0xff800000bc0d7808 */ /* 0x000fe40004000000 */
[----:B------:R-:W-:Y:S02]  /*8590*/  FMNMX.FTZ R104, R169, R104, !PT ;  /* 0x00000068a9687209 */ /* 0x000fe40007810000 */
[----:B------:R-:W-:Y:S02]  /*85a0*/  ISETP.NE.AND P0, PT, R12, RZ, PT ;  /* 0x000000ff0c00720c */ /* 0x000fe40003f05270 */
[----:B------:R-:W-:Y:S02]  /*85b0*/  FMNMX.FTZ R104, R171, R104, !PT ;  /* 0x00000068ab687209 */ /* 0x000fe40007810000 */
[----:B------:R-:W-:Y:S02]  /*85c0*/  ISETP.GT.AND P0, PT, R2, 0x1, !P0 ;  /* 0x000000010200780c */ /* 0x000fe40004704270 */
[----:B------:R-:W-:Y:S02]  /*85d0*/  FMNMX.FTZ R104, R173, R104, !PT ;  /* 0x00000068ad687209 */ /* 0x000fe40007810000 */
[----:B-1----:R-:W-:Y:S02]  /*85e0*/  FMNMX.FTZ R106, R106, R0, !PT ;  /* 0x000000006a6a7209 */ /* 0x002fe40007810000 */
[----:B------:R-:W-:Y:S02]  /*85f0*/  FMNMX.FTZ R104, R175, R104, !PT ;  /* 0x00000068af687209 */ /* 0x000fe40007810000 */
[----:B------:R-:W-:Y:S01]  /*8600*/  ISETP.LT.OR P0, PT, R3, 0x2, P0 ;  /* 0x000000020300780c */ /* 0x000fe20000701670 */
[----:B------:R-:W1:Y:S01]  /*8610*/  SHFL.BFLY PT, R0, R106, 0x1, 0x1f ;  /* 0x0c201f006a007f89 */ /* 0x000e6200000e0000 */
[----:B------:R-:W-:Y:S02]  /*8620*/  FMNMX.FTZ R104, R186, R104, !PT ;  /* 0x00000068ba687209 */ /* 0x000fe40007810000 */
[----:B------:R-:W-:Y:S02]  /*8630*/  FSEL R12, R185, -INF , !P0 ;  /* 0xff800000b90c7808 */ /* 0x000fe40004000000 */
[----:B------:R-:W-:Y:S02]  /*8640*/  FMNMX.FTZ R104, R187, R104, !PT ;  /* 0x00000068bb687209 */ /* 0x000fe40007810000 */
[----:B------:R-:W-:Y:S02]  /*8650*/  ISETP.NE.AND P0, PT, R11, RZ, PT ;  /* 0x000000ff0b00720c */ /* 0x000fe40003f05270 */
[----:B------:R-:W-:Y:S02]  /*8660*/  FMNMX.FTZ R104, R190, R104, !PT ;  /* 0x00000068be687209 */ /* 0x000fe40007810000 */
[----:B------:R-:W-:Y:S02]  /*8670*/  ISETP.GT.AND P0, PT, R2, 0x8, !P0 ;  /* 0x000000080200780c */ /* 0x000fe40004704270 */
[----:B------:R-:W-:Y:S02]  /*8680*/  FMNMX.FTZ R104, R192, R104, !PT ;  /* 0x00000068c0687209 */ /* 0x000fe40007810000 */
[----:B------:R-:W-:Y:S04]  /*8690*/  ISETP.LT.OR P0, PT, R3, 0x9, P0 ;  /* 0x000000090300780c */ /* 0x000fe80000701670 */
[----:B------:R-:W-:Y:S02]  /*86a0*/  FSEL R11, R179, -INF , !P0 ;  /* 0xff800000b30b7808 */ /* 0x000fe40004000000 */
[----:B------:R-:W-:Y:S02]  /*86b0*/  ISETP.NE.AND P0, PT, R10, RZ, PT ;  /* 0x000000ff0a00720c */ /* 0x000fe40003f05270 */
[----:B-1----:R-:W-:Y:S02]  /*86c0*/  FMNMX.FTZ R106, R106, R0, !PT ;  /* 0x000000006a6a7209 */ /* 0x002fe40007810000 */
[----:B------:R-:W1:Y:S01]  /*86d0*/  SHFL.BFLY PT, R0, R105, 0x2, 0x1f ;  /* 0x0c401f0069007f89 */ /* 0x000e6200000e0000 */
[----:B------:R-:W-:Y:S02]  /*86e0*/  ISETP.GT.AND P0, PT, R2, 0x9, !P0 ;  /* 0x000000090200780c */ /* 0x000fe40004704270 */
[----:B------:R-:W-:Y:S02]  /*86f0*/  FMUL.FTZ R110, R106, c[0x0][0x2d0] ;  /* 0x0000b4006a6e7a20 */ /* 0x000fe40000410000 */
[----:B------:R-:W-:Y:S04]  /*8700*/  ISETP.LT.OR P0, PT, R3, 0xa, P0 ;  /* 0x0000000a0300780c */ /* 0x000fe80000701670 */
[----:B------:R-:W-:Y:S02]  /*8710*/  FSEL R10, R178, -INF , !P0 ;  /* 0xff800000b20a7808 */ /* 0x000fe40004000000 */
[----:B------:R-:W-:Y:S04]  /*8720*/  ISETP.NE.AND P0, PT, R9, RZ, PT ;  /* 0x000000ff0900720c */ /* 0x000fe80003f05270 */
[----:B------:R-:W-:Y:S04]  /*8730*/  ISETP.GT.AND P0, PT, R2, 0x10, !P0 ;  /* 0x000000100200780c */ /* 0x000fe80004704270 */
[----:B------:R-:W-:Y:S04]  /*8740*/  ISETP.LT.OR P0, PT, R3, 0x11, P0 ;  /* 0x000000110300780c */ /* 0x000fe80000701670 */
[----:B------:R-:W-:Y:S02]  /*8750*/  FSEL R172, R172, -INF , !P0 ;  /* 0xff800000acac7808 */ /* 0x000fe40004000000 */
[----:B-1----:R-:W-:Y:S02]  /*8760*/  FMNMX.FTZ R105, R105, R0, !PT ;  /* 0x0000000069697209 */ /* 0x002fe40007810000 */
[----:B------:R-:W-:Y:S02]  /*8770*/  ISETP.GT.AND P0, PT, R2, 0x11, !P6 ;  /* 0x000000110200780c */ /* 0x000fe40007704270 */
[----:B------:R-:W-:Y:S01]  /*8780*/  ISETP.NE.AND P6, PT, R8, RZ, PT ;  /* 0x000000ff0800720c */ /* 0x000fe20003fc5270 */
[----:B------:R-:W1:Y:S01]  /*8790*/  SHFL.BFLY PT, R0, R105, 0x1, 0x1f ;  /* 0x0c201f0069007f89 */ /* 0x000e6200000e0000 */
[C---:B------:R-:W-:Y:S04]  /*87a0*/  ISETP.LT.OR P0, PT, R3.reuse, 0x12, P0 ;  /* 0x000000120300780c */ /* 0x040fe80000701670 */
[----:B------:R-:W-:Y:S02]  /*87b0*/  FSEL R174, R174, -INF , !P0 ;  /* 0xff800000aeae7808 */ /* 0x000fe40004000000 */
[----:B------:R-:W-:Y:S04]  /*87c0*/  ISETP.GT.AND P0, PT, R2, 0x18, !P5 ;  /* 0x000000180200780c */ /* 0x000fe80006f04270 */
[C---:B------:R-:W-:Y:S04]  /*87d0*/  ISETP.LT.OR P0, PT, R3.reuse, 0x19, P0 ;  /* 0x000000190300780c */ /* 0x040fe80000701670 */
[----:B------:R-:W-:Y:S02]  /*87e0*/  FSEL R178, R30, -INF , !P0 ;  /* 0xff8000001eb27808 */ /* 0x000fe40004000000 */
[C---:B------:R-:W-:Y:S04]  /*87f0*/  ISETP.GT.AND P0, PT, R2.reuse, 0x19, !P4 ;  /* 0x000000190200780c */ /* 0x040fe80006704270 */
[----:B------:R-:W-:Y:S02]  /*8800*/  ISETP.LT.OR P0, PT, R3, 0x1a, P0 ;  /* 0x0000001a0300780c */ /* 0x000fe40000701670 */
[----:B-1----:R-:W-:Y:S02]  /*8810*/  FMNMX.FTZ R105, R105, R0, !PT ;  /* 0x0000000069697209 */ /* 0x002fe40007810000 */
[----:B------:R-:W1:Y:S01]  /*8820*/  SHFL.BFLY PT, R0, R104, 0x2, 0x1f ;  /* 0x0c401f0068007f89 */ /* 0x000e6200000e0000 */
[----:B------:R-:W-:Y:S02]  /*8830*/  FSEL R179, R31, -INF , !P0 ;  /* 0xff8000001fb37808 */ /* 0x000fe40004000000 */
[----:B------:R-:W-:Y:S01]  /*8840*/  ISETP.GT.AND P0, PT, R2, 0x20, !P3 ;  /* 0x000000200200780c */ /* 0x000fe20005f04270 */
[----:B------:R-:W-:Y:S03]  /*8850*/  FMUL.FTZ R111, R105, c[0x0][0x2d0] ;  /* 0x0000b400696f7a20 */ /* 0x000fe60000410000 */
[C---:B------:R-:W-:Y:S04]  /*8860*/  ISETP.LT.OR P0, PT, R3.reuse, 0x21, P0 ;  /* 0x000000210300780c */ /* 0x040fe80000701670 */
[----:B------:R-:W-:Y:S02]  /*8870*/  FSEL R183, R42, -INF , !P0 ;  /* 0xff8000002ab77808 */ /* 0x000fe40004000000 */
[C---:B------:R-:W-:Y:S04]  /*8880*/  ISETP.GT.AND P0, PT, R2.reuse, 0x21, !P2 ;  /* 0x000000210200780c */ /* 0x040fe80005704270 */
[----:B------:R-:W-:Y:S04]  /*8890*/  ISETP.LT.OR P0, PT, R3, 0x22, P0 ;  /* 0x000000220300780c */ /* 0x000fe80000701670 */
[----:B------:R-:W-:Y:S02]  /*88a0*/  FSEL R185, R43, -INF , !P0 ;  /* 0xff8000002bb97808 */ /* 0x000fe40004000000 */
[----:B------:R-:W-:Y:S02]  /*88b0*/  ISETP.GT.AND P0, PT, R2, 0x28, !P1 ;  /* 0x000000280200780c */ /* 0x000fe40004f04270 */
[----:B-1----:R-:W-:Y:S02]  /*88c0*/  FMNMX.FTZ R104, R104, R0, !PT ;  /* 0x0000000068687209 */ /* 0x002fe40007810000 */
[----:B------:R-:W-:Y:S03]  /*88d0*/  ISETP.LT.OR P0, PT, R3, 0x29, P0 ;  /* 0x000000290300780c */ /* 0x000fe60000701670 */
[----:B------:R-:W1:Y:S01]  /*88e0*/  SHFL.BFLY PT, R0, R104, 0x1, 0x1f ;  /* 0x0c201f0068007f89 */ /* 0x000e6200000e0000 */
[----:B------:R-:W-:Y:S02]  /*88f0*/  FSEL R188, R27, -INF , !P0 ;  /* 0xff8000001bbc7808 */ /* 0x000fe40004000000 */
[----:B------:R-:W-:Y:S04]  /*8900*/  ISETP.GT.AND P0, PT, R2, 0x29, !P6 ;  /* 0x000000290200780c */ /* 0x000fe80007704270 */
[----:B------:R-:W-:Y:S04]  /*8910*/  ISETP.LT.OR P0, PT, R3, 0x2a, P0 ;  /* 0x0000002a0300780c */ /* 0x000fe80000701670 */
[----:B------:R-:W-:Y:S02]  /*8920*/  FSEL R109, R47, -INF , !P0 ;  /* 0xff8000002f6d7808 */ /* 0x000fe40004000000 */
[----:B------:R-:W-:Y:S04]  /*8930*/  FSETP.NEU.FTZ.AND P0, PT, R106, -INF , PT ;  /* 0xff8000006a00780b */ /* 0x000fe80003f1d000 */
[----:B------:R-:W-:Y:S02]  /*8940*/  FSEL R110, R110, RZ, P0 ;  /* 0x000000ff6e6e7208 */ /* 0x000fe40000000000 */
[----:B------:R-:W-:Y:S02]  /*8950*/  FSEL R3, R106, RZ, P0 ;  /* 0x000000ff6a037208 */ /* 0x000fe40000000000 */
[----:B------:R-:W-:Y:S01]  /*8960*/  FSETP.NEU.FTZ.AND P0, PT, R105, -INF , PT ;  /* 0xff8000006900780b */ /* 0x000fe20003f1d000 */
[--C-:B------:R-:W-:Y:S01]  /*8970*/  FFMA.FTZ R6, R24, c[0x0][0x2d0], -R110.reuse ;  /* 0x0000b40018067a23 */ /* 0x100fe2000001086e */
[----:B-1----:R-:W-:Y:S01]  /*8980*/  FMNMX.FTZ R104, R104, R0, !PT ;  /* 0x0000000068687209 */ /* 0x002fe20007810000 */
[----:B------:R-:W-:Y:S01]  /*8990*/  FFMA.FTZ R7, R23, c[0x0][0x2d0], -R110 ;  /* 0x0000b40017077a23 */ /* 0x000fe2000001086e */
[----:B------:R-:W-:Y:S01]  /*89a0*/  FMNMX.FTZ R0, R13, R108, !PT ;  /* 0x0000006c0d007209 */ /* 0x000fe20007810000 */
[----:B------:R1:W-:Y:S01]  /*89b0*/  MUFU.EX2 R250, R6 ;  /* 0x0000000600fa7308 */ /* 0x0003e20000000800 */
[----:B------:R-:W-:Y:S01]  /*89c0*/  FSEL R111, R111, RZ, P0 ;  /* 0x000000ff6f6f7208 */ /* 0x000fe20000000000 */
[----:B------:R-:W-:Y:S01]  /*89d0*/  FMUL.FTZ R164, R104, c[0x0][0x2d0] ;  /* 0x0000b40068a47a20 */ /* 0x000fe20000410000 */
[----:B------:R-:W-:Y:S02]  /*89e0*/  FMNMX.FTZ R0, R12, R0, !PT ;  /* 0x000000000c007209 */ /* 0x000fe40007810000 */
[----:B------:R-:W-:Y:S02]  /*89f0*/  FSEL R4, R105, RZ, P0 ;  /* 0x000000ff69047208 */ /* 0x000fe40000000000 */
[----:B------:R-:W-:Y:S02]  /*8a00*/  FMNMX.FTZ R0, R11, R0, !PT ;  /* 0x000000000b007209 */ /* 0x000fe40007810000 */
[----:B------:R-:W-:Y:S01]  /*8a10*/  FSETP.NEU.FTZ.AND P0, PT, R104, -INF , PT ;  /* 0xff8000006800780b */ /* 0x000fe20003f1d000 */
[----:B------:R-:W-:Y:S01]  /*8a20*/  MUFU.EX2 R249, R7 ;  /* 0x0000000700f97308 */ /* 0x000fe20000000800 */
[----:B------:R-:W-:Y:S02]  /*8a30*/  FMNMX.FTZ R0, R10, R0, !PT ;  /* 0x000000000a007209 */ /* 0x000fe40007810000 */
[----:B------:R-:W-:Y:S02]  /*8a40*/  FSEL R164, R164, RZ, P0 ;  /* 0x000000ffa4a47208 */ /* 0x000fe40000000000 */
[----:B------:R-:W-:Y:S02]  /*8a50*/  FMNMX.FTZ R0, R172, R0, !PT ;  /* 0x00000000ac007209 */ /* 0x000fe40007810000 */
[----:B------:R-:W-:Y:S02]  /*8a60*/  FSEL R5, R104, RZ, P0 ;  /* 0x000000ff68057208 */ /* 0x000fe40000000000 */
[----:B------:R-:W-:Y:S04]  /*8a70*/  FMNMX.FTZ R0, R174, R0, !PT ;  /* 0x00000000ae007209 */ /* 0x000fe80007810000 */
[----:B------:R-:W-:Y:S01]  /*8a80*/  FMNMX.FTZ R0, R178, R0, !PT ;  /* 0x00000000b2007209 */ /* 0x000fe20007810000 */
[----:B-1----:R-:W-:Y:S03]  /*8a90*/  FFMA.FTZ R6, R17, c[0x0][0x2d0], -R164 ;  /* 0x0000b40011067a23 */ /* 0x002fe600000108a4 */
[----:B------:R-:W-:Y:S01]  /*8aa0*/  FMNMX.FTZ R0, R179, R0, !PT ;  /* 0x00000000b3007209 */ /* 0x000fe20007810000 */
[----:B------:R1:W-:Y:S03]  /*8ab0*/  MUFU.EX2 R242, R6 ;  /* 0x0000000600f27308 */ /* 0x0003e60000000800 */
[----:B------:R-:W-:Y:S04]  /*8ac0*/  FMNMX.FTZ R0, R183, R0, !PT ;  /* 0x00000000b7007209 */ /* 0x000fe80007810000 */
[----:B------:R-:W-:Y:S04]  /*8ad0*/  FMNMX.FTZ R0, R185, R0, !PT ;  /* 0x00000000b9007209 */ /* 0x000fe80007810000 */
[----:B------:R-:W-:Y:S04]  /*8ae0*/  FMNMX.FTZ R0, R188, R0, !PT ;  /* 0x00000000bc007209 */ /* 0x000fe80007810000 */
[----:B------:R-:W-:Y:S05]  /*8af0*/  FMNMX.FTZ R0, R109, R0, !PT ;  /* 0x000000006d007209 */ /* 0x000fea0007810000 */
[----:B------:R-:W2:Y:S02]  /*8b00*/  SHFL.BFLY PT, R2, R0, 0x2, 0x1f ;  /* 0x0c401f0000027f89 */ /* 0x000ea400000e0000 */
[----:B--2---:R-:W-:Y:S06]  /*8b10*/  FMNMX.FTZ R0, R0, R2, !PT ;  /* 0x0000000200007209 */ /* 0x004fec0007810000 */
[----:B------:R-:W2:Y:S02]  /*8b20*/  SHFL.BFLY PT, R2, R0, 0x1, 0x1f ;  /* 0x0c201f0000027f89 */ /* 0x000ea400000e0000 */
[----:B--2---:R-:W-:Y:S01]  /*8b30*/  FMNMX.FTZ R102, R0, R2, !PT ;  /* 0x0000000200667209 */ /* 0x004fe20007810000 */
[--C-:B------:R-:W-:Y:S03]  /*8b40*/  FFMA.FTZ R0, R19, c[0x0][0x2d0], -R110.reuse ;  /* 0x0000b40013007a23 */ /* 0x100fe6000001086e */
[C---:B------:R-:W-:Y:S01]  /*8b50*/  FSETP.NEU.FTZ.AND P0, PT, R102.reuse, -INF , PT ;  /* 0xff8000006600780b */ /* 0x040fe20003f1d000 */
[----:B------:R2:W3:Y:S01]  /*8b60*/  MUFU.EX2 R248, R0 ;  /* 0x0000000000f87308 */ /* 0x0004e20000000800 */
[C---:B------:R-:W-:Y:S02]  /*8b70*/  FMUL.FTZ R165, R102.reuse, c[0x0][0x2d0] ;  /* 0x0000b40066a57a20 */ /* 0x040fe40000410000 */
[----:B------:R-:W-:Y:S03]  /*8b80*/  FSEL R2, R102, RZ, P0 ;  /* 0x000000ff66027208 */ /* 0x000fe60000000000 */
[----:B------:R-:W-:Y:S02]  /*8b90*/  FSEL R165, R165, RZ, P0 ;  /* 0x000000ffa5a57208 */ /* 0x000fe40000000000 */
[----:B------:R-:W-:Y:S03]  /*8ba0*/  ISETP.GT.AND P0, PT, R226, R252, PT ;  /* 0x000000fce200720c */ /* 0x000fe60003f04270 */
[----:B-1----:R-:W-:Y:S04]  /*8bb0*/  FFMA.FTZ R6, R11, c[0x0][0x2d0], -R165 ;  /* 0x0000b4000b067a23 */ /* 0x002fe800000108a5 */
[----:B------:R-:W-:Y:S01]  /*8bc0*/  MUFU.EX2 R238, R6 ;  /* 0x0000000600ee7308 */ /* 0x000fe20000000800 */
[----:B--2---:R-:W-:Y:S01]  /*8bd0*/  FFMA.FTZ R0, R25, c[0x0][0x2d0], -R110 ;  /* 0x0000b40019007a23 */ /* 0x004fe2000001086e */
[----:B---3--:R-:W-:Y:S08]  /*8be0*/  F2FP.PACK_AB R160, R249, R248 ;  /* 0x000000f8f9a0723e */ /* 0x008ff000000000ff */
[----:B------:R1:W2:Y:S02]  /*8bf0*/  MUFU.EX2 R251, R0 ;  /* 0x0000000000fb7308 */ /* 0x0002a40000000800 */
[--C-:B-1----:R-:W-:Y:S01]  /*8c00*/  FFMA.FTZ R0, R16, c[0x0][0x2d0], -R111.reuse ;  /* 0x0000b40010007a23 */ /* 0x102fe2000001086f */
[----:B--2---:R-:W-:Y:S07]  /*8c10*/  F2FP.PACK_AB R162, R251, R250 ;  /* 0x000000fafba2723e */ /* 0x004fee00000000ff */
[----:B------:R1:W-:Y:S02]  /*8c20*/  MUFU.EX2 R244, R0 ;  /* 0x0000000000f47308 */ /* 0x0003e40000000800 */
[--C-:B-1----:R-:W-:Y:S08]  /*8c30*/  FFMA.FTZ R0, R20, c[0x0][0x2d0], -R111.reuse ;  /* 0x0000b40014007a23 */ /* 0x102ff0000001086f */
[----:B------:R1:W2:Y:S02]  /*8c40*/  MUFU.EX2 R245, R0 ;  /* 0x0000000000f57308 */ /* 0x0002a40000000800 */
[--C-:B-1----:R-:W-:Y:S01]  /*8c50*/  FFMA.FTZ R0, R21, c[0x0][0x2d0], -R111.reuse ;  /* 0x0000b40015007a23 */ /* 0x102fe2000001086f */
[----:B--2---:R-:W-:Y:S07]  /*8c60*/  F2FP.PACK_AB R161, R245, R244 ;  /* 0x000000f4f5a1723e */ /* 0x004fee00000000ff */
[----:B------:R1:W-:Y:S02]  /*8c70*/  MUFU.EX2 R246, R0 ;  /* 0x0000000000f67308 */ /* 0x0003e40000000800 */
[----:B-1----:R-:W-:Y:S02]  /*8c80*/  FFMA.FTZ R0, R22, c[0x0][0x2d0], -R111 ;  /* 0x0000b40016007a23 */ /* 0x002fe4000001086f */
[----:B------:R-:W1:Y:S06]  /*8c90*/  LDSM.16.MT88.4 R20, [R209+0x1880] ;  /* 0x00188000d114783b */ /* 0x000e6c0000004200 */
[----:B------:R2:W3:Y:S02]  /*8ca0*/  MUFU.EX2 R247, R0 ;  /* 0x0000000000f77308 */ /* 0x0004e40000000800 */
[--C-:B--2---:R-:W-:Y:S01]  /*8cb0*/  FFMA.FTZ R0, R14, c[0x0][0x2d0], -R164.reuse ;  /* 0x0000b4000e007a23 */ /* 0x104fe200000108a4 */
[----:B---3--:R-:W-:Y:S07]  /*8cc0*/  F2FP.PACK_AB R163, R247, R246 ;  /* 0x000000f6f7a3723e */ /* 0x008fee00000000ff */
[----:B------:R2:W-:Y:S02]  /*8cd0*/  MUFU.EX2 R240, R0 ;  /* 0x0000000000f07308 */ /* 0x0005e40000000800 */
[--C-:B--2---:R-:W-:Y:S08]  /*8ce0*/  FFMA.FTZ R0, R15, c[0x0][0x2d0], -R164.reuse ;  /* 0x0000b4000f007a23 */ /* 0x104ff000000108a4 */
[----:B------:R2:W-:Y:S02]  /*8cf0*/  MUFU.EX2 R241, R0 ;  /* 0x0000000000f17308 */ /* 0x0005e40000000800 */
[----:B--2---:R-:W-:Y:S08]  /*8d00*/  FFMA.FTZ R0, R18, c[0x0][0x2d0], -R164 ;  /* 0x0000b40012007a23 */ /* 0x004ff000000108a4 */
[----:B------:R2:W-:Y:S02]  /*8d10*/  MUFU.EX2 R243, R0 ;  /* 0x0000000000f37308 */ /* 0x0005e40000000800 */
[----:B--2---:R-:W-:Y:S04]  /*8d20*/  FADD.FTZ R0, -R3, R101 ;  /* 0x0000006503007221 */ /* 0x004fe80000010100 */
[----:B------:R-:W-:Y:S04]  /*8d30*/  FMUL.FTZ R0, R0, c[0x0][0x2d0] ;  /* 0x0000b40000007a20 */ /* 0x000fe80000410000 */
[----:B------:R2:W3:Y:S02]  /*8d40*/  MUFU.EX2 R101, R0 ;  /* 0x0000000000657308 */ /* 0x0004e40000000800 */
[----:B--2---:R-:W-:Y:S02]  /*8d50*/  FADD.FTZ R0, -R4, R103 ;  /* 0x0000006704007221 */ /* 0x004fe40000010100 */
[----:B------:R-:W-:Y:S02]  /*8d60*/  FFMA.FTZ R4, R12, c[0x0][0x2d0], -R165 ;  /* 0x0000b4000c047a23 */ /* 0x000fe400000108a5 */
[----:B------:R-:W-:Y:S04]  /*8d70*/  FMUL.FTZ R0, R0, c[0x0][0x2d0] ;  /* 0x0000b40000007a20 */ /* 0x000fe80000410000 */
[----:B------:R2:W-:Y:S01]  /*8d80*/  MUFU.EX2 R237, R4 ;  /* 0x0000000400ed7308 */ /* 0x0005e20000000800 */
[C---:B---3--:R-:W-:Y:S02]  /*8d90*/  FMUL.FTZ R16, R101.reuse, R124 ;  /* 0x0000007c65107220 */ /* 0x048fe40000410000 */
[C---:B------:R-:W-:Y:S02]  /*8da0*/  FMUL.FTZ R17, R101.reuse, R125 ;  /* 0x0000007d65117220 */ /* 0x040fe40000410000 */
[C---:B------:R-:W-:Y:S02]  /*8db0*/  FMUL.FTZ R32, R101.reuse, R140 ;  /* 0x0000008c65207220 */ /* 0x040fe40000410000 */
[C---:B------:R-:W-:Y:S02]  /*8dc0*/  FMUL.FTZ R33, R101.reuse, R141 ;  /* 0x0000008d65217220 */ /* 0x040fe40000410000 */
[C---:B------:R-:W-:Y:S01]  /*8dd0*/  FMUL.FTZ R49, R101.reuse, R157 ;  /* 0x0000009d65317220 */ /* 0x040fe20000410000 */
[----:B------:R3:W4:Y:S01]  /*8de0*/  MUFU.EX2 R100, R0 ;  /* 0x0000000000647308 */ /* 0x0007220000000800 */
[C---:B------:R-:W-:Y:S02]  /*8df0*/  FMUL.FTZ R52, R101.reuse, R52 ;  /* 0x0000003465347220 */ /* 0x040fe40000410000 */
[C---:B------:R-:W-:Y:S02]  /*8e00*/  FMUL.FTZ R53, R101.reuse, R53 ;  /* 0x0000003565357220 */ /* 0x040fe40000410000 */
[C---:B------:R-:W-:Y:S02]  /*8e10*/  FMUL.FTZ R64, R101.reuse, R64 ;  /* 0x0000004065407220 */ /* 0x040fe40000410000 */
[C---:B------:R-:W-:Y:S02]  /*8e20*/  FMUL.FTZ R65, R101.reuse, R65 ;  /* 0x0000004165417220 */ /* 0x040fe40000410000 */
[C---:B------:R-:W-:Y:S02]  /*8e30*/  FMUL.FTZ R68, R101.reuse, R68 ;  /* 0x0000004465447220 */ /* 0x040fe40000410000 */
[C---:B------:R-:W-:Y:S02]  /*8e40*/  FMUL.FTZ R69, R101.reuse, R69 ;  /* 0x0000004565457220 */ /* 0x040fe40000410000 */
[C---:B------:R-:W-:Y:S02]  /*8e50*/  FMUL.FTZ R80, R101.reuse, R80 ;  /* 0x0000005065507220 */ /* 0x040fe40000410000 */
[----:B--2---:R-:W-:Y:S01]  /*8e60*/  FMUL.FTZ R4, R101, R112 ;  /* 0x0000007065047220 */ /* 0x004fe20000410000 */
[----:B------:R-:W-:Y:S01]  /*8e70*/  F2FP.PACK_AB R112, R241, R240 ;  /* 0x000000f0f170723e */ /* 0x000fe200000000ff */
[C---:B------:R-:W-:Y:S02]  /*8e80*/  FMUL.FTZ R81, R101.reuse, R81 ;  /* 0x0000005165517220 */ /* 0x040fe40000410000 */
[C---:B------:R-:W-:Y:S02]  /*8e90*/  FMUL.FTZ R96, R101.reuse, R96 ;  /* 0x0000006065607220 */ /* 0x040fe40000410000 */
[C---:B------:R-:W-:Y:S02]  /*8ea0*/  FMUL.FTZ R97, R101.reuse, R97 ;  /* 0x0000006165617220 */ /* 0x040fe40000410000 */
[----:B------:R-:W-:Y:S02]  /*8eb0*/  FMUL.FTZ R84, R101, R84 ;  /* 0x0000005465547220 */ /* 0x000fe40000410000 */
[----:B---3--:R-:W-:Y:S02]  /*8ec0*/  FADD.FTZ R0, -R5, R107 ;  /* 0x0000006b05007221 */ /* 0x008fe40000010100 */
[--C-:B------:R-:W-:Y:S02]  /*8ed0*/  FFMA.FTZ R5, R13, c[0x0][0x2d0], -R165.reuse ;  /* 0x0000b4000d057a23 */ /* 0x100fe400000108a5 */
[----:B------:R-:W-:Y:S02]  /*8ee0*/  FMUL.FTZ R0, R0, c[0x0][0x2d0] ;  /* 0x0000b40000007a20 */ /* 0x000fe40000410000 */
[----:B------:R2:W3:Y:S01]  /*8ef0*/  MUFU.EX2 R236, R5 ;  /* 0x0000000500ec7308 */ /* 0x0004e20000000800 */
[C---:B----4-:R-:W-:Y:S01]  /*8f00*/  FMUL.FTZ R6, R100.reuse, R114 ;  /* 0x0000007264067220 */ /* 0x050fe20000410000 */
[----:B------:R-:W-:Y:S01]  /*8f10*/  F2FP.PACK_AB R114, R243, R242 ;  /* 0x000000f2f372723e */ /* 0x000fe200000000ff */
[C---:B------:R-:W-:Y:S02]  /*8f20*/  FMUL.FTZ R7, R100.reuse, R115 ;  /* 0x0000007364077220 */ /* 0x040fe40000410000 */
[C---:B------:R-:W-:Y:S02]  /*8f30*/  FMUL.FTZ R18, R100.reuse, R126 ;  /* 0x0000007e64127220 */ /* 0x040fe40000410000 */
[C---:B------:R-:W-:Y:S02]  /*8f40*/  FMUL.FTZ R19, R100.reuse, R127 ;  /* 0x0000007f64137220 */ /* 0x040fe40000410000 */
[----:B------:R-:W-:Y:S01]  /*8f50*/  LDSM.16.MT88.4 R124, [R210+0x1c80] ;  /* 0x001c8000d27c783b */ /* 0x000fe20000004200 */
[----:B------:R4:W5:Y:S01]  /*8f60*/  MUFU.EX2 R3, R0 ;  /* 0x0000000000037308 */ /* 0x0009620000000800 */
[C---:B------:R-:W-:Y:S02]  /*8f70*/  FMUL.FTZ R34, R100.reuse, R142 ;  /* 0x0000008e64227220 */ /* 0x040fe40000410000 */
[C---:B------:R-:W-:Y:S02]  /*8f80*/  FMUL.FTZ R35, R100.reuse, R143 ;  /* 0x0000008f64237220 */ /* 0x040fe40000410000 */
[C---:B------:R-:W-:Y:S02]  /*8f90*/  FMUL.FTZ R50, R100.reuse, R158 ;  /* 0x0000009e64327220 */ /* 0x040fe40000410000 */
[----:B------:R-:W-:Y:S01]  /*8fa0*/  LDSM.16.MT88.4 R140, [R210+0x2080] ;  /* 0x00208000d28c783b */ /* 0x000fe20000004200 */
[C---:B------:R-:W-:Y:S02]  /*8fb0*/  FMUL.FTZ R51, R100.reuse, R159 ;  /* 0x0000009f64337220 */ /* 0x040fe40000410000 */
[C---:B------:R-:W-:Y:S02]  /*8fc0*/  FMUL.FTZ R54, R100.reuse, R54 ;  /* 0x0000003664367220 */ /* 0x040fe40000410000 */
[C---:B------:R-:W-:Y:S02]  /*8fd0*/  FMUL.FTZ R55, R100.reuse, R55 ;  /* 0x0000003764377220 */ /* 0x040fe40000410000 */
[----:B--2---:R-:W-:Y:S01]  /*8fe0*/  FMUL.FTZ R5, R101, R113 ;  /* 0x0000007165057220 */ /* 0x004fe20000410000 */
[----:B---3--:R-:W-:Y:S01]  /*8ff0*/  F2FP.PACK_AB R113, R237, R236 ;  /* 0x000000eced71723e */ /* 0x008fe200000000ff */
[C---:B------:R-:W-:Y:S02]  /*9000*/  FMUL.FTZ R66, R100.reuse, R66 ;  /* 0x0000004264427220 */ /* 0x040fe40000410000 */
[C---:B------:R-:W-:Y:S02]  /*9010*/  FMUL.FTZ R67, R100.reuse, R67 ;  /* 0x0000004364437220 */ /* 0x040fe40000410000 */
[C---:B------:R-:W-:Y:S01]  /*9020*/  FMUL.FTZ R70, R100.reuse, R70 ;  /* 0x0000004664467220 */ /* 0x040fe20000410000 */
[-C--:B-1----:R-:W-:Y:S01]  /*9030*/  HMMA.16816.F32 R4, R160, R20.reuse, R4 ;  /* 0x00000014a004723c */ /* 0x082fe20000001804 */
[----:B------:R-:W-:Y:S02]  /*9040*/  FMUL.FTZ R71, R100, R71 ;  /* 0x0000004764477220 */ /* 0x000fe40000410000 */
[----:B----4-:R-:W-:Y:S02]  /*9050*/  FFMA.FTZ R0, R10, c[0x0][0x2d0], -R165 ;  /* 0x0000b4000a007a23 */ /* 0x010fe400000108a5 */
[C---:B-----5:R-:W-:Y:S02]  /*9060*/  FMUL.FTZ R8, R3.reuse, R116 ;  /* 0x0000007403087220 */ /* 0x060fe40000410000 */
[----:B------:R-:W1:Y:S01]  /*9070*/  MUFU.EX2 R239, R0 ;  /* 0x0000000000ef7308 */ /* 0x000e620000000800 */
[C---:B------:R-:W-:Y:S04]  /*9080*/  FMUL.FTZ R9, R3.reuse, R117 ;  /* 0x0000007503097220 */ /* 0x040fe80000410000 */
[C---:B------:R-:W-:Y:S02]  /*9090*/  FMUL.FTZ R12, R3.reuse, R120 ;  /* 0x00000078030c7220 */ /* 0x040fe40000410000 */
        /* <DEDUP_REMOVED lines=8> */
[----:B------:R-:W-:Y:S01]  /*9120*/  FMUL.FTZ R57, R3, R57 ;  /* 0x0000003903397220 */ /* 0x000fe20000410000 */
[----:B-1----:R-:W-:Y:S01]  /*9130*/  F2FP.PACK_AB R115, R239, R238 ;  /* 0x000000eeef73723e */ /* 0x002fe200000000ff */
[----:B------:R-:W-:Y:S02]  /*9140*/  FADD.FTZ R0, -R2, R108 ;  /* 0x0000006c02007221 */ /* 0x000fe40000010100 */
[--C-:B------:R-:W-:Y:S02]  /*9150*/  FFMA.FTZ R2, R40, c[0x0][0x2d0], -R110.reuse ;  /* 0x0000b40028027a23 */ /* 0x100fe4000001086e */
[----:B------:R-:W-:Y:S02]  /*9160*/  FMUL.FTZ R0, R0, c[0x0][0x2d0] ;  /* 0x0000b40000007a20 */ /* 0x000fe40000410000 */
[----:B------:R1:W-:Y:S01]  /*9170*/  MUFU.EX2 R235, R2 ;  /* 0x0000000200eb7308 */ /* 0x0003e20000000800 */
[C---:B------:R-:W-:Y:S02]  /*9180*/  FMUL.FTZ R40, R3.reuse, R148 ;  /* 0x0000009403287220 */ /* 0x040fe40000410000 */
[C---:B------:R-:W-:Y:S02]  /*9190*/  FMUL.FTZ R60, R3.reuse, R60 ;  /* 0x0000003c033c7220 */ /* 0x040fe40000410000 */
[C---:B------:R-:W-:Y:S02]  /*91a0*/  FMUL.FTZ R61, R3.reuse, R61 ;  /* 0x0000003d033d7220 */ /* 0x040fe40000410000 */
[C---:B------:R-:W-:Y:S02]  /*91b0*/  FMUL.FTZ R72, R3.reuse, R72 ;  /* 0x0000004803487220 */ /* 0x040fe40000410000 */
[C---:B------:R-:W-:Y:S01]  /*91c0*/  FMUL.FTZ R73, R3.reuse, R73 ;  /* 0x0000004903497220 */ /* 0x040fe20000410000 */
[----:B------:R-:W2:Y:S01]  /*91d0*/  MUFU.EX2 R0, R0 ;  /* 0x0000000000007308 */ /* 0x000ea20000000800 */
[C---:B------:R-:W-:Y:S02]  /*91e0*/  FMUL.FTZ R76, R3.reuse, R76 ;  /* 0x0000004c034c7220 */ /* 0x040fe40000410000 */
[----:B------:R-:W-:Y:S02]  /*91f0*/  FMUL.FTZ R77, R3, R77 ;  /* 0x0000004d034d7220 */ /* 0x000fe40000410000 */
[C---:B------:R-:W-:Y:S02]  /*9200*/  FMUL.FTZ R82, R100.reuse, R82 ;  /* 0x0000005264527220 */ /* 0x040fe40000410000 */
[C---:B------:R-:W-:Y:S02]  /*9210*/  FMUL.FTZ R83, R100.reuse, R83 ;  /* 0x0000005364537220 */ /* 0x040fe40000410000 */
[C---:B------:R-:W-:Y:S02]  /*9220*/  FMUL.FTZ R98, R100.reuse, R98 ;  /* 0x0000006264627220 */ /* 0x040fe40000410000 */
[C---:B------:R-:W-:Y:S02]  /*9230*/  FMUL.FTZ R99, R100.reuse, R99 ;  /* 0x0000006364637220 */ /* 0x040fe40000410000 */
[----:B------:R-:W-:Y:S02]  /*9240*/  FMUL.FTZ R85, R101, R85 ;  /* 0x0000005565557220 */ /* 0x000fe40000410000 */
[--C-:B-1----:R-:W-:Y:S02]  /*9250*/  FFMA.FTZ R2, R41, c[0x0][0x2d0], -R110.reuse ;  /* 0x0000b40029027a23 */ /* 0x102fe4000001086e */
[----:B------:R-:W-:Y:S02]  /*9260*/  FMUL.FTZ R41, R3, R149 ;  /* 0x0000009503297220 */ /* 0x000fe40000410000 */
[----:B------:R1:W3:Y:S01]  /*9270*/  MUFU.EX2 R234, R2 ;  /* 0x0000000200ea7308 */ /* 0x0002e20000000800 */
[C---:B------:R-:W-:Y:S02]  /*9280*/  FMUL.FTZ R86, R100.reuse, R86 ;  /* 0x0000005664567220 */ /* 0x040fe40000410000 */
[----:B------:R-:W-:Y:S02]  /*9290*/  FMUL.FTZ R87, R100, R87 ;  /* 0x0000005764577220 */ /* 0x000fe40000410000 */
[C---:B--2---:R-:W-:Y:S02]  /*92a0*/  FMUL.FTZ R10, R0.reuse, R118 ;  /* 0x00000076000a7220 */ /* 0x044fe40000410000 */
[C---:B------:R-:W-:Y:S02]  /*92b0*/  FMUL.FTZ R11, R0.reuse, R119 ;  /* 0x00000077000b7220 */ /* 0x040fe40000410000 */
[----:B------:R-:W2:Y:S01]  /*92c0*/  LDSM.16.MT88.4 R116, [R209+0x2480] ;  /* 0x00248000d174783b */ /* 0x000ea20000004200 */
[C---:B------:R-:W-:Y:S02]  /*92d0*/  FMUL.FTZ R14, R0.reuse, R122 ;  /* 0x0000007a000e7220 */ /* 0x040fe40000410000 */
[C---:B------:R-:W-:Y:S02]  /*92e0*/  FMUL.FTZ R15, R0.reuse, R123 ;  /* 0x0000007b000f7220 */ /* 0x040fe40000410000 */
[C---:B------:R-:W-:Y:S01]  /*92f0*/  HMMA.16816.F32 R8, R112.reuse, R20, R8 ;  /* 0x000000147008723c */ /* 0x040fe20000001808 */
[C---:B------:R-:W-:Y:S02]  /*9300*/  FMUL.FTZ R26, R0.reuse, R134 ;  /* 0x00000086001a7220 */ /* 0x040fe40000410000 */
[----:B------:R-:W4:Y:S01]  /*9310*/  LDSM.16.MT88.4 R120, [R210+0x2480] ;  /* 0x00248000d278783b */ /* 0x000f220000004200 */
[C---:B------:R-:W-:Y:S02]  /*9320*/  FMUL.FTZ R27, R0.reuse, R135 ;  /* 0x00000087001b7220 */ /* 0x040fe40000410000 */
[----:B------:R-:W-:Y:S02]  /*9330*/  FMUL.FTZ R42, R0, R150 ;  /* 0x00000096002a7220 */ /* 0x000fe40000410000 */
[-C--:B------:R-:W-:Y:S01]  /*9340*/  HMMA.16816.F32 R12, R112, R22.reuse, R12 ;  /* 0x00000016700c723c */ /* 0x080fe2000000180c */
[C---:B------:R-:W-:Y:S02]  /*9350*/  FMUL.FTZ R20, R101.reuse, R128 ;  /* 0x0000008065147220 */ /* 0x040fe40000410000 */
[----:B------:R-:W-:Y:S01]  /*9360*/  LDSM.16.MT88.4 R132, [R209+0x2080] ;  /* 0x00208000d184783b */ /* 0x000fe20000004200 */
[--C-:B-1----:R-:W-:Y:S02]  /*9370*/  FFMA.FTZ R2, R46, c[0x0][0x2d0], -R111.reuse ;  /* 0x0000b4002e027a23 */ /* 0x102fe4000001086f */
[C---:B------:R-:W-:Y:S02]  /*9380*/  FMUL.FTZ R21, R101.reuse, R129 ;  /* 0x0000008165157220 */ /* 0x040fe40000410000 */
[C---:B------:R-:W-:Y:S01]  /*9390*/  HMMA.16816.F32 R16, R160.reuse, R22, R16 ;  /* 0x00000016a010723c */ /* 0x040fe20000001810 */
[----:B------:R1:W-:Y:S03]  /*93a0*/  MUFU.EX2 R233, R2 ;  /* 0x0000000200e97308 */ /* 0x0003e60000000800 */
[C---:B------:R-:W-:Y:S02]  /*93b0*/  FMUL.FTZ R30, R0.reuse, R138 ;  /* 0x0000008a001e7220 */ /* 0x040fe40000410000 */
[----:B------:R-:W-:Y:S02]  /*93c0*/  FMUL.FTZ R31, R0, R139 ;  /* 0x0000008b001f7220 */ /* 0x000fe40000410000 */
[C---:B------:R-:W-:Y:S04]  /*93d0*/  FMUL.FTZ R22, R100.reuse, R130 ;  /* 0x0000008264167220 */ /* 0x040fe80000410000 */
[----:B------:R-:W-:Y:S02]  /*93e0*/  FMUL.FTZ R23, R100, R131 ;  /* 0x0000008364177220 */ /* 0x000fe40000410000 */
[----:B------:R-:W-:Y:S01]  /*93f0*/  LDSM.16.MT88.4 R128, [R209+0x2880] ;  /* 0x00288000d180783b */ /* 0x000fe20000004200 */
[C---:B------:R-:W-:Y:S02]  /*9400*/  FMUL.FTZ R43, R0.reuse, R151 ;  /* 0x00000097002b7220 */ /* 0x040fe40000410000 */
[C---:B------:R-:W-:Y:S02]  /*9410*/  FMUL.FTZ R46, R0.reuse, R154 ;  /* 0x0000009a002e7220 */ /* 0x040fe40000410000 */
[-C--:B------:R-:W-:Y:S01]  /*9420*/  HMMA.16816.F32 R20, R160, R36.reuse, R20 ;  /* 0x00000024a014723c */ /* 0x080fe20000001814 */
[C---:B------:R-:W-:Y:S02]  /*9430*/  FMUL.FTZ R47, R0.reuse, R155 ;  /* 0x0000009b002f7220 */ /* 0x040fe40000410000 */
[C---:B------:R-:W-:Y:S02]  /*9440*/  FMUL.FTZ R58, R0.reuse, R58 ;  /* 0x0000003a003a7220 */ /* 0x040fe40000410000 */
[----:B------:R-:W-:Y:S02]  /*9450*/  FMUL.FTZ R59, R0, R59 ;  /* 0x0000003b003b7220 */ /* 0x000fe40000410000 */
[--C-:B-1----:R-:W-:Y:S01]  /*9460*/  FFMA.FTZ R2, R48, c[0x0][0x2d0], -R111.reuse ;  /* 0x0000b40030027a23 */ /* 0x102fe2000001086f */
[C---:B------:R-:W-:Y:S01]  /*9470*/  HMMA.16816.F32 R24, R112.reuse, R36, R24 ;  /* 0x000000247018723c */ /* 0x040fe20000001818 */
[C---:B------:R-:W-:Y:S02]  /*9480*/  FMUL.FTZ R48, R101.reuse, R156 ;  /* 0x0000009c65307220 */ /* 0x040fe40000410000 */
[----:B------:R1:W5:Y:S01]  /*9490*/  MUFU.EX2 R224, R2 ;  /* 0x0000000200e07308 */ /* 0x0003620000000800 */
[----:B------:R-:W-:Y:S01]  /*94a0*/  LDSM.16.MT88.4 R156, [R209+0x2c80] ;  /* 0x002c8000d19c783b */ /* 0x000fe20000004200 */
[C---:B------:R-:W-:Y:S02]  /*94b0*/  FMUL.FTZ R62, R0.reuse, R62 ;  /* 0x0000003e003e7220 */ /* 0x040fe40000410000 */
[C---:B------:R-:W-:Y:S01]  /*94c0*/  FMUL.FTZ R36, R101.reuse, R144 ;  /* 0x0000009065247220 */ /* 0x040fe20000410000 */
[-C--:B------:R-:W-:Y:S01]  /*94d0*/  HMMA.16816.F32 R28, R112, R38.reuse, R28 ;  /* 0x00000026701c723c */ /* 0x080fe2000000181c */
[----:B------:R-:W-:Y:S03]  /*94e0*/  FMUL.FTZ R37, R101, R145 ;  /* 0x0000009165257220 */ /* 0x000fe60000410000 */
[C---:B------:R-:W-:Y:S02]  /*94f0*/  FMUL.FTZ R63, R0.reuse, R63 ;  /* 0x0000003f003f7220 */ /* 0x040fe40000410000 */
[C---:B------:R-:W-:Y:S02]  /*9500*/  FMUL.FTZ R74, R0.reuse, R74 ;  /* 0x0000004a004a7220 */ /* 0x040fe40000410000 */
[C---:B------:R-:W-:Y:S01]  /*9510*/  HMMA.16816.F32 R32, R160.reuse, R38, R32 ;  /* 0x00000026a020723c */ /* 0x040fe20000001820 */
[C---:B------:R-:W-:Y:S03]  /*9520*/  FMUL.FTZ R75, R0.reuse, R75 ;  /* 0x0000004b004b7220 */ /* 0x040fe60000410000 */
[C---:B------:R-:W-:Y:S02]  /*9530*/  FMUL.FTZ R78, R0.reuse, R78 ;  /* 0x0000004e004e7220 */ /* 0x040fe40000410000 */
[----:B------:R-:W-:Y:S02]  /*9540*/  FMUL.FTZ R79, R0, R79 ;  /* 0x0000004f004f7220 */ /* 0x000fe40000410000 */
[----:B------:R-:W-:Y:S04]  /*9550*/  FMUL.FTZ R38, R100, R146 ;  /* 0x0000009264267220 */ /* 0x000fe80000410000 */
[--C-:B-1----:R-:W-:Y:S02]  /*9560*/  FFMA.FTZ R2, R166, c[0x0][0x2d0], -R110.reuse ;  /* 0x0000b400a6027a23 */ /* 0x102fe4000001086e */
[----:B------:R-:W-:Y:S02]  /*9570*/  FMUL.FTZ R39, R100, R147 ;  /* 0x0000009364277220 */ /* 0x000fe40000410000 */
[----:B------:R1:W-:Y:S01]  /*9580*/  MUFU.EX2 R207, R2 ;  /* 0x0000000200cf7308 */ /* 0x0003e20000000800 */
[C---:B------:R-:W-:Y:S02]  /*9590*/  FMUL.FTZ R88, R3.reuse, R88 ;  /* 0x0000005803587220 */ /* 0x040fe40000410000 */
[C---:B------:R-:W-:Y:S02]  /*95a0*/  FMUL.FTZ R89, R3.reuse, R89 ;  /* 0x0000005903597220 */ /* 0x040fe40000410000 */
[-C--:B--2---:R-:W-:Y:S01]  /*95b0*/  HMMA.16816.F32 R36, R160, R116.reuse, R36 ;  /* 0x00000074a024723c */ /* 0x084fe20000001824 */
[C---:B------:R-:W-:Y:S02]  /*95c0*/  FMUL.FTZ R90, R0.reuse, R90 ;  /* 0x0000005a005a7220 */ /* 0x040fe40000410000 */
[C---:B------:R-:W-:Y:S02]  /*95d0*/  FMUL.FTZ R91, R0.reuse, R91 ;  /* 0x0000005b005b7220 */ /* 0x040fe40000410000 */
[C---:B------:R-:W-:Y:S02]  /*95e0*/  FMUL.FTZ R92, R3.reuse, R92 ;  /* 0x0000005c035c7220 */ /* 0x040fe40000410000 */
[----:B------:R-:W-:Y:S01]  /*95f0*/  FMUL.FTZ R93, R3, R93 ;  /* 0x0000005d035d7220 */ /* 0x000fe20000410000 */
[C---:B------:R-:W-:Y:S01]  /*9600*/  HMMA.16816.F32 R40, R112.reuse, R116, R40 ;  /* 0x000000747028723c */ /* 0x040fe20000001828 */
[C---:B------:R-:W-:Y:S03]  /*9610*/  FMUL.FTZ R94, R0.reuse, R94 ;  /* 0x0000005e005e7220 */ /* 0x040fe60000410000 */
[----:B------:R-:W-:Y:S04]  /*9620*/  FMUL.FTZ R95, R0, R95 ;  /* 0x0000005f005f7220 */ /* 0x000fe80000410000 */
[-C--:B------:R-:W-:Y:S01]  /*9630*/  HMMA.16816.F32 R44, R112, R118.reuse, R44 ;  /* 0x00000076702c723c */ /* 0x080fe2000000182c */
[----:B-1----:R-:W-:Y:S07]  /*9640*/  FFMA.FTZ R2, R167, c[0x0][0x2d0], -R110 ;  /* 0x0000b400a7027a23 */ /* 0x002fee000001086e */
[C---:B------:R-:W-:Y:S01]  /*9650*/  HMMA.16816.F32 R48, R160.reuse, R118, R48 ;  /* 0x00000076a030723c */ /* 0x040fe20000001830 */
[----:B------:R1:W2:Y:S01]  /*9660*/  MUFU.EX2 R206, R2 ;  /* 0x0000000200ce7308 */ /* 0x0002a20000000800 */
[----:B------:R-:W2:Y:S06]  /*9670*/  LDSM.16.MT88.4 R116, [R209+0x3080] ;  /* 0x00308000d174783b */ /* 0x000eac0000004200 */
[-C--:B----4-:R-:W-:Y:S08]  /*9680*/  HMMA.16816.F32 R52, R160, R120.reuse, R52 ;  /* 0x00000078a034723c */ /* 0x090ff00000001834 */
[C---:B------:R-:W-:Y:S08]  /*9690*/  HMMA.16816.F32 R56, R112.reuse, R120, R56 ;  /* 0x000000787038723c */ /* 0x040ff00000001838 */
[-C--:B------:R-:W-:Y:S01]  /*96a0*/  HMMA.16816.F32 R60, R112, R122.reuse, R60 ;  /* 0x0000007a703c723c */ /* 0x080fe2000000183c */
[--C-:B-1----:R-:W-:Y:S04]  /*96b0*/  FFMA.FTZ R2, R168, c[0x0][0x2d0], -R111.reuse ;  /* 0x0000b400a8027a23 */ /* 0x102fe8000001086f */
[----:B------:R1:W-:Y:S03]  /*96c0*/  MUFU.EX2 R205, R2 ;  /* 0x0000000200cd7308 */ /* 0x0003e60000000800 */
[C---:B------:R-:W-:Y:S01]  /*96d0*/  HMMA.16816.F32 R64, R160.reuse, R122, R64 ;  /* 0x0000007aa040723c */ /* 0x040fe20000001840 */
[----:B------:R-:W4:Y:S07]  /*96e0*/  LDSM.16.MT88.4 R120, [R210+0x3080] ;  /* 0x00308000d278783b */ /* 0x000f2e0000004200 */
[-C--:B--2---:R-:W-:Y:S08]  /*96f0*/  HMMA.16816.F32 R68, R160, R116.reuse, R68 ;  /* 0x00000074a044723c */ /* 0x084ff00000001844 */
[C---:B------:R-:W-:Y:S01]  /*9700*/  HMMA.16816.F32 R72, R112.reuse, R116, R72 ;  /* 0x000000747048723c */ /* 0x040fe20000001848 */
[----:B-1----:R-:W-:Y:S07]  /*9710*/  FFMA.FTZ R2, R170, c[0x0][0x2d0], -R111 ;  /* 0x0000b400aa027a23 */ /* 0x002fee000001086f */
[-C--:B------:R-:W-:Y:S01]  /*9720*/  HMMA.16816.F32 R76, R112, R118.reuse, R76 ;  /* 0x00000076704c723c */ /* 0x080fe2000000184c */
[----:B------:R1:W2:Y:S07]  /*9730*/  MUFU.EX2 R204, R2 ;  /* 0x0000000200cc7308 */ /* 0x0002ae0000000800 */
[C---:B------:R-:W-:Y:S01]  /*9740*/  HMMA.16816.F32 R80, R160.reuse, R118, R80 ;  /* 0x00000076a050723c */ /* 0x040fe20000001850 */
[----:B------:R-:W2:Y:S07]  /*9750*/  LDSM.16.MT88.4 R116, [R209+0x1c80] ;  /* 0x001c8000d174783b */ /* 0x000eae0000004200 */
[-C--:B----4-:R-:W-:Y:S08]  /*9760*/  HMMA.16816.F32 R84, R160, R120.reuse, R84 ;  /* 0x00000078a054723c */ /* 0x090ff00000001854 */
[C---:B------:R-:W-:Y:S01]  /*9770*/  HMMA.16816.F32 R88, R112.reuse, R120, R88 ;  /* 0x000000787058723c */ /* 0x040fe20000001858 */
[--C-:B-1----:R-:W-:Y:S04]  /*9780*/  FFMA.FTZ R2, R169, c[0x0][0x2d0], -R164.reuse ;  /* 0x0000b400a9027a23 */ /* 0x102fe800000108a4 */
[----:B------:R1:W-:Y:S03]  /*9790*/  MUFU.EX2 R203, R2 ;  /* 0x0000000200cb7308 */ /* 0x0003e60000000800 */
[-C--:B------:R-:W-:Y:S07]  /*97a0*/  HMMA.16816.F32 R92, R112, R122.reuse, R92 ;  /* 0x0000007a705c723c */ /* 0x080fee000000185c */
[----:B---3--:R-:W-:Y:S01]  /*97b0*/  F2FP.PACK_AB R112, R234, R235 ;  /* 0x000000ebea70723e */ /* 0x008fe200000000ff */
[----:B------:R-:W-:Y:S01]  /*97c0*/  HMMA.16816.F32 R96, R160, R122, R96 ;  /* 0x0000007aa060723c */ /* 0x000fe20000001860 */
[----:B-----5:R-:W-:Y:S03]  /*97d0*/  F2FP.PACK_AB R113, R224, R233 ;  /* 0x000000e9e071723e */ /* 0x020fe600000000ff */
[----:B------:R-:W-:Y:S02]  /*97e0*/  F2FP.PACK_AB R114, R206, R207 ;  /* 0x000000cfce72723e */ /* 0x000fe400000000ff */
[----:B--2---:R-:W-:Y:S07]  /*97f0*/  F2FP.PACK_AB R115, R204, R205 ;  /* 0x000000cdcc73723e */ /* 0x004fee00000000ff */
[-C--:B------:R-:W-:Y:S01]  /*9800*/  HMMA.16816.F32 R4, R112, R116.reuse, R4 ;  /* 0x000000747004723c */ /* 0x080fe20000001804 */
[--C-:B-1----:R-:W-:Y:S02]  /*9810*/  FFMA.FTZ R2, R171, c[0x0][0x2d0], -R164.reuse ;  /* 0x0000b400ab027a23 */ /* 0x102fe400000108a4 */
[----:B------:R-:W-:Y:S02]  /*9820*/  LDSM.16.MT88.4 R168, [R209+0x3880] ;  /* 0x00388000d1a8783b */ /* 0x000fe40000004200 */
[----:B------:R1:W2:Y:S02]  /*9830*/  MUFU.EX2 R202, R2 ;  /* 0x0000000200ca7308 */ /* 0x0002a40000000800 */
[--C-:B-1----:R-:W-:Y:S01]  /*9840*/  FFMA.FTZ R2, R173, c[0x0][0x2d0], -R164.reuse ;  /* 0x0000b400ad027a23 */ /* 0x102fe200000108a4 */
[----:B--2---:R-:W-:Y:S07]  /*9850*/  F2FP.PACK_AB R120, R202, R203 ;  /* 0x000000cbca78723e */ /* 0x004fee00000000ff */
[----:B------:R1:W-:Y:S02]  /*9860*/  MUFU.EX2 R201, R2 ;  /* 0x0000000200c97308 */ /* 0x0003e40000000800 */
[----:B-1----:R-:W-:Y:S08]  /*9870*/  FFMA.FTZ R2, R175, c[0x0][0x2d0], -R164 ;  /* 0x0000b400af027a23 */ /* 0x002ff000000108a4 */
        /* <DEDUP_REMOVED lines=13> */
[----:B------:R1:W-:Y:S01]  /*9950*/  MUFU.EX2 R198, R2 ;  /* 0x0000000200c67308 */ /* 0x0003e20000000800 */
[C---:B------:R-:W-:Y:S08]  /*9960*/  HMMA.16816.F32 R8, R120.reuse, R116, R8 ;  /* 0x000000747808723c */ /* 0x040ff00000001808 */
[-C--:B------:R-:W-:Y:S08]  /*9970*/  HMMA.16816.F32 R12, R120, R118.reuse, R12 ;  /* 0x00000076780c723c */ /* 0x080ff0000000180c */
[C---:B------:R-:W-:Y:S01]  /*9980*/  HMMA.16816.F32 R16, R112.reuse, R118, R16 ;  /* 0x000000767010723c */ /* 0x040fe20000001810 */
[----:B------:R-:W2:Y:S03]  /*9990*/  LDSM.16.MT88.4 R116, [R210+0x2880] ;  /* 0x00288000d274783b */ /* 0x000ea60000004200 */
[--C-:B-1----:R-:W-:Y:S04]  /*99a0*/  FFMA.FTZ R2, R184, c[0x0][0x2d0], -R110.reuse ;  /* 0x0000b400b8027a23 */ /* 0x102fe8000001086e */
        /* <DEDUP_REMOVED lines=8> */
[----:B------:R3:W-:Y:S03]  /*9a30*/  MUFU.EX2 R197, R2 ;  /* 0x0000000200c57308 */ /* 0x0007e60000000800 */
[-C--:B------:R-:W-:Y:S08]  /*9a40*/  HMMA.16816.F32 R36, R112, R128.reuse, R36 ;  /* 0x000000807024723c */ /* 0x080ff00000001824 */
[C---:B------:R-:W-:Y:S08]  /*9a50*/  HMMA.16816.F32 R40, R120.reuse, R128, R40 ;  /* 0x000000807828723c */ /* 0x040ff00000001828 */
[-C--:B------:R-:W-:Y:S01]  /*9a60*/  HMMA.16816.F32 R44, R120, R130.reuse, R44 ;  /* 0x00000082782c723c */ /* 0x080fe2000000182c */
[--C-:B---3--:R-:W-:Y:S07]  /*9a70*/  FFMA.FTZ R2, R181, c[0x0][0x2d0], -R111.reuse ;  /* 0x0000b400b5027a23 */ /* 0x108fee000001086f */
[C---:B------:R-:W-:Y:S01]  /*9a80*/  HMMA.16816.F32 R48, R112.reuse, R130, R48 ;  /* 0x000000827030723c */ /* 0x040fe20000001830 */
[----:B------:R3:W-:Y:S01]  /*9a90*/  MUFU.EX2 R196, R2 ;  /* 0x0000000200c47308 */ /* 0x0007e20000000800 */
[----:B------:R-:W4:Y:S06]  /*9aa0*/  LDSM.16.MT88.4 R128, [R210+0x3480] ;  /* 0x00348000d280783b */ /* 0x000f2c0000004200 */
[-C--:B--2---:R-:W-:Y:S08]  /*9ab0*/  HMMA.16816.F32 R52, R112, R116.reuse, R52 ;  /* 0x000000747034723c */ /* 0x084ff00000001834 */
[C---:B------:R-:W-:Y:S08]  /*9ac0*/  HMMA.16816.F32 R56, R120.reuse, R116, R56 ;  /* 0x000000747838723c */ /* 0x040ff00000001838 */
[-C--:B------:R-:W-:Y:S01]  /*9ad0*/  HMMA.16816.F32 R60, R120, R118.reuse, R60 ;  /* 0x00000076783c723c */ /* 0x080fe2000000183c */
[--C-:B---3--:R-:W-:Y:S03]  /*9ae0*/  FFMA.FTZ R2, R193, c[0x0][0x2d0], -R110.reuse ;  /* 0x0000b400c1027a23 */ /* 0x108fe6000001086e */
[----:B------:R-:W-:Y:S01]  /*9af0*/  FFMA.FTZ R110, R194, c[0x0][0x2d0], -R110 ;  /* 0x0000b400c26e7a23 */ /* 0x000fe2000001086e */
[----:B------:R2:W-:Y:S01]  /*9b00*/  MUFU.EX2 R195, R2 ;  /* 0x0000000200c37308 */ /* 0x0005e20000000800 */
[----:B------:R-:W3:Y:S02]  /*9b10*/  LDL.LU R194, [R1+0x10] ;  /* 0x0000100001c27983 */ /* 0x000ee40000300800 */
[C---:B------:R-:W-:Y:S07]  /*9b20*/  HMMA.16816.F32 R64, R112.reuse, R118, R64 ;  /* 0x000000767040723c */ /* 0x040fee0000001840 */
[----:B------:R-:W5:Y:S01]  /*9b30*/  MUFU.EX2 R193, R110 ;  /* 0x0000006e00c17308 */ /* 0x000f620000000800 */
[-C--:B-1----:R-:W-:Y:S08]  /*9b40*/  HMMA.16816.F32 R68, R112, R124.reuse, R68 ;  /* 0x0000007c7044723c */ /* 0x082ff00000001844 */
[C---:B------:R-:W-:Y:S01]  /*9b50*/  HMMA.16816.F32 R72, R120.reuse, R124, R72 ;  /* 0x0000007c7848723c */ /* 0x040fe20000001848 */
[--C-:B--2---:R-:W-:Y:S02]  /*9b60*/  FFMA.FTZ R2, R189, c[0x0][0x2d0], -R111.reuse ;  /* 0x0000b400bd027a23 */ /* 0x104fe4000001086f */
[----:B------:R-:W2:Y:S05]  /*9b70*/  LDL.LU R189, [R1+0xc] ;  /* 0x00000c0001bd7983 */ /* 0x000eaa0000300800 */
[-C--:B------:R-:W-:Y:S01]  /*9b80*/  HMMA.16816.F32 R76, R120, R126.reuse, R76 ;  /* 0x0000007e784c723c */ /* 0x080fe2000000184c */
[----:B------:R1:W-:Y:S03]  /*9b90*/  MUFU.EX2 R184, R2 ;  /* 0x0000000200b87308 */ /* 0x0003e60000000800 */
[----:B------:R-:W-:Y:S02]  /*9ba0*/  FFMA.FTZ R111, R191, c[0x0][0x2d0], -R111 ;  /* 0x0000b400bf6f7a23 */ /* 0x000fe4000001086f */
[----:B------:R-:W3:Y:S01]  /*9bb0*/  LDL.LU R191, [R1+0x4] ;  /* 0x0000040001bf7983 */ /* 0x000ee20000300800 */
[----:B-----5:R-:W-:Y:S01]  /*9bc0*/  F2FP.PACK_AB R110, R193, R195 ;  /* 0x000000c3c16e723e */ /* 0x020fe200000000ff */
[C---:B------:R-:W-:Y:S03]  /*9bd0*/  HMMA.16816.F32 R80, R112.reuse, R126, R80 ;  /* 0x0000007e7050723c */ /* 0x040fe60000001850 */
[----:B------:R-:W5:Y:S05]  /*9be0*/  MUFU.EX2 R182, R111 ;  /* 0x0000006f00b67308 */ /* 0x000f6a0000000800 */
[-C--:B----4-:R-:W-:Y:S08]  /*9bf0*/  HMMA.16816.F32 R84, R112, R128.reuse, R84 ;  /* 0x000000807054723c */ /* 0x090ff00000001854 */
[C---:B------:R-:W-:Y:S01]  /*9c00*/  HMMA.16816.F32 R88, R120.reuse, R128, R88 ;  /* 0x000000807858723c */ /* 0x040fe20000001858 */
[--C-:B-1----:R-:W-:Y:S02]  /*9c10*/  FFMA.FTZ R2, R186, c[0x0][0x2d0], -R164.reuse ;  /* 0x0000b400ba027a23 */ /* 0x102fe400000108a4 */
[----:B------:R-:W4:Y:S02]  /*9c20*/  LDL.LU R186, [R1+0x8] ;  /* 0x0000080001ba7983 */ /* 0x000f240000300800 */
[----:B------:R1:W-:Y:S03]  /*9c30*/  MUFU.EX2 R181, R2 ;  /* 0x0000000200b57308 */ /* 0x0003e60000000800 */
[-C--:B------:R-:W-:Y:S01]  /*9c40*/  HMMA.16816.F32 R92, R120, R130.reuse, R92 ;  /* 0x00000082785c723c */ /* 0x080fe2000000185c */
[----:B-----5:R-:W-:Y:S07]  /*9c50*/  F2FP.PACK_AB R111, R182, R184 ;  /* 0x000000b8b66f723e */ /* 0x020fee00000000ff */
[----:B------:R-:W-:Y:S01]  /*9c60*/  HMMA.16816.F32 R96, R112, R130, R96 ;  /* 0x000000827060723c */ /* 0x000fe20000001860 */
[--C-:B-1----:R-:W-:Y:S04]  /*9c70*/  FFMA.FTZ R2, R187, c[0x0][0x2d0], -R164.reuse ;  /* 0x0000b400bb027a23 */ /* 0x102fe800000108a4 */
[----:B------:R1:W5:Y:S02]  /*9c80*/  MUFU.EX2 R179, R2 ;  /* 0x0000000200b37308 */ /* 0x0003640000000800 */
[--C-:B-1----:R-:W-:Y:S01]  /*9c90*/  FFMA.FTZ R2, R190, c[0x0][0x2d0], -R164.reuse ;  /* 0x0000b400be027a23 */ /* 0x102fe200000108a4 */
[----:B-----5:R-:W-:Y:S01]  /*9ca0*/  F2FP.PACK_AB R160, R179, R181 ;  /* 0x000000b5b3a0723e */ /* 0x020fe200000000ff */
[----:B------:R-:W-:Y:S06]  /*9cb0*/  FFMA.FTZ R164, R192, c[0x0][0x2d0], -R164 ;  /* 0x0000b400c0a47a23 */ /* 0x000fec00000108a4 */
[----:B------:R1:W-:Y:S10]  /*9cc0*/  MUFU.EX2 R180, R2 ;  /* 0x0000000200b47308 */ /* 0x0003f40000000800 */
[----:B------:R-:W5:Y:S01]  /*9cd0*/  MUFU.EX2 R178, R164 ;  /* 0x000000a400b27308 */ /* 0x000f620000000800 */
[--C-:B-1----:R-:W-:Y:S09]  /*9ce0*/  FFMA.FTZ R2, R183, c[0x0][0x2d0], -R165.reuse ;  /* 0x0000b400b7027a23 */ /* 0x102ff200000108a5 */
[----:B------:R1:W-:Y:S01]  /*9cf0*/  MUFU.EX2 R173, R2 ;  /* 0x0000000200ad7308 */ /* 0x0003e20000000800 */
[----:B-----5:R-:W-:Y:S01]  /*9d00*/  F2FP.PACK_AB R162, R178, R180 ;  /* 0x000000b4b2a2723e */ /* 0x020fe200000000ff */
[--C-:B-1----:R-:W-:Y:S08]  /*9d10*/  FFMA.FTZ R2, R185, c[0x0][0x2d0], -R165.reuse ;  /* 0x0000b400b9027a23 */ /* 0x102ff000000108a5 */
[----:B------:R1:W5:Y:S02]  /*9d20*/  MUFU.EX2 R172, R2 ;  /* 0x0000000200ac7308 */ /* 0x0003640000000800 */
[--C-:B-1----:R-:W-:Y:S01]  /*9d30*/  FFMA.FTZ R2, R188, c[0x0][0x2d0], -R165.reuse ;  /* 0x0000b400bc027a23 */ /* 0x102fe200000108a5 */
[----:B-----5:R-:W-:Y:S01]  /*9d40*/  F2FP.PACK_AB R161, R172, R173 ;  /* 0x000000adaca1723e */ /* 0x020fe200000000ff */
[----:B------:R-:W-:Y:S01]  /*9d50*/  FFMA.FTZ R165, R109, c[0x0][0x2d0], -R165 ;  /* 0x0000b4006da57a23 */ /* 0x000fe200000108a5 */
[----:B------:R-:W-:Y:S05]  /*9d60*/  F2FP.PACK_AB R109, R196, R197 ;  /* 0x000000c5c46d723e */ /* 0x000fea00000000ff */
[----:B------:R-:W-:Y:S02]  /*9d70*/  MUFU.EX2 R107, R2 ;  /* 0x00000002006b7308 */ /* 0x000fe40000000800 */
[-C--:B------:R-:W-:Y:S01]  /*9d80*/  HMMA.16816.F32 R112, R108, R132.reuse, R4 ;  /* 0x000000846c70723c */ /* 0x080fe20000001804 */
[----:B------:R-:W-:Y:S07]  /*9d90*/  LDSM.16.MT88.4 R4, [R210+0x3880] ;  /* 0x00388000d204783b */ /* 0x000fee0000004200 */
[----:B------:R-:W1:Y:S04]  /*9da0*/  MUFU.EX2 R103, R165 ;  /* 0x000000a500677308 */ /* 0x000e680000000800 */
[----:B-1----:R-:W-:Y:S01]  /*9db0*/  F2FP.PACK_AB R163, R103, R107 ;  /* 0x0000006b67a3723e */ /* 0x002fe200000000ff */
[----:B------:R-:W1:Y:S06]  /*9dc0*/  LDSM.16.MT88.4 R164, [R210+0x2c80] ;  /* 0x002c8000d2a4783b */ /* 0x000e6c0000004200 */
        /* <DEDUP_REMOVED lines=11> */
[-C--:B-1----:R-:W-:Y:S01]  /*9e80*/  HMMA.16816.F32 R52, R108, R164.reuse, R52 ;  /* 0x000000a46c34723c */ /* 0x082fe20000001834 */
[----:B--2---:R-:W-:Y:S04]  /*9e90*/  FFMA.FTZ R3, R3, R189, R240 ;  /* 0x000000bd03037223 */ /* 0x004fe800000100f0 */
[----:B------:R-:W-:Y:S02]  /*9ea0*/  FADD.FTZ R3, R241, R3 ;  /* 0x00000003f1037221 */ /* 0x000fe40000010000 */
[----:B---3--:R-:W-:Y:S01]  /*9eb0*/  FFMA.FTZ R100, R100, R191, R244 ;  /* 0x000000bf64647223 */ /* 0x008fe200000100f4 */
[C---:B------:R-:W-:Y:S04]  /*9ec0*/  HMMA.16816.F32 R56, R160.reuse, R164, R56 ;  /* 0x000000a4a038723c */ /* 0x040fe80000001838 */
[----:B------:R-:W-:Y:S02]  /*9ed0*/  FADD.FTZ R100, R245, R100 ;  /* 0x00000064f5647221 */ /* 0x000fe40000010000 */
[----:B------:R-:W-:Y:S02]  /*9ee0*/  FADD.FTZ R8, R242, R3 ;  /* 0x00000003f2087221 */ /* 0x000fe40000010000 */
[----:B------:R-:W-:Y:S01]  /*9ef0*/  FFMA.FTZ R3, R0, R194, R236 ;  /* 0x000000c200037223 */ /* 0x000fe200000100ec */
[-C--:B------:R-:W-:Y:S03]  /*9f00*/  HMMA.16816.F32 R60, R160, R166.reuse, R60 ;  /* 0x000000a6a03c723c */ /* 0x080fe6000000183c */
[----:B------:R-:W-:Y:S02]  /*9f10*/  FADD.FTZ R100, R246, R100 ;  /* 0x00000064f6647221 */ /* 0x000fe40000010000 */
[----:B------:R-:W-:Y:S02]  /*9f20*/  FADD.FTZ R3, R237, R3 ;  /* 0x00000003ed037221 */ /* 0x000fe40000010000 */
[----:B------:R-:W-:Y:S02]  /*9f30*/  FADD.FTZ R0, R243, R8 ;  /* 0x00000008f3007221 */ /* 0x000fe40000010000 */
[----:B------:R-:W-:Y:S01]  /*9f40*/  FADD.FTZ R3, R238, R3 ;  /* 0x00000003ee037221 */ /* 0x000fe20000010000 */
[C---:B------:R-:W-:Y:S02]  /*9f50*/  HMMA.16816.F32 R64, R108.reuse, R166, R64 ;  /* 0x000000a66c40723c */ /* 0x040fe40000001840 */
[----:B----4-:R-:W-:Y:S02]  /*9f60*/  FFMA.FTZ R101, R101, R186, R248 ;  /* 0x000000ba65657223 */ /* 0x010fe400000100f8 */
[----:B------:R-:W-:Y:S02]  /*9f70*/  FADD.FTZ R8, R203, R0 ;  /* 0x00000000cb087221 */ /* 0x000fe40000010000 */
[----:B------:R-:W-:Y:S02]  /*9f80*/  FADD.FTZ R2, R249, R101 ;  /* 0x00000065f9027221 */ /* 0x000fe40000010000 */
[-C--:B------:R-:W-:Y:S01]  /*9f90*/  HMMA.16816.F32 R68, R108, R168.reuse, R68 ;  /* 0x000000a86c44723c */ /* 0x080fe20000001844 */
[----:B------:R-:W-:Y:S03]  /*9fa0*/  FADD.FTZ R3, R239, R3 ;  /* 0x00000003ef037221 */ /* 0x000fe60000010000 */
[----:B------:R-:W-:Y:S01]  /*9fb0*/  FADD.FTZ R2, R250, R2 ;  /* 0x00000002fa027221 */ /* 0x000fe20000010000 */
[----:B------:R-:W-:Y:S01]  /*9fc0*/  MOV R101, R106 ;  /* 0x0000006a00657202 */ /* 0x000fe20000000f00 */
[----:B------:R-:W-:Y:S02]  /*9fd0*/  FADD.FTZ R3, R177, R3 ;  /* 0x00000003b1037221 */ /* 0x000fe40000010000 */
[----:B------:R-:W-:Y:S01]  /*9fe0*/  FADD.FTZ R9, R251, R2 ;  /* 0x00000002fb097221 */ /* 0x000fe20000010000 */
[C---:B------:R-:W-:Y:S03]  /*9ff0*/  HMMA.16816.F32 R72, R160.reuse, R168, R72 ;  /* 0x000000a8a048723c */ /* 0x040fe60000001848 */
[----:B------:R-:W-:Y:S01]  /*a000*/  FADD.FTZ R2, R247, R100 ;  /* 0x00000064f7027221 */ /* 0x000fe20000010000 */
[----:B------:R-:W-:Y:S01]  /*a010*/  MOV R100, R102 ;  /* 0x0000006600647202 */ /* 0x000fe20000000f00 */
[----:B------:R-:W-:Y:S02]  /*a020*/  FADD.FTZ R9, R235, R9 ;  /* 0x00000009eb097221 */ /* 0x000fe40000010000 */
[----:B------:R-:W-:Y:S01]  /*a030*/  FADD.FTZ R10, R233, R2 ;  /* 0x00000002e90a7221 */ /* 0x000fe20000010000 */
[-C--:B------:R-:W-:Y:S01]  /*a040*/  HMMA.16816.F32 R76, R160, R170.reuse, R76 ;  /* 0x000000aaa04c723c */ /* 0x080fe2000000184c */
[----:B------:R-:W-:Y:S03]  /*a050*/  FADD.FTZ R2, R234, R9 ;  /* 0x00000009ea027221 */ /* 0x000fe60000010000 */
[----:B------:R-:W-:Y:S01]  /*a060*/  FADD.FTZ R0, R224, R10 ;  /* 0x0000000ae0007221 */ /* 0x000fe20000010000 */
[----:B------:R-:W-:Y:S01]  /*a070*/  IADD3 R224, R226, -0x1, RZ ;  /* 0xffffffffe2e07810 */ /* 0x000fe20007ffe0ff */
        /* <DEDUP_REMOVED lines=9> */
[----:B------:R-:W-:Y:S04]  /*a110*/  FADD.FTZ R3, R174, R3 ;  /* 0x00000003ae037221 */ /* 0x000fe80000010000 */
[----:B------:R-:W-:Y:S01]  /*a120*/  FADD.FTZ R3, R175, R3 ;  /* 0x00000003af037221 */ /* 0x000fe20000010000 */
[C---:B------:R-:W-:Y:S07]  /*a130*/  HMMA.16816.F32 R88, R160.reuse, R4, R88 ;  /* 0x00000004a058723c */ /* 0x040fee0000001858 */
[----:B------:R-:W-:Y:S01]  /*a140*/  FADD.FTZ R5, R204, R8 ;  /* 0x00000008cc057221 */ /* 0x000fe20000010000 */
[-C--:B------:R-:W-:Y:S01]  /*a150*/  HMMA.16816.F32 R92, R160, R6.reuse, R92 ;  /* 0x00000006a05c723c */ /* 0x080fe2000000185c */
[----:B------:R-:W-:Y:S03]  /*a160*/  FADD.FTZ R8, R200, R2 ;  /* 0x00000002c8087221 */ /* 0x000fe60000010000 */
[----:B------:R-:W-:Y:S02]  /*a170*/  FADD.FTZ R4, R198, R0 ;  /* 0x00000000c6047221 */ /* 0x000fe40000010000 */
[----:B------:R-:W-:Y:S02]  /*a180*/  FADD.FTZ R2, R197, R5 ;  /* 0x00000005c5027221 */ /* 0x000fe40000010000 */
[----:B------:R-:W-:Y:S01]  /*a190*/  FADD.FTZ R0, R181, R8 ;  /* 0x00000008b5007221 */ /* 0x000fe20000010000 */
[----:B------:R-:W-:Y:S03]  /*a1a0*/  HMMA.16816.F32 R96, R108, R6, R96 ;  /* 0x000000066c60723c */ /* 0x000fe60000001860 */
[----:B------:R-:W-:Y:S02]  /*a1b0*/  FADD.FTZ R4, R199, R4 ;  /* 0x00000004c7047221 */ /* 0x000fe40000010000 */
[----:B------:R-:W-:Y:S02]  /*a1c0*/  FADD.FTZ R5, R196, R2 ;  /* 0x00000002c4057221 */ /* 0x000fe40000010000 */
[----:B------:R-:W-:Y:S01]  /*a1d0*/  FADD.FTZ R2, R173, R3 ;  /* 0x00000003ad027221 */ /* 0x000fe20000010000 */
[----:B------:R-:W-:Y:S01]  /*a1e0*/  MOV R108, R102 ;  /* 0x00000066006c7202 */ /* 0x000fe20000000f00 */
[----:B------:R-:W-:Y:S03]  /*a1f0*/  FADD.FTZ R3, R179, R0 ;  /* 0x00000000b3037221 */ /* 0x000fe60000010000 */
[----:B------:R-:W-:Y:S02]  /*a200*/  FADD.FTZ R0, R195, R4 ;  /* 0x00000004c3007221 */ /* 0x000fe40000010000 */
[----:B------:R-:W-:Y:S02]  /*a210*/  FADD.FTZ R4, R184, R5 ;  /* 0x00000005b8047221 */ /* 0x000fe40000010000 */
[----:B------:R-:W-:Y:S02]  /*a220*/  FADD.FTZ R5, R193, R0 ;  /* 0x00000000c1057221 */ /* 0x000fe40000010000 */
[----:B------:R-:W-:Y:S02]  /*a230*/  FADD.FTZ R4, R182, R4 ;  /* 0x00000004b6047221 */ /* 0x000fe40000010000 */
[----:B------:R-:W-:Y:S01]  /*a240*/  FADD.FTZ R2, R172, R2 ;  /* 0x00000002ac027221 */ /* 0x000fe20000010000 */
[----:B------:R1:W-:Y:S01]  /*a250*/  STL [R1+0x8], R5 ;  /* 0x0000080501007387 */ /* 0x0003e20000100800 */
[----:B------:R-:W-:Y:S02]  /*a260*/  FADD.FTZ R3, R180, R3 ;  /* 0x00000003b4037221 */ /* 0x000fe40000010000 */
[----:B------:R-:W-:Y:S01]  /*a270*/  FADD.FTZ R0, R107, R2 ;  /* 0x000000026b007221 */ /* 0x000fe20000010000 */
[----:B------:R1:W-:Y:S01]  /*a280*/  STL [R1+0x4], R4 ;  /* 0x0000040401007387 */ /* 0x0003e20000100800 */
[----:B------:R-:W-:Y:S01]  /*a290*/  FADD.FTZ R2, R178, R3 ;  /* 0x00000003b2027221 */ /* 0x000fe20000010000 */
[----:B------:R-:W-:Y:S01]  /*a2a0*/  MOV R107, R104 ;  /* 0x00000068006b7202 */ /* 0x000fe20000000f00 */
[----:B------:R-:W-:Y:S01]  /*a2b0*/  FADD.FTZ R0, R103, R0 ;  /* 0x0000000067007221 */ /* 0x000fe20000010000 */
[----:B------:R-:W-:Y:S02]  /*a2c0*/  MOV R103, R105 ;  /* 0x0000006900677202 */ /* 0x000fe40000000f00 */
[----:B------:R1:W-:Y:S04]  /*a2d0*/  STL [R1+0xc], R2 ;  /* 0x00000c0201007387 */ /* 0x0003e80000100800 */
[----:B------:R1:W-:Y:S02]  /*a2e0*/  STL [R1+0x10], R0 ;  /* 0x0000100001007387 */ /* 0x0003e40000100800 */
[----:B-1----:R-:W-:-:S05]  /*a2f0*/  @P0 BRA `(.L_x_212) ;  /* 0xffffba3000000947 */ /* 0x002fca000383ffff */
.L_x_191:
[----:B------:R-:W1:Y:S01]  /*a300*/  S2R R0, SR_CTAID.X ;  /* 0x0000000000007919 */ /* 0x000e620000002500 */
[----:B------:R-:W-:Y:S01]  /*a310*/  IMAD.MOV.U32 R2, RZ, RZ, c[0x0][0x2c4] ;  /* 0x0000b100ff027624 */ /* 0x000fe200078e00ff */
[----:B------:R-:W-:Y:S01]  /*a320*/  MOV R6, c[0x0][0x2ac] ;  /* 0x0000ab0000067a02 */ /* 0x000fe20000000f00 */
[----:B------:R-:W-:-:S02]  /*a330*/  IMAD.MOV.U32 R5, RZ, RZ, 0x1 ;  /* 0x00000001ff057424 */ /* 0x000fc400078e00ff */
[----:B------:R-:W-:Y:S01]  /*a340*/  IMAD.MOV.U32 R4, RZ, RZ, 0x1 ;  /* 0x00000001ff047424 */ /* 0x000fe200078e00ff */
[----:B------:R-:W-:Y:S02]  /*a350*/  ISETP.NE.AND P1, PT, R2, 0x1, PT ;  /* 0x000000010200780c */ /* 0x000fe40003f25270 */
[----:B------:R-:W-:Y:S02]  /*a360*/  ISETP.LE.AND P0, PT, R5, c[0x0][0x32c], PT ;  /* 0x0000cb0005007a0c */ /* 0x000fe40003f03270 */
[----:B------:R-:W-:-:S05]  /*a370*/  IADD3 R3, R4, -c[0x0][0x168], RZ ;  /* 0x80005a0004037a10 */ /* 0x000fca0007ffe0ff */
[----:B------:R-:W-:Y:S01]  /*a380*/  IMAD R3, R6, c[0x0][0x1d0], R3 ;  /* 0x0000740006037a24 */ /* 0x000fe200078e0203 */
[----:B-1----:R-:W-:-:S05]  /*a390*/  LEA R0, R0, 0x7f, 0x7 ;  /* 0x0000007f00007811 */ /* 0x002fca00078e38ff */
[----:B------:R-:W-:-:S05]  /*a3a0*/  @P1 IMAD.HI.U32 R2, R0, c[0x0][0x2c8], RZ ;  /* 0x0000b20000021a27 */ /* 0x000fca00078e00ff */
[----:B------:R-:W-:-:S04]  /*a3b0*/  @P1 SHF.R.U32.HI R0, RZ, c[0x0][0x2cc], R2 ;  /* 0x0000b300ff001a19 */ /* 0x000fc80000011602 */
[----:B------:R-:W-:-:S04]  /*a3c0*/  IADD3 R0, R3, R0, RZ ;  /* 0x0000000003007210 */ /* 0x000fc80007ffe0ff */
[----:B------:R-:W-:Y:S01]  /*a3d0*/  IADD3 R2, R0, -c[0x0][0x324], RZ ;  /* 0x8000c90000027a10 */ /* 0x000fe20007ffe0ff */
[----:B------:R-:W-:Y:S05]  /*a3e0*/  @!P0 BRA `(.L_x_213) ;  /* 0x000000d000008947 */ /* 0x000fea0003800000 */
[----:B------:R-:W-:-:S13]  /*a3f0*/  ISETP.GT.AND P0, PT, R0, -0x1, PT ;  /* 0xffffffff0000780c */ /* 0x000fda0003f04270 */
[----:B------:R-:W-:Y:S05]  /*a400*/  @P0 BRA `(.L_x_214) ;  /* 0x0000006000000947 */ /* 0x000fea0003800000 */
[----:B------:R-:W-:Y:S02]  /*a410*/  ISETP.NE.AND P0, PT, R4, c[0x0][0x32c], PT ;  /* 0x0000cb0004007a0c */ /* 0x000fe40003f05270 */
[----:B------:R-:W-:-:S11]  /*a420*/  LOP3.LUT R0, RZ, R0, RZ, 0x33, !PT ;  /* 0x00000000ff007212 */ /* 0x000fd600078e33ff */
[----:B------:R-:W-:-:S05]  /*a430*/  @P0 IMAD.HI.U32 R3, R0, c[0x0][0x330], RZ ;  /* 0x0000cc0000030a27 */ /* 0x000fca00078e00ff */
[----:B------:R-:W-:-:S04]  /*a440*/  @P0 SHF.R.U32.HI R0, RZ, c[0x0][0x334], R3 ;  /* 0x0000cd00ff000a19 */ /* 0x000fc80000011603 */
[----:B------:R-:W-:Y:S01]  /*a450*/  LOP3.LUT R0, RZ, R0, RZ, 0x33, !PT ;  /* 0x00000000ff007212 */ /* 0x000fe200078e33ff */
[----:B------:R-:W-:Y:S05]  /*a460*/  BRA `(.L_x_215) ;  /* 0x0000003000007947 */ /* 0x000fea0003800000 */
.L_x_214:
[----:B------:R-:W-:-:S13]  /*a470*/  ISETP.NE.AND P0, PT, R4, c[0x0][0x32c], PT ;  /* 0x0000cb0004007a0c */ /* 0x000fda0003f05270 */
[----:B------:R-:W-:-:S05]  /*a480*/  @P0 IMAD.HI.U32 R3, R0, c[0x0][0x330], RZ ;  /* 0x0000cc0000030a27 */ /* 0x000fca00078e00ff */
[----:B------:R-:W-:-:S05]  /*a490*/  @P0 SHF.R.U32.HI R0, RZ, c[0x0][0x334], R3 ;  /* 0x0000cd00ff000a19 */ /* 0x000fca0000011603 */
.L_x_215:
[----:B------:R-:W-:-:S05]  /*a4a0*/  IMAD R0, R0, c[0x0][0x32c], RZ ;  /* 0x0000cb0000007a24 */ /* 0x000fca00078e02ff */
[----:B------:R-:W-:-:S03]  /*a4b0*/  IMNMX R2, R2, R0, !PT ;  /* 0x0000000002027217 */ /* 0x000fc60007800200 */
.L_x_213:
[----:B------:R-:W2:Y:S01]  /*a4c0*/  LDL R3, [R1+0x14] ;  /* 0x0000140001037983 */ /* 0x000ea20000100800 */
[----:B------:R-:W-:-:S05]  /*a4d0*/  IADD3 R2, R2, 0x2f, RZ ;  /* 0x0000002f02027810 */ /* 0x000fca0007ffe0ff */
[----:B------:R-:W-:-:S05]  /*a4e0*/  IMAD.HI R2, R2, 0x2aaaaaab, RZ ;  /* 0x2aaaaaab02027827 */ /* 0x000fca00078e02ff */
[----:B------:R-:W-:-:S04]  /*a4f0*/  SHF.R.U32.HI R0, RZ, 0x1f, R2 ;  /* 0x0000001fff007819 */ /* 0x000fc80000011602 */
[----:B------:R-:W-:-:S04]  /*a500*/  LEA.HI.SX32 R0, R2, R0, 0x1d ;  /* 0x0000000002007211 */ /* 0x000fc800078feaff */
[----:B--2---:R-:W-:-:S04]  /*a510*/  IMNMX R3, R3, R0, !PT ;  /* 0x0000000003037217 */ /* 0x004fc80007800200 */
[----:B------:R-:W-:Y:S01]  /*a520*/  ISETP.GE.AND P0, PT, R224, R3, PT ;  /* 0x00000003e000720c */ /* 0x000fe20003f06270 */
[----:B------:R1:W-:-:S12]  /*a530*/  STL [R1+0x20], R3 ;  /* 0x0000200301007387 */ /* 0x0003d80000100800 */
[----:B------:R-:W-:Y:S05]  /*a540*/  @!P0 BRA `(.L_x_216) ;  /* 0x0000327000008947 */ /* 0x000fea0003800000 */
[----:B------:R-:W2:Y:S01]  /*a550*/  LDL R8, [R1+0x2c] ;  /* 0x00002c0001087983 */ /* 0x000ea20000100800 */
[----:B-1----:R-:W-:-:S03]  /*a560*/  SHF.R.S32.HI R3, RZ, 0x1f, R227 ;  /* 0x0000001fff037819 */ /* 0x002fc600000114e3 */
[----:B------:R-:W3:Y:S01]  /*a570*/  LDL R5, [R1+0x28] ;  /* 0x0000280001057983 */ /* 0x000ee20000100800 */
[C---:B------:R-:W-:Y:S02]  /*a580*/  SHF.L.U64.HI R231, R227.reuse, 0x1, R3 ;  /* 0x00000001e3e77819 */ /* 0x040fe40000010203 */
[C---:B------:R-:W-:Y:S02]  /*a590*/  IADD3 R3, R227.reuse, 0x40, RZ ;  /* 0x00000040e3037810 */ /* 0x040fe40007ffe0ff */
[C---:B------:R-:W-:Y:S02]  /*a5a0*/  IADD3 R6, R227.reuse, 0x20, RZ ;  /* 0x00000020e3067810 */ /* 0x040fe40007ffe0ff */
[C---:B------:R-:W-:Y:S02]  /*a5b0*/  IADD3 R4, R227.reuse, 0x40, RZ ;  /* 0x00000040e3047810 */ /* 0x040fe40007ffe0ff */
[----:B------:R-:W-:Y:S02]  /*a5c0*/  SHF.R.S32.HI R3, RZ, 0x1f, R3 ;  /* 0x0000001fff037819 */ /* 0x000fe40000011403 */
[----:B------:R-:W-:-:S02]  /*a5d0*/  IADD3 R7, R227, 0x20, RZ ;  /* 0x00000020e3077810 */ /* 0x000fc40007ffe0ff */
[----:B------:R-:W-:Y:S02]  /*a5e0*/  SHF.R.S32.HI R6, RZ, 0x1f, R6 ;  /* 0x0000001fff067819 */ /* 0x000fe40000011406 */
[----:B------:R-:W-:Y:S02]  /*a5f0*/  LEA.HI R3, R3, R4, RZ, 0x3 ;  /* 0x0000000403037211 */ /* 0x000fe400078f18ff */
[----:B------:R-:W-:Y:S02]  /*a600*/  LEA.HI R6, R6, R7, RZ, 0x3 ;  /* 0x0000000706067211 */ /* 0x000fe400078f18ff */
[----:B------:R-:W-:Y:S02]  /*a610*/  LOP3.LUT R3, R3, 0xfffffff8, RZ, 0xc0, !PT ;  /* 0xfffffff803037812 */ /* 0x000fe400078ec0ff */
[----:B------:R-:W-:Y:S01]  /*a620*/  LOP3.LUT R6, R6, 0xfffffff8, RZ, 0xc0, !PT ;  /* 0xfffffff806067812 */ /* 0x000fe200078ec0ff */
[----:B------:R-:W-:Y:S02]  /*a630*/  IMAD.SHL.U32 R0, R227, 0x2, RZ ;  /* 0x00000002e3007824 */ /* 0x000fe400078e00ff */
[----:B------:R-:W-:-:S02]  /*a640*/  IMAD.SHL.U32 R226, R3, 0x2, RZ ;  /* 0x0000000203e27824 */ /* 0x000fc400078e00ff */
[C---:B------:R-:W-:Y:S01]  /*a650*/  IMAD.SHL.U32 R229, R6.reuse, 0x2, RZ ;  /* 0x0000000206e57824 */ /* 0x040fe200078e00ff */
[----:B--2---:R-:W-:Y:S02]  /*a660*/  SHF.L.U64.HI R230, R6, 0x1, R8 ;  /* 0x0000000106e67819 */ /* 0x004fe40000010208 */
[----:B---3--:R-:W-:Y:S02]  /*a670*/  SHF.L.U64.HI R228, R3, 0x1, R5 ;  /* 0x0000000103e47819 */ /* 0x008fe40000010205 */
.L_x_221:
[----:B------:R-:W2:Y:S01]  /*a680*/  LDL R0, [R1+0x14] ;  /* 0x0000140001007983 */ /* 0x000ea20000100800 */
[----:B------:R-:W-:Y:S04]  /*a690*/  DEPBAR.LE SB0, 0x0 ;  /* 0x000080000000791a */ /* 0x000fe80000000000 */
[----:B------:R-:W-:Y:S01]  /*a6a0*/  BAR.SYNC.DEFER_BLOCKING 0x0 ;  /* 0x0000000000007b1d */ /* 0x000fe20000010000 */
[----:B------:R-:W-:Y:S01]  /*a6b0*/  IMAD.MOV.U32 R101, RZ, RZ, R106 ;  /* 0x000000ffff657224 */ /* 0x000fe200078e006a */
[----:B------:R-:W-:Y:S01]  /*a6c0*/  MOV R102, R105 ;  /* 0x0000006900667202 */ /* 0x000fe20000000f00 */
[----:B------:R-:W-:Y:S03]  /*a6d0*/  IMAD.MOV.U32 R109, RZ, RZ, R104 ;  /* 0x000000ffff6d7224 */ /* 0x000fe600078e0068 */
        /* <DEDUP_REMOVED lines=51> */
.L_x_261:
        /* <DEDUP_REMOVED lines=18> */
.L_x_218:
[----:B------:R-:W-:Y:S05]  /*ab30*/  BSYNC B0 ;  /* 0x0000000000007941 */ /* 0x000fea0003800000 */
.L_x_217:
        /* <DEDUP_REMOVED lines=102> */
[----:B------:R-:W-:Y:S03]  /*b1a0*/  FMUL.FTZ R15, R15, c[0x0][0x320] ;  /* 0x0000c8000f0f7a20 */ /* 0x000fe60000410000 */
        /* <DEDUP_REMOVED lines=9> */
[----:B------:R-:W-:Y:S04]  /*b240*/  DEPBAR.LE SB0, 0x0 ;  /* 0x000080000000791a */ /* 0x000fe80000000000 */
[-C--:B----4-:R-:W-:Y:S04]  /*b250*/  HMMA.16816.F32 R20, R192, R4.reuse, R20 ;  /* 0x00000004c014723c */ /* 0x090fe80000001814 */
[----:B------:R4:W2:Y:S01]  /*b260*/  MUFU.TANH R111, R13 ;  /* 0x0000000d006f7308 */ /* 0x0008a20000002400 */
[----:B------:R-:W-:Y:S01]  /*b270*/  BAR.SYNC.DEFER_BLOCKING 0x0 ;  /* 0x0000000000007b1d */ /* 0x000fe20000010000 */
[----:B-1----:R-:W-:Y:S02]  /*b280*/  FMUL.FTZ R16, R18, c[0x0][0x320] ;  /* 0x0000c80012107a20 */ /* 0x002fe40000410000 */
[----:B------:R-:W-:Y:S01]  /*b290*/  FMUL.FTZ R18, R19, c[0x0][0x320] ;  /* 0x0000c80013127a20 */ /* 0x000fe20000410000 */
[C---:B------:R-:W-:Y:S05]  /*b2a0*/  HMMA.16816.F32 R24, R164.reuse, R4, R24 ;  /* 0x00000004a418723c */ /* 0x040fea0000001818 */
[----:B------:R4:W1:Y:S03]  /*b2b0*/  MUFU.TANH R171, R14 ;  /* 0x0000000e00ab7308 */ /* 0x0008660000002400 */
[-C--:B------:R-:W-:Y:S07]  /*b2c0*/  HMMA.16816.F32 R28, R164, R6.reuse, R28 ;  /* 0x00000006a41c723c */ /* 0x080fee000000181c */
[----:B------:R4:W1:Y:S01]  /*b2d0*/  MUFU.TANH R170, R15 ;  /* 0x0000000f00aa7308 */ /* 0x0008620000002400 */
        /* <DEDUP_REMOVED lines=8> */
[----:B------:R-:W1:Y:S01]  /*b360*/  MUFU.TANH R16, R16 ;  /* 0x0000001000107308 */ /* 0x000e620000002400 */
[----:B------:R-:W-:Y:S01]  /*b370*/  FMUL.FTZ R25, R25, c[0x0][0x320] ;  /* 0x0000c80019197a20 */ /* 0x000fe20000410000 */
[C---:B------:R-:W-:Y:S04]  /*b380*/  HMMA.16816.F32 R40, R164.reuse, R8, R40 ;  /* 0x00000008a428723c */ /* 0x040fe80000001828 */
[----:B------:R-:W-:Y:S02]  /*b390*/  FMUL.FTZ R26, R26, c[0x0][0x320] ;  /* 0x0000c8001a1a7a20 */ /* 0x000fe40000410000 */
[----:B------:R-:W-:Y:S02]  /*b3a0*/  FMUL.FTZ R27, R27, c[0x0][0x320] ;  /* 0x0000c8001b1b7a20 */ /* 0x000fe40000410000 */
[----:B------:R-:W1:Y:S01]  /*b3b0*/  MUFU.TANH R18, R18 ;  /* 0x0000001200127308 */ /* 0x000e620000002400 */
[-C--:B------:R-:W-:Y:S03]  /*b3c0*/  HMMA.16816.F32 R44, R164, R10.reuse, R44 ;  /* 0x0000000aa42c723c */ /* 0x080fe6000000182c */
[----:B------:R-:W-:Y:S02]  /*b3d0*/  FMUL.FTZ R28, R28, c[0x0][0x320] ;  /* 0x0000c8001c1c7a20 */ /* 0x000fe40000410000 */
[----:B------:R-:W-:Y:S02]  /*b3e0*/  FMUL.FTZ R29, R29, c[0x0][0x320] ;  /* 0x0000c8001d1d7a20 */ /* 0x000fe40000410000 */
[----:B------:R-:W-:Y:S01]  /*b3f0*/  FMUL.FTZ R30, R30, c[0x0][0x320] ;  /* 0x0000c8001e1e7a20 */ /* 0x000fe20000410000 */
[----:B------:R-:W-:Y:S01]  /*b400*/  HMMA.16816.F32 R48, R192, R10, R48 ;  /* 0x0000000ac030723c */ /* 0x000fe20000001830 */
[----:B------:R4:W1:Y:S03]  /*b410*/  MUFU.TANH R175, R20 ;  /* 0x0000001400af7308 */ /* 0x0008660000002400 */
[----:B------:R-:W-:Y:S02]  /*b420*/  FMUL.FTZ R31, R31, c[0x0][0x320] ;  /* 0x0000c8001f1f7a20 */ /* 0x000fe40000410000 */
[----:B------:R-:W-:Y:S02]  /*b430*/  FMUL.FTZ R32, R32, c[0x0][0x320] ;  /* 0x0000c80020207a20 */ /* 0x000fe40000410000 */
[----:B------:R-:W-:Y:S03]  /*b440*/  FMUL.FTZ R33, R33, c[0x0][0x320] ;  /* 0x0000c80021217a20 */ /* 0x000fe60000410000 */
        /* <DEDUP_REMOVED lines=48> */
[----:B------:R4:W1:Y:S01]  /*b750*/  MUFU.TANH R167, R51 ;  /* 0x0000003300a77308 */ /* 0x0008620000002400 */
[----:B------:R-:W-:-:S05]  /*b760*/  @!P0 BRA `(.L_x_220) ;  /* 0x0000043000008947 */ /* 0x000fca0003800000 */
[C---:B--23--:R-:W-:Y:S01]  /*b770*/  IADD3 R232, R227.reuse, 0x20, RZ ;  /* 0x00000020e3e87810 */ /* 0x04cfe20007ffe0ff */
[----:B------:R-:W2:Y:S01]  /*b780*/  LDL R2, [R1+0x24] ;  /* 0x0000240001027983 */ /* 0x000ea20000100800 */
[----:B------:R-:W-:Y:S01]  /*b790*/  ISETP.GE.AND P5, PT, R227, c[0x0][0x1d4], PT ;  /* 0x00007500e3007a0c */ /* 0x000fe20003fa6270 */
[----:B------:R-:W-:Y:S01]  /*b7a0*/  IMAD.MOV.U32 R103, RZ, RZ, c[0x0][0x2b8] ;  /* 0x0000ae00ff677624 */ /* 0x000fe200078e00ff */
[----:B------:R-:W-:Y:S01]  /*b7b0*/  ISETP.GE.AND P4, PT, R232, c[0x0][0x1d4], PT ;  /* 0x00007500e8007a0c */ /* 0x000fe20003f86270 */
[----:B------:R-:W3:Y:S01]  /*b7c0*/  LDL R3, [R1+0x18] ;  /* 0x0000180001037983 */ /* 0x000ee20000100800 */
[----:B------:R-:W-:Y:S02]  /*b7d0*/  IMAD.MOV.U32 R222, RZ, RZ, RZ ;  /* 0x000000ffffde7224 */ /* 0x000fe400078e00ff */
[----:B------:R-:W-:Y:S02]  /*b7e0*/  ISETP.NE.AND P2, PT, R103, 0x1, PT ;  /* 0x000000016700780c */ /* 0x000fe40003f45270 */
[----:B------:R-:W5:Y:S02]  /*b7f0*/  S2R R103, SR_TID.X ;  /* 0x0000000000677919 */ /* 0x000f640000002100 */
[----:B-----5:R-:W-:Y:S04]  /*b800*/  SHF.R.S32.HI R6, RZ, 0x1f, R103 ;  /* 0x0000001fff067819 */ /* 0x020fe80000011467 */
[----:B------:R-:W-:Y:S01]  /*b810*/  LEA.HI R6, R6, R103, RZ, 0x2 ;  /* 0x0000006706067211 */ /* 0x000fe200078f10ff */
[----:B------:R-:W-:Y:S03]  /*b820*/  IMAD.SHL.U32 R103, R227, 0x2, RZ ;  /* 0x00000002e3677824 */ /* 0x000fe600078e00ff */
[----:B------:R-:W-:Y:S01]  /*b830*/  SHF.R.S32.HI R6, RZ, 0x2, R6 ;  /* 0x00000002ff067819 */ /* 0x000fe20000011406 */
[----:B--2---:R-:W-:Y:S01]  /*b840*/  IMAD R2, R224, 0x30, R2 ;  /* 0x00000030e0027824 */ /* 0x004fe200078e0202 */
[----:B---3--:R-:W-:Y:S04]  /*b850*/  ISETP.GT.AND P1, PT, R3, 0x2f, PT ;  /* 0x0000002f0300780c */ /* 0x008fe80003f24270 */
[----:B------:R-:W-:Y:S05]  /*b860*/  IADD3 R2, R2, -0x30, R3 ;  /* 0xffffffd002027810 */ /* 0x000fea0007ffe003 */
[----:B------:R-:W-:Y:S04]  /*b870*/  @P2 IMAD.HI.U32 R3, R2, c[0x0][0x2bc], RZ ;  /* 0x0000af0002032a27 */ /* 0x000fe800078e00ff */
[----:B----4-:R-:W-:Y:S01]  /*b880*/  IMAD.MOV.U32 R0, RZ, RZ, R2 ;  /* 0x000000ffff007224 */ /* 0x010fe200078e0002 */
        /* <DEDUP_REMOVED lines=31> */
[-C--:B------:R-:W-:Y:S02]  /*ba80*/  @P1 IADD3 R10, P0, R0, R226.reuse, RZ ;  /* 0x000000e2000a1210 */ /* 0x080fe40007f1e0ff */
        /* <DEDUP_REMOVED lines=17> */
.L_x_220:
[----:B--234-:R-:W-:Y:S01]  /*bba0*/  FMNMX.FTZ R0, R162, R106, !PT ;  /* 0x0000006aa2007209 */ /* 0x01cfe20007810000 */
[----:B------:R-:W-:Y:S01]  /*bbb0*/  LDSM.16.MT88.4 R20, [R209+0x1880] ;  /* 0x00188000d114783b */ /* 0x000fe20000004200 */
[----:B------:R-:W-:Y:S02]  /*bbc0*/  FMNMX.FTZ R2, R173, R104, !PT ;  /* 0x00000068ad027209 */ /* 0x000fe40007810000 */
[----:B------:R-:W-:Y:S02]  /*bbd0*/  FMNMX.FTZ R106, R161, R0, !PT ;  /* 0x00000000a16a7209 */ /* 0x000fe40007810000 */
[----:B------:R-:W-:Y:S02]  /*bbe0*/  FMNMX.FTZ R0, R163, R105, !PT ;  /* 0x00000069a3007209 */ /* 0x000fe40007810000 */
[----:B------:R-:W-:Y:S01]  /*bbf0*/  FMNMX.FTZ R106, R110, R106, !PT ;  /* 0x0000006a6e6a7209 */ /* 0x000fe20007810000 */
[----:B------:R-:W-:Y:S01]  /*bc00*/  LDSM.16.MT88.4 R36, [R210+0x1880] ;  /* 0x00188000d224783b */ /* 0x000fe20000004200 */
[----:B------:R-:W-:Y:S02]  /*bc10*/  FMNMX.FTZ R0, R169, R0, !PT ;  /* 0x00000000a9007209 */ /* 0x000fe40007810000 */
[----:B-1----:R-:W-:Y:S02]  /*bc20*/  FMNMX.FTZ R106, R17, R106, !PT ;  /* 0x0000006a116a7209 */ /* 0x002fe40007810000 */
        /* <DEDUP_REMOVED lines=23> */
[----:B------:R-:W-:Y:S03]  /*bda0*/  FMNMX.FTZ R2, R184, R2, !PT ;  /* 0x00000002b8027209 */ /* 0x000fe60007810000 */
[----:B------:R-:W1:Y:S01]  /*bdb0*/  SHFL.BFLY PT, R105, R0, 0x2, 0x1f ;  /* 0x0c401f0000697f89 */ /* 0x000e6200000e0000 */
[----:B------:R-:W-:Y:S04]  /*bdc0*/  FMNMX.FTZ R2, R183, R2, !PT ;  /* 0x00000002b7027209 */ /* 0x000fe80007810000 */
[----:B------:R-:W-:Y:S04]  /*bdd0*/  FMNMX.FTZ R2, R187, R2, !PT ;  /* 0x00000002bb027209 */ /* 0x000fe80007810000 */
[----:B------:R-:W-:Y:S04]  /*bde0*/  FMNMX.FTZ R2, R188, R2, !PT ;  /* 0x00000002bc027209 */ /* 0x000fe80007810000 */
[----:B------:R-:W-:Y:S04]  /*bdf0*/  FMNMX.FTZ R2, R200, R2, !PT ;  /* 0x00000002c8027209 */ /* 0x000fe80007810000 */
[----:B------:R-:W-:Y:S04]  /*be00*/  FMNMX.FTZ R2, R199, R2, !PT ;  /* 0x00000002c7027209 */ /* 0x000fe80007810000 */
[----:B------:R-:W-:Y:S02]  /*be10*/  FMNMX.FTZ R2, R192, R2, !PT ;  /* 0x00000002c0027209 */ /* 0x000fe40007810000 */
[----:B-1----:R-:W-:Y:S02]  /*be20*/  FMNMX.FTZ R105, R0, R105, !PT ;  /* 0x0000006900697209 */ /* 0x002fe40007810000 */
[----:B------:R-:W-:Y:S02]  /*be30*/  FMNMX.FTZ R106, R106, R3, !PT ;  /* 0x000000036a6a7209 */ /* 0x000fe40007810000 */
[----:B------:R-:W-:Y:S01]  /*be40*/  FMNMX.FTZ R3, R168, R100, !PT ;  /* 0x00000064a8037209 */ /* 0x000fe20007810000 */
[----:B------:R-:W1:Y:S01]  /*be50*/  SHFL.BFLY PT, R5, R105, 0x1, 0x1f ;  /* 0x0c201f0069057f89 */ /* 0x000e6200000e0000 */
[----:B------:R-:W-:Y:S02]  /*be60*/  FMNMX.FTZ R2, R193, R2, !PT ;  /* 0x00000002c1027209 */ /* 0x000fe40007810000 */
[----:B------:R-:W-:Y:S04]  /*be70*/  FMNMX.FTZ R0, R174, R3, !PT ;  /* 0x00000003ae007209 */ /* 0x000fe80007810000 */
[----:B------:R-:W-:Y:S01]  /*be80*/  FMNMX.FTZ R0, R171, R0, !PT ;  /* 0x00000000ab007209 */ /* 0x000fe20007810000 */
[----:B------:R-:W2:Y:S03]  /*be90*/  SHFL.BFLY PT, R4, R106, 0x1, 0x1f ;  /* 0x0c201f006a047f89 */ /* 0x000ea600000e0000 */
[----:B------:R-:W-:Y:S04]  /*bea0*/  FMNMX.FTZ R0, R170, R0, !PT ;  /* 0x00000000aa007209 */ /* 0x000fe80007810000 */
[----:B------:R-:W-:Y:S01]  /*beb0*/  FMNMX.FTZ R0, R185, R0, !PT ;  /* 0x00000000b9007209 */ /* 0x000fe20007810000 */
[----:B------:R-:W3:Y:S03]  /*bec0*/  SHFL.BFLY PT, R104, R2, 0x2, 0x1f ;  /* 0x0c401f0002687f89 */ /* 0x000ee600000e0000 */
[----:B------:R-:W-:Y:S04]  /*bed0*/  FMNMX.FTZ R0, R186, R0, !PT ;  /* 0x00000000ba007209 */ /* 0x000fe80007810000 */
[----:B------:R-:W-:Y:S02]  /*bee0*/  FMNMX.FTZ R0, R189, R0, !PT ;  /* 0x00000000bd007209 */ /* 0x000fe40007810000 */
[----:B-1----:R-:W-:Y:S02]  /*bef0*/  FMNMX.FTZ R105, R105, R5, !PT ;  /* 0x0000000569697209 */ /* 0x002fe40007810000 */
[----:B------:R-:W-:Y:S04]  /*bf00*/  FMNMX.FTZ R3, R190, R0, !PT ;  /* 0x00000000be037209 */ /* 0x000fe80007810000 */
[----:B------:R-:W-:Y:S02]  /*bf10*/  FMNMX.FTZ R3, R201, R3, !PT ;  /* 0x00000003c9037209 */ /* 0x000fe40007810000 */
[----:B--2---:R-:W-:Y:S05]  /*bf20*/  FMNMX.FTZ R106, R106, R4, !PT ;  /* 0x000000046a6a7209 */ /* 0x004fea0007810000 */
[----:B------:R-:W-:Y:S01]  /*bf30*/  FADD.FTZ R0, -R106, R101 ;  /* 0x000000656a007221 */ /* 0x000fe20000010100 */
[----:B---3--:R-:W-:Y:S03]  /*bf40*/  FMNMX.FTZ R104, R2, R104, !PT ;  /* 0x0000006802687209 */ /* 0x008fe60007810000 */
[----:B------:R-:W-:Y:S01]  /*bf50*/  FMUL.FTZ R2, R0, c[0x0][0x2d0] ;  /* 0x0000b40000027a20 */ /* 0x000fe20000410000 */
[----:B------:R-:W-:Y:S01]  /*bf60*/  FMNMX.FTZ R0, R202, R3, !PT ;  /* 0x00000003ca007209 */ /* 0x000fe20007810000 */
[----:B------:R-:W1:Y:S02]  /*bf70*/  SHFL.BFLY PT, R6, R104, 0x1, 0x1f ;  /* 0x0c201f0068067f89 */ /* 0x000e6400000e0000 */
[----:B------:R2:W3:Y:S01]  /*bf80*/  MUFU.EX2 R103, R2 ;  /* 0x0000000200677308 */ /* 0x0004e20000000800 */
[----:B------:R-:W-:Y:S04]  /*bf90*/  FMNMX.FTZ R0, R107, R0, !PT ;  /* 0x000000006b007209 */ /* 0x000fe80007810000 */
[----:B------:R-:W-:Y:S05]  /*bfa0*/  FMNMX.FTZ R0, R108, R0, !PT ;  /* 0x000000006c007209 */ /* 0x000fea0007810000 */
[----:B------:R-:W4:Y:S01]  /*bfb0*/  SHFL.BFLY PT, R3, R0, 0x2, 0x1f ;  /* 0x0c401f0000037f89 */ /* 0x000f2200000e0000 */
[----:B-1----:R-:W-:Y:S01]  /*bfc0*/  FMNMX.FTZ R104, R104, R6, !PT ;  /* 0x0000000668687209 */ /* 0x002fe20007810000 */
[----:B--2---:R-:W-:Y:S02]  /*bfd0*/  FADD.FTZ R2, -R105, R102 ;  /* 0x0000006669027221 */ /* 0x004fe40000010100 */
[C---:B---3--:R-:W-:Y:S02]  /*bfe0*/  FMUL.FTZ R5, R103.reuse, R113 ;  /* 0x0000007167057220 */ /* 0x048fe40000410000 */
[----:B------:R-:W-:Y:S02]  /*bff0*/  FMUL.FTZ R2, R2, c[0x0][0x2d0] ;  /* 0x0000b40002027a20 */ /* 0x000fe40000410000 */
[C---:B------:R-:W-:Y:S02]  /*c000*/  FMUL.FTZ R32, R103.reuse, R140 ;  /* 0x0000008c67207220 */ /* 0x040fe40000410000 */
[----:B------:R1:W2:Y:S01]  /*c010*/  MUFU.EX2 R102, R2 ;  /* 0x0000000200667308 */ /* 0x0002a20000000800 */
[C---:B------:R-:W-:Y:S01]  /*c020*/  FMUL.FTZ R33, R103.reuse, R141 ;  /* 0x0000008d67217220 */ /* 0x040fe20000410000 */
[----:B----4-:R-:W-:Y:S01]  /*c030*/  FMNMX.FTZ R0, R0, R3, !PT ;  /* 0x0000000300007209 */ /* 0x010fe20007810000 */
        /* <DEDUP_REMOVED lines=10> */
[----:B------:R-:W-:Y:S02]  /*c0e0*/  FMUL.FTZ R85, R103, R85 ;  /* 0x0000005567557220 */ /* 0x000fe40000410000 */
[----:B-1----:R-:W-:Y:S02]  /*c0f0*/  FADD.FTZ R2, -R104, R109 ;  /* 0x0000006d68027221 */ /* 0x002fe40000010100 */
[----:B------:R-:W-:Y:S02]  /*c100*/  FMUL.FTZ R109, R106, c[0x0][0x2d0] ;  /* 0x0000b4006a6d7a20 */ /* 0x000fe40000410000 */
[----:B------:R-:W-:Y:S02]  /*c110*/  FMUL.FTZ R2, R2, c[0x0][0x2d0] ;  /* 0x0000b40002027a20 */ /* 0x000fe40000410000 */
[--C-:B------:R-:W-:Y:S02]  /*c120*/  FFMA.FTZ R4, R162, c[0x0][0x2d0], -R109.reuse ;  /* 0x0000b400a2047a23 */ /* 0x100fe4000001086d */
[----:B------:R1:W3:Y:S01]  /*c130*/  MUFU.EX2 R101, R2 ;  /* 0x0000000200657308 */ /* 0x0002e20000000800 */
[C---:B--2---:R-:W-:Y:S02]  /*c140*/  FMUL.FTZ R6, R102.reuse, R114 ;  /* 0x0000007266067220 */ /* 0x044fe40000410000 */
[C---:B------:R-:W-:Y:S02]  /*c150*/  FMUL.FTZ R7, R102.reuse, R115 ;  /* 0x0000007366077220 */ /* 0x040fe40000410000 */
[----:B------:R-:W-:Y:S02]  /*c160*/  FMUL.FTZ R19, R102, R127 ;  /* 0x0000007f66137220 */ /* 0x000fe40000410000 */
[--C-:B------:R-:W-:Y:S02]  /*c170*/  FFMA.FTZ R40, R176, c[0x0][0x2d0], -R109.reuse ;  /* 0x0000b400b0287a23 */ /* 0x100fe4000001086d */
[C---:B------:R-:W-:Y:S01]  /*c180*/  FMUL.FTZ R34, R102.reuse, R142 ;  /* 0x0000008e66227220 */ /* 0x040fe20000410000 */
[----:B------:R-:W-:Y:S01]  /*c190*/  MUFU.EX2 R252, R4 ;  /* 0x0000000400fc7308 */ /* 0x000fe20000000800 */
[C---:B------:R-:W-:Y:S02]  /*c1a0*/  FMUL.FTZ R35, R102.reuse, R143 ;  /* 0x0000008f66237220 */ /* 0x040fe40000410000 */
[C---:B------:R-:W-:Y:S01]  /*c1b0*/  FMUL.FTZ R50, R102.reuse, R158 ;  /* 0x0000009e66327220 */ /* 0x040fe20000410000 */
[----:B------:R-:W-:Y:S01]  /*c1c0*/  LDSM.16.MT88.4 R140, [R210+0x2080] ;  /* 0x00208000d28c783b */ /* 0x000fe20000004200 */
[C---:B------:R-:W-:Y:S02]  /*c1d0*/  FMUL.FTZ R51, R102.reuse, R159 ;  /* 0x0000009f66337220 */ /* 0x040fe40000410000 */
[C---:B------:R-:W-:Y:S02]  /*c1e0*/  FMUL.FTZ R54, R102.reuse, R54 ;  /* 0x0000003666367220 */ /* 0x040fe40000410000 */
[C---:B------:R-:W-:Y:S01]  /*c1f0*/  FMUL.FTZ R55, R102.reuse, R55 ;  /* 0x0000003766377220 */ /* 0x040fe20000410000 */
[----:B------:R2:W-:Y:S01]  /*c200*/  MUFU.EX2 R236, R40 ;  /* 0x0000002800ec7308 */ /* 0x0005e20000000800 */
[C---:B------:R-:W-:Y:S02]  /*c210*/  FMUL.FTZ R66, R102.reuse, R66 ;  /* 0x0000004266427220 */ /* 0x040fe40000410000 */
[----:B------:R-:W-:Y:S02]  /*c220*/  FMUL.FTZ R67, R102, R67 ;  /* 0x0000004366437220 */ /* 0x000fe40000410000 */
[----:B-1----:R-:W-:Y:S02]  /*c230*/  FFMA.FTZ R2, R161, c[0x0][0x2d0], -R109 ;  /* 0x0000b400a1027a23 */ /* 0x002fe4000001086d */
[----:B------:R-:W-:Y:S02]  /*c240*/  FMUL.FTZ R161, R105, c[0x0][0x2d0] ;  /* 0x0000b40069a17a20 */ /* 0x000fe40000410000 */
[----:B---3--:R-:W-:Y:S01]  /*c250*/  FMUL.FTZ R8, R101, R116 ;  /* 0x0000007465087220 */ /* 0x008fe20000410000 */
[----:B------:R1:W-:Y:S01]  /*c260*/  MUFU.EX2 R162, R2 ;  /* 0x0000000200a27308 */ /* 0x0003e20000000800 */
[--C-:B------:R-:W-:Y:S02]  /*c270*/  FFMA.FTZ R3, R169, c[0x0][0x2d0], -R161.reuse ;  /* 0x0000b400a9037a23 */ /* 0x100fe400000108a1 */
[C---:B------:R-:W-:Y:S02]  /*c280*/  FMUL.FTZ R9, R101.reuse, R117 ;  /* 0x0000007565097220 */ /* 0x040fe40000410000 */
[C---:B------:R-:W-:Y:S02]  /*c290*/  FMUL.FTZ R12, R101.reuse, R120 ;  /* 0x00000078650c7220 */ /* 0x040fe40000410000 */
[C---:B------:R-:W-:Y:S02]  /*c2a0*/  FMUL.FTZ R13, R101.reuse, R121 ;  /* 0x00000079650d7220 */ /* 0x040fe40000410000 */
[C---:B------:R-:W-:Y:S01]  /*c2b0*/  FMUL.FTZ R24, R101.reuse, R132 ;  /* 0x0000008465187220 */ /* 0x040fe20000410000 */
[----:B------:R3:W-:Y:S01]  /*c2c0*/  MUFU.EX2 R249, R3 ;  /* 0x0000000300f97308 */ /* 0x0007e20000000800 */
[C---:B------:R-:W-:Y:S02]  /*c2d0*/  FMUL.FTZ R25, R101.reuse, R133 ;  /* 0x0000008565197220 */ /* 0x040fe40000410000 */
[C---:B------:R-:W-:Y:S02]  /*c2e0*/  FMUL.FTZ R28, R101.reuse, R136 ;  /* 0x00000088651c7220 */ /* 0x040fe40000410000 */
[----:B------:R-:W-:Y:S02]  /*c2f0*/  FMUL.FTZ R29, R101, R137 ;  /* 0x00000089651d7220 */ /* 0x000fe40000410000 */
[--C-:B------:R-:W-:Y:S02]  /*c300*/  FFMA.FTZ R44, R179, c[0x0][0x2d0], -R161.reuse ;  /* 0x0000b400b32c7a23 */ /* 0x100fe400000108a1 */
[--C-:B------:R-:W-:Y:S02]  /*c310*/  FFMA.FTZ R48, R181, c[0x0][0x2d0], -R161.reuse ;  /* 0x0000b400b5307a23 */ /* 0x100fe400000108a1 */
[----:B------:R4:W-:Y:S01]  /*c320*/  MUFU.EX2 R235, R44 ;  /* 0x0000002c00eb7308 */ /* 0x0009e20000000800 */
[----:B--2---:R-:W-:Y:S02]  /*c330*/  FMUL.FTZ R40, R101, R148 ;  /* 0x0000009465287220 */ /* 0x004fe40000410000 */
[----:B-1----:R-:W-:Y:S02]  /*c340*/  FFMA.FTZ R2, R163, c[0x0][0x2d0], -R161 ;  /* 0x0000b400a3027a23 */ /* 0x002fe400000108a1 */
[C---:B------:R-:W-:Y:S02]  /*c350*/  FMUL.FTZ R41, R101.reuse, R149 ;  /* 0x0000009565297220 */ /* 0x040fe40000410000 */
[C---:B------:R-:W-:Y:S02]  /*c360*/  FMUL.FTZ R45, R101.reuse, R153 ;  /* 0x00000099652d7220 */ /* 0x040fe40000410000 */
[C---:B------:R-:W-:Y:S01]  /*c370*/  FMUL.FTZ R56, R101.reuse, R56 ;  /* 0x0000003865387220 */ /* 0x040fe20000410000 */
[----:B------:R1:W2:Y:S01]  /*c380*/  MUFU.EX2 R248, R2 ;  /* 0x0000000200f87308 */ /* 0x0002a20000000800 */
[C---:B------:R-:W-:Y:S02]  /*c390*/  FMUL.FTZ R57, R101.reuse, R57 ;  /* 0x0000003965397220 */ /* 0x040fe40000410000 */
[--C-:B---3--:R-:W-:Y:S02]  /*c3a0*/  FFMA.FTZ R3, R110, c[0x0][0x2d0], -R109.reuse ;  /* 0x0000b4006e037a23 */ /* 0x108fe4000001086d */
[----:B------:R-:W-:Y:S02]  /*c3b0*/  FMUL.FTZ R110, R104, c[0x0][0x2d0] ;  /* 0x0000b400686e7a20 */ /* 0x000fe40000410000 */
[C---:B------:R-:W-:Y:S02]  /*c3c0*/  FMUL.FTZ R60, R101.reuse, R60 ;  /* 0x0000003c653c7220 */ /* 0x040fe40000410000 */
[C---:B------:R-:W-:Y:S01]  /*c3d0*/  FMUL.FTZ R61, R101.reuse, R61 ;  /* 0x0000003d653d7220 */ /* 0x040fe20000410000 */
[----:B------:R3:W-:Y:S01]  /*c3e0*/  MUFU.EX2 R250, R3 ;  /* 0x0000000300fa7308 */ /* 0x0007e20000000800 */
[C---:B------:R-:W-:Y:S02]  /*c3f0*/  FMUL.FTZ R70, R102.reuse, R70 ;  /* 0x0000004666467220 */ /* 0x040fe40000410000 */
[C---:B------:R-:W-:Y:S02]  /*c400*/  FMUL.FTZ R71, R102.reuse, R71 ;  /* 0x0000004766477220 */ /* 0x040fe40000410000 */
[C---:B----4-:R-:W-:Y:S02]  /*c410*/  FMUL.FTZ R44, R101.reuse, R152 ;  /* 0x00000098652c7220 */ /* 0x050fe40000410000 */
[C---:B------:R-:W-:Y:S02]  /*c420*/  FMUL.FTZ R72, R101.reuse, R72 ;  /* 0x0000004865487220 */ /* 0x040fe40000410000 */
[C---:B------:R-:W-:Y:S01]  /*c430*/  FMUL.FTZ R73, R101.reuse, R73 ;  /* 0x0000004965497220 */ /* 0x040fe20000410000 */
[----:B------:R4:W-:Y:S01]  /*c440*/  MUFU.EX2 R234, R48 ;  /* 0x0000003000ea7308 */ /* 0x0009e20000000800 */
[C---:B------:R-:W-:Y:S02]  /*c450*/  FMUL.FTZ R76, R101.reuse, R76 ;  /* 0x0000004c654c7220 */ /* 0x040fe40000410000 */
[----:B------:R-:W-:Y:S01]  /*c460*/  FMUL.FTZ R77, R101, R77 ;  /* 0x0000004d654d7220 */ /* 0x000fe20000410000 */
[----:B-1----:R-:W1:Y:S01]  /*c470*/  SHFL.BFLY PT, R2, R0, 0x1, 0x1f ;  /* 0x0c201f0000027f89 */ /* 0x002e6200000e0000 */
[----:B--2---:R-:W-:Y:S01]  /*c480*/  F2FP.PACK_AB R113, R249, R248 ;  /* 0x000000f8f971723e */ /* 0x004fe200000000ff */
[C---:B------:R-:W-:Y:S02]  /*c490*/  FMUL.FTZ R82, R102.reuse, R82 ;  /* 0x0000005266527220 */ /* 0x040fe40000410000 */
[C---:B------:R-:W-:Y:S02]  /*c4a0*/  FMUL.FTZ R83, R102.reuse, R83 ;  /* 0x0000005366537220 */ /* 0x040fe40000410000 */
[C---:B------:R-:W-:Y:S02]  /*c4b0*/  FMUL.FTZ R86, R102.reuse, R86 ;  /* 0x0000005666567220 */ /* 0x040fe40000410000 */
[----:B------:R-:W-:Y:S02]  /*c4c0*/  FMUL.FTZ R87, R102, R87 ;  /* 0x0000005766577220 */ /* 0x000fe40000410000 */
[----:B---3--:R-:W-:Y:S02]  /*c4d0*/  FFMA.FTZ R3, R17, c[0x0][0x2d0], -R109 ;  /* 0x0000b40011037a23 */ /* 0x008fe4000001086d */
[----:B------:R-:W-:Y:S02]  /*c4e0*/  FMUL.FTZ R17, R103, R125 ;  /* 0x0000007d67117220 */ /* 0x000fe40000410000 */
[----:B------:R2:W3:Y:S01]  /*c4f0*/  MUFU.EX2 R251, R3 ;  /* 0x0000000300fb7308 */ /* 0x0004e20000000800 */
[C---:B------:R-:W-:Y:S02]  /*c500*/  FMUL.FTZ R88, R101.reuse, R88 ;  /* 0x0000005865587220 */ /* 0x040fe40000410000 */
[C---:B------:R-:W-:Y:S02]  /*c510*/  FMUL.FTZ R89, R101.reuse, R89 ;  /* 0x0000005965597220 */ /* 0x040fe40000410000 */
[----:B------:R-:W-:Y:S02]  /*c520*/  FMUL.FTZ R92, R101, R92 ;  /* 0x0000005c655c7220 */ /* 0x000fe40000410000 */
[----:B----4-:R-:W-:Y:S02]  /*c530*/  FMUL.FTZ R48, R103, R156 ;  /* 0x0000009c67307220 */ /* 0x010fe40000410000 */
[----:B------:R-:W-:Y:S01]  /*c540*/  LDSM.16.MT88.4 R156, [R209+0x2c80] ;  /* 0x002c8000d19c783b */ /* 0x000fe20000004200 */
[----:B-1----:R-:W-:Y:S01]  /*c550*/  FMNMX.FTZ R2, R0, R2, !PT ;  /* 0x0000000200027209 */ /* 0x002fe20007810000 */
[--C-:B------:R-:W-:Y:S02]  /*c560*/  FFMA.FTZ R0, R18, c[0x0][0x2d0], -R161.reuse ;  /* 0x0000b40012007a23 */ /* 0x100fe400000108a1 */
[C---:B------:R-:W-:Y:S02]  /*c570*/  FMUL.FTZ R18, R102.reuse, R126 ;  /* 0x0000007e66127220 */ /* 0x040fe40000410000 */
[----:B------:R1:W-:Y:S01]  /*c580*/  MUFU.EX2 R246, R0 ;  /* 0x0000000000f67308 */ /* 0x0003e20000000800 */
[----:B------:R-:W-:Y:S02]  /*c590*/  FMUL.FTZ R93, R101, R93 ;  /* 0x0000005d655d7220 */ /* 0x000fe40000410000 */
[C---:B------:R-:W-:Y:S02]  /*c5a0*/  FMUL.FTZ R96, R103.reuse, R96 ;  /* 0x0000006067607220 */ /* 0x040fe40000410000 */
[----:B------:R-:W-:Y:S02]  /*c5b0*/  FMUL.FTZ R97, R103, R97 ;  /* 0x0000006167617220 */ /* 0x000fe40000410000 */
[----:B------:R-:W-:Y:S02]  /*c5c0*/  FMUL.FTZ R98, R102, R98 ;  /* 0x0000006266627220 */ /* 0x000fe40000410000 */
[----:B--2---:R-:W-:Y:S01]  /*c5d0*/  FFMA.FTZ R3, R16, c[0x0][0x2d0], -R161 ;  /* 0x0000b40010037a23 */ /* 0x004fe200000108a1 */
[----:B---3--:R-:W-:Y:S01]  /*c5e0*/  F2FP.PACK_AB R114, R251, R250 ;  /* 0x000000fafb72723e */ /* 0x008fe200000000ff */
[----:B------:R-:W-:Y:S02]  /*c5f0*/  FMUL.FTZ R16, R103, R124 ;  /* 0x0000007c67107220 */ /* 0x000fe40000410000 */
[----:B------:R2:W3:Y:S01]  /*c600*/  MUFU.EX2 R247, R3 ;  /* 0x0000000300f77308 */ /* 0x0004e20000000800 */
[----:B------:R-:W-:Y:S01]  /*c610*/  LDSM.16.MT88.4 R124, [R210+0x2480] ;  /* 0x00248000d27c783b */ /* 0x000fe20000004200 */
[----:B------:R-:W-:Y:S02]  /*c620*/  FMUL.FTZ R99, R102, R99 ;  /* 0x0000006366637220 */ /* 0x000fe40000410000 */
[----:B-1----:R-:W-:Y:S02]  /*c630*/  FADD.FTZ R0, -R2, R100 ;  /* 0x0000006402007221 */ /* 0x002fe40000010100 */
[--C-:B------:R-:W-:Y:S02]  /*c640*/  FFMA.FTZ R100, R178, c[0x0][0x2d0], -R109.reuse ;  /* 0x0000b400b2647a23 */ /* 0x100fe4000001086d */
[----:B------:R-:W-:Y:S02]  /*c650*/  FMUL.FTZ R0, R0, c[0x0][0x2d0] ;  /* 0x0000b40000007a20 */ /* 0x000fe40000410000 */
[----:B------:R1:W-:Y:S01]  /*c660*/  MUFU.EX2 R233, R100 ;  /* 0x0000006400e97308 */ /* 0x0003e20000000800 */
[--C-:B--2---:R-:W-:Y:S01]  /*c670*/  FFMA.FTZ R3, R173, c[0x0][0x2d0], -R110.reuse ;  /* 0x0000b400ad037a23 */ /* 0x104fe2000001086e */
[----:B---3--:R-:W-:Y:S08]  /*c680*/  F2FP.PACK_AB R115, R246, R247 ;  /* 0x000000f7f673723e */ /* 0x008ff000000000ff */
[----:B------:R-:W2:Y:S10]  /*c690*/  MUFU.EX2 R0, R0 ;  /* 0x0000000000007308 */ /* 0x000eb40000000800 */
[----:B------:R3:W-:Y:S01]  /*c6a0*/  MUFU.EX2 R242, R3 ;  /* 0x0000000300f27308 */ /* 0x0007e20000000800 */
[----:B-1----:R-:W-:Y:S09]  /*c6b0*/  FFMA.FTZ R100, R177, c[0x0][0x2d0], -R109 ;  /* 0x0000b400b1647a23 */ /* 0x002ff2000001086d */
[----:B------:R1:W-:Y:S01]  /*c6c0*/  MUFU.EX2 R232, R100 ;  /* 0x0000006400e87308 */ /* 0x0003e20000000800 */
[C---:B--2---:R-:W-:Y:S02]  /*c6d0*/  FMUL.FTZ R10, R0.reuse, R118 ;  /* 0x00000076000a7220 */ /* 0x044fe40000410000 */
[C---:B------:R-:W-:Y:S02]  /*c6e0*/  FMUL.FTZ R11, R0.reuse, R119 ;  /* 0x00000077000b7220 */ /* 0x040fe40000410000 */
[C---:B------:R-:W-:Y:S02]  /*c6f0*/  FMUL.FTZ R14, R0.reuse, R122 ;  /* 0x0000007a000e7220 */ /* 0x040fe40000410000 */
[C---:B------:R-:W-:Y:S02]  /*c700*/  FMUL.FTZ R15, R0.reuse, R123 ;  /* 0x0000007b000f7220 */ /* 0x040fe40000410000 */
[----:B------:R-:W-:Y:S01]  /*c710*/  FMUL.FTZ R26, R0, R134 ;  /* 0x00000086001a7220 */ /* 0x000fe20000410000 */
[----:B------:R-:W2:Y:S01]  /*c720*/  LDSM.16.MT88.4 R120, [R209+0x2480] ;  /* 0x00248000d178783b */ /* 0x000ea20000004200 */
[--C-:B---3--:R-:W-:Y:S02]  /*c730*/  FFMA.FTZ R3, R172, c[0x0][0x2d0], -R110.reuse ;  /* 0x0000b400ac037a23 */ /* 0x108fe4000001086e */
[C---:B------:R-:W-:Y:S02]  /*c740*/  FMUL.FTZ R27, R0.reuse, R135 ;  /* 0x00000087001b7220 */ /* 0x040fe40000410000 */
[----:B------:R3:W4:Y:S01]  /*c750*/  MUFU.EX2 R243, R3 ;  /* 0x0000000300f37308 */ /* 0x0007220000000800 */
[C---:B------:R-:W-:Y:S02]  /*c760*/  FMUL.FTZ R30, R0.reuse, R138 ;  /* 0x0000008a001e7220 */ /* 0x040fe40000410000 */
[C---:B------:R-:W-:Y:S01]  /*c770*/  FMUL.FTZ R31, R0.reuse, R139 ;  /* 0x0000008b001f7220 */ /* 0x040fe20000410000 */
[----:B------:R-:W-:Y:S01]  /*c780*/  LDSM.16.MT88.4 R132, [R209+0x2080] ;  /* 0x00208000d184783b */ /* 0x000fe20000004200 */
[----:B------:R-:W-:Y:S02]  /*c790*/  FMUL.FTZ R42, R0, R150 ;  /* 0x00000096002a7220 */ /* 0x000fe40000410000 */
[--C-:B-1----:R-:W-:Y:S02]  /*c7a0*/  FFMA.FTZ R100, R180, c[0x0][0x2d0], -R161.reuse ;  /* 0x0000b400b4647a23 */ /* 0x102fe400000108a1 */
[C---:B------:R-:W-:Y:S02]  /*c7b0*/  FMUL.FTZ R43, R0.reuse, R151 ;  /* 0x00000097002b7220 */ /* 0x040fe40000410000 */
[----:B------:R1:W-:Y:S01]  /*c7c0*/  MUFU.EX2 R207, R100 ;  /* 0x0000006400cf7308 */ /* 0x0003e20000000800 */
[C---:B------:R-:W-:Y:S02]  /*c7d0*/  FMUL.FTZ R46, R0.reuse, R154 ;  /* 0x0000009a002e7220 */ /* 0x040fe40000410000 */
[C---:B------:R-:W-:Y:S02]  /*c7e0*/  FMUL.FTZ R47, R0.reuse, R155 ;  /* 0x0000009b002f7220 */ /* 0x040fe40000410000 */
[C---:B------:R-:W-:Y:S02]  /*c7f0*/  FMUL.FTZ R58, R0.reuse, R58 ;  /* 0x0000003a003a7220 */ /* 0x040fe40000410000 */
[C---:B------:R-:W-:Y:S02]  /*c800*/  FMUL.FTZ R59, R0.reuse, R59 ;  /* 0x0000003b003b7220 */ /* 0x040fe40000410000 */
[C---:B------:R-:W-:Y:S02]  /*c810*/  FMUL.FTZ R62, R0.reuse, R62 ;  /* 0x0000003e003e7220 */ /* 0x040fe40000410000 */
[----:B------:R-:W-:Y:S02]  /*c820*/  FMUL.FTZ R63, R0, R63 ;  /* 0x0000003f003f7220 */ /* 0x000fe40000410000 */
[--C-:B---3--:R-:W-:Y:S01]  /*c830*/  FFMA.FTZ R3, R160, c[0x0][0x2d0], -R110.reuse ;  /* 0x0000b400a0037a23 */ /* 0x108fe2000001086e */
[----:B----4-:R-:W-:Y:S01]  /*c840*/  F2FP.PACK_AB R116, R243, R242 ;  /* 0x000000f2f374723e */ /* 0x010fe200000000ff */
[C---:B------:R-:W-:Y:S02]  /*c850*/  FMUL.FTZ R74, R0.reuse, R74 ;  /* 0x0000004a004a7220 */ /* 0x040fe40000410000 */
[----:B------:R3:W-:Y:S01]  /*c860*/  MUFU.EX2 R244, R3 ;  /* 0x0000000300f47308 */ /* 0x0007e20000000800 */
[C---:B------:R-:W-:Y:S02]  /*c870*/  FMUL.FTZ R75, R0.reuse, R75 ;  /* 0x0000004b004b7220 */ /* 0x040fe40000410000 */
[C---:B------:R-:W-:Y:S02]  /*c880*/  FMUL.FTZ R78, R0.reuse, R78 ;  /* 0x0000004e004e7220 */ /* 0x040fe40000410000 */
[----:B------:R-:W-:Y:S02]  /*c890*/  FMUL.FTZ R79, R0, R79 ;  /* 0x0000004f004f7220 */ /* 0x000fe40000410000 */
[----:B-1----:R-:W-:Y:S02]  /*c8a0*/  FFMA.FTZ R100, R182, c[0x0][0x2d0], -R161 ;  /* 0x0000b400b6647a23 */ /* 0x002fe400000108a1 */
[C---:B------:R-:W-:Y:S02]  /*c8b0*/  FMUL.FTZ R90, R0.reuse, R90 ;  /* 0x0000005a005a7220 */ /* 0x040fe40000410000 */
[----:B------:R1:W-:Y:S01]  /*c8c0*/  MUFU.EX2 R206, R100 ;  /* 0x0000006400ce7308 */ /* 0x0003e20000000800 */
[C---:B------:R-:W-:Y:S02]  /*c8d0*/  FMUL.FTZ R91, R0.reuse, R91 ;  /* 0x0000005b005b7220 */ /* 0x040fe40000410000 */
[C---:B------:R-:W-:Y:S02]  /*c8e0*/  FMUL.FTZ R94, R0.reuse, R94 ;  /* 0x0000005e005e7220 */ /* 0x040fe40000410000 */
[----:B------:R-:W-:Y:S02]  /*c8f0*/  FMUL.FTZ R95, R0, R95 ;  /* 0x0000005f005f7220 */ /* 0x000fe40000410000 */
[--C-:B---3--:R-:W-:Y:S04]  /*c900*/  FFMA.FTZ R3, R111, c[0x0][0x2d0], -R110.reuse ;  /* 0x0000b4006f037a23 */ /* 0x108fe8000001086e */
[----:B------:R3:W4:Y:S01]  /*c910*/  MUFU.EX2 R245, R3 ;  /* 0x0000000300f57308 */ /* 0x0007220000000800 */
[--C-:B-1----:R-:W-:Y:S09]  /*c920*/  FFMA.FTZ R100, R184, c[0x0][0x2d0], -R110.reuse ;  /* 0x0000b400b8647a23 */ /* 0x102ff2000001086e */
[----:B------:R1:W-:Y:S01]  /*c930*/  MUFU.EX2 R205, R100 ;  /* 0x0000006400cd7308 */ /* 0x0003e20000000800 */
[----:B---3--:R-:W-:Y:S01]  /*c940*/  FMUL.FTZ R3, R2, c[0x0][0x2d0] ;  /* 0x0000b40002037a20 */ /* 0x008fe20000410000 */
[----:B----4-:R-:W-:Y:S03]  /*c950*/  F2FP.PACK_AB R118, R245, R244 ;  /* 0x000000f4f576723e */ /* 0x010fe600000000ff */
[--C-:B------:R-:W-:Y:S02]  /*c960*/  FFMA.FTZ R4, R168, c[0x0][0x2d0], -R3.reuse ;  /* 0x0000b400a8047a23 */ /* 0x100fe40000010803 */
[--C-:B------:R-:W-:Y:S03]  /*c970*/  FFMA.FTZ R107, R107, c[0x0][0x2d0], -R3.reuse ;  /* 0x0000b4006b6b7a23 */ /* 0x100fe60000010803 */
[----:B------:R3:W-:Y:S01]  /*c980*/  MUFU.EX2 R238, R4 ;  /* 0x0000000400ee7308 */ /* 0x0007e20000000800 */
[--C-:B-1----:R-:W-:Y:S09]  /*c990*/  FFMA.FTZ R100, R183, c[0x0][0x2d0], -R110.reuse ;  /* 0x0000b400b7647a23 */ /* 0x102ff2000001086e */
[----:B------:R1:W-:Y:S10]  /*c9a0*/  MUFU.EX2 R204, R100 ;  /* 0x0000006400cc7308 */ /* 0x0003f40000000800 */
[----:B------:R-:W-:Y:S01]  /*c9b0*/  MUFU.EX2 R107, R107 ;  /* 0x0000006b006b7308 */ /* 0x000fe20000000800 */
[--C-:B---3--:R-:W-:Y:S09]  /*c9c0*/  FFMA.FTZ R4, R174, c[0x0][0x2d0], -R3.reuse ;  /* 0x0000b400ae047a23 */ /* 0x108ff20000010803 */
[----:B------:R3:W4:Y:S01]  /*c9d0*/  MUFU.EX2 R239, R4 ;  /* 0x0000000400ef7308 */ /* 0x0007220000000800 */
[--C-:B-1----:R-:W-:Y:S09]  /*c9e0*/  FFMA.FTZ R100, R185, c[0x0][0x2d0], -R3.reuse ;  /* 0x0000b400b9647a23 */ /* 0x102ff20000010803 */
[----:B------:R1:W-:Y:S01]  /*c9f0*/  MUFU.EX2 R203, R100 ;  /* 0x0000006400cb7308 */ /* 0x0003e20000000800 */
[--C-:B---3--:R-:W-:Y:S01]  /*ca00*/  FFMA.FTZ R4, R171, c[0x0][0x2d0], -R3.reuse ;  /* 0x0000b400ab047a23 */ /* 0x108fe20000010803 */
[----:B----4-:R-:W-:Y:S08]  /*ca10*/  F2FP.PACK_AB R117, R239, R238 ;  /* 0x000000eeef75723e */ /* 0x010ff000000000ff */
[----:B------:R3:W-:Y:S01]  /*ca20*/  MUFU.EX2 R240, R4 ;  /* 0x0000000400f07308 */ /* 0x0007e20000000800 */
[--C-:B-1----:R-:W-:Y:S09]  /*ca30*/  FFMA.FTZ R100, R186, c[0x0][0x2d0], -R3.reuse ;  /* 0x0000b400ba647a23 */ /* 0x102ff20000010803 */
[----:B------:R1:W-:Y:S01]  /*ca40*/  MUFU.EX2 R195, R100 ;  /* 0x0000006400c37308 */ /* 0x0003e20000000800 */
[--C-:B---3--:R-:W-:Y:S02]  /*ca50*/  FFMA.FTZ R4, R170, c[0x0][0x2d0], -R3.reuse ;  /* 0x0000b400aa047a23 */ /* 0x108fe40000010803 */
[----:B------:R-:W-:Y:S07]  /*ca60*/  LDSM.16.MT88.4 R168, [R209+0x3880] ;  /* 0x00388000d1a8783b */ /* 0x000fee0000004200 */
[----:B------:R3:W4:Y:S01]  /*ca70*/  MUFU.EX2 R241, R4 ;  /* 0x0000000400f17308 */ /* 0x0007220000000800 */
[--C-:B-1----:R-:W-:Y:S09]  /*ca80*/  FFMA.FTZ R100, R187, c[0x0][0x2d0], -R110.reuse ;  /* 0x0000b400bb647a23 */ /* 0x102ff2000001086e */
[----:B------:R1:W-:Y:S01]  /*ca90*/  MUFU.EX2 R194, R100 ;  /* 0x0000006400c27308 */ /* 0x0003e20000000800 */
[----:B---3--:R-:W-:Y:S01]  /*caa0*/  FMUL.FTZ R4, R103, R112 ;  /* 0x0000007067047220 */ /* 0x008fe20000410000 */
[----:B------:R-:W-:Y:S02]  /*cab0*/  F2FP.PACK_AB R112, R162, R252 ;  /* 0x000000fca270723e */ /* 0x000fe400000000ff */
[----:B----4-:R-:W-:Y:S05]  /*cac0*/  F2FP.PACK_AB R119, R241, R240 ;  /* 0x000000f0f177723e */ /* 0x010fea00000000ff */
[-C--:B------:R-:W-:Y:S05]  /*cad0*/  HMMA.16816.F32 R4, R112, R20.reuse, R4 ;  /* 0x000000147004723c */ /* 0x080fea0000001804 */
[--C-:B-1----:R-:W-:Y:S03]  /*cae0*/  FFMA.FTZ R100, R188, c[0x0][0x2d0], -R110.reuse ;  /* 0x0000b400bc647a23 */ /* 0x102fe6000001086e */
[C---:B------:R-:W-:Y:S01]  /*caf0*/  HMMA.16816.F32 R8, R116.reuse, R20, R8 ;  /* 0x000000147408723c */ /* 0x040fe20000001808 */
[----:B------:R1:W3:Y:S06]  /*cb00*/  MUFU.EX2 R188, R100 ;  /* 0x0000006400bc7308 */ /* 0x0002ec0000000800 */
[C---:B------:R-:W-:Y:S01]  /*cb10*/  FMUL.FTZ R20, R103.reuse, R128 ;  /* 0x0000008067147220 */ /* 0x040fe20000410000 */
[-C--:B------:R-:W-:Y:S04]  /*cb20*/  HMMA.16816.F32 R12, R116, R22.reuse, R12 ;  /* 0x00000016740c723c */ /* 0x080fe8000000180c */
[----:B------:R-:W-:Y:S04]  /*cb30*/  FMUL.FTZ R21, R103, R129 ;  /* 0x0000008167157220 */ /* 0x000fe80000410000 */
[C---:B------:R-:W-:Y:S07]  /*cb40*/  HMMA.16816.F32 R16, R112.reuse, R22, R16 ;  /* 0x000000167010723c */ /* 0x040fee0000001810 */
[C---:B------:R-:W-:Y:S02]  /*cb50*/  FMUL.FTZ R22, R102.reuse, R130 ;  /* 0x0000008266167220 */ /* 0x040fe40000410000 */
[----:B-1----:R-:W-:Y:S03]  /*cb60*/  FFMA.FTZ R100, R189, c[0x0][0x2d0], -R3 ;  /* 0x0000b400bd647a23 */ /* 0x002fe60000010803 */
[----:B------:R-:W-:Y:S01]  /*cb70*/  FMUL.FTZ R23, R102, R131 ;  /* 0x0000008366177220 */ /* 0x000fe20000410000 */
[----:B------:R1:W-:Y:S01]  /*cb80*/  MUFU.EX2 R187, R100 ;  /* 0x0000006400bb7308 */ /* 0x0003e20000000800 */
[----:B------:R-:W-:Y:S01]  /*cb90*/  LDSM.16.MT88.4 R128, [R210+0x1c80] ;  /* 0x001c8000d280783b */ /* 0x000fe20000004200 */
[----:B------:R-:W-:Y:S04]  /*cba0*/  MOV R189, R162 ;  /* 0x000000a200bd7202 */ /* 0x000fe80000000f00 */
[-C--:B------:R-:W-:Y:S08]  /*cbb0*/  HMMA.16816.F32 R20, R112, R36.reuse, R20 ;  /* 0x000000247014723c */ /* 0x080ff00000001814 */
[C---:B------:R-:W-:Y:S07]  /*cbc0*/  HMMA.16816.F32 R24, R116.reuse, R36, R24 ;  /* 0x000000247418723c */ /* 0x040fee0000001818 */
[----:B------:R-:W-:Y:S01]  /*cbd0*/  FFMA.FTZ R36, R175, c[0x0][0x2d0], -R109 ;  /* 0x0000b400af247a23 */ /* 0x000fe2000001086d */
[-C--:B------:R-:W-:Y:S03]  /*cbe0*/  HMMA.16816.F32 R28, R116, R38.reuse, R28 ;  /* 0x00000026741c723c */ /* 0x080fe6000000181c */
[----:B------:R4:W2:Y:S01]  /*cbf0*/  MUFU.EX2 R237, R36 ;  /* 0x0000002400ed7308 */ /* 0x0008a20000000800 */
[----:B-1----:R-:W-:Y:S02]  /*cc00*/  FFMA.FTZ R100, R190, c[0x0][0x2d0], -R3 ;  /* 0x0000b400be647a23 */ /* 0x002fe40000010803 */
[----:B------:R-:W5:Y:S01]  /*cc10*/  LDL.LU R190, [R1+0x10] ;  /* 0x0000100001be7983 */ /* 0x000f620000300800 */
[C---:B------:R-:W-:Y:S01]  /*cc20*/  FMUL.FTZ R37, R103.reuse, R145 ;  /* 0x0000009167257220 */ /* 0x040fe20000410000 */
[C---:B------:R-:W-:Y:S05]  /*cc30*/  HMMA.16816.F32 R32, R112.reuse, R38, R32 ;  /* 0x000000267020723c */ /* 0x040fea0000001820 */
[----:B------:R1:W1:Y:S02]  /*cc40*/  MUFU.EX2 R186, R100 ;  /* 0x0000006400ba7308 */ /* 0x0002640000000800 */
[C---:B------:R-:W-:Y:S02]  /*cc50*/  FMUL.FTZ R38, R102.reuse, R146 ;  /* 0x0000009266267220 */ /* 0x040fe40000410000 */
[----:B------:R-:W-:Y:S03]  /*cc60*/  FMUL.FTZ R39, R102, R147 ;  /* 0x0000009366277220 */ /* 0x000fe60000410000 */
[----:B----4-:R-:W-:Y:S07]  /*cc70*/  FMUL.FTZ R36, R103, R144 ;  /* 0x0000009067247220 */ /* 0x010fee0000410000 */
[-C--:B--2---:R-:W-:Y:S03]  /*cc80*/  HMMA.16816.F32 R36, R112, R120.reuse, R36 ;  /* 0x000000787024723c */ /* 0x084fe60000001824 */
[--C-:B-1----:R-:W-:Y:S02]  /*cc90*/  FFMA.FTZ R100, R191, c[0x0][0x2d0], -R109.reuse ;  /* 0x0000b400bf647a23 */ /* 0x102fe4000001086d */
[----:B------:R-:W2:Y:S02]  /*cca0*/  LDL.LU R191, [R1+0xc] ;  /* 0x00000c0001bf7983 */ /* 0x000ea40000300800 */
[----:B------:R1:W-:Y:S01]  /*ccb0*/  MUFU.EX2 R185, R100 ;  /* 0x0000006400b97308 */ /* 0x0003e20000000800 */
[C---:B------:R-:W-:Y:S08]  /*ccc0*/  HMMA.16816.F32 R40, R116.reuse, R120, R40 ;  /* 0x000000787428723c */ /* 0x040ff00000001828 */
[-C--:B------:R-:W-:Y:S08]  /*ccd0*/  HMMA.16816.F32 R44, R116, R122.reuse, R44 ;  /* 0x0000007a742c723c */ /* 0x080ff0000000182c */
[C---:B------:R-:W-:Y:S01]  /*cce0*/  HMMA.16816.F32 R48, R112.reuse, R122, R48 ;  /* 0x0000007a7030723c */ /* 0x040fe20000001830 */
[----:B------:R-:W4:Y:S03]  /*ccf0*/  LDSM.16.MT88.4 R120, [R209+0x3080] ;  /* 0x00308000d178783b */ /* 0x000f260000004200 */
[----:B-1----:R-:W-:Y:S04]  /*cd00*/  FFMA.FTZ R100, R196, c[0x0][0x2d0], -R109 ;  /* 0x0000b400c4647a23 */ /* 0x002fe8000001086d */
[-C--:B------:R-:W-:Y:S01]  /*cd10*/  HMMA.16816.F32 R52, R112, R124.reuse, R52 ;  /* 0x0000007c7034723c */ /* 0x080fe20000001834 */
[----:B------:R-:W2:Y:S01]  /*cd20*/  LDL.LU R196, [R1+0x4] ;  /* 0x0000040001c47983 */ /* 0x000ea20000300800 */
[----:B------:R1:W-:Y:S06]  /*cd30*/  MUFU.EX2 R184, R100 ;  /* 0x0000006400b87308 */ /* 0x0003ec0000000800 */
[C---:B------:R-:W-:Y:S08]  /*cd40*/  HMMA.16816.F32 R56, R116.reuse, R124, R56 ;  /* 0x0000007c7438723c */ /* 0x040ff00000001838 */
[-C--:B------:R-:W-:Y:S08]  /*cd50*/  HMMA.16816.F32 R60, R116, R126.reuse, R60 ;  /* 0x0000007e743c723c */ /* 0x080ff0000000183c */
[C---:B------:R-:W-:Y:S01]  /*cd60*/  HMMA.16816.F32 R64, R112.reuse, R126, R64 ;  /* 0x0000007e7040723c */ /* 0x040fe20000001840 */
[----:B------:R-:W3:Y:S03]  /*cd70*/  LDSM.16.MT88.4 R124, [R210+0x3080] ;  /* 0x00308000d27c783b */ /* 0x000ee60000004200 */
[--C-:B-1----:R-:W-:Y:S04]  /*cd80*/  FFMA.FTZ R100, R197, c[0x0][0x2d0], -R161.reuse ;  /* 0x0000b400c5647a23 */ /* 0x102fe800000108a1 */
[----:B------:R1:W-:Y:S01]  /*cd90*/  MUFU.EX2 R183, R100 ;  /* 0x0000006400b77308 */ /* 0x0003e20000000800 */
[-C--:B----4-:R-:W-:Y:S01]  /*cda0*/  HMMA.16816.F32 R68, R112, R120.reuse, R68 ;  /* 0x000000787044723c */ /* 0x090fe20000001844 */
[----:B------:R-:W4:Y:S07]  /*cdb0*/  LDL.LU R197, [R1+0x8] ;  /* 0x0000080001c57983 */ /* 0x000f2e0000300800 */
[C---:B------:R-:W-:Y:S08]  /*cdc0*/  HMMA.16816.F32 R72, R116.reuse, R120, R72 ;  /* 0x000000787448723c */ /* 0x040ff00000001848 */
[-C--:B------:R-:W-:Y:S04]  /*cdd0*/  HMMA.16816.F32 R76, R116, R122.reuse, R76 ;  /* 0x0000007a744c723c */ /* 0x080fe8000000184c */
[----:B-1----:R-:W-:Y:S04]  /*cde0*/  FFMA.FTZ R100, R198, c[0x0][0x2d0], -R161 ;  /* 0x0000b400c6647a23 */ /* 0x002fe800000108a1 */
[C---:B------:R-:W-:Y:S01]  /*cdf0*/  HMMA.16816.F32 R80, R112.reuse, R122, R80 ;  /* 0x0000007a7050723c */ /* 0x040fe20000001850 */
[----:B------:R-:W1:Y:S01]  /*ce00*/  LDSM.16.MT88.4 R120, [R209+0x1c80] ;  /* 0x001c8000d178783b */ /* 0x000e620000004200 */
[----:B------:R1:W1:Y:S06]  /*ce10*/  MUFU.EX2 R182, R100 ;  /* 0x0000006400b67308 */ /* 0x00026c0000000800 */
[-C--:B---3--:R-:W-:Y:S08]  /*ce20*/  HMMA.16816.F32 R84, R112, R124.reuse, R84 ;  /* 0x0000007c7054723c */ /* 0x088ff00000001854 */
[C---:B------:R-:W-:Y:S08]  /*ce30*/  HMMA.16816.F32 R88, R116.reuse, R124, R88 ;  /* 0x0000007c7458723c */ /* 0x040ff00000001858 */
[-C--:B------:R-:W-:Y:S04]  /*ce40*/  HMMA.16816.F32 R92, R116, R126.reuse, R92 ;  /* 0x0000007e745c723c */ /* 0x080fe8000000185c */
[--C-:B-1----:R-:W-:Y:S02]  /*ce50*/  FFMA.FTZ R100, R164, c[0x0][0x2d0], -R109.reuse ;  /* 0x0000b400a4647a23 */ /* 0x102fe4000001086d */
[----:B------:R-:W-:Y:S01]  /*ce60*/  FFMA.FTZ R109, R165, c[0x0][0x2d0], -R109 ;  /* 0x0000b400a56d7a23 */ /* 0x000fe2000001086d */
[----:B------:R-:W-:Y:S01]  /*ce70*/  F2FP.PACK_AB R116, R204, R205 ;  /* 0x000000cdcc74723e */ /* 0x000fe200000000ff */
[----:B------:R-:W-:Y:S01]  /*ce80*/  HMMA.16816.F32 R96, R112, R126, R96 ;  /* 0x0000007e7060723c */ /* 0x000fe20000001860 */
[----:B------:R1:W-:Y:S01]  /*ce90*/  MUFU.EX2 R181, R100 ;  /* 0x0000006400b57308 */ /* 0x0003e20000000800 */
[----:B------:R-:W3:Y:S02]  /*cea0*/  LDSM.16.MT88.4 R124, [R209+0x2880] ;  /* 0x00288000d17c783b */ /* 0x000ee40000004200 */
[----:B------:R-:W-:Y:S02]  /*ceb0*/  F2FP.PACK_AB R117, R195, R203 ;  /* 0x000000cbc375723e */ /* 0x000fe400000000ff */
[----:B------:R-:W-:Y:S02]  /*cec0*/  F2FP.PACK_AB R118, R188, R194 ;  /* 0x000000c2bc76723e */ /* 0x000fe400000000ff */
[----:B------:R-:W-:Y:S03]  /*ced0*/  F2FP.PACK_AB R112, R236, R237 ;  /* 0x000000edec70723e */ /* 0x000fe600000000ff */
[----:B------:R3:W-:Y:S01]  /*cee0*/  MUFU.EX2 R180, R109 ;  /* 0x0000006d00b47308 */ /* 0x0007e20000000800 */
[----:B------:R-:W-:Y:S02]  /*cef0*/  F2FP.PACK_AB R113, R234, R235 ;  /* 0x000000ebea71723e */ /* 0x000fe400000000ff */
[----:B------:R-:W-:Y:S02]  /*cf00*/  F2FP.PACK_AB R114, R232, R233 ;  /* 0x000000e9e872723e */ /* 0x000fe400000000ff */
[----:B------:R-:W-:Y:S02]  /*cf10*/  F2FP.PACK_AB R115, R206, R207 ;  /* 0x000000cfce73723e */ /* 0x000fe400000000ff */
[----:B------:R-:W-:Y:S05]  /*cf20*/  F2FP.PACK_AB R119, R186, R187 ;  /* 0x000000bbba77723e */ /* 0x000fea00000000ff */
[-C--:B------:R-:W-:Y:S03]  /*cf30*/  HMMA.16816.F32 R4, R112, R120.reuse, R4 ;  /* 0x000000787004723c */ /* 0x080fe60000001804 */
[--C-:B-1----:R-:W-:Y:S04]  /*cf40*/  FFMA.FTZ R100, R166, c[0x0][0x2d0], -R161.reuse ;  /* 0x0000b400a6647a23 */ /* 0x102fe800000108a1 */
[----:B------:R1:W-:Y:S01]  /*cf50*/  MUFU.EX2 R179, R100 ;  /* 0x0000006400b37308 */ /* 0x0003e20000000800 */
[C---:B------:R-:W-:Y:S04]  /*cf60*/  HMMA.16816.F32 R8, R116.reuse, R120, R8 ;  /* 0x000000787408723c */ /* 0x040fe80000001808 */
[--C-:B---3--:R-:W-:Y:S04]  /*cf70*/  FFMA.FTZ R109, R199, c[0x0][0x2d0], -R110.reuse ;  /* 0x0000b400c76d7a23 */ /* 0x108fe8000001086e */
[-C--:B------:R-:W-:Y:S01]  /*cf80*/  HMMA.16816.F32 R12, R116, R122.reuse, R12 ;  /* 0x0000007a740c723c */ /* 0x080fe2000000180c */
[----:B------:R3:W-:Y:S07]  /*cf90*/  MUFU.EX2 R176, R109 ;  /* 0x0000006d00b07308 */ /* 0x0007ee0000000800 */
[C---:B------:R-:W-:Y:S01]  /*cfa0*/  HMMA.16816.F32 R16, R112.reuse, R122, R16 ;  /* 0x0000007a7010723c */ /* 0x040fe20000001810 */
[----:B------:R-:W3:Y:S03]  /*cfb0*/  LDSM.16.MT88.4 R120, [R210+0x2880] ;  /* 0x00288000d278783b */ /* 0x000ee60000004200 */
[----:B-1----:R-:W-:Y:S04]  /*cfc0*/  FFMA.FTZ R100, R167, c[0x0][0x2d0], -R161 ;  /* 0x0000b400a7647a23 */ /* 0x002fe800000108a1 */
[-C--:B------:R-:W-:Y:S01]  /*cfd0*/  HMMA.16816.F32 R20, R112, R128.reuse, R20 ;  /* 0x000000807014723c */ /* 0x080fe20000001814 */
[----:B------:R-:W-:Y:S01]  /*cfe0*/  LDSM.16.MT88.4 R164, [R210+0x2c80] ;  /* 0x002c8000d2a4783b */ /* 0x000fe20000004200 */
[----:B------:R1:W1:Y:S06]  /*cff0*/  MUFU.EX2 R178, R100 ;  /* 0x0000006400b27308 */ /* 0x00026c0000000800 */
[C---:B------:R-:W-:Y:S04]  /*d000*/  HMMA.16816.F32 R24, R116.reuse, R128, R24 ;  /* 0x000000807418723c */ /* 0x040fe80000001818 */
[----:B---3--:R-:W-:Y:S04]  /*d010*/  F2FP.PACK_AB R109, R182, R183 ;  /* 0x000000b7b66d723e */ /* 0x008fe800000000ff */
[-C--:B------:R-:W-:Y:S08]  /*d020*/  HMMA.16816.F32 R28, R116, R130.reuse, R28 ;  /* 0x00000082741c723c */ /* 0x080ff0000000181c */
[C---:B------:R-:W-:Y:S01]  /*d030*/  HMMA.16816.F32 R32, R112.reuse, R130, R32 ;  /* 0x000000827020723c */ /* 0x040fe20000001820 */
[----:B------:R-:W3:Y:S03]  /*d040*/  LDSM.16.MT88.4 R128, [R209+0x3480] ;  /* 0x00348000d180783b */ /* 0x000ee60000004200 */
[----:B-1----:R-:W-:Y:S01]  /*d050*/  FFMA.FTZ R100, R200, c[0x0][0x2d0], -R110 ;  /* 0x0000b400c8647a23 */ /* 0x002fe2000001086e */
[----:B------:R-:W-:Y:S03]  /*d060*/  F2FP.PACK_AB R111, R178, R179 ;  /* 0x000000b3b26f723e */ /* 0x000fe600000000ff */
[-C--:B------:R-:W-:Y:S01]  /*d070*/  HMMA.16816.F32 R36, R112, R124.reuse, R36 ;  /* 0x0000007c7024723c */ /* 0x080fe20000001824 */
[----:B------:R1:W1:Y:S07]  /*d080*/  MUFU.EX2 R177, R100 ;  /* 0x0000006400b17308 */ /* 0x00026e0000000800 */
[C---:B------:R-:W-:Y:S08]  /*d090*/  HMMA.16816.F32 R40, R116.reuse, R124, R40 ;  /* 0x0000007c7428723c */ /* 0x040ff00000001828 */
[-C--:B------:R-:W-:Y:S08]  /*d0a0*/  HMMA.16816.F32 R44, R116, R126.reuse, R44 ;  /* 0x0000007e742c723c */ /* 0x080ff0000000182c */
[C---:B------:R-:W-:Y:S01]  /*d0b0*/  HMMA.16816.F32 R48, R112.reuse, R126, R48 ;  /* 0x0000007e7030723c */ /* 0x040fe20000001830 */
[----:B------:R-:W5:Y:S03]  /*d0c0*/  LDSM.16.MT88.4 R124, [R210+0x3480] ;  /* 0x00348000d27c783b */ /* 0x000f660000004200 */
[--C-:B-1----:R-:W-:Y:S01]  /*d0d0*/  FFMA.FTZ R100, R201, c[0x0][0x2d0], -R3.reuse ;  /* 0x0000b400c9647a23 */ /* 0x102fe20000010803 */
[----:B------:R-:W-:Y:S03]  /*d0e0*/  F2FP.PACK_AB R160, R176, R177 ;  /* 0x000000b1b0a0723e */ /* 0x000fe600000000ff */
[-C--:B------:R-:W-:Y:S01]  /*d0f0*/  HMMA.16816.F32 R52, R112, R120.reuse, R52 ;  /* 0x000000787034723c */ /* 0x080fe20000001834 */
[----:B------:R1:W-:Y:S07]  /*d100*/  MUFU.EX2 R175, R100 ;  /* 0x0000006400af7308 */ /* 0x0003ee0000000800 */
[C---:B------:R-:W-:Y:S08]  /*d110*/  HMMA.16816.F32 R56, R116.reuse, R120, R56 ;  /* 0x000000787438723c */ /* 0x040ff00000001838 */
[-C--:B------:R-:W-:Y:S08]  /*d120*/  HMMA.16816.F32 R60, R116, R122.reuse, R60 ;  /* 0x0000007a743c723c */ /* 0x080ff0000000183c */
[C---:B------:R-:W-:Y:S04]  /*d130*/  HMMA.16816.F32 R64, R112.reuse, R122, R64 ;  /* 0x0000007a7040723c */ /* 0x040fe80000001840 */
[--C-:B-1----:R-:W-:Y:S02]  /*d140*/  FFMA.FTZ R100, R202, c[0x0][0x2d0], -R3.reuse ;  /* 0x0000b400ca647a23 */ /* 0x102fe40000010803 */
[----:B------:R-:W-:Y:S01]  /*d150*/  FFMA.FTZ R3, R108, c[0x0][0x2d0], -R3 ;  /* 0x0000b4006c037a23 */ /* 0x000fe20000010803 */
[----:B------:R-:W-:Y:S01]  /*d160*/  F2FP.PACK_AB R108, R184, R185 ;  /* 0x000000b9b86c723e */ /* 0x000fe200000000ff */
[-C--:B---3--:R-:W-:Y:S01]  /*d170*/  HMMA.16816.F32 R68, R112, R128.reuse, R68 ;  /* 0x000000807044723c */ /* 0x088fe20000001844 */
[----:B------:R1:W3:Y:S03]  /*d180*/  MUFU.EX2 R174, R100 ;  /* 0x0000006400ae7308 */ /* 0x0002e60000000800 */
[----:B-----5:R-:W-:Y:S04]  /*d190*/  FFMA.FTZ R0, R0, R190, R238 ;  /* 0x000000be00007223 */ /* 0x020fe800000100ee */
[C---:B------:R-:W-:Y:S04]  /*d1a0*/  HMMA.16816.F32 R72, R116.reuse, R128, R72 ;  /* 0x000000807448723c */ /* 0x040fe80000001848 */
[----:B------:R-:W-:Y:S04]  /*d1b0*/  FADD.FTZ R0, R239, R0 ;  /* 0x00000000ef007221 */ /* 0x000fe80000010000 */
[-C--:B------:R-:W-:Y:S04]  /*d1c0*/  HMMA.16816.F32 R76, R116, R130.reuse, R76 ;  /* 0x00000082744c723c */ /* 0x080fe8000000184c */
[----:B------:R-:W-:Y:S04]  /*d1d0*/  FADD.FTZ R0, R240, R0 ;  /* 0x00000000f0007221 */ /* 0x000fe80000010000 */
[C---:B------:R-:W-:Y:S04]  /*d1e0*/  HMMA.16816.F32 R80, R112.reuse, R130, R80 ;  /* 0x000000827050723c */ /* 0x040fe80000001850 */
[----:B-1----:R-:W-:Y:S01]  /*d1f0*/  FFMA.FTZ R100, R192, c[0x0][0x2d0], -R110 ;  /* 0x0000b400c0647a23 */ /* 0x002fe2000001086e */
[----:B---3--:R-:W-:Y:S01]  /*d200*/  F2FP.PACK_AB R161, R174, R175 ;  /* 0x000000afaea1723e */ /* 0x008fe200000000ff */
[----:B------:R-:W-:Y:S02]  /*d210*/  FADD.FTZ R0, R241, R0 ;  /* 0x00000000f1007221 */ /* 0x000fe40000010000 */
[-C--:B------:R-:W-:Y:S01]  /*d220*/  HMMA.16816.F32 R84, R112, R124.reuse, R84 ;  /* 0x0000007c7054723c */ /* 0x080fe20000001854 */
[----:B------:R1:W-:Y:S03]  /*d230*/  MUFU.EX2 R173, R100 ;  /* 0x0000006400ad7308 */ /* 0x0003e60000000800 */
[----:B--2---:R-:W-:Y:S04]  /*d240*/  FFMA.FTZ R101, R101, R191, R242 ;  /* 0x000000bf65657223 */ /* 0x004fe800000100f2 */
[C---:B------:R-:W-:Y:S08]  /*d250*/  HMMA.16816.F32 R88, R116.reuse, R124, R88 ;  /* 0x0000007c7458723c */ /* 0x040ff00000001858 */
[-C--:B------:R-:W-:Y:S08]  /*d260*/  HMMA.16816.F32 R92, R116, R126.reuse, R92 ;  /* 0x0000007e745c723c */ /* 0x080ff0000000185c */
[----:B------:R-:W-:Y:S04]  /*d270*/  HMMA.16816.F32 R96, R112, R126, R96 ;  /* 0x0000007e7060723c */ /* 0x000fe80000001860 */
[----:B-1----:R-:W-:Y:S01]  /*d280*/  FFMA.FTZ R100, R193, c[0x0][0x2d0], -R110 ;  /* 0x0000b400c1647a23 */ /* 0x002fe2000001086e */
[----:B------:R-:W-:Y:S01]  /*d290*/  F2FP.PACK_AB R110, R180, R181 ;  /* 0x000000b5b46e723e */ /* 0x000fe200000000ff */
[----:B------:R-:W-:Y:S02]  /*d2a0*/  FFMA.FTZ R102, R102, R196, R248 ;  /* 0x000000c466667223 */ /* 0x000fe400000100f8 */
[----:B------:R-:W1:Y:S04]  /*d2b0*/  MUFU.EX2 R172, R100 ;  /* 0x0000006400ac7308 */ /* 0x000e680000000800 */
[-C--:B------:R-:W-:Y:S01]  /*d2c0*/  HMMA.16816.F32 R112, R108, R132.reuse, R4 ;  /* 0x000000846c70723c */ /* 0x080fe20000001804 */
[----:B------:R-:W2:Y:S05]  /*d2d0*/  LDSM.16.MT88.4 R4, [R210+0x3880] ;  /* 0x00388000d204783b */ /* 0x000eaa0000004200 */
[----:B------:R-:W3:Y:S01]  /*d2e0*/  MUFU.EX2 R100, R3 ;  /* 0x0000000300647308 */ /* 0x000ee20000000800 */
[----:B-1----:R-:W-:Y:S01]  /*d2f0*/  F2FP.PACK_AB R162, R172, R173 ;  /* 0x000000adaca2723e */ /* 0x002fe200000000ff */
[----:B----4-:R-:W-:Y:S01]  /*d300*/  FFMA.FTZ R103, R103, R197, R252 ;  /* 0x000000c567677223 */ /* 0x010fe200000100fc */
[----:B---3--:R-:W-:Y:S03]  /*d310*/  F2FP.PACK_AB R163, R100, R107 ;  /* 0x0000006b64a3723e */ /* 0x008fe600000000ff */
[----:B------:R-:W-:Y:S04]  /*d320*/  FADD.FTZ R3, R203, R0 ;  /* 0x00000000cb037221 */ /* 0x000fe80000010000 */
[C---:B------:R-:W-:Y:S07]  /*d330*/  HMMA.16816.F32 R116, R160.reuse, R132, R8 ;  /* 0x00000084a074723c */ /* 0x040fee0000001808 */
[----:B------:R-:W-:Y:S01]  /*d340*/  FADD.FTZ R9, R189, R103 ;  /* 0x00000067bd097221 */ /* 0x000fe20000010000 */
[-C--:B------:R-:W-:Y:S01]  /*d350*/  HMMA.16816.F32 R120, R160, R134.reuse, R12 ;  /* 0x00000086a078723c */ /* 0x080fe2000000180c */
[----:B------:R-:W3:Y:S03]  /*d360*/  LDL R12, [R1+0x20] ;  /* 0x00002000010c7983 */ /* 0x000ee60000100800 */
[----:B------:R-:W-:Y:S02]  /*d370*/  FADD.FTZ R9, R250, R9 ;  /* 0x00000009fa097221 */ /* 0x000fe40000010000 */
[----:B------:R-:W-:Y:S02]  /*d380*/  FADD.FTZ R10, R249, R102 ;  /* 0x00000066f90a7221 */ /* 0x000fe40000010000 */
[C---:B------:R-:W-:Y:S04]  /*d390*/  HMMA.16816.F32 R124, R108.reuse, R134, R16 ;  /* 0x000000866c7c723c */ /* 0x040fe80000001810 */
[----:B------:R-:W-:Y:S02]  /*d3a0*/  FADD.FTZ R9, R251, R9 ;  /* 0x00000009fb097221 */ /* 0x000fe40000010000 */
[----:B------:R-:W-:Y:S02]  /*d3b0*/  FADD.FTZ R10, R247, R10 ;  /* 0x0000000af70a7221 */ /* 0x000fe40000010000 */
[-C--:B------:R-:W-:Y:S04]  /*d3c0*/  HMMA.16816.F32 R128, R108, R140.reuse, R20 ;  /* 0x0000008c6c80723c */ /* 0x080fe80000001814 */
        /* <DEDUP_REMOVED lines=12> */
[----:B------:R-:W-:Y:S04]  /*d490*/  FADD.FTZ R8, R245, R8 ;  /* 0x00000008f5087221 */ /* 0x000fe80000010000 */
[C---:B------:R-:W-:Y:S04]  /*d4a0*/  HMMA.16816.F32 R148, R160.reuse, R156, R40 ;  /* 0x0000009ca094723c */ /* 0x040fe80000001828 */
[----:B------:R-:W-:Y:S04]  /*d4b0*/  FADD.FTZ R8, R205, R8 ;  /* 0x00000008cd087221 */ /* 0x000fe80000010000 */
        /* <DEDUP_REMOVED lines=11> */
[----:B------:R-:W-:Y:S04]  /*d570*/  FADD.FTZ R8, R175, R8 ;  /* 0x00000008af087221 */ /* 0x000fe80000010000 */
[C---:B------:R-:W-:Y:S08]  /*d580*/  HMMA.16816.F32 R64, R108.reuse, R166, R64 ;  /* 0x000000a66c40723c */ /* 0x040ff00000001840 */
[-C--:B------:R-:W-:Y:S08]  /*d590*/  HMMA.16816.F32 R68, R108, R168.reuse, R68 ;  /* 0x000000a86c44723c */ /* 0x080ff00000001844 */
[C---:B------:R-:W-:Y:S08]  /*d5a0*/  HMMA.16816.F32 R72, R160.reuse, R168, R72 ;  /* 0x000000a8a048723c */ /* 0x040ff00000001848 */
[-C--:B------:R-:W-:Y:S08]  /*d5b0*/  HMMA.16816.F32 R76, R160, R170.reuse, R76 ;  /* 0x000000aaa04c723c */ /* 0x080ff0000000184c */
[C---:B------:R-:W-:Y:S08]  /*d5c0*/  HMMA.16816.F32 R80, R108.reuse, R170, R80 ;  /* 0x000000aa6c50723c */ /* 0x040ff00000001850 */
[-C--:B--2---:R-:W-:Y:S08]  /*d5d0*/  HMMA.16816.F32 R84, R108, R4.reuse, R84 ;  /* 0x000000046c54723c */ /* 0x084ff00000001854 */
[C---:B------:R-:W-:Y:S07]  /*d5e0*/  HMMA.16816.F32 R88, R160.reuse, R4, R88 ;  /* 0x00000004a058723c */ /* 0x040fee0000001858 */
[----:B------:R-:W-:Y:S01]  /*d5f0*/  FADD.FTZ R4, R207, R11 ;  /* 0x0000000bcf047221 */ /* 0x000fe20000010000 */
[-C--:B------:R-:W-:Y:S04]  /*d600*/  HMMA.16816.F32 R92, R160, R6.reuse, R92 ;  /* 0x00000006a05c723c */ /* 0x080fe8000000185c */
[----:B------:R-:W-:Y:S02]  /*d610*/  FADD.FTZ R9, R206, R4 ;  /* 0x00000004ce097221 */ /* 0x000fe40000010000 */
[----:B------:R-:W-:Y:S02]  /*d620*/  FADD.FTZ R5, R188, R3 ;  /* 0x00000003bc057221 */ /* 0x000fe40000010000 */
[----:B------:R-:W-:Y:S01]  /*d630*/  FADD.FTZ R4, R185, R10 ;  /* 0x0000000ab9047221 */ /* 0x000fe20000010000 */
[----:B------:R-:W-:Y:S04]  /*d640*/  HMMA.16816.F32 R96, R108, R6, R96 ;  /* 0x000000066c60723c */ /* 0x000fe80000001860 */
        /* <DEDUP_REMOVED lines=12> */
[----:B------:R-:W-:Y:S01]  /*d710*/  FADD.FTZ R4, R172, R3 ;  /* 0x00000003ac047221 */ /* 0x000fe20000010000 */
[----:B------:R1:W-:Y:S01]  /*d720*/  STL [R1+0x4], R5 ;  /* 0x0000040501007387 */ /* 0x0003e20000100800 */
[----:B------:R-:W-:Y:S03]  /*d730*/  FADD.FTZ R0, R107, R0 ;  /* 0x000000006b007221 */ /* 0x000fe60000010000 */
[----:B------:R1:W-:Y:S01]  /*d740*/  STL [R1+0xc], R4 ;  /* 0x00000c0401007387 */ /* 0x0003e20000100800 */
[----:B------:R-:W-:Y:S01]  /*d750*/  FADD.FTZ R3, R100, R0 ;  /* 0x0000000064037221 */ /* 0x000fe20000010000 */
[C---:B------:R-:W-:Y:S02]  /*d760*/  IADD3 R0, R224.reuse, -0x1, RZ ;  /* 0xffffffffe0007810 */ /* 0x040fe40007ffe0ff */
[----:B------:R-:W-:Y:S02]  /*d770*/  MOV R100, R2 ;  /* 0x0000000200647202 */ /* 0x000fe40000000f00 */
[----:B------:R1:W-:Y:S01]  /*d780*/  STL [R1+0x10], R3 ;  /* 0x0000100301007387 */ /* 0x0003e20000100800 */
[----:B---3--:R-:W-:Y:S02]  /*d790*/  ISETP.GT.AND P0, PT, R224, R12, PT ;  /* 0x0000000ce000720c */ /* 0x008fe40003f04270 */
[----:B------:R-:W-:Y:S11]  /*d7a0*/  MOV R224, R0 ;  /* 0x0000000000e07202 */ /* 0x000ff60000000f00 */
[----:B-1----:R-:W-:-:S05]  /*d7b0*/  @P0 BRA `(.L_x_221) ;  /* 0xffffcec000000947 */ /* 0x002fca000383ffff */
.L_x_216:
[----:B------:R-:W2:Y:S02]  /*d7c0*/  LDL R0, [R1+0x14] ;  /* 0x0000140001007983 */ /* 0x000ea40000100800 */
[----:B--2---:R-:W-:-:S13]  /*d7d0*/  ISETP.GE.AND P0, PT, R224, R0, PT ;  /* 0x00000000e000720c */ /* 0x004fda0003f06270 */
[----:B------:R-:W-:Y:S05]  /*d7e0*/  @!P0 BRA `(.L_x_222) ;  /* 0x000046f000008947 */ /* 0x000fea0003800000 */
[----:B------:R-:W2:Y:S01]  /*d7f0*/  S2R R0, SR_TID.X ;  /* 0x0000000000007919 */ /* 0x000ea20000002100 */
[----:B------:R-:W-:Y:S02]  /*d800*/  IMAD.SHL.U32 R248, R227, 0x2, RZ ;  /* 0x00000002e3f87824 */ /* 0x000fe400078e00ff */
[----:B------:R-:W-:Y:S02]  /*d810*/  IMAD.MOV.U32 R103, RZ, RZ, R105 ;  /* 0x000000ffff677224 */ /* 0x000fe400078e0069 */
[----:B------:R-:W-:Y:S02]  /*d820*/  IMAD.MOV.U32 R101, RZ, RZ, R106 ;  /* 0x000000ffff657224 */ /* 0x000fe400078e006a */
[----:B------:R-:W-:Y:S02]  /*d830*/  IMAD.MOV.U32 R108, RZ, RZ, R100 ;  /* 0x000000ffff6c7224 */ /* 0x000fe400078e0064 */
[----:B------:R-:W-:Y:S01]  /*d840*/  IMAD.MOV.U32 R107, RZ, RZ, R104 ;  /* 0x000000ffff6b7224 */ /* 0x000fe200078e0068 */
[----:B--2---:R-:W-:-:S04]  /*d850*/  SHF.R.S32.HI R2, RZ, 0x1f, R0 ;  /* 0x0000001fff027819 */ /* 0x004fc80000011400 */
[----:B------:R-:W-:Y:S02]  /*d860*/  LEA.HI R2, R2, R0, RZ, 0x2 ;  /* 0x0000000002027211 */ /* 0x000fe400078f10ff */
[----:B------:R-:W-:Y:S02]  /*d870*/  SHF.R.S32.HI R0, RZ, 0x1f, R227 ;  /* 0x0000001fff007819 */ /* 0x000fe400000114e3 */
[----:B------:R-:W-:Y:S02]  /*d880*/  SHF.R.S32.HI R2, RZ, 0x2, R2 ;  /* 0x00000002ff027819 */ /* 0x000fe40000011402 */
[----:B------:R-:W-:Y:S02]  /*d890*/  SHF.L.U64.HI R228, R227, 0x1, R0 ;  /* 0x00000001e3e47819 */ /* 0x000fe40000010200 */
[----:B------:R-:W-:Y:S02]  /*d8a0*/  IADD3 R226, -R2, 0x30, RZ ;  /* 0x0000003002e27810 */ /* 0x000fe40007ffe1ff */
.L_x_243:
[----:B------:R-:W2:Y:S01]  /*d8b0*/  LDL R13, [R1+0x2c] ;  /* 0x00002c00010d7983 */ /* 0x000ea20000100800 */
[----:B------:R-:W-:Y:S04]  /*d8c0*/  DEPBAR.LE SB0, 0x0 ;  /* 0x000080000000791a */ /* 0x000fe80000000000 */
[----:B------:R-:W3:Y:S01]  /*d8d0*/  LDL R12, [R1+0x28] ;  /* 0x00002800010c7983 */ /* 0x000ee20000100800 */
[----:B------:R-:W-:Y:S01]  /*d8e0*/  SHF.R.S32.HI R0, RZ, 0x1f, R225 ;  /* 0x0000001fff007819 */ /* 0x000fe200000114e1 */
[----:B-1----:R-:W-:Y:S01]  /*d8f0*/  IMAD.WIDE.U32 R2, R225, c[0x0][0x208], RZ ;  /* 0x00008200e1027a25 */ /* 0x002fe200078e00ff */
[----:B------:R-:W-:Y:S01]  /*d900*/  SHF.R.S32.HI R4, RZ, 0x1f, R222 ;  /* 0x0000001fff047819 */ /* 0x000fe200000114de */
[----:B------:R-:W-:Y:S01]  /*d910*/  BAR.SYNC.DEFER_BLOCKING 0x0 ;  /* 0x0000000000007b1d */ /* 0x000fe20000010000 */
[C---:B------:R-:W-:Y:S01]  /*d920*/  ISETP.GE.AND P1, PT, R227.reuse, c[0x0][0x1d4], PT ;  /* 0x00007500e3007a0c */ /* 0x040fe20003f26270 */
[----:B------:R-:W-:Y:S01]  /*d930*/  IMAD R0, R0, c[0x0][0x208], RZ ;  /* 0x0000820000007a24 */ /* 0x000fe200078e02ff */
[C---:B------:R-:W-:Y:S01]  /*d940*/  IADD3 R7, R227.reuse, 0x20, RZ ;  /* 0x00000020e3077810 */ /* 0x040fe20007ffe0ff */
[----:B------:R-:W-:Y:S01]  /*d950*/  IMAD R4, R4, c[0x0][0x218], RZ ;  /* 0x0000860004047a24 */ /* 0x000fe200078e02ff */
[----:B------:R-:W-:Y:S01]  /*d960*/  IADD3 R6, R227, 0x20, RZ ;  /* 0x00000020e3067810 */ /* 0x000fe20007ffe0ff */
[----:B------:R-:W-:Y:S01]  /*d970*/  IMAD R0, R225, c[0x0][0x20c], R0 ;  /* 0x00008300e1007a24 */ /* 0x000fe200078e0200 */
[----:B------:R-:W-:Y:S01]  /*d980*/  IADD3 R11, R227, 0x40, RZ ;  /* 0x00000040e30b7810 */ /* 0x000fe20007ffe0ff */
[----:B------:R-:W-:Y:S01]  /*d990*/  IMAD R4, R222, c[0x0][0x21c], R4 ;  /* 0x00008700de047a24 */ /* 0x000fe200078e0204 */
[----:B------:R-:W-:Y:S01]  /*d9a0*/  SHF.R.S32.HI R6, RZ, 0x1f, R6 ;  /* 0x0000001fff067819 */ /* 0x000fe20000011406 */
[----:B------:R-:W-:Y:S01]  /*d9b0*/  IMAD.IADD R3, R3, 0x1, R0 ;  /* 0x0000000103037824 */ /* 0x000fe200078e0200 */
[----:B------:R-:W-:Y:S02]  /*d9c0*/  IADD3 R5, R227, 0x40, RZ ;  /* 0x00000040e3057810 */ /* 0x000fe40007ffe0ff */
[----:B------:R-:W-:Y:S01]  /*d9d0*/  LEA.HI R6, R6, R7, RZ, 0x3 ;  /* 0x0000000706067211 */ /* 0x000fe200078f18ff */
[----:B------:R-:W-:Y:S01]  /*d9e0*/  IMAD.WIDE.U32 R2, R222, c[0x0][0x218], R2 ;  /* 0x00008600de027a25 */ /* 0x000fe200078e0002 */
[----:B------:R-:W-:Y:S02]  /*d9f0*/  SHF.R.S32.HI R5, RZ, 0x1f, R5 ;  /* 0x0000001fff057819 */ /* 0x000fe40000011405 */
[----:B------:R-:W-:Y:S02]  /*da00*/  LOP3.LUT R6, R6, 0xfffffff8, RZ, 0xc0, !PT ;  /* 0xfffffff806067812 */ /* 0x000fe400078ec0ff */
[----:B------:R-:W-:Y:S02]  /*da10*/  IADD3 R0, P0, R2, UR18, RZ ;  /* 0x0000001202007c10 */ /* 0x000fe4000ff1e0ff */
[----:B------:R-:W-:Y:S01]  /*da20*/  LEA.HI R5, R5, R11, RZ, 0x3 ;  /* 0x0000000b05057211 */ /* 0x000fe200078f18ff */
[----:B------:R-:W-:Y:S01]  /*da30*/  IMAD.SHL.U32 R100, R6, 0x2, RZ ;  /* 0x0000000206647824 */ /* 0x000fe200078e00ff */
[----:B------:R-:W1:Y:S01]  /*da40*/  S2R R11, SR_TID.X ;  /* 0x00000000000b7919 */ /* 0x000e620000002100 */
[----:B------:R-:W-:Y:S01]  /*da50*/  IADD3.X R3, R3, UR5, R4, P0, !PT ;  /* 0x0000000503037c10 */ /* 0x000fe200087fe404 */
[----:B------:R-:W-:Y:S01]  /*da60*/  BSSY B0, `(.L_x_223) ;  /* 0x0000039000007945 */ /* 0x000fe20003800000 */
[C---:B------:R-:W-:Y:S01]  /*da70*/  LEA R10, P0, R0.reuse, c[0x0][0x1f8], 0x1 ;  /* 0x00007e00000a7a11 */ /* 0x040fe200078008ff */
[----:B------:R-:W-:Y:S01]  /*da80*/  LDSM.16.M88.4 R48, [R211+0x6080] ;  /* 0x00608000d330783b */ /* 0x000fe20000000200 */
[----:B------:R-:W-:Y:S02]  /*da90*/  LOP3.LUT R5, R5, 0xfffffff8, RZ, 0xc0, !PT ;  /* 0xfffffff805057812 */ /* 0x000fe400078ec0ff */
[----:B------:R-:W-:Y:S01]  /*daa0*/  LEA.HI.X R3, R0, c[0x0][0x1fc], R3, 0x1, P0 ;  /* 0x00007f0000037a11 */ /* 0x000fe200000f0c03 */
[----:B------:R-:W-:Y:S02]  /*dab0*/  LDSM.16.M88.4 R44, [R211+0x7080] ;  /* 0x00708000d32c783b */ /* 0x000fe40000000200 */
[----:B------:R-:W-:Y:S02]  /*dac0*/  IMAD.SHL.U32 R102, R5, 0x2, RZ ;  /* 0x0000000205667824 */ /* 0x000fe400078e00ff */
[----:B------:R-:W4:Y:S04]  /*dad0*/  SHFL.IDX PT, R0, R10, RZ, 0x1c1f ;  /* 0x001c1fff0a007589 */ /* 0x000f2800000e0000 */
[----:B------:R-:W-:Y:S04]  /*dae0*/  LDSM.16.M88.4 R16, [R208+0x3c80] ;  /* 0x003c8000d010783b */ /* 0x000fe80000000200 */
[----:B------:R-:W5:Y:S04]  /*daf0*/  SHFL.IDX PT, R2, R3, RZ, 0x1c1f ;  /* 0x001c1fff03027589 */ /* 0x000f6800000e0000 */
[----:B------:R1:W2:Y:S04]  /*db00*/  LDSM.16.M88.4 R32, [R208+0x4080] ;  /* 0x00408000d020783b */ /* 0x0002a80000000200 */
[----:B------:R1:W2:Y:S04]  /*db10*/  LDSM.16.M88.4 R160, [R208+0x4480] ;  /* 0x00448000d0a0783b */ /* 0x0002a80000000200 */
[----:B------:R1:W2:Y:S04]  /*db20*/  LDSM.16.M88.4 R164, [R212+0x6080] ;  /* 0x00608000d4a4783b */ /* 0x0002a80000000200 */
[----:B------:R2:W2:Y:S04]  /*db30*/  LDSM.16.M88.4 R172, [R212+0x7080] ;  /* 0x00708000d4ac783b */ /* 0x0004a80000000200 */
[----:B------:R2:W2:Y:S04]  /*db40*/  LDSM.16.M88.4 R168, [R213] ;  /* 0x00000000d5a8783b */ /* 0x0004a80000000200 */
[----:B------:R2:W2:Y:S01]  /*db50*/  LDSM.16.M88.4 R176, [R221] ;  /* 0x00000000ddb0783b */ /* 0x0004a20000000200 */
[----:B----4-:R-:W-:Y:S03]  /*db60*/  IADD3 R8, P0, R0, R248, RZ ;  /* 0x000000f800087210 */ /* 0x010fe60007f1e0ff */
[----:B------:R4:W2:Y:S02]  /*db70*/  LDSM.16.M88.4 R180, [R220] ;  /* 0x00000000dcb4783b */ /* 0x0008a40000000200 */
[----:B-----5:R-:W-:Y:S05]  /*db80*/  IMAD.X R9, R2, 0x1, R228, P0 ;  /* 0x0000000102097824 */ /* 0x020fea00000e06e4 */
[----:B------:R-:W-:Y:S01]  /*db90*/  @!PT LDS RZ, [RZ] ;  /* 0x00000000fffff984 */ /* 0x000fe20000000800 */
[----:B------:R-:W-:Y:S01]  /*dba0*/  @!PT LDS RZ, [RZ] ;  /* 0x00000000fffff984 */ /* 0x000fe20000000800 */
[----:B------:R-:W-:Y:S01]  /*dbb0*/  @!PT LDS RZ, [RZ] ;  /* 0x00000000fffff984 */ /* 0x000fe20000000800 */
[----:B------:R4:W-:Y:S01]  /*dbc0*/  LDGSTS.E.BYPASS.LTC128B.128 [R223+0x1880], [R8.64], !P1 ;  /* 0x0188000008df7fae */ /* 0x0009e2000c901d48 */
[----:B-1----:R-:W-:Y:S02]  /*dbd0*/  ISETP.GT.AND P1, PT, R11, 0x3f, PT ;  /* 0x0000003f0b00780c */ /* 0x002fe40003f24270 */
[----:B--2---:R-:W-:Y:S02]  /*dbe0*/  SHF.L.U64.HI R104, R6, 0x1, R13 ;  /* 0x0000000106687819 */ /* 0x004fe4000001020d */
[----:B------:R-:W-:Y:S02]  /*dbf0*/  IADD3 R13, R227, 0x20, RZ ;  /* 0x00000020e30d7810 */ /* 0x000fe40007ffe0ff */
[----:B------:R-:W-:Y:S02]  /*dc00*/  IADD3 R6, P0, R0, R100, RZ ;  /* 0x0000006400067210 */ /* 0x000fe40007f1e0ff */
[----:B---3--:R-:W-:Y:S02]  /*dc10*/  SHF.L.U64.HI R105, R5, 0x1, R12 ;  /* 0x0000000105697819 */ /* 0x008fe4000001020c */
[----:B------:R-:W-:Y:S01]  /*dc20*/  ISETP.GE.AND P3, PT, R13, c[0x0][0x1d4], PT ;  /* 0x000075000d007a0c */ /* 0x000fe20003f66270 */
[----:B------:R-:W-:Y:S01]  /*dc30*/  IMAD.X R7, R2, 0x1, R104, P0 ;  /* 0x0000000102077824 */ /* 0x000fe200000e0668 */
[----:B------:R-:W-:Y:S02]  /*dc40*/  IADD3 R12, R227, 0x40, RZ ;  /* 0x00000040e30c7810 */ /* 0x000fe40007ffe0ff */
[----:B------:R-:W-:Y:S02]  /*dc50*/  IADD3 R4, P0, R0, R102, RZ ;  /* 0x0000006600047210 */ /* 0x000fe40007f1e0ff */
[----:B------:R-:W-:Y:S03]  /*dc60*/  ISETP.GE.AND P2, PT, R12, c[0x0][0x1d4], PT ;  /* 0x000075000c007a0c */ /* 0x000fe60003f46270 */
[----:B------:R-:W-:Y:S04]  /*dc70*/  IMAD.X R5, R2, 0x1, R105, P0 ;  /* 0x0000000102057824 */ /* 0x000fe800000e0669 */
[----:B------:R4:W-:Y:S06]  /*dc80*/  LDGSTS.E.BYPASS.LTC128B.128 [R223+0x2480], [R6.64], !P3 ;  /* 0x0248000006df7fae */ /* 0x0009ec000d901d48 */
[----:B------:R4:W-:Y:S01]  /*dc90*/  LDGSTS.E.BYPASS.LTC128B.128 [R223+0x3080], [R4.64], !P2 ;  /* 0x0308000004df7fae */ /* 0x0009e2000d101d48 */
[----:B------:R-:W-:-:S05]  /*dca0*/  @P1 BRA `(.L_x_224) ;  /* 0x0000014000001947 */ /* 0x000fca0003800000 */
[----:B------:R-:W-:-:S05]  /*dcb0*/  BRA.DIV ~URZ, `(.L_x_225) ;  /* 0x00006e827f007947 */ /* 0x000fca000b800000 */
[----:B----4-:R1:W2:Y:S04]  /*dcc0*/  SHFL.IDX PT, R4, R3, 0x1, 0x1c1f ;  /* 0x003c1f0003047f89 */ /* 0x0102a800000e0000 */
[----:B------:R1:W3:Y:S02]  /*dcd0*/  SHFL.IDX PT, R0, R10, 0x1, 0x1c1f ;  /* 0x003c1f000a007f89 */ /* 0x0002e400000e0000 */
.L_x_262:
[C---:B-1----:R-:W-:Y:S02]  /*dce0*/  IADD3 R10, R227.reuse, 0x20, RZ ;  /* 0x00000020e30a7810 */ /* 0x042fe40007ffe0ff */
[C---:B------:R-:W-:Y:S02]  /*dcf0*/  ISETP.GE.AND P3, PT, R227.reuse, c[0x0][0x1d4], PT ;  /* 0x00007500e3007a0c */ /* 0x040fe40003f66270 */
[----:B---3--:R-:W-:Y:S02]  /*dd00*/  IADD3 R8, P0, R0, R248, RZ ;  /* 0x000000f800087210 */ /* 0x008fe40007f1e0ff */
[----:B------:R-:W-:Y:S02]  /*dd10*/  ISETP.GE.AND P2, PT, R10, c[0x0][0x1d4], PT ;  /* 0x000075000a007a0c */ /* 0x000fe40003f46270 */
[----:B------:R-:W-:Y:S01]  /*dd20*/  IADD3 R5, R227, 0x40, RZ ;  /* 0x00000040e3057810 */ /* 0x000fe20007ffe0ff */
[----:B--2---:R-:W-:Y:S01]  /*dd30*/  IMAD.X R9, R4, 0x1, R228, P0 ;  /* 0x0000000104097824 */ /* 0x004fe200000e06e4 */
[----:B------:R-:W-:Y:S02]  /*dd40*/  IADD3 R6, P0, R0, R100, RZ ;  /* 0x0000006400067210 */ /* 0x000fe40007f1e0ff */
[----:B------:R-:W-:Y:S03]  /*dd50*/  ISETP.GE.AND P1, PT, R5, c[0x0][0x1d4], PT ;  /* 0x0000750005007a0c */ /* 0x000fe60003f26270 */
        /* <DEDUP_REMOVED lines=9> */
.L_x_224:
[----:B------:R-:W-:Y:S05]  /*ddf0*/  BSYNC B0 ;  /* 0x0000000000007941 */ /* 0x000fea0003800000 */
.L_x_223:
[----:B------:R-:W0:Y:S01]  /*de00*/  LDGDEPBAR ;  /* 0x00000000000079af */ /* 0x000e220000000000 */
[----:B------:R-:W-:Y:S01]  /*de10*/  WARPSYNC 0xffffffff ;  /* 0xffffffff00007948 */ /* 0x000fe20003800000 */
[-C--:B-1--4-:R-:W-:Y:S06]  /*de20*/  HMMA.16816.F32 R4, R48, R16.reuse, RZ ;  /* 0x000000103004723c */ /* 0x092fec00000018ff */
        /* <DEDUP_REMOVED lines=116> */
[----:B------:R1:W1:Y:S02]  /*e570*/  MUFU.TANH R162, R19 ;  /* 0x0000001300a27308 */ /* 0x0002640000002400 */
        /* <DEDUP_REMOVED lines=10> */
[----:B------:R5:W2:Y:S01]  /*e620*/  MUFU.TANH R109, R20 ;  /* 0x00000014006d7308 */ /* 0x000aa20000002400 */
[----:B------:R-:W-:Y:S01]  /*e630*/  FMUL.FTZ R29, R29, c[0x0][0x320] ;  /* 0x0000c8001d1d7a20 */ /* 0x000fe20000410000 */
[C---:B------:R-:W-:Y:S04]  /*e640*/  HMMA.16816.F32 R40, R164.reuse, R8, R40 ;  /* 0x00000008a428723c */ /* 0x040fe80000001828 */
[----:B------:R-:W-:Y:S02]  /*e650*/  FMUL.FTZ R30, R30, c[0x0][0x320] ;  /* 0x0000c8001e1e7a20 */ /* 0x000fe40000410000 */
[----:B------:R-:W-:Y:S02]  /*e660*/  FMUL.FTZ R31, R31, c[0x0][0x320] ;  /* 0x0000c8001f1f7a20 */ /* 0x000fe40000410000 */
[----:B------:R2:W2:Y:S01]  /*e670*/  MUFU.TANH R106, R21 ;  /* 0x00000015006a7308 */ /* 0x0004a20000002400 */
[-C--:B------:R-:W-:Y:S03]  /*e680*/  HMMA.16816.F32 R44, R164, R10.reuse, R44 ;  /* 0x0000000aa42c723c */ /* 0x080fe6000000182c */
[----:B------:R-:W-:Y:S02]  /*e690*/  FMUL.FTZ R32, R32, c[0x0][0x320] ;  /* 0x0000c80020207a20 */ /* 0x000fe40000410000 */
[----:B------:R-:W-:Y:S02]  /*e6a0*/  FMUL.FTZ R34, R34, c[0x0][0x320] ;  /* 0x0000c80022227a20 */ /* 0x000fe40000410000 */
[----:B------:R-:W-:Y:S01]  /*e6b0*/  FMUL.FTZ R35, R35, c[0x0][0x320] ;  /* 0x0000c80023237a20 */ /* 0x000fe20000410000 */
[----:B------:R-:W-:Y:S01]  /*e6c0*/  HMMA.16816.F32 R48, R192, R10, R48 ;  /* 0x0000000ac030723c */ /* 0x000fe20000001830 */
[----:B------:R3:W3:Y:S03]  /*e6d0*/  MUFU.TANH R172, R26 ;  /* 0x0000001a00ac7308 */ /* 0x0006e60000002400 */
[----:B-1----:R-:W-:Y:S02]  /*e6e0*/  FMUL.FTZ R19, R37, c[0x0][0x320] ;  /* 0x0000c80025137a20 */ /* 0x002fe40000410000 */
[----:B-----5:R-:W-:Y:S02]  /*e6f0*/  FMUL.FTZ R20, R36, c[0x0][0x320] ;  /* 0x0000c80024147a20 */ /* 0x020fe40000410000 */
[----:B------:R-:W-:Y:S03]  /*e700*/  FMUL.FTZ R38, R38, c[0x0][0x320] ;  /* 0x0000c80026267a20 */ /* 0x000fe60000410000 */
[----:B------:R1:W1:Y:S01]  /*e710*/  MUFU.TANH R185, R14 ;  /* 0x0000000e00b97308 */ /* 0x0002620000002400 */
[----:B------:R-:W-:Y:S02]  /*e720*/  FMUL.FTZ R39, R39, c[0x0][0x320] ;  /* 0x0000c80027277a20 */ /* 0x000fe40000410000 */
[----:B------:R-:W-:Y:S02]  /*e730*/  FMUL.FTZ R42, R42, c[0x0][0x320] ;  /* 0x0000c8002a2a7a20 */ /* 0x000fe40000410000 */
[----:B--2---:R-:W-:Y:S02]  /*e740*/  FMUL.FTZ R21, R33, c[0x0][0x320] ;  /* 0x0000c80021157a20 */ /* 0x004fe40000410000 */
[----:B------:R-:W-:Y:S02]  /*e750*/  FMUL.FTZ R43, R43, c[0x0][0x320] ;  /* 0x0000c8002b2b7a20 */ /* 0x000fe40000410000 */
[----:B------:R-:W-:Y:S01]  /*e760*/  FMUL.FTZ R44, R44, c[0x0][0x320] ;  /* 0x0000c8002c2c7a20 */ /* 0x000fe20000410000 */
[----:B------:R2:W1:Y:S01]  /*e770*/  MUFU.TANH R183, R15 ;  /* 0x0000000f00b77308 */ /* 0x0004620000002400 */
[----:B------:R-:W-:Y:S02]  /*e780*/  FMUL.FTZ R45, R45, c[0x0][0x320] ;  /* 0x0000c8002d2d7a20 */ /* 0x000fe40000410000 */
[----:B------:R-:W-:Y:S02]  /*e790*/  FMUL.FTZ R47, R47, c[0x0][0x320] ;  /* 0x0000c8002f2f7a20 */ /* 0x000fe40000410000 */
[----:B------:R-:W-:Y:S02]  /*e7a0*/  FMUL.FTZ R16, R48, c[0x0][0x320] ;  /* 0x0000c80030107a20 */ /* 0x000fe40000410000 */
[----:B------:R-:W-:Y:S02]  /*e7b0*/  FMUL.FTZ R17, R49, c[0x0][0x320] ;  /* 0x0000c80031117a20 */ /* 0x000fe40000410000 */
[----:B---3--:R-:W-:Y:S01]  /*e7c0*/  FMUL.FTZ R26, R50, c[0x0][0x320] ;  /* 0x0000c800321a7a20 */ /* 0x008fe20000410000 */
[----:B------:R2:W3:Y:S01]  /*e7d0*/  MUFU.TANH R174, R27 ;  /* 0x0000001b00ae7308 */ /* 0x0004e20000002400 */
        /* <DEDUP_REMOVED lines=39> */
[C---:B------:R-:W-:Y:S01]  /*ea50*/  ISETP.GE.AND P5, PT, R227.reuse, c[0x0][0x1d4], PT ;  /* 0x00007500e3007a0c */ /* 0x040fe20003fa6270 */
[----:B------:R-:W-:Y:S01]  /*ea60*/  IMAD.MOV.U32 R3, RZ, RZ, c[0x0][0x2b8] ;  /* 0x0000ae00ff037624 */ /* 0x000fe200078e00ff */
[----:B------:R-:W-:Y:S01]  /*ea70*/  IADD3 R229, R227, 0x40, RZ ;  /* 0x00000040e3e57810 */ /* 0x000fe20007ffe0ff */
[----:B------:R-:W3:Y:S01]  /*ea80*/  LDL R0, [R1+0x18] ;  /* 0x0000180001007983 */ /* 0x000ee20000100800 */
[----:B------:R-:W-:Y:S01]  /*ea90*/  ISETP.GE.AND P4, PT, R230, c[0x0][0x1d4], PT ;  /* 0x00007500e6007a0c */ /* 0x000fe20003f86270 */
[----:B------:R-:W-:Y:S01]  /*eaa0*/  IMAD.MOV.U32 R222, RZ, RZ, RZ ;  /* 0x000000ffffde7224 */ /* 0x000fe200078e00ff */
[----:B------:R-:W-:Y:S02]  /*eab0*/  ISETP.NE.AND P2, PT, R3, 0x1, PT ;  /* 0x000000010300780c */ /* 0x000fe40003f45270 */
[----:B------:R-:W-:Y:S02]  /*eac0*/  ISETP.GE.AND P3, PT, R229, c[0x0][0x1d4], PT ;  /* 0x00007500e5007a0c */ /* 0x000fe40003f66270 */
[----:B---3--:R-:W-:Y:S01]  /*ead0*/  ISETP.GT.AND P1, PT, R0, 0x2f, PT ;  /* 0x0000002f0000780c */ /* 0x008fe20003f24270 */
[----:B--2---:R-:W-:Y:S05]  /*eae0*/  IMAD R2, R224, 0x30, R2 ;  /* 0x00000030e0027824 */ /* 0x004fea00078e0202 */
        /* <DEDUP_REMOVED lines=12> */
[----:B------:R-:W2:Y:S01]  /*ebb0*/  @!P1 LDG.E R222, [R4.64] ;  /* 0x0000000804de9981 */ /* 0x000ea2000c1e1900 */
[----:B------:R-:W-:Y:S03]  /*ebc0*/  ISETP.GE.AND P1, PT, R226, 0x1, PT ;  /* 0x00000001e200780c */ /* 0x000fe60003f26270 */
[----:B------:R-:W-:Y:S04]  /*ebd0*/  IMAD R0, R0, c[0x0][0x1e0], RZ ;  /* 0x0000780000007a24 */ /* 0x000fe800078e02ff */
[----:B------:R-:W-:Y:S04]  /*ebe0*/  IMAD R0, R225, c[0x0][0x1e4], R0 ;  /* 0x00007900e1007a24 */ /* 0x000fe800078e0200 */
        /* <DEDUP_REMOVED lines=11> */
[----:B-12---:R-:W-:Y:S05]  /*eca0*/  @P1 IADD3 R14, P0, R0, R248, RZ ;  /* 0x000000f8000e1210 */ /* 0x006fea0007f1e0ff */
[----:B---3--:R-:W-:Y:S01]  /*ecb0*/  @P1 IMAD.X R15, R2, 0x1, R228, P0 ;  /* 0x00000001020f1824 */ /* 0x008fe200000e06e4 */
[----:B------:R-:W-:Y:S04]  /*ecc0*/  @P1 IADD3 R12, P0, R0, R100, RZ ;  /* 0x00000064000c1210 */ /* 0x000fe80007f1e0ff */
[----:B------:R-:W-:Y:S01]  /*ecd0*/  @!PT LDS RZ, [RZ] ;  /* 0x00000000fffff984 */ /* 0x000fe20000000800 */
[----:B------:R1:W-:Y:S01]  /*ece0*/  @P1 LDGSTS.E.BYPASS.LTC128B.128 [R223+0x3c80], [R14.64], !P5 ;  /* 0x03c800000edf1fae */ /* 0x0003e2000e901d48 */
[--C-:B------:R-:W-:Y:S01]  /*ecf0*/  @P1 IMAD.X R13, R2, 0x1, R104.reuse, P0 ;  /* 0x00000001020d1824 */ /* 0x100fe200000e0668 */
[----:B------:R-:W-:Y:S02]  /*ed00*/  @P1 IADD3 R10, P0, R0, R102, RZ ;  /* 0x00000066000a1210 */ /* 0x000fe40007f1e0ff */
[----:B------:R-:W2:Y:S03]  /*ed10*/  SHFL.IDX PT, R0, R4, 0x1, 0x1c1f ;  /* 0x003c1f0004007f89 */ /* 0x000ea600000e0000 */
[--C-:B------:R-:W-:Y:S01]  /*ed20*/  @P1 IMAD.X R11, R2, 0x1, R105.reuse, P0 ;  /* 0x00000001020b1824 */ /* 0x100fe200000e0669 */
[----:B------:R1:W-:Y:S01]  /*ed30*/  @P1 LDGSTS.E.BYPASS.LTC128B.128 [R223+0x4880], [R12.64], !P4 ;  /* 0x048800000cdf1fae */ /* 0x0003e2000e101d48 */
[----:B------:R-:W-:Y:S03]  /*ed40*/  ISETP.GE.AND P0, PT, R226, 0x21, PT ;  /* 0x00000021e200780c */ /* 0x000fe60003f06270 */
[----:B------:R-:W3:Y:S04]  /*ed50*/  SHFL.IDX PT, R2, R3, 0x1, 0x1c1f ;  /* 0x003c1f0003027f89 */ /* 0x000ee800000e0000 */
[----:B------:R1:W-:Y:S06]  /*ed60*/  @P1 LDGSTS.E.BYPASS.LTC128B.128 [R223+0x5480], [R10.64], !P3 ;  /* 0x054800000adf1fae */ /* 0x0003ec000d901d48 */
[----:B--2---:R-:W-:Y:S05]  /*ed70*/  @P0 IADD3 R8, P2, R0, R100, RZ ;  /* 0x0000006400080210 */ /* 0x004fea0007f5e0ff */
[----:B---3--:R-:W-:Y:S01]  /*ed80*/  @P0 IMAD.X R9, R2, 0x1, R104, P2 ;  /* 0x0000000102090824 */ /* 0x008fe200010e0668 */
[----:B------:R-:W-:Y:S05]  /*ed90*/  @P0 IADD3 R6, P2, R0, R102, RZ ;  /* 0x0000006600060210 */ /* 0x000fea0007f5e0ff */
[----:B------:R-:W-:Y:S01]  /*eda0*/  @P0 IMAD.X R7, R2, 0x1, R105, P2 ;  /* 0x0000000102070824 */ /* 0x000fe200010e0669 */
[----:B------:R-:W-:Y:S05]  /*edb0*/  @P0 IADD3 R4, P2, R0, R248, RZ ;  /* 0x000000f800040210 */ /* 0x000fea0007f5e0ff */
[----:B------:R-:W-:Y:S05]  /*edc0*/  @P0 IMAD.X R5, R2, 0x1, R228, P2 ;  /* 0x0000000102050824 */ /* 0x000fea00010e06e4 */
[----:B------:R1:W-:Y:S04]  /*edd0*/  @P0 LDGSTS.E.BYPASS.LTC128B.128 [R223+0x4480], [R4.64], !P5 ;  /* 0x0448000004df0fae */ /* 0x0003e8000e901d48 */
[----:B------:R1:W-:Y:S04]  /*ede0*/  @P0 LDGSTS.E.BYPASS.LTC128B.128 [R223+0x5080], [R8.64], !P4 ;  /* 0x0508000008df0fae */ /* 0x0003e8000e101d48 */
[----:B------:R1:W-:Y:S02]  /*edf0*/  @P0 LDGSTS.E.BYPASS.LTC128B.128 [R223+0x5c80], [R6.64], !P3 ;  /* 0x05c8000006df0fae */ /* 0x0003e4000d901d48 */
.L_x_226:
[----:B-1234-:R-:W-:Y:S01]  /*ee00*/  MOV R6, c[0x0][0x2ac] ;  /* 0x0000ab0000067a02 */ /* 0x01efe20000000f00 */
[----:B------:R-:W2:Y:S01]  /*ee10*/  LDL R2, [R1+0x1c] ;  /* 0x00001c0001027983 */ /* 0x000ea20000100800 */
[----:B------:R-:W-:Y:S02]  /*ee20*/  IMAD.MOV.U32 R0, RZ, RZ, c[0x0][0x2c4] ;  /* 0x0000b100ff007624 */ /* 0x000fe400078e00ff */
[----:B------:R-:W-:Y:S01]  /*ee30*/  IMAD.MOV.U32 R33, RZ, RZ, 0x1 ;  /* 0x00000001ff217424 */ /* 0x000fe200078e00ff */
[----:B------:R-:W3:Y:S01]  /*ee40*/  LDL R3, [R1] ;  /* 0x0000000001037983 */ /* 0x000ee20000100800 */
[----:B------:R-:W-:Y:S01]  /*ee50*/  IMAD R6, R6, c[0x0][0x1d0], RZ ;  /* 0x0000740006067a24 */ /* 0x000fe200078e02ff */
[----:B------:R-:W-:Y:S02]  /*ee60*/  ISETP.NE.AND P0, PT, R0, 0x1, PT ;  /* 0x000000010000780c */ /* 0x000fe40003f05270 */
[----:B------:R-:W0:Y:S11]  /*ee70*/  LDGDEPBAR ;  /* 0x00000000000079af */ /* 0x000e360000000000 */
[----:B--2---:R-:W-:Y:S04]  /*ee80*/  @P0 IMAD.HI.U32 R0, R2, c[0x0][0x2c8], RZ ;  /* 0x0000b20002000a27 */ /* 0x004fe800078e00ff */
[----:B------:R-:W-:Y:S01]  /*ee90*/  IMAD.MOV.U32 R5, RZ, RZ, R2 ;  /* 0x000000ffff057224 */ /* 0x000fe200078e0002 */
[----:B------:R-:W-:Y:S01]  /*eea0*/  @P0 SHF.R.U32.HI R5, RZ, c[0x0][0x2cc], R0 ;  /* 0x0000b300ff050a19 */ /* 0x000fe20000011600 */
[----:B------:R-:W-:Y:S01]  /*eeb0*/  IMAD R2, R224, -0x30, RZ ;  /* 0xffffffd0e0027824 */ /* 0x000fe200078e02ff */
[----:B------:R-:W-:Y:S03]  /*eec0*/  ISETP.LE.AND P0, PT, R33, c[0x0][0x32c], PT ;  /* 0x0000cb0021007a0c */ /* 0x000fe60003f03270 */
[----:B------:R-:W1:Y:S01]  /*eed0*/  SHFL.IDX PT, R4, R5, RZ, 0x1c1f ;  /* 0x001c1fff05047589 */ /* 0x000e6200000e0000 */
[C---:B---3--:R-:W-:Y:S02]  /*eee0*/  IADD3 R7, -R3.reuse, 0x1, R2 ;  /* 0x0000000103077810 */ /* 0x048fe40007ffe102 */
[----:B------:R-:W-:Y:S02]  /*eef0*/  IADD3 R8, -R3, R2, RZ ;  /* 0x0000000203087210 */ /* 0x000fe40007ffe1ff */
[----:B------:R-:W-:Y:S04]  /*ef00*/  IADD3 R7, R7, -c[0x0][0x168], R6 ;  /* 0x80005a0007077a10 */ /* 0x000fe80007ffe006 */
[C---:B------:R-:W-:Y:S02]  /*ef10*/  IADD3 R6, R7.reuse, c[0x0][0x328], RZ ;  /* 0x0000ca0007067a10 */ /* 0x040fe40007ffe0ff */
[----:B------:R-:W-:Y:S04]  /*ef20*/  IADD3 R7, R7, UR4, RZ ;  /* 0x0000000407077c10 */ /* 0x000fe8000fffe0ff */
[----:B-1----:R-:W-:Y:S01]  /*ef30*/  IADD3 R0, R7, R4, RZ ;  /* 0x0000000407007210 */ /* 0x002fe20007ffe0ff */
[----:B------:R-:W-:Y:S01]  /*ef40*/  IMAD.IADD R3, R6, 0x1, R4 ;  /* 0x0000000106037824 */ /* 0x000fe200078e0204 */
[----:B------:R-:W-:-:S05]  /*ef50*/  @!P0 BRA `(.L_x_227) ;  /* 0x0000019000008947 */ /* 0x000fca0003800000 */
[----:B------:R-:W-:Y:S01]  /*ef60*/  MOV R9, c[0x0][0x2ac] ;  /* 0x0000ab0000097a02 */ /* 0x000fe20000000f00 */
[----:B------:R-:W-:Y:S04]  /*ef70*/  BSSY B0, `(.L_x_228) ;  /* 0x0000013000007945 */ /* 0x000fe80003800000 */
[----:B------:R-:W-:Y:S05]  /*ef80*/  IMAD R4, R9, c[0x0][0x1d0], R4 ;  /* 0x0000740009047a24 */ /* 0x000fea00078e0204 */
        /* <DEDUP_REMOVED lines=12> */
.L_x_229:
[----:B------:R-:W-:Y:S04]  /*f050*/  MOV R9, 0x1 ;  /* 0x0000000100097802 */ /* 0x000fe80000000f00 */
[----:B------:R-:W-:Y:S11]  /*f060*/  ISETP.NE.AND P0, PT, R9, c[0x0][0x32c], PT ;  /* 0x0000cb0009007a0c */ /* 0x000ff60003f05270 */
[----:B------:R-:W-:Y:S02]  /*f070*/  @!UPT UIADD3 URZ, URZ, URZ, URZ ;  /* 0x0000003f3f3ff290 */ /* 0x000fe4000fffe03f */
[----:B------:R-:W-:Y:S05]  /*f080*/  @P0 IMAD.HI.U32 R9, R4, c[0x0][0x330], RZ ;  /* 0x0000cc0004090a27 */ /* 0x000fea00078e00ff */
[----:B------:R-:W-:Y:S02]  /*f090*/  @P0 SHF.R.U32.HI R4, RZ, c[0x0][0x334], R9 ;  /* 0x0000cd00ff040a19 */ /* 0x000fe40000011609 */
.L_x_230:
[----:B------:R-:W-:Y:S05]  /*f0a0*/  BSYNC B0 ;  /* 0x0000000000007941 */ /* 0x000fea0003800000 */
.L_x_228:
[----:B------:R-:W-:Y:S05]  /*f0b0*/  IMAD R4, R4, c[0x0][0x32c], R8 ;  /* 0x0000cb0004047a24 */ /* 0x000fea00078e0208 */
[----:B------:R-:W-:Y:S02]  /*f0c0*/  IADD3 R9, R4, c[0x0][0x32c], RZ ;  /* 0x0000cb0004097a10 */ /* 0x000fe40007ffe0ff */
[----:B------:R-:W-:Y:S02]  /*f0d0*/  IMNMX R0, R0, R4, !PT ;  /* 0x0000000400007217 */ /* 0x000fe40007800200 */
[----:B------:R-:W-:Y:S02]  /*f0e0*/  IMNMX R3, R3, R9, PT ;  /* 0x0000000903037217 */ /* 0x000fe40003800200 */
.L_x_227:
[C---:B------:R-:W-:Y:S02]  /*f0f0*/  ISETP.GE.AND P0, PT, R2.reuse, 0x2, PT ;  /* 0x000000020200780c */ /* 0x040fe40003f06270 */
[----:B------:R-:W-:Y:S02]  /*f100*/  ISETP.GE.AND P1, PT, R2, 0x9, PT ;  /* 0x000000090200780c */ /* 0x000fe40003f26270 */
[----:B------:R-:W-:Y:S02]  /*f110*/  P2R R13, PR, RZ, 0x1 ;  /* 0x00000001ff0d7803 */ /* 0x000fe40000000000 */
[----:B------:R-:W-:Y:S02]  /*f120*/  ISETP.GT.AND P0, PT, R0, 0x1, !P0 ;  /* 0x000000010000780c */ /* 0x000fe40004704270 */
[----:B------:R-:W-:Y:S02]  /*f130*/  P2R R12, PR, RZ, 0x2 ;  /* 0x00000002ff0c7803 */ /* 0x000fe40000000000 */
[C---:B------:R-:W-:Y:S02]  /*f140*/  ISETP.LT.OR P0, PT, R3.reuse, 0x2, P0 ;  /* 0x000000020300780c */ /* 0x040fe40000701670 */
[----:B------:R-:W-:Y:S02]  /*f150*/  ISETP.GE.AND P6, PT, R2, 0x19, PT ;  /* 0x000000190200780c */ /* 0x000fe40003fc6270 */
[----:B------:R-:W-:Y:S02]  /*f160*/  FSEL R23, R168, -INF , !P0 ;  /* 0xff800000a8177808 */ /* 0x000fe40004000000 */
[----:B------:R-:W-:Y:S02]  /*f170*/  ISETP.GT.AND P0, PT, R0, 0x8, !P1 ;  /* 0x000000080000780c */ /* 0x000fe40004f04270 */
[----:B------:R-:W-:Y:S02]  /*f180*/  ISETP.GE.AND P1, PT, R2, 0xa, PT ;  /* 0x0000000a0200780c */ /* 0x000fe40003f26270 */
[----:B------:R-:W-:Y:S02]  /*f190*/  ISETP.LT.OR P0, PT, R3, 0x9, P0 ;  /* 0x000000090300780c */ /* 0x000fe40000701670 */
        /* <DEDUP_REMOVED lines=9> */
[----:B------:R-:W-:Y:S02]  /*f230*/  ISETP.LT.OR P0, PT, R3, 0x11, P0 ;  /* 0x000000110300780c */ /* 0x000fe40000701670 */
        /* <DEDUP_REMOVED lines=25> */
[----:B------:R-:W-:Y:S04]  /*f3d0*/  ISETP.GT.AND P0, PT, R0, RZ, !P1 ;  /* 0x000000ff0000720c */ /* 0x000fe80004f04270 */
[C---:B------:R-:W-:Y:S04]  /*f3e0*/  ISETP.LT.OR P0, PT, R3.reuse, 0x1, P0 ;  /* 0x000000010300780c */ /* 0x040fe80000701670 */
[----:B------:R-:W-:Y:S02]  /*f3f0*/  FSEL R19, R170, -INF , !P0 ;  /* 0xff800000aa137808 */ /* 0x000fe40004000000 */
[----:B------:R-:W-:Y:S04]  /*f400*/  ISETP.GE.AND P0, PT, R2, 0x2a, PT ;  /* 0x0000002a0200780c */ /* 0x000fe80003f06270 */
[----:B------:R-:W-:Y:S02]  /*f410*/  P2R R4, PR, RZ, 0x1 ;  /* 0x00000001ff047803 */ /* 0x000fe40000000000 */
[----:B------:R-:W-:Y:S04]  /*f420*/  ISETP.GT.AND P0, PT, R0, 0x29, !P0 ;  /* 0x000000290000780c */ /* 0x000fe80004704270 */
[----:B------:R-:W-:Y:S02]  /*f430*/  ISETP.LT.OR P0, PT, R3, 0x2a, P0 ;  /* 0x0000002a0300780c */ /* 0x000fe40000701670 */
[----:B------:R-:W1:Y:S02]  /*f440*/  SHFL.IDX PT, R3, R5, 0x1, 0x1c1f ;  /* 0x003c1f0005037f89 */ /* 0x000e6400000e0000 */
[----:B------:R-:W-:Y:S02]  /*f450*/  FSEL R193, R17, -INF , !P0 ;  /* 0xff80000011c17808 */ /* 0x000fe40004000000 */
[----:B------:R-:W-:Y:S01]  /*f460*/  ISETP.LE.AND P0, PT, R33, c[0x0][0x32c], PT ;  /* 0x0000cb0021007a0c */ /* 0x000fe20003f03270 */
[--C-:B-1----:R-:W-:Y:S02]  /*f470*/  IMAD.IADD R2, R6, 0x1, R3.reuse ;  /* 0x0000000106027824 */ /* 0x102fe400078e0203 */
[----:B------:R-:W-:Y:S10]  /*f480*/  IMAD.IADD R0, R7, 0x1, R3 ;  /* 0x0000000107007824 */ /* 0x000ff400078e0203 */
        /* <DEDUP_REMOVED lines=16> */
.L_x_233:
[----:B------:R-:W-:Y:S04]  /*f590*/  MOV R14, 0x1 ;  /* 0x00000001000e7802 */ /* 0x000fe80000000f00 */
[----:B------:R-:W-:Y:S11]  /*f5a0*/  ISETP.NE.AND P0, PT, R14, c[0x0][0x32c], PT ;  /* 0x0000cb000e007a0c */ /* 0x000ff60003f05270 */
[----:B------:R-:W-:Y:S02]  /*f5b0*/  @!UPT UIADD3 URZ, URZ, URZ, URZ ;  /* 0x0000003f3f3ff290 */ /* 0x000fe4000fffe03f */
[----:B------:R-:W-:Y:S05]  /*f5c0*/  @P0 IMAD.HI.U32 R14, R3, c[0x0][0x330], RZ ;  /* 0x0000cc00030e0a27 */ /* 0x000fea00078e00ff */
[----:B------:R-:W-:Y:S02]  /*f5d0*/  @P0 SHF.R.U32.HI R3, RZ, c[0x0][0x334], R14 ;  /* 0x0000cd00ff030a19 */ /* 0x000fe4000001160e */
.L_x_234:
[----:B------:R-:W-:Y:S05]  /*f5e0*/  BSYNC B0 ;  /* 0x0000000000007941 */ /* 0x000fea0003800000 */
.L_x_232:
[----:B------:R-:W-:Y:S05]  /*f5f0*/  IMAD R3, R3, c[0x0][0x32c], R8 ;  /* 0x0000cb0003037a24 */ /* 0x000fea00078e0208 */
[----:B------:R-:W-:Y:S02]  /*f600*/  IADD3 R14, R3, c[0x0][0x32c], RZ ;  /* 0x0000cb00030e7a10 */ /* 0x000fe40007ffe0ff */
[----:B------:R-:W-:Y:S02]  /*f610*/  IMNMX R0, R0, R3, !PT ;  /* 0x0000000300007217 */ /* 0x000fe40007800200 */
[----:B------:R-:W-:Y:S02]  /*f620*/  IMNMX R2, R2, R14, PT ;  /* 0x0000000e02027217 */ /* 0x000fe40003800200 */
.L_x_231:
        /* <DEDUP_REMOVED lines=63> */
.L_x_237:
[----:B------:R-:W-:Y:S04]  /*fa20*/  MOV R14, 0x1 ;  /* 0x00000001000e7802 */ /* 0x000fe80000000f00 */
[----:B------:R-:W-:Y:S11]  /*fa30*/  ISETP.NE.AND P0, PT, R14, c[0x0][0x32c], PT ;  /* 0x0000cb000e007a0c */ /* 0x000ff60003f05270 */
[----:B------:R-:W-:Y:S02]  /*fa40*/  @!UPT UIADD3 URZ, URZ, URZ, URZ ;  /* 0x0000003f3f3ff290 */ /* 0x000fe4000fffe03f */
[----:B------:R-:W-:Y:S05]  /*fa50*/  @P0 IMAD.HI.U32 R14, R3, c[0x0][0x330], RZ ;  /* 0x0000cc00030e0a27 */ /* 0x000fea00078e00ff */
[----:B------:R-:W-:Y:S02]  /*fa60*/  @P0 SHF.R.U32.HI R3, RZ, c[0x0][0x334], R14 ;  /* 0x0000cd00ff030a19 */ /* 0x000fe4000001160e */
.L_x_238:
[----:B------:R-:W-:Y:S05]  /*fa70*/  BSYNC B0 ;  /* 0x0000000000007941 */ /* 0x000fea0003800000 */
.L_x_236:
[----:B------:R-:W-:Y:S05]  /*fa80*/  IMAD R3, R3, c[0x0][0x32c], R8 ;  /* 0x0000cb0003037a24 */ /* 0x000fea00078e0208 */
[----:B------:R-:W-:Y:S02]  /*fa90*/  IADD3 R14, R3, c[0x0][0x32c], RZ ;  /* 0x0000cb00030e7a10 */ /* 0x000fe40007ffe0ff */
[----:B------:R-:W-:Y:S02]  /*faa0*/  IMNMX R0, R0, R3, !PT ;  /* 0x0000000300007217 */ /* 0x000fe40007800200 */
[----:B------:R-:W-:Y:S02]  /*fab0*/  IMNMX R2, R2, R14, PT ;  /* 0x0000000e02027217 */ /* 0x000fe40003800200 */
.L_x_235:
        /* <DEDUP_REMOVED lines=63> */
.L_x_241:
[----:B------:R-:W-:Y:S04]  /*feb0*/  MOV R5, 0x1 ;  /* 0x0000000100057802 */ /* 0x000fe80000000f00 */
[----:B------:R-:W-:Y:S11]  /*fec0*/  ISETP.NE.AND P0, PT, R5, c[0x0][0x32c], PT ;  /* 0x0000cb0005007a0c */ /* 0x000ff60003f05270 */
[----:B------:R-:W-:Y:S02]  /*fed0*/  @!UPT UIADD3 URZ, URZ, URZ, URZ ;  /* 0x0000003f3f3ff290 */ /* 0x000fe4000fffe03f */
[----:B------:R-:W-:Y:S05]  /*fee0*/  @P0 IMAD.HI.U32 R5, R3, c[0x0][0x330], RZ ;  /* 0x0000cc0003050a27 */ /* 0x000fea00078e00ff */
[----:B------:R-:W-:Y:S02]  /*fef0*/  @P0 SHF.R.U32.HI R3, RZ, c[0x0][0x334], R5 ;  /* 0x0000cd00ff030a19 */ /* 0x000fe40000011605 */
.L_x_242:
[----:B------:R-:W-:Y:S05]  /*ff00*/  BSYNC B0 ;  /* 0x0000000000007941 */ /* 0x000fea0003800000 */
.L_x_240:
[----:B------:R-:W-:Y:S05]  /*ff10*/  IMAD R8, R3, c[0x0][0x32c], R8 ;  /* 0x0000cb0003087a24 */ /* 0x000fea00078e0208 */
[----:B------:R-:W-:Y:S02]  /*ff20*/  IADD3 R3, R8, c[0x0][0x32c], RZ ;  /* 0x0000cb0008037a10 */ /* 0x000fe40007ffe0ff */
[----:B------:R-:W-:Y:S02]  /*ff30*/  IMNMX R0, R0, R8, !PT ;  /* 0x0000000800007217 */ /* 0x000fe40007800200 */
[----:B------:R-:W-:Y:S02]  /*ff40*/  IMNMX R2, R2, R3, PT ;  /* 0x0000000302027217 */ /* 0x000fe40003800200 */
.L_x_239:
[----:B------:R-:W-:Y:S01]  /*ff50*/  ISETP.GT.AND P0, PT, R0, RZ, !P1 ;  /* 0x000000ff0000720c */ /* 0x000fe20004f04270 */
[----:B------:R-:W-:Y:S01]  /*ff60*/  LDSM.16.MT88.4 R36, [R210+0x1880] ;  /* 0x00188000d224783b */ /* 0x000fe20000004200 */
[----:B------:R-:W-:Y:S02]  /*ff70*/  FMNMX.FTZ R106, R19, R101, !PT ;  /* 0x00000065136a7209 */ /* 0x000fe40007810000 */
[----:B------:R-:W-:Y:S02]  /*ff80*/  ISETP.LT.OR P0, PT, R2, 0x1, P0 ;  /* 0x000000010200780c */ /* 0x000fe40000701670 */
[----:B------:R-:W-:Y:S02]  /*ff90*/  FMNMX.FTZ R106, R23, R106, !PT ;  /* 0x0000006a176a7209 */ /* 0x000fe40007810000 */
[----:B------:R-:W-:Y:S01]  /*ffa0*/  FSEL R8, R197, -INF , !P0 ;  /* 0xff800000c5087808 */ /* 0x000fe20004000000 */
[----:B------:R-:W2:Y:S01]  /*ffb0*/  LDL.LU R252, [R1+0x4] ;  /* 0x0000040001fc7983 */ /* 0x000ea20000300800 */
[----:B------:R-:W-:Y:S02]  /*ffc0*/  ISETP.NE.AND P0, PT, R13, RZ, PT ;  /* 0x000000ff0d00720c */ /* 0x000fe40003f05270 */
[----:B------:R-:W-:Y:S01]  /*ffd0*/  FMNMX.FTZ R106, R24, R106, !PT ;  /* 0x0000006a186a7209 */ /* 0x000fe20007810000 */
[----:B------:R-:W3:Y:S01]  /*ffe0*/  LDL.LU R251, [R1+0xc] ;  /* 0x00000c0001fb7983 */ /* 0x000ee20000300800 */
[----:B------:R-:W-:Y:S02]  /*fff0*/  ISETP.GT.AND P0, PT, R0, 0x1, !P0 ;  /* 0x000000010000780c */ /* 0x000fe40004704270 */
[----:B------:R-:W-:Y:S01]  /*10000*/  FMNMX.FTZ R106, R25, R106, !PT ;  /* 0x0000006a196a7209 */ /* 0x000fe20007810000 */
[----:B------:R-:W4:Y:S01]  /*10010*/  LDL.LU R250, [R1+0x10] ;  /* 0x0000100001fa7983 */ /* 0x000f220000300800 */
[----:B------:R-:W-:Y:S02]  /*10020*/  ISETP.LT.OR P0, PT, R2, 0x2, P0 ;  /* 0x000000020200780c */ /* 0x000fe40000701670 */
[----:B------:R-:W-:Y:S02]  /*10030*/  FMNMX.FTZ R106, R40, R106, !PT ;  /* 0x0000006a286a7209 */ /* 0x000fe40007810000 */
[----:B------:R-:W-:Y:S02]  /*10040*/  FSEL R13, R196, -INF , !P0 ;  /* 0xff800000c40d7808 */ /* 0x000fe40004000000 */
[----:B------:R-:W-:Y:S02]  /*10050*/  ISETP.NE.AND P0, PT, R12, RZ, PT ;  /* 0x000000ff0c00720c */ /* 0x000fe40003f05270 */
[----:B------:R-:W-:Y:S02]  /*10060*/  FMNMX.FTZ R106, R41, R106, !PT ;  /* 0x0000006a296a7209 */ /* 0x000fe40007810000 */
[----:B------:R-:W-:Y:S02]  /*10070*/  ISETP.GT.AND P0, PT, R0, 0x8, !P0 ;  /* 0x000000080000780c */ /* 0x000fe40004704270 */
[----:B------:R-:W-:Y:S02]  /*10080*/  FMNMX.FTZ R106, R166, R106, !PT ;  /* 0x0000006aa66a7209 */ /* 0x000fe40007810000 */
        /* <DEDUP_REMOVED lines=11> */
[----:B------:R-:W-:Y:S02]  /*10140*/  ISETP.NE.AND P1, PT, R4, RZ, PT ;  /* 0x000000ff0400720c */ /* 0x000fe40003f25270 */
        /* <DEDUP_REMOVED lines=38> */
[----:B------:R-:W1:Y:S01]  /*103b0*/  SHFL.BFLY PT, R0, R106, 0x2, 0x1f ;  /* 0x0c401f006a007f89 */ /* 0x000e6200000e0000 */
[----:B------:R-:W-:Y:S02]  /*103c0*/  FMNMX.FTZ R104, R17, R104, !PT ;  /* 0x0000006811687209 */ /* 0x000fe40007810000 */
[----:B------:R-:W-:Y:S02]  /*103d0*/  ISETP.LT.OR P0, PT, R2, 0x2a, P0 ;  /* 0x0000002a0200780c */ /* 0x000fe40000701670 */
[----:B------:R-:W-:Y:S02]  /*103e0*/  FMNMX.FTZ R104, R18, R104, !PT ;  /* 0x0000006812687209 */ /* 0x000fe40007810000 */
[----:B------:R-:W-:Y:S02]  /*103f0*/  FSEL R109, R47, -INF , !P0 ;  /* 0xff8000002f6d7808 */ /* 0x000fe40004000000 */
[----:B------:R-:W-:Y:S04]  /*10400*/  FMNMX.FTZ R104, R169, R104, !PT ;  /* 0x00000068a9687209 */ /* 0x000fe80007810000 */
[----:B------:R-:W-:Y:S04]  /*10410*/  FMNMX.FTZ R104, R171, R104, !PT ;  /* 0x00000068ab687209 */ /* 0x000fe80007810000 */
[----:B------:R-:W-:Y:S04]  /*10420*/  FMNMX.FTZ R104, R173, R104, !PT ;  /* 0x00000068ad687209 */ /* 0x000fe80007810000 */
[----:B------:R-:W-:Y:S04]  /*10430*/  FMNMX.FTZ R104, R175, R104, !PT ;  /* 0x00000068af687209 */ /* 0x000fe80007810000 */
[----:B------:R-:W-:Y:S04]  /*10440*/  FMNMX.FTZ R104, R187, R104, !PT ;  /* 0x00000068bb687209 */ /* 0x000fe80007810000 */
[----:B------:R-:W-:Y:S04]  /*10450*/  FMNMX.FTZ R104, R188, R104, !PT ;  /* 0x00000068bc687209 */ /* 0x000fe80007810000 */
[----:B------:R-:W-:Y:S04]  /*10460*/  FMNMX.FTZ R104, R192, R104, !PT ;  /* 0x00000068c0687209 */ /* 0x000fe80007810000 */
[----:B------:R-:W-:Y:S02]  /*10470*/  FMNMX.FTZ R104, R189, R104, !PT ;  /* 0x00000068bd687209 */ /* 0x000fe40007810000 */
[----:B-1----:R-:W-:Y:S05]  /*10480*/  FMNMX.FTZ R106, R106, R0, !PT ;  /* 0x000000006a6a7209 */ /* 0x002fea0007810000 */
[----:B------:R-:W1:Y:S02]  /*10490*/  SHFL.BFLY PT, R0, R106, 0x1, 0x1f ;  /* 0x0c201f006a007f89 */ /* 0x000e6400000e0000 */
[----:B-1----:R-:W-:Y:S06]  /*104a0*/  FMNMX.FTZ R106, R106, R0, !PT ;  /* 0x000000006a6a7209 */ /* 0x002fec0007810000 */
[----:B------:R-:W1:Y:S01]  /*104b0*/  SHFL.BFLY PT, R0, R105, 0x2, 0x1f ;  /* 0x0c401f0069007f89 */ /* 0x000e6200000e0000 */
[C---:B------:R-:W-:Y:S01]  /*104c0*/  FSETP.NEU.FTZ.AND P0, PT, R106.reuse, -INF , PT ;  /* 0xff8000006a00780b */ /* 0x040fe20003f1d000 */
[C---:B------:R-:W-:Y:S03]  /*104d0*/  FMUL.FTZ R110, R106.reuse, c[0x0][0x2d0] ;  /* 0x0000b4006a6e7a20 */ /* 0x040fe60000410000 */
[----:B------:R-:W-:Y:S02]  /*104e0*/  FSEL R3, R106, RZ, P0 ;  /* 0x000000ff6a037208 */ /* 0x000fe40000000000 */
[----:B------:R-:W-:Y:S05]  /*104f0*/  FSEL R110, R110, RZ, P0 ;  /* 0x000000ff6e6e7208 */ /* 0x000fea0000000000 */
[--C-:B------:R-:W-:Y:S02]  /*10500*/  FFMA.FTZ R6, R24, c[0x0][0x2d0], -R110.reuse ;  /* 0x0000b40018067a23 */ /* 0x100fe4000001086e */
[----:B------:R-:W-:Y:S02]  /*10510*/  FFMA.FTZ R7, R23, c[0x0][0x2d0], -R110 ;  /* 0x0000b40017077a23 */ /* 0x000fe4000001086e */
[----:B------:R5:W-:Y:S01]  /*10520*/  MUFU.EX2 R246, R6 ;  /* 0x0000000600f67308 */ /* 0x000be20000000800 */
[----:B-1----:R-:W-:Y:S09]  /*10530*/  FMNMX.FTZ R105, R105, R0, !PT ;  /* 0x0000000069697209 */ /* 0x002ff20007810000 */
[----:B------:R-:W-:Y:S01]  /*10540*/  MUFU.EX2 R245, R7 ;  /* 0x0000000700f57308 */ /* 0x000fe20000000800 */
[----:B------:R-:W1:Y:S02]  /*10550*/  SHFL.BFLY PT, R0, R105, 0x1, 0x1f ;  /* 0x0c201f0069007f89 */ /* 0x000e6400000e0000 */
[----:B-1----:R-:W-:Y:S06]  /*10560*/  FMNMX.FTZ R105, R105, R0, !PT ;  /* 0x0000000069697209 */ /* 0x002fec0007810000 */
[----:B------:R-:W1:Y:S01]  /*10570*/  SHFL.BFLY PT, R0, R104, 0x2, 0x1f ;  /* 0x0c401f0068007f89 */ /* 0x000e6200000e0000 */
[C---:B------:R-:W-:Y:S01]  /*10580*/  FSETP.NEU.FTZ.AND P0, PT, R105.reuse, -INF , PT ;  /* 0xff8000006900780b */ /* 0x040fe20003f1d000 */
[C---:B------:R-:W-:Y:S03]  /*10590*/  FMUL.FTZ R111, R105.reuse, c[0x0][0x2d0] ;  /* 0x0000b400696f7a20 */ /* 0x040fe60000410000 */
[----:B------:R-:W-:Y:S02]  /*105a0*/  FSEL R4, R105, RZ, P0 ;  /* 0x000000ff69047208 */ /* 0x000fe40000000000 */
[----:B------:R-:W-:Y:S02]  /*105b0*/  FSEL R111, R111, RZ, P0 ;  /* 0x000000ff6f6f7208 */ /* 0x000fe40000000000 */
[----:B-1----:R-:W-:Y:S05]  /*105c0*/  FMNMX.FTZ R104, R104, R0, !PT ;  /* 0x0000000068687209 */ /* 0x002fea0007810000 */
[----:B------:R-:W1:Y:S02]  /*105d0*/  SHFL.BFLY PT, R0, R104, 0x1, 0x1f ;  /* 0x0c201f0068007f89 */ /* 0x000e6400000e0000 */
[----:B-1----:R-:W-:Y:S02]  /*105e0*/  FMNMX.FTZ R104, R104, R0, !PT ;  /* 0x0000000068687209 */ /* 0x002fe40007810000 */
[----:B------:R-:W-:Y:S02]  /*105f0*/  FMNMX.FTZ R0, R8, R108, !PT ;  /* 0x0000006c08007209 */ /* 0x000fe40007810000 */
[C---:B------:R-:W-:Y:S01]  /*10600*/  FSETP.NEU.FTZ.AND P0, PT, R104.reuse, -INF , PT ;  /* 0xff8000006800780b */ /* 0x040fe20003f1d000 */
[C---:B------:R-:W-:Y:S01]  /*10610*/  FMUL.FTZ R164, R104.reuse, c[0x0][0x2d0] ;  /* 0x0000b40068a47a20 */ /* 0x040fe20000410000 */
[----:B------:R-:W-:Y:S02]  /*10620*/  FMNMX.FTZ R0, R13, R0, !PT ;  /* 0x000000000d007209 */ /* 0x000fe40007810000 */
[----:B------:R-:W-:Y:S02]  /*10630*/  FSEL R5, R104, RZ, P0 ;  /* 0x000000ff68057208 */ /* 0x000fe40000000000 */
[----:B------:R-:W-:Y:S02]  /*10640*/  FMNMX.FTZ R0, R12, R0, !PT ;  /* 0x000000000c007209 */ /* 0x000fe40007810000 */
[----:B------:R-:W-:Y:S02]  /*10650*/  FSEL R164, R164, RZ, P0 ;  /* 0x000000ffa4a47208 */ /* 0x000fe40000000000 */
[----:B------:R-:W-:Y:S03]  /*10660*/  FMNMX.FTZ R0, R11, R0, !PT ;  /* 0x000000000b007209 */ /* 0x000fe60007810000 */
[----:B-----5:R-:W-:Y:S01]  /*10670*/  FFMA.FTZ R6, R17, c[0x0][0x2d0], -R164 ;  /* 0x0000b40011067a23 */ /* 0x020fe200000108a4 */
[----:B------:R-:W-:Y:S03]  /*10680*/  FMNMX.FTZ R0, R172, R0, !PT ;  /* 0x00000000ac007209 */ /* 0x000fe60007810000 */
[----:B------:R1:W-:Y:S01]  /*10690*/  MUFU.EX2 R238, R6 ;  /* 0x0000000600ee7308 */ /* 0x0003e20000000800 */
[----:B------:R-:W-:Y:S04]  /*106a0*/  FMNMX.FTZ R0, R174, R0, !PT ;  /* 0x00000000ae007209 */ /* 0x000fe80007810000 */
[----:B------:R-:W-:Y:S04]  /*106b0*/  FMNMX.FTZ R0, R177, R0, !PT ;  /* 0x00000000b1007209 */ /* 0x000fe80007810000 */
[----:B------:R-:W-:Y:S04]  /*106c0*/  FMNMX.FTZ R0, R178, R0, !PT ;  /* 0x00000000b2007209 */ /* 0x000fe80007810000 */
[----:B------:R-:W-:Y:S04]  /*106d0*/  FMNMX.FTZ R0, R181, R0, !PT ;  /* 0x00000000b5007209 */ /* 0x000fe80007810000 */
[----:B------:R-:W-:Y:S04]  /*106e0*/  FMNMX.FTZ R0, R183, R0, !PT ;  /* 0x00000000b7007209 */ /* 0x000fe80007810000 */
[----:B------:R-:W-:Y:S04]  /*106f0*/  FMNMX.FTZ R0, R185, R0, !PT ;  /* 0x00000000b9007209 */ /* 0x000fe80007810000 */
[----:B------:R-:W-:Y:S05]  /*10700*/  FMNMX.FTZ R0, R109, R0, !PT ;  /* 0x000000006d007209 */ /* 0x000fea0007810000 */
[----:B------:R-:W5:Y:S02]  /*10710*/  SHFL.BFLY PT, R2, R0, 0x2, 0x1f ;  /* 0x0c401f0000027f89 */ /* 0x000f6400000e0000 */
[----:B-----5:R-:W-:Y:S06]  /*10720*/  FMNMX.FTZ R0, R0, R2, !PT ;  /* 0x0000000200007209 */ /* 0x020fec0007810000 */
[----:B------:R-:W5:Y:S02]  /*10730*/  SHFL.BFLY PT, R2, R0, 0x1, 0x1f ;  /* 0x0c201f0000027f89 */ /* 0x000f6400000e0000 */
[----:B-----5:R-:W-:Y:S01]  /*10740*/  FMNMX.FTZ R102, R0, R2, !PT ;  /* 0x0000000200667209 */ /* 0x020fe20007810000 */
[--C-:B------:R-:W-:Y:S03]  /*10750*/  FFMA.FTZ R0, R19, c[0x0][0x2d0], -R110.reuse ;  /* 0x0000b40013007a23 */ /* 0x100fe6000001086e */
[C---:B------:R-:W-:Y:S01]  /*10760*/  FSETP.NEU.FTZ.AND P0, PT, R102.reuse, -INF , PT ;  /* 0xff8000006600780b */ /* 0x040fe20003f1d000 */
[----:B------:R5:W2:Y:S01]  /*10770*/  MUFU.EX2 R244, R0 ;  /* 0x0000000000f47308 */ /* 0x000aa20000000800 */
[C---:B------:R-:W-:Y:S02]  /*10780*/  FMUL.FTZ R165, R102.reuse, c[0x0][0x2d0] ;  /* 0x0000b40066a57a20 */ /* 0x040fe40000410000 */
[----:B------:R-:W-:Y:S03]  /*10790*/  FSEL R2, R102, RZ, P0 ;  /* 0x000000ff66027208 */ /* 0x000fe60000000000 */
[----:B------:R-:W-:Y:S02]  /*107a0*/  FSEL R165, R165, RZ, P0 ;  /* 0x000000ffa5a57208 */ /* 0x000fe40000000000 */
[----:B------:R-:W-:Y:S03]  /*107b0*/  ISETP.GT.AND P0, PT, R224, R249, PT ;  /* 0x000000f9e000720c */ /* 0x000fe60003f04270 */
[----:B-1----:R-:W-:Y:S04]  /*107c0*/  FFMA.FTZ R6, R12, c[0x0][0x2d0], -R165 ;  /* 0x0000b4000c067a23 */ /* 0x002fe800000108a5 */
[----:B------:R-:W-:Y:S01]  /*107d0*/  MUFU.EX2 R234, R6 ;  /* 0x0000000600ea7308 */ /* 0x000fe20000000800 */
[----:B-----5:R-:W-:Y:S01]  /*107e0*/  FFMA.FTZ R0, R25, c[0x0][0x2d0], -R110 ;  /* 0x0000b40019007a23 */ /* 0x020fe2000001086e */
[----:B--2---:R-:W-:Y:S08]  /*107f0*/  F2FP.PACK_AB R160, R245, R244 ;  /* 0x000000f4f5a0723e */ /* 0x004ff000000000ff */
        /* <DEDUP_REMOVED lines=11> */
[----:B------:R2:W5:Y:S02]  /*108b0*/  MUFU.EX2 R243, R0 ;  /* 0x0000000000f37308 */ /* 0x0005640000000800 */
[--C-:B--2---:R-:W-:Y:S01]  /*108c0*/  FFMA.FTZ R0, R14, c[0x0][0x2d0], -R164.reuse ;  /* 0x0000b4000e007a23 */ /* 0x104fe200000108a4 */
[----:B-----5:R-:W-:Y:S07]  /*108d0*/  F2FP.PACK_AB R163, R243, R242 ;  /* 0x000000f2f3a3723e */ /* 0x020fee00000000ff */
[----:B------:R2:W-:Y:S02]  /*108e0*/  MUFU.EX2 R236, R0 ;  /* 0x0000000000ec7308 */ /* 0x0005e40000000800 */
[--C-:B--2---:R-:W-:Y:S08]  /*108f0*/  FFMA.FTZ R0, R16, c[0x0][0x2d0], -R164.reuse ;  /* 0x0000b40010007a23 */ /* 0x104ff000000108a4 */
[----:B------:R2:W-:Y:S02]  /*10900*/  MUFU.EX2 R237, R0 ;  /* 0x0000000000ed7308 */ /* 0x0005e40000000800 */
[----:B--2---:R-:W-:Y:S08]  /*10910*/  FFMA.FTZ R0, R18, c[0x0][0x2d0], -R164 ;  /* 0x0000b40012007a23 */ /* 0x004ff000000108a4 */
[----:B------:R2:W-:Y:S02]  /*10920*/  MUFU.EX2 R239, R0 ;  /* 0x0000000000ef7308 */ /* 0x0005e40000000800 */
[----:B--2---:R-:W-:Y:S04]  /*10930*/  FADD.FTZ R0, -R3, R101 ;  /* 0x0000006503007221 */ /* 0x004fe80000010100 */
[----:B------:R-:W-:Y:S04]  /*10940*/  FMUL.FTZ R0, R0, c[0x0][0x2d0] ;  /* 0x0000b40000007a20 */ /* 0x000fe80000410000 */
[----:B------:R2:W5:Y:S02]  /*10950*/  MUFU.EX2 R101, R0 ;  /* 0x0000000000657308 */ /* 0x0005640000000800 */
[----:B--2---:R-:W-:Y:S02]  /*10960*/  FADD.FTZ R0, -R4, R103 ;  /* 0x0000006704007221 */ /* 0x004fe40000010100 */
[----:B------:R-:W-:Y:S02]  /*10970*/  FFMA.FTZ R4, R13, c[0x0][0x2d0], -R165 ;  /* 0x0000b4000d047a23 */ /* 0x000fe400000108a5 */
[----:B------:R-:W-:Y:S04]  /*10980*/  FMUL.FTZ R0, R0, c[0x0][0x2d0] ;  /* 0x0000b40000007a20 */ /* 0x000fe80000410000 */
[----:B------:R2:W-:Y:S01]  /*10990*/  MUFU.EX2 R233, R4 ;  /* 0x0000000400e97308 */ /* 0x0005e20000000800 */
[C---:B-----5:R-:W-:Y:S02]  /*109a0*/  FMUL.FTZ R16, R101.reuse, R124 ;  /* 0x0000007c65107220 */ /* 0x060fe40000410000 */
[C---:B------:R-:W-:Y:S02]  /*109b0*/  FMUL.FTZ R17, R101.reuse, R125 ;  /* 0x0000007d65117220 */ /* 0x040fe40000410000 */
[C---:B------:R-:W-:Y:S02]  /*109c0*/  FMUL.FTZ R32, R101.reuse, R140 ;  /* 0x0000008c65207220 */ /* 0x040fe40000410000 */
[C---:B------:R-:W-:Y:S02]  /*109d0*/  FMUL.FTZ R33, R101.reuse, R141 ;  /* 0x0000008d65217220 */ /* 0x040fe40000410000 */
[C---:B------:R-:W-:Y:S01]  /*109e0*/  FMUL.FTZ R49, R101.reuse, R157 ;  /* 0x0000009d65317220 */ /* 0x040fe20000410000 */
[----:B------:R5:W1:Y:S01]  /*109f0*/  MUFU.EX2 R100, R0 ;  /* 0x0000000000647308 */ /* 0x000a620000000800 */
        /* <DEDUP_REMOVED lines=13> */
[----:B-----5:R-:W-:Y:S02]  /*10ad0*/  FADD.FTZ R0, -R5, R107 ;  /* 0x0000006b05007221 */ /* 0x020fe40000010100 */
[--C-:B------:R-:W-:Y:S02]  /*10ae0*/  FFMA.FTZ R5, R8, c[0x0][0x2d0], -R165.reuse ;  /* 0x0000b40008057a23 */ /* 0x100fe400000108a5 */
[----:B------:R-:W-:Y:S02]  /*10af0*/  FMUL.FTZ R0, R0, c[0x0][0x2d0] ;  /* 0x0000b40000007a20 */ /* 0x000fe40000410000 */
[----:B------:R2:W5:Y:S01]  /*10b00*/  MUFU.EX2 R179, R5 ;  /* 0x0000000500b37308 */ /* 0x0005620000000800 */
[C---:B-1----:R-:W-:Y:S01]  /*10b10*/  FMUL.FTZ R6, R100.reuse, R114 ;  /* 0x0000007264067220 */ /* 0x042fe20000410000 */
[----:B------:R-:W-:Y:S01]  /*10b20*/  F2FP.PACK_AB R114, R239, R238 ;  /* 0x000000eeef72723e */ /* 0x000fe200000000ff */
[C---:B------:R-:W-:Y:S02]  /*10b30*/  FMUL.FTZ R7, R100.reuse, R115 ;  /* 0x0000007364077220 */ /* 0x040fe40000410000 */
[C---:B------:R-:W-:Y:S02]  /*10b40*/  FMUL.FTZ R18, R100.reuse, R126 ;  /* 0x0000007e64127220 */ /* 0x040fe40000410000 */
[C---:B------:R-:W-:Y:S02]  /*10b50*/  FMUL.FTZ R19, R100.reuse, R127 ;  /* 0x0000007f64137220 */ /* 0x040fe40000410000 */
[----:B------:R-:W-:Y:S01]  /*10b60*/  LDSM.16.MT88.4 R124, [R210+0x1c80] ;  /* 0x001c8000d27c783b */ /* 0x000fe20000004200 */
[----:B------:R1:W1:Y:S01]  /*10b70*/  MUFU.EX2 R3, R0 ;  /* 0x0000000000037308 */ /* 0x0002620000000800 */
        /* <DEDUP_REMOVED lines=8> */
[----:B-----5:R-:W-:Y:S01]  /*10c00*/  F2FP.PACK_AB R113, R233, R179 ;  /* 0x000000b3e971723e */ /* 0x020fe200000000ff */
[C---:B------:R-:W-:Y:S02]  /*10c10*/  FMUL.FTZ R66, R100.reuse, R66 ;  /* 0x0000004264427220 */ /* 0x040fe40000410000 */
[C---:B------:R-:W-:Y:S02]  /*10c20*/  FMUL.FTZ R67, R100.reuse, R67 ;  /* 0x0000004364437220 */ /* 0x040fe40000410000 */
[C---:B------:R-:W-:Y:S01]  /*10c30*/  FMUL.FTZ R70, R100.reuse, R70 ;  /* 0x0000004664467220 */ /* 0x040fe20000410000 */
[-C--:B------:R-:W-:Y:S01]  /*10c40*/  HMMA.16816.F32 R4, R160, R20.reuse, R4 ;  /* 0x00000014a004723c */ /* 0x080fe20000001804 */
[----:B------:R-:W-:Y:S02]  /*10c50*/  FMUL.FTZ R71, R100, R71 ;  /* 0x0000004764477220 */ /* 0x000fe40000410000 */
[----:B-1----:R-:W-:Y:S02]  /*10c60*/  FFMA.FTZ R0, R11, c[0x0][0x2d0], -R165 ;  /* 0x0000b4000b007a23 */ /* 0x002fe400000108a5 */
[C---:B------:R-:W-:Y:S02]  /*10c70*/  FMUL.FTZ R8, R3.reuse, R116 ;  /* 0x0000007403087220 */ /* 0x040fe40000410000 */
        /* <DEDUP_REMOVED lines=32> */
[----:B------:R1:W5:Y:S01]  /*10e80*/  MUFU.EX2 R231, R2 ;  /* 0x0000000200e77308 */ /* 0x0003620000000800 */
        /* <DEDUP_REMOVED lines=9> */
[----:B------:R-:W2:Y:S01]  /*10f20*/  LDSM.16.MT88.4 R120, [R210+0x2480] ;  /* 0x00248000d278783b */ /* 0x000ea20000004200 */
        /* <DEDUP_REMOVED lines=20> */
[----:B-1----:R-:W-:Y:S01]  /*11070*/  FFMA.FTZ R2, R48, c[0x0][0x2d0], -R111 ;  /* 0x0000b40030027a23 */ /* 0x002fe2000001086f */
[C---:B------:R-:W-:Y:S01]  /*11080*/  HMMA.16816.F32 R24, R112.reuse, R36, R24 ;  /* 0x000000247018723c */ /* 0x040fe20000001818 */
[C---:B------:R-:W-:Y:S02]  /*11090*/  FMUL.FTZ R48, R101.reuse, R156 ;  /* 0x0000009c65307220 */ /* 0x040fe40000410000 */
[----:B------:R1:W1:Y:S01]  /*110a0*/  MUFU.EX2 R229, R2 ;  /* 0x0000000200e57308 */ /* 0x0002620000000800 */
        /* <DEDUP_REMOVED lines=12> */
[----:B-1----:R-:W-:Y:S02]  /*11170*/  FFMA.FTZ R2, R166, c[0x0][0x2d0], -R110 ;  /* 0x0000b400a6027a23 */ /* 0x002fe4000001086e */
        /* <DEDUP_REMOVED lines=8> */
[C---:B------:R-:W-:Y:S01]  /*11200*/  FMUL.FTZ R93, R3.reuse, R93 ;  /* 0x0000005d035d7220 */ /* 0x040fe20000410000 */
[C---:B------:R-:W-:Y:S01]  /*11210*/  HMMA.16816.F32 R40, R112.reuse, R116, R40 ;  /* 0x000000747028723c */ /* 0x040fe20000001828 */
[C---:B------:R-:W-:Y:S03]  /*11220*/  FMUL.FTZ R94, R0.reuse, R94 ;  /* 0x0000005e005e7220 */ /* 0x040fe60000410000 */
[----:B------:R-:W-:Y:S02]  /*11230*/  FMUL.FTZ R95, R0, R95 ;  /* 0x0000005f005f7220 */ /* 0x000fe40000410000 */
[----:B---3--:R-:W-:Y:S02]  /*11240*/  FFMA.FTZ R3, R3, R251, R236 ;  /* 0x000000fb03037223 */ /* 0x008fe400000100ec */
[-C--:B------:R-:W-:Y:S01]  /*11250*/  HMMA.16816.F32 R44, R112, R118.reuse, R44 ;  /* 0x00000076702c723c */ /* 0x080fe2000000182c */
[----:B------:R-:W-:Y:S03]  /*11260*/  FFMA.FTZ R100, R100, R252, R240 ;  /* 0x000000fc64647223 */ /* 0x000fe600000100f0 */
[----:B-1----:R-:W-:Y:S02]  /*11270*/  FFMA.FTZ R2, R167, c[0x0][0x2d0], -R110 ;  /* 0x0000b400a7027a23 */ /* 0x002fe4000001086e */
[----:B------:R-:W-:Y:S02]  /*11280*/  FADD.FTZ R3, R237, R3 ;  /* 0x00000003ed037221 */ /* 0x000fe40000010000 */
[C---:B------:R-:W-:Y:S01]  /*11290*/  HMMA.16816.F32 R48, R160.reuse, R118, R48 ;  /* 0x00000076a030723c */ /* 0x040fe20000001830 */
[----:B------:R1:W2:Y:S01]  /*112a0*/  MUFU.EX2 R206, R2 ;  /* 0x0000000200ce7308 */ /* 0x0002a20000000800 */
[----:B------:R-:W3:Y:S02]  /*112b0*/  LDSM.16.MT88.4 R116, [R209+0x3080] ;  /* 0x00308000d174783b */ /* 0x000ee40000004200 */
[----:B------:R-:W-:Y:S04]  /*112c0*/  FADD.FTZ R100, R241, R100 ;  /* 0x00000064f1647221 */ /* 0x000fe80000010000 */
[-C--:B------:R-:W-:Y:S01]  /*112d0*/  HMMA.16816.F32 R52, R160, R120.reuse, R52 ;  /* 0x00000078a034723c */ /* 0x080fe20000001834 */
[----:B------:R-:W-:Y:S07]  /*112e0*/  FADD.FTZ R100, R242, R100 ;  /* 0x00000064f2647221 */ /* 0x000fee0000010000 */
[C---:B------:R-:W-:Y:S08]  /*112f0*/  HMMA.16816.F32 R56, R112.reuse, R120, R56 ;  /* 0x000000787038723c */ /* 0x040ff00000001838 */
[-C--:B------:R-:W-:Y:S01]  /*11300*/  HMMA.16816.F32 R60, R112, R122.reuse, R60 ;  /* 0x0000007a703c723c */ /* 0x080fe2000000183c */
[--C-:B-1----:R-:W-:Y:S04]  /*11310*/  FFMA.FTZ R2, R168, c[0x0][0x2d0], -R111.reuse ;  /* 0x0000b400a8027a23 */ /* 0x102fe8000001086f */
[----:B------:R1:W-:Y:S03]  /*11320*/  MUFU.EX2 R205, R2 ;  /* 0x0000000200cd7308 */ /* 0x0003e60000000800 */
[C---:B------:R-:W-:Y:S01]  /*11330*/  HMMA.16816.F32 R64, R160.reuse, R122, R64 ;  /* 0x0000007aa040723c */ /* 0x040fe20000001840 */
[----:B------:R-:W2:Y:S07]  /*11340*/  LDSM.16.MT88.4 R120, [R210+0x3080] ;  /* 0x00308000d278783b */ /* 0x000eae0000004200 */
[-C--:B---3--:R-:W-:Y:S08]  /*11350*/  HMMA.16816.F32 R68, R160, R116.reuse, R68 ;  /* 0x00000074a044723c */ /* 0x088ff00000001844 */
[C---:B------:R-:W-:Y:S01]  /*11360*/  HMMA.16816.F32 R72, R112.reuse, R116, R72 ;  /* 0x000000747048723c */ /* 0x040fe20000001848 */
[----:B-1----:R-:W-:Y:S07]  /*11370*/  FFMA.FTZ R2, R170, c[0x0][0x2d0], -R111 ;  /* 0x0000b400aa027a23 */ /* 0x002fee000001086f */
[-C--:B------:R-:W-:Y:S01]  /*11380*/  HMMA.16816.F32 R76, R112, R118.reuse, R76 ;  /* 0x00000076704c723c */ /* 0x080fe2000000184c */
[----:B------:R1:W3:Y:S07]  /*11390*/  MUFU.EX2 R204, R2 ;  /* 0x0000000200cc7308 */ /* 0x0002ee0000000800 */
[C---:B------:R-:W-:Y:S01]  /*113a0*/  HMMA.16816.F32 R80, R160.reuse, R118, R80 ;  /* 0x00000076a050723c */ /* 0x040fe20000001850 */
[----:B------:R-:W4:Y:S07]  /*113b0*/  LDSM.16.MT88.4 R116, [R209+0x1c80] ;  /* 0x001c8000d174783b */ /* 0x000f2e0000004200 */
[-C--:B--2---:R-:W-:Y:S08]  /*113c0*/  HMMA.16816.F32 R84, R160, R120.reuse, R84 ;  /* 0x00000078a054723c */ /* 0x084ff00000001854 */
[C---:B------:R-:W-:Y:S01]  /*113d0*/  HMMA.16816.F32 R88, R112.reuse, R120, R88 ;  /* 0x000000787058723c */ /* 0x040fe20000001858 */
[--C-:B-1----:R-:W-:Y:S04]  /*113e0*/  FFMA.FTZ R2, R169, c[0x0][0x2d0], -R164.reuse ;  /* 0x0000b400a9027a23 */ /* 0x102fe800000108a4 */
[----:B------:R1:W-:Y:S03]  /*113f0*/  MUFU.EX2 R203, R2 ;  /* 0x0000000200cb7308 */ /* 0x0003e60000000800 */
[-C--:B------:R-:W-:Y:S07]  /*11400*/  HMMA.16816.F32 R92, R112, R122.reuse, R92 ;  /* 0x0000007a705c723c */ /* 0x080fee000000185c */
[----:B-----5:R-:W-:Y:S01]  /*11410*/  F2FP.PACK_AB R112, R231, R232 ;  /* 0x000000e8e770723e */ /* 0x020fe200000000ff */
[----:B------:R-:W-:Y:S01]  /*11420*/  HMMA.16816.F32 R96, R160, R122, R96 ;  /* 0x0000007aa060723c */ /* 0x000fe20000001860 */
[----:B------:R-:W-:Y:S03]  /*11430*/  F2FP.PACK_AB R113, R229, R230 ;  /* 0x000000e6e571723e */ /* 0x000fe600000000ff */
[----:B------:R-:W-:Y:S02]  /*11440*/  F2FP.PACK_AB R114, R206, R207 ;  /* 0x000000cfce72723e */ /* 0x000fe400000000ff */
[----:B---3--:R-:W-:Y:S07]  /*11450*/  F2FP.PACK_AB R115, R204, R205 ;  /* 0x000000cdcc73723e */ /* 0x008fee00000000ff */
[-C--:B----4-:R-:W-:Y:S01]  /*11460*/  HMMA.16816.F32 R4, R112, R116.reuse, R4 ;  /* 0x000000747004723c */ /* 0x090fe20000001804 */
        /* <DEDUP_REMOVED lines=47> */
[----:B------:R2:W-:Y:S03]  /*11760*/  MUFU.EX2 R194, R2 ;  /* 0x0000000200c27308 */ /* 0x0005e60000000800 */
[C---:B------:R-:W-:Y:S07]  /*11770*/  HMMA.16816.F32 R64, R112.reuse, R118, R64 ;  /* 0x000000767040723c */ /* 0x040fee0000001840 */
[----:B------:R-:W3:Y:S01]  /*11780*/  MUFU.EX2 R193, R110 ;  /* 0x0000006e00c17308 */ /* 0x000ee20000000800 */
[-C--:B-1----:R-:W-:Y:S08]  /*11790*/  HMMA.16816.F32 R68, R112, R124.reuse, R68 ;  /* 0x0000007c7044723c */ /* 0x082ff00000001844 */
[C---:B------:R-:W-:Y:S01]  /*117a0*/  HMMA.16816.F32 R72, R120.reuse, R124, R72 ;  /* 0x0000007c7848723c */ /* 0x040fe20000001848 */
[--C-:B--2---:R-:W-:Y:S02]  /*117b0*/  FFMA.FTZ R2, R190, c[0x0][0x2d0], -R111.reuse ;  /* 0x0000b400be027a23 */ /* 0x104fe4000001086f */
[----:B------:R-:W2:Y:S05]  /*117c0*/  LDL.LU R190, [R1+0x8] ;  /* 0x0000080001be7983 */ /* 0x000eaa0000300800 */
[-C--:B------:R-:W-:Y:S01]  /*117d0*/  HMMA.16816.F32 R76, R120, R126.reuse, R76 ;  /* 0x0000007e784c723c */ /* 0x080fe2000000184c */
[----:B------:R1:W-:Y:S03]  /*117e0*/  MUFU.EX2 R186, R2 ;  /* 0x0000000200ba7308 */ /* 0x0003e60000000800 */
[----:B------:R-:W-:Y:S01]  /*117f0*/  FFMA.FTZ R111, R191, c[0x0][0x2d0], -R111 ;  /* 0x0000b400bf6f7a23 */ /* 0x000fe2000001086f */
[----:B---3--:R-:W-:Y:S03]  /*11800*/  F2FP.PACK_AB R110, R193, R194 ;  /* 0x000000c2c16e723e */ /* 0x008fe600000000ff */
[C---:B------:R-:W-:Y:S03]  /*11810*/  HMMA.16816.F32 R80, R112.reuse, R126, R80 ;  /* 0x0000007e7050723c */ /* 0x040fe60000001850 */
[----:B------:R-:W3:Y:S05]  /*11820*/  MUFU.EX2 R184, R111 ;  /* 0x0000006f00b87308 */ /* 0x000eea0000000800 */
[-C--:B----4-:R-:W-:Y:S08]  /*11830*/  HMMA.16816.F32 R84, R112, R128.reuse, R84 ;  /* 0x000000807054723c */ /* 0x090ff00000001854 */
[C---:B------:R-:W-:Y:S01]  /*11840*/  HMMA.16816.F32 R88, R120.reuse, R128, R88 ;  /* 0x000000807858723c */ /* 0x040fe20000001858 */
[--C-:B-1----:R-:W-:Y:S04]  /*11850*/  FFMA.FTZ R2, R187, c[0x0][0x2d0], -R164.reuse ;  /* 0x0000b400bb027a23 */ /* 0x102fe800000108a4 */
[----:B------:R1:W-:Y:S03]  /*11860*/  MUFU.EX2 R182, R2 ;  /* 0x0000000200b67308 */ /* 0x0003e60000000800 */
[-C--:B------:R-:W-:Y:S01]  /*11870*/  HMMA.16816.F32 R92, R120, R130.reuse, R92 ;  /* 0x00000082785c723c */ /* 0x080fe2000000185c */
[----:B---3--:R-:W-:Y:S07]  /*11880*/  F2FP.PACK_AB R111, R184, R186 ;  /* 0x000000bab86f723e */ /* 0x008fee00000000ff */
[----:B------:R-:W-:Y:S01]  /*11890*/  HMMA.16816.F32 R96, R112, R130, R96 ;  /* 0x000000827060723c */ /* 0x000fe20000001860 */
[--C-:B-1----:R-:W-:Y:S04]  /*118a0*/  FFMA.FTZ R2, R188, c[0x0][0x2d0], -R164.reuse ;  /* 0x0000b400bc027a23 */ /* 0x102fe800000108a4 */
[----:B------:R1:W3:Y:S02]  /*118b0*/  MUFU.EX2 R178, R2 ;  /* 0x0000000200b27308 */ /* 0x0002e40000000800 */
[--C-:B-1----:R-:W-:Y:S01]  /*118c0*/  FFMA.FTZ R2, R192, c[0x0][0x2d0], -R164.reuse ;  /* 0x0000b400c0027a23 */ /* 0x102fe200000108a4 */
[----:B---3--:R-:W-:Y:S01]  /*118d0*/  F2FP.PACK_AB R160, R178, R182 ;  /* 0x000000b6b2a0723e */ /* 0x008fe200000000ff */
[----:B------:R-:W-:Y:S06]  /*118e0*/  FFMA.FTZ R164, R189, c[0x0][0x2d0], -R164 ;  /* 0x0000b400bda47a23 */ /* 0x000fec00000108a4 */
[----:B------:R1:W-:Y:S10]  /*118f0*/  MUFU.EX2 R180, R2 ;  /* 0x0000000200b47308 */ /* 0x0003f40000000800 */
[----:B------:R-:W3:Y:S01]  /*11900*/  MUFU.EX2 R177, R164 ;  /* 0x000000a400b17308 */ /* 0x000ee20000000800 */
[--C-:B-1----:R-:W-:Y:S09]  /*11910*/  FFMA.FTZ R2, R181, c[0x0][0x2d0], -R165.reuse ;  /* 0x0000b400b5027a23 */ /* 0x102ff200000108a5 */
[----:B------:R1:W-:Y:S01]  /*11920*/  MUFU.EX2 R173, R2 ;  /* 0x0000000200ad7308 */ /* 0x0003e20000000800 */
[----:B---3--:R-:W-:Y:S01]  /*11930*/  F2FP.PACK_AB R162, R177, R180 ;  /* 0x000000b4b1a2723e */ /* 0x008fe200000000ff */
[--C-:B-1----:R-:W-:Y:S08]  /*11940*/  FFMA.FTZ R2, R183, c[0x0][0x2d0], -R165.reuse ;  /* 0x0000b400b7027a23 */ /* 0x102ff000000108a5 */
[----:B------:R1:W3:Y:S02]  /*11950*/  MUFU.EX2 R172, R2 ;  /* 0x0000000200ac7308 */ /* 0x0002e40000000800 */
[--C-:B-1----:R-:W-:Y:S01]  /*11960*/  FFMA.FTZ R2, R185, c[0x0][0x2d0], -R165.reuse ;  /* 0x0000b400b9027a23 */ /* 0x102fe200000108a5 */
[----:B---3--:R-:W-:Y:S01]  /*11970*/  F2FP.PACK_AB R161, R172, R173 ;  /* 0x000000adaca1723e */ /* 0x008fe200000000ff */
        /* <DEDUP_REMOVED lines=8> */
[C---:B------:R-:W-:Y:S07]  /*11a00*/  HMMA.16816.F32 R116, R160.reuse, R132, R8 ;  /* 0x00000084a074723c */ /* 0x040fee0000001808 */
[----:B------:R-:W-:Y:S01]  /*11a10*/  FADD.FTZ R8, R238, R3 ;  /* 0x00000003ee087221 */ /* 0x000fe20000010000 */
[-C--:B------:R-:W-:Y:S01]  /*11a20*/  HMMA.16816.F32 R120, R160, R134.reuse, R12 ;  /* 0x00000086a078723c */ /* 0x080fe2000000180c */
[----:B------:R-:W-:Y:S03]  /*11a30*/  FFMA.FTZ R3, R0, R250, R179 ;  /* 0x000000fa00037223 */ /* 0x000fe600000100b3 */
[----:B------:R-:W-:Y:S02]  /*11a40*/  FADD.FTZ R0, R239, R8 ;  /* 0x00000008ef007221 */ /* 0x000fe40000010000 */
[----:B------:R-:W-:Y:S02]  /*11a50*/  FADD.FTZ R3, R233, R3 ;  /* 0x00000003e9037221 */ /* 0x000fe40000010000 */
[C---:B------:R-:W-:Y:S01]  /*11a60*/  HMMA.16816.F32 R124, R108.reuse, R134, R16 ;  /* 0x000000866c7c723c */ /* 0x040fe20000001810 */
[----:B------:R-:W-:Y:S03]  /*11a70*/  FADD.FTZ R8, R203, R0 ;  /* 0x00000000cb087221 */ /* 0x000fe60000010000 */
[----:B------:R-:W-:Y:S04]  /*11a80*/  FADD.FTZ R3, R234, R3 ;  /* 0x00000003ea037221 */ /* 0x000fe80000010000 */
[-C--:B------:R-:W-:Y:S01]  /*11a90*/  HMMA.16816.F32 R128, R108, R140.reuse, R20 ;  /* 0x0000008c6c80723c */ /* 0x080fe20000001814 */
[----:B------:R-:W-:Y:S04]  /*11aa0*/  FADD.FTZ R3, R235, R3 ;  /* 0x00000003eb037221 */ /* 0x000fe80000010000 */
[----:B------:R-:W-:Y:S03]  /*11ab0*/  FADD.FTZ R3, R199, R3 ;  /* 0x00000003c7037221 */ /* 0x000fe60000010000 */
[C---:B------:R-:W-:Y:S01]  /*11ac0*/  HMMA.16816.F32 R132, R160.reuse, R140, R24 ;  /* 0x0000008ca084723c */ /* 0x040fe20000001818 */
[----:B------:R-:W-:Y:S04]  /*11ad0*/  FADD.FTZ R3, R176, R3 ;  /* 0x00000003b0037221 */ /* 0x000fe80000010000 */
[----:B------:R-:W-:Y:S03]  /*11ae0*/  FADD.FTZ R3, R174, R3 ;  /* 0x00000003ae037221 */ /* 0x000fe60000010000 */
[-C--:B------:R-:W-:Y:S01]  /*11af0*/  HMMA.16816.F32 R136, R160, R142.reuse, R28 ;  /* 0x0000008ea088723c */ /* 0x080fe2000000181c */
[----:B------:R-:W-:Y:S07]  /*11b00*/  FADD.FTZ R3, R175, R3 ;  /* 0x00000003af037221 */ /* 0x000fee0000010000 */
[C---:B------:R-:W-:Y:S08]  /*11b10*/  HMMA.16816.F32 R140, R108.reuse, R142, R32 ;  /* 0x0000008e6c8c723c */ /* 0x040ff00000001820 */
[-C--:B------:R-:W-:Y:S08]  /*11b20*/  HMMA.16816.F32 R144, R108, R156.reuse, R36 ;  /* 0x0000009c6c90723c */ /* 0x080ff00000001824 */
[C---:B------:R-:W-:Y:S08]  /*11b30*/  HMMA.16816.F32 R148, R160.reuse, R156, R40 ;  /* 0x0000009ca094723c */ /* 0x040ff00000001828 */
[-C--:B------:R-:W-:Y:S08]  /*11b40*/  HMMA.16816.F32 R152, R160, R158.reuse, R44 ;  /* 0x0000009ea098723c */ /* 0x080ff0000000182c */
[C---:B------:R-:W-:Y:S08]  /*11b50*/  HMMA.16816.F32 R156, R108.reuse, R158, R48 ;  /* 0x0000009e6c9c723c */ /* 0x040ff00000001830 */
[-C--:B-1----:R-:W-:Y:S01]  /*11b60*/  HMMA.16816.F32 R52, R108, R164.reuse, R52 ;  /* 0x000000a46c34723c */ /* 0x082fe20000001834 */
[----:B--2---:R-:W-:Y:S04]  /*11b70*/  FFMA.FTZ R101, R101, R190, R244 ;  /* 0x000000be65657223 */ /* 0x004fe800000100f4 */
[----:B------:R-:W-:Y:S01]  /*11b80*/  FADD.FTZ R2, R245, R101 ;  /* 0x00000065f5027221 */ /* 0x000fe20000010000 */
[----:B------:R-:W-:Y:S02]  /*11b90*/  MOV R101, R106 ;  /* 0x0000006a00657202 */ /* 0x000fe40000000f00 */
[C---:B------:R-:W-:Y:S01]  /*11ba0*/  HMMA.16816.F32 R56, R160.reuse, R164, R56 ;  /* 0x000000a4a038723c */ /* 0x040fe20000001838 */
[----:B------:R-:W-:Y:S04]  /*11bb0*/  FADD.FTZ R2, R246, R2 ;  /* 0x00000002f6027221 */ /* 0x000fe80000010000 */
[----:B------:R-:W-:Y:S02]  /*11bc0*/  FADD.FTZ R9, R247, R2 ;  /* 0x00000002f7097221 */ /* 0x000fe40000010000 */
[----:B------:R-:W-:Y:S01]  /*11bd0*/  FADD.FTZ R2, R243, R100 ;  /* 0x00000064f3027221 */ /* 0x000fe20000010000 */
[-C--:B------:R-:W-:Y:S01]  /*11be0*/  HMMA.16816.F32 R60, R160, R166.reuse, R60 ;  /* 0x000000a6a03c723c */ /* 0x080fe2000000183c */
[----:B------:R-:W-:Y:S03]  /*11bf0*/  FADD.FTZ R9, R232, R9 ;  /* 0x00000009e8097221 */ /* 0x000fe60000010000 */
[----:B------:R-:W-:Y:S01]  /*11c00*/  FADD.FTZ R10, R230, R2 ;  /* 0x00000002e60a7221 */ /* 0x000fe20000010000 */
[-C--:B------:R-:W-:Y:S01]  /*11c10*/  MOV R100, R102.reuse ;  /* 0x0000006600647202 */ /* 0x080fe20000000f00 */
[----:B------:R-:W-:Y:S02]  /*11c20*/  FADD.FTZ R2, R231, R9 ;  /* 0x00000009e7027221 */ /* 0x000fe40000010000 */
[C---:B------:R-:W-:Y:S01]  /*11c30*/  HMMA.16816.F32 R64, R108.reuse, R166, R64 ;  /* 0x000000a66c40723c */ /* 0x040fe20000001840 */
[----:B------:R-:W-:Y:S03]  /*11c40*/  FADD.FTZ R0, R229, R10 ;  /* 0x0000000ae5007221 */ /* 0x000fe60000010000 */
[----:B------:R-:W-:Y:S02]  /*11c50*/  FADD.FTZ R10, R207, R2 ;  /* 0x00000002cf0a7221 */ /* 0x000fe40000010000 */
[----:B------:R-:W-:Y:S02]  /*11c60*/  FADD.FTZ R9, R202, R8 ;  /* 0x00000008ca097221 */ /* 0x000fe40000010000 */
[-C--:B------:R-:W-:Y:S01]  /*11c70*/  HMMA.16816.F32 R68, R108, R168.reuse, R68 ;  /* 0x000000a86c44723c */ /* 0x080fe20000001844 */
[----:B------:R-:W-:Y:S03]  /*11c80*/  FADD.FTZ R8, R205, R0 ;  /* 0x00000000cd087221 */ /* 0x000fe60000010000 */
[----:B------:R-:W-:Y:S02]  /*11c90*/  FADD.FTZ R0, R206, R10 ;  /* 0x0000000ace007221 */ /* 0x000fe40000010000 */
[----:B------:R-:W-:Y:S02]  /*11ca0*/  FADD.FTZ R2, R201, R9 ;  /* 0x00000009c9027221 */ /* 0x000fe40000010000 */
[C---:B------:R-:W-:Y:S08]  /*11cb0*/  HMMA.16816.F32 R72, R160.reuse, R168, R72 ;  /* 0x000000a8a048723c */ /* 0x040ff00000001848 */
[-C--:B------:R-:W-:Y:S08]  /*11cc0*/  HMMA.16816.F32 R76, R160, R170.reuse, R76 ;  /* 0x000000aaa04c723c */ /* 0x080ff0000000184c */
[C---:B------:R-:W-:Y:S08]  /*11cd0*/  HMMA.16816.F32 R80, R108.reuse, R170, R80 ;  /* 0x000000aa6c50723c */ /* 0x040ff00000001850 */
[-C--:B------:R-:W-:Y:S08]  /*11ce0*/  HMMA.16816.F32 R84, R108, R4.reuse, R84 ;  /* 0x000000046c54723c */ /* 0x080ff00000001854 */
        /* <DEDUP_REMOVED lines=22> */
[----:B------:R-:W-:Y:S01]  /*11e50*/  FADD.FTZ R2, R107, R2 ;  /* 0x000000026b027221 */ /* 0x000fe20000010000 */
[----:B------:R-:W-:Y:S02]  /*11e60*/  MOV R107, R104 ;  /* 0x00000068006b7202 */ /* 0x000fe40000000f00 */
[----:B------:R2:W-:Y:S01]  /*11e70*/  STL [R1+0xc], R3 ;  /* 0x00000c0301007387 */ /* 0x0005e20000100800 */
[----:B------:R-:W-:Y:S01]  /*11e80*/  FADD.FTZ R2, R103, R2 ;  /* 0x0000000267027221 */ /* 0x000fe20000010000 */
[----:B------:R-:W-:Y:S04]  /*11e90*/  MOV R103, R105 ;  /* 0x0000006900677202 */ /* 0x000fe80000000f00 */
[----:B------:R2:W-:Y:S01]  /*11ea0*/  STL [R1+0x10], R2 ;  /* 0x0000100201007387 */ /* 0x0005e20000100800 */
[----:B-1----:R-:W-:Y:S04]  /*11eb0*/  IADD3 R0, R224, -0x1, RZ ;  /* 0xffffffffe0007810 */ /* 0x002fe80007ffe0ff */
[----:B------:R-:W-:Y:S01]  /*11ec0*/  MOV R224, R0 ;  /* 0x0000000000e07202 */ /* 0x000fe20000000f00 */
[----:B--2---:R-:W-:-:S05]  /*11ed0*/  @P0 BRA `(.L_x_243) ;  /* 0xffffb9d000000947 */ /* 0x004fca000383ffff */
.L_x_222:
[----:B------:R-:W2:Y:S04]  /*11ee0*/  LDL.LU R0, [R1+0x8] ;  /* 0x0000080001007983 */ /* 0x000ea80000300800 */
[----:B-1----:R-:W3:Y:S04]  /*11ef0*/  LDL.LU R3, [R1+0x4] ;  /* 0x0000040001037983 */ /* 0x002ee80000300800 */
        /* <DEDUP_REMOVED lines=25> */
[----:B------:R-:W-:Y:S01]  /*12090*/  FSETP.NE.FTZ.AND P2, PT, R5, RZ, PT ;  /* 0x000000ff0500720b */ /* 0x000fe20003f55000 */
[----:B----4-:R-:W-:-:S03]  /*120a0*/  FADD.FTZ R7, R2, R8 ;  /* 0x0000000802077221 */ /* 0x010fc60000010000 */
[----:B------:R-:W-:Y:S02]  /*120b0*/  FSETP.NE.FTZ.AND P1, PT, R6, RZ, PT ;  /* 0x000000ff0600720b */ /* 0x000fe40003f35000 */
[----:B------:R-:W-:-:S03]  /*120c0*/  MOV R2, RZ ;  /* 0x000000ff00027202 */ /* 0x000fc60000000f00 */
[----:B------:R-:W1:Y:S01]  /*120d0*/  @P3 MUFU.RCP R0, R4 ;  /* 0x0000000400003308 */ /* 0x000e620000001000 */
[----:B------:R-:W-:-:S07]  /*120e0*/  FSETP.NE.FTZ.AND P0, PT, R7, RZ, PT ;  /* 0x000000ff0700720b */ /* 0x000fce0003f15000 */
[----:B------:R-:W-:Y:S01]  /*120f0*/  @P2 MUFU.RCP R3, R5 ;  /* 0x0000000500032308 */ /* 0x000fe20000001000 */
[----:B-1----:R-:W-:-:S07]  /*12100*/  FMUL.FTZ R112, R0, R112 ;  /* 0x0000007000707220 */ /* 0x002fce0000410000 */
        /* <DEDUP_REMOVED lines=19> */
[C---:B------:R-:W-:Y:S01]  /*12240*/  FMUL.FTZ R68, R0.reuse, R68 ;  /* 0x0000004400447220 */ /* 0x040fe20000410000 */
[----:B------:R-:W-:Y:S01]  /*12250*/  @P0 MUFU.LG2 R5, R7 ;  /* 0x0000000700050308 */ /* 0x000fe20000000c00 */
        /* <DEDUP_REMOVED lines=8> */
[C---:B-1----:R-:W-:Y:S02]  /*122e0*/  FMUL.FTZ R116, R2.reuse, R116 ;  /* 0x0000007402747220 */ /* 0x042fe40000410000 */
[----:B------:R-:W-:-:S02]  /*122f0*/  FMUL.FTZ R117, R2, R117 ;  /* 0x0000007502757220 */ /* 0x000fc40000410000 */
[C---:B------:R-:W-:Y:S01]  /*12300*/  FMUL.FTZ R120, R2.reuse, R120 ;  /* 0x0000007802787220 */ /* 0x040fe20000410000 */
[----:B------:R1:W2:Y:S01]  /*12310*/  @P0 MUFU.RCP R0, R7 ;  /* 0x0000000700000308 */ /* 0x0002a20000001000 */
[C---:B------:R-:W-:Y:S02]  /*12320*/  FMUL.FTZ R121, R2.reuse, R121 ;  /* 0x0000007902797220 */ /* 0x040fe40000410000 */
[C---:B------:R-:W-:Y:S02]  /*12330*/  FMUL.FTZ R132, R2.reuse, R132 ;  /* 0x0000008402847220 */ /* 0x040fe40000410000 */
[C---:B------:R-:W-:Y:S02]  /*12340*/  FMUL.FTZ R133, R2.reuse, R133 ;  /* 0x0000008502857220 */ /* 0x040fe40000410000 */
[C---:B------:R-:W-:Y:S02]  /*12350*/  FMUL.FTZ R136, R2.reuse, R136 ;  /* 0x0000008802887220 */ /* 0x040fe40000410000 */
[----:B------:R-:W-:-:S02]  /*12360*/  FMUL.FTZ R137, R2, R137 ;  /* 0x0000008902897220 */ /* 0x000fc40000410000 */
[C---:B------:R-:W-:Y:S02]  /*12370*/  FMUL.FTZ R148, R2.reuse, R148 ;  /* 0x0000009402947220 */ /* 0x040fe40000410000 */
[C---:B------:R-:W-:Y:S02]  /*12380*/  FMUL.FTZ R149, R2.reuse, R149 ;  /* 0x0000009502957220 */ /* 0x040fe40000410000 */
[C---:B------:R-:W-:Y:S01]  /*12390*/  FMUL.FTZ R152, R2.reuse, R152 ;  /* 0x0000009802987220 */ /* 0x040fe20000410000 */
[----:B-1----:R-:W-:Y:S01]  /*123a0*/  @P0 MOV R7, 0x3f317218 ;  /* 0x3f31721800070802 */ /* 0x002fe20000000f00 */
        /* <DEDUP_REMOVED lines=70> */
[----:B------:R-:W-:Y:S02]  /*12810*/  @P0 FMUL.FTZ R3, R5, 0.69314718246459960938 ;  /* 0x3f31721805030820 */ /* 0x000fe40000410000 */
[----:B------:R-:W-:-:S02]  /*12820*/  @P0 FMUL.FTZ R0, R7, c[0x0][0x2d0] ;  /* 0x0000b40007000a20 */ /* 0x000fc40000410000 */
[----:B------:R-:W-:Y:S02]  /*12830*/  @P3 FFMA.FTZ R30, R9, R106, R10 ;  /* 0x0000006a091e3223 */ /* 0x000fe4000001000a */
[----:B------:R-:W-:Y:S02]  /*12840*/  @P2 FFMA.FTZ R31, R4, R105, R8 ;  /* 0x00000069041f2223 */ /* 0x000fe40000010008 */
[----:B------:R-:W-:Y:S02]  /*12850*/  @P1 FFMA.FTZ R32, R2, R104, R6 ;  /* 0x0000006802201223 */ /* 0x000fe40000010006 */
[----:B------:R-:W-:Y:S02]  /*12860*/  @P0 FFMA.FTZ R33, R0, R100, R3 ;  /* 0x0000006400210223 */ /* 0x000fe40000010003 */
.L_x_167:
[----:B--2---:R-:W-:Y:S05]  /*12870*/  @P4 BRA `(.L_x_244) ;  /* 0x0000166000004947 */ /* 0x004fea0003800000 */
[----:B------:R-:W2:Y:S01]  /*12880*/  S2R R11, SR_TID.X ;  /* 0x00000000000b7919 */ /* 0x000ea20000002100 */
[----:B------:R-:W-:Y:S01]  /*12890*/  ULDC.64 UR4, c[0x0][0x490] ;  /* 0x0001240000047ab9 */ /* 0x000fe20000000a00 */
[----:B------:R-:W-:Y:S01]  /*128a0*/  F2FP.PACK_AB R62, R63, R62 ;  /* 0x0000003e3f3e723e */ /* 0x000fe200000000ff */
[----:B------:R-:W-:Y:S01]  /*128b0*/  UIMAD UR10, UR6, UR4, URZ ;  /* 0x00000004060a72a4 */ /* 0x000fe2000f8e023f */
[----:B------:R-:W3:Y:S01]  /*128c0*/  S2R R13, SR_CTAID.Z ;  /* 0x00000000000d7919 */ /* 0x000ee20000002700 */
[----:B------:R-:W-:Y:S01]  /*128d0*/  UIMAD.WIDE.U32 UR12, UR7, UR4, URZ ;  /* 0x00000004070c72a5 */ /* 0x000fe2000f8e003f */
[----:B------:R-:W-:Y:S01]  /*128e0*/  F2FP.PACK_AB R60, R61, R60 ;  /* 0x0000003c3d3c723e */ /* 0x000fe200000000ff */
[----:B------:R-:W-:Y:S01]  /*128f0*/  UIMAD UR10, UR7, UR5, UR10 ;  /* 0x00000005070a72a4 */ /* 0x000fe2000f8e020a */
[----:B------:R-:W4:Y:S01]  /*12900*/  S2R R63, SR_CTAID.X ;  /* 0x00000000003f7919 */ /* 0x000f220000002500 */
[----:B------:R-:W-:Y:S01]  /*12910*/  IMAD.MOV.U32 R61, RZ, RZ, c[0x0][0x4e8] ;  /* 0x00013a00ff3d7624 */ /* 0x000fe200078e00ff */
[----:B------:R-:W-:Y:S01]  /*12920*/  ULDC.64 UR4, c[0x0][0x3e8] ;  /* 0x0000fa0000047ab9 */ /* 0x000fe20000000a00 */
[----:B------:R-:W-:Y:S01]  /*12930*/  IMAD.U32 R2, RZ, RZ, UR12 ;  /* 0x0000000cff027e24 */ /* 0x000fe2000f8e00ff */
[----:B------:R-:W-:Y:S01]  /*12940*/  UIMAD.WIDE.U32 UR14, UR7, UR4, URZ ;  /* 0x00000004070e72a5 */ /* 0x000fe2000f8e003f */
[----:B------:R-:W-:Y:S01]  /*12950*/  IMAD.U32 R3, RZ, RZ, UR13 ;  /* 0x0000000dff037e24 */ /* 0x000fe2000f8e00ff */
[----:B------:R-:W-:Y:S01]  /*12960*/  UIMAD UR6, UR6, UR4, URZ ;  /* 0x00000004060672a4 */ /* 0x000fe2000f8e023f */
[C---:B------:R-:W-:Y:S01]  /*12970*/  ISETP.NE.AND P1, PT, R61.reuse, 0x1, PT ;  /* 0x000000013d00780c */ /* 0x040fe20003f25270 */
[----:B------:R-:W-:Y:S01]  /*12980*/  UIADD3 UR10, UR13, UR10, URZ ;  /* 0x0000000a0d0a7290 */ /* 0x000fe2000fffe03f */
[----:B------:R-:W-:Y:S01]  /*12990*/  IMAD R61, R61, c[0x0][0x388], RZ ;  /* 0x0000e2003d3d7a24 */ /* 0x000fe200078e02ff */
[----:B------:R-:W-:Y:S01]  /*129a0*/  UIMAD UR5, UR7, UR5, UR6 ;  /* 0x00000005070572a4 */ /* 0x000fe2000f8e0206 */
[----:B------:R-:W-:Y:S01]  /*129b0*/  IMAD.U32 R6, RZ, RZ, UR14 ;  /* 0x0000000eff067e24 */ /* 0x000fe2000f8e00ff */
[----:B------:R-:W-:Y:S01]  /*129c0*/  F2FP.PACK_AB R112, R113, R112 ;  /* 0x000000707170723e */ /* 0x000fe200000000ff */
[----:B------:R-:W-:Y:S01]  /*129d0*/  IMAD.U32 R7, RZ, RZ, UR15 ;  /* 0x0000000fff077e24 */ /* 0x000fe2000f8e00ff */
[----:B------:R-:W-:Y:S01]  /*129e0*/  UIADD3 UR5, UR15, UR5, URZ ;  /* 0x000000050f057290 */ /* 0x000fe2000fffe03f */
[----:B------:R-:W-:Y:S01]  /*129f0*/  IMAD.U32 R5, RZ, RZ, UR10 ;  /* 0x0000000aff057e24 */ /* 0x000fe2000f8e00ff */
[----:B--2---:R-:W-:Y:S01]  /*12a00*/  SHF.R.S32.HI R10, RZ, 0x1f, R11 ;  /* 0x0000001fff0a7819 */ /* 0x004fe2000001140b */
[----:B------:R-:W-:Y:S01]  /*12a10*/  BSSY B0, `(.L_x_245) ;  /* 0x0000104000007945 */ /* 0x000fe20003800000 */
[----:B------:R-:W-:-:S02]  /*12a20*/  F2FP.PACK_AB R114, R115, R114 ;  /* 0x000000727372723e */ /* 0x000fc400000000ff */
[CC--:B------:R-:W-:Y:S01]  /*12a30*/  LEA.HI R8, R10.reuse, R11.reuse, RZ, 0x5 ;  /* 0x0000000b0a087211 */ /* 0x0c0fe200078f28ff */
[----:B------:R-:W-:Y:S01]  /*12a40*/  IMAD.U32 R3, RZ, RZ, UR5 ;  /* 0x00000005ff037e24 */ /* 0x000fe2000f8e00ff */
[-C--:B------:R-:W-:Y:S02]  /*12a50*/  LEA.HI R9, R10, R11.reuse, RZ, 0x2 ;  /* 0x0000000b0a097211 */ /* 0x080fe400078f10ff */
[----:B------:R-:W-:Y:S02]  /*12a60*/  LOP3.LUT R0, R8, 0xffffffe0, RZ, 0xc0, !PT ;  /* 0xffffffe008007812 */ /* 0x000fe400078ec0ff */
[----:B------:R-:W-:Y:S02]  /*12a70*/  LOP3.LUT R4, R9, 0xfffffffc, RZ, 0xc0, !PT ;  /* 0xfffffffc09047812 */ /* 0x000fe400078ec0ff */
[----:B------:R-:W-:Y:S01]  /*12a80*/  LEA.HI R10, R10, R11, RZ, 0x3 ;  /* 0x0000000b0a0a7211 */ /* 0x000fe200078f18ff */
[C---:B------:R-:W-:Y:S01]  /*12a90*/  IMAD.IADD R0, R11.reuse, 0x1, -R0 ;  /* 0x000000010b007824 */ /* 0x040fe200078e0a00 */
[----:B---3--:R-:W-:Y:S01]  /*12aa0*/  SHF.R.S32.HI R12, RZ, 0x1f, R13 ;  /* 0x0000001fff0c7819 */ /* 0x008fe2000001140d */
[----:B------:R-:W-:Y:S01]  /*12ab0*/  IMAD.IADD R7, R11, 0x1, -R4 ;  /* 0x000000010b077824 */ /* 0x000fe200078e0a04 */
[----:B------:R-:W-:Y:S01]  /*12ac0*/  SHF.R.S32.HI R17, RZ, 0x2, R9 ;  /* 0x00000002ff117819 */ /* 0x000fe20000011409 */
[----:B------:R-:W-:Y:S01]  /*12ad0*/  IMAD.MOV.U32 R4, RZ, RZ, R2 ;  /* 0x000000ffff047224 */ /* 0x000fe200078e0002 */
[----:B------:R-:W-:Y:S01]  /*12ae0*/  SHF.R.S32.HI R11, RZ, 0x1f, R0 ;  /* 0x0000001fff0b7819 */ /* 0x000fe20000011400 */
[----:B------:R-:W-:Y:S01]  /*12af0*/  IMAD.MOV.U32 R2, RZ, RZ, R6 ;  /* 0x000000ffff027224 */ /* 0x000fe200078e0006 */
[----:B------:R-:W-:Y:S01]  /*12b00*/  LOP3.LUT P0, RZ, R0, 0x3, RZ, 0xc0, !PT ;  /* 0x0000000300ff7812 */ /* 0x000fe2000780c0ff */
[----:B------:R-:W-:Y:S01]  /*12b10*/  IMAD.SHL.U32 R6, R10, 0x8, RZ ;  /* 0x000000080a067824 */ /* 0x000fe200078e00ff */
[----:B------:R-:W-:Y:S01]  /*12b20*/  LEA.HI R15, R11, R0, RZ, 0x2 ;  /* 0x000000000b0f7211 */ /* 0x000fe200078f10ff */
[----:B-1----:R-:W-:Y:S01]  /*12b30*/  IMAD.SHL.U32 R16, R7, 0x8, RZ ;  /* 0x0000000807107824 */ /* 0x002fe200078e00ff */
[----:B------:R-:W-:Y:S01]  /*12b40*/  F2FP.PACK_AB R124, R125, R124 ;  /* 0x0000007c7d7c723e */ /* 0x000fe200000000ff */
[----:B------:R-:W-:Y:S01]  /*12b50*/  IMAD R24, R12, c[0x0][0x498], RZ ;  /* 0x000126000c187a24 */ /* 0x000fe200078e02ff */
[----:B------:R-:W-:Y:S01]  /*12b60*/  LOP3.LUT R0, R6, 0xc0, RZ, 0xc0, !PT ;  /* 0x000000c006007812 */ /* 0x000fe200078ec0ff */
[----:B------:R-:W-:Y:S01]  /*12b70*/  IMAD R18, R12, c[0x0][0x3f0], RZ ;  /* 0x0000fc000c127a24 */ /* 0x000fe200078e02ff */
[----:B------:R-:W-:Y:S01]  /*12b80*/  F2FP.PACK_AB R126, R127, R126 ;  /* 0x0000007e7f7e723e */ /* 0x000fe200000000ff */
[C---:B------:R-:W-:Y:S01]  /*12b90*/  IMAD R24, R13.reuse, c[0x0][0x49c], R24 ;  /* 0x000127000d187a24 */ /* 0x040fe200078e0218 */
[----:B------:R-:W-:Y:S01]  /*12ba0*/  SHF.R.U32.HI R6, RZ, 0x3, R0 ;  /* 0x00000003ff067819 */ /* 0x000fe20000011600 */
[C---:B------:R-:W-:Y:S01]  /*12bb0*/  IMAD R18, R13.reuse, c[0x0][0x3f4], R18 ;  /* 0x0000fd000d127a24 */ /* 0x040fe200078e0212 */
[----:B------:R-:W-:Y:S01]  /*12bc0*/  LOP3.LUT R0, R0, 0x18, R16, 0xf8, !PT ;  /* 0x0000001800007812 */ /* 0x000fe200078ef810 */
[----:B------:R-:W-:Y:S01]  /*12bd0*/  IMAD.WIDE.U32 R20, R13, c[0x0][0x498], R4 ;  /* 0x000126000d147a25 */ /* 0x000fe200078e0004 */
[----:B------:R-:W-:-:S02]  /*12be0*/  LEA.HI R5, R17, R17, RZ, 0x1 ;  /* 0x0000001111057211 */ /* 0x000fc400078f08ff */
[----:B------:R-:W-:Y:S01]  /*12bf0*/  LOP3.LUT R19, R0, R6, RZ, 0x3c, !PT ;  /* 0x0000000600137212 */ /* 0x000fe200078e3cff */
[----:B------:R-:W-:Y:S01]  /*12c00*/  IMAD.WIDE.U32 R12, R13, c[0x0][0x3f0], R2 ;  /* 0x0000fc000d0c7a25 */ /* 0x000fe200078e0002 */
[--C-:B------:R-:W-:Y:S02]  /*12c10*/  SHF.R.S32.HI R0, RZ, 0x5, R8.reuse ;  /* 0x00000005ff007819 */ /* 0x100fe40000011408 */
[----:B------:R-:W-:Y:S02]  /*12c20*/  SHF.R.S32.HI R2, RZ, 0x1f, R8 ;  /* 0x0000001fff027819 */ /* 0x000fe40000011408 */
[----:B------:R-:W-:Y:S01]  /*12c30*/  SHF.R.S32.HI R4, RZ, 0x1f, R9 ;  /* 0x0000001fff047819 */ /* 0x000fe20000011409 */
[----:B------:R-:W-:Y:S01]  /*12c40*/  IMAD R14, R0, 0x100, R7 ;  /* 0x00000100000e7824 */ /* 0x000fe200078e0207 */
[----:B------:R-:W-:Y:S02]  /*12c50*/  LEA.HI R3, R2, R0, RZ, 0x2 ;  /* 0x0000000002037211 */ /* 0x000fe400078f10ff */
[----:B------:R-:W-:-:S02]  /*12c60*/  LOP3.LUT R2, R5, 0x3fffffe, RZ, 0xc0, !PT ;  /* 0x03fffffe05027812 */ /* 0x000fc400078ec0ff */
[----:B------:R-:W-:Y:S02]  /*12c70*/  LEA.HI R6, R4, R17, RZ, 0x3 ;  /* 0x0000001104067211 */ /* 0x000fe400078f18ff */
[----:B------:R-:W-:Y:S02]  /*12c80*/  LEA.HI R4, R7, R7, RZ, 0x1 ;  /* 0x0000000707047211 */ /* 0x000fe400078f08ff */
[----:B------:R-:W-:Y:S01]  /*12c90*/  LOP3.LUT R5, R3, 0xffffffc, RZ, 0xc0, !PT ;  /* 0x0ffffffc03057812 */ /* 0x000fe200078ec0ff */
[----:B------:R-:W-:Y:S01]  /*12ca0*/  IMAD.IADD R3, R17, 0x1, -R2 ;  /* 0x0000000111037824 */ /* 0x000fe200078e0a02 */
[----:B------:R-:W-:Y:S02]  /*12cb0*/  LOP3.LUT R2, R4, 0x1ffffffe, RZ, 0xc0, !PT ;  /* 0x1ffffffe04027812 */ /* 0x000fe400078ec0ff */
[----:B------:R-:W-:Y:S01]  /*12cc0*/  LOP3.LUT R6, R6, 0xfffffff8, RZ, 0xc0, !PT ;  /* 0xfffffff806067812 */ /* 0x000fe200078ec0ff */
[C---:B------:R-:W-:Y:S01]  /*12cd0*/  IMAD.IADD R9, R0.reuse, 0x1, -R5 ;  /* 0x0000000100097824 */ /* 0x040fe200078e0a05 */
[----:B------:R-:W-:Y:S01]  /*12ce0*/  F2FP.PACK_AB R116, R117, R116 ;  /* 0x000000747574723e */ /* 0x000fe200000000ff */
[----:B------:R-:W-:Y:S01]  /*12cf0*/  IMAD R11, R0, 0x8, R3 ;  /* 0x00000008000b7824 */ /* 0x000fe200078e0203 */
[----:B------:R-:W-:Y:S01]  /*12d00*/  SHF.R.S32.HI R3, RZ, 0x2, R15 ;  /* 0x00000002ff037819 */ /* 0x000fe2000001140f */
[----:B------:R-:W-:Y:S01]  /*12d10*/  IMAD.IADD R10, R7, 0x1, -R2 ;  /* 0x00000001070a7824 */ /* 0x000fe200078e0a02 */
[----:B------:R-:W-:Y:S01]  /*12d20*/  F2FP.PACK_AB R118, R119, R118 ;  /* 0x000000767776723e */ /* 0x000fe200000000ff */
[----:B------:R-:W-:Y:S01]  /*12d30*/  IMAD R0, R7, 0x20, R17 ;  /* 0x0000002007007824 */ /* 0x000fe200078e0211 */
[----:B------:R-:W-:Y:S01]  /*12d40*/  F2FP.PACK_AB R120, R121, R120 ;  /* 0x000000787978723e */ /* 0x000fe200000000ff */
[----:B------:R-:W-:Y:S01]  /*12d50*/  IMAD.IADD R7, R17, 0x1, -R6 ;  /* 0x0000000111077824 */ /* 0x000fe200078e0a06 */
[----:B------:R-:W-:Y:S01]  /*12d60*/  F2FP.PACK_AB R122, R123, R122 ;  /* 0x0000007a7b7a723e */ /* 0x000fe200000000ff */
[----:B------:R-:W-:Y:S01]  /*12d70*/  IMAD.SHL.U32 R2, R4, 0x20, RZ ;  /* 0x0000002004027824 */ /* 0x000fe200078e00ff */
[----:B------:R-:W-:Y:S01]  /*12d80*/  F2FP.PACK_AB R128, R129, R128 ;  /* 0x000000808180723e */ /* 0x000fe200000000ff */
[----:B----4-:R-:W-:Y:S01]  /*12d90*/  IMAD R8, R63, 0x80, R0 ;  /* 0x000000803f087824 */ /* 0x010fe200078e0200 */
[----:B------:R-:W-:Y:S01]  /*12da0*/  LEA.HI R5, R7, R7, RZ, 0x1 ;  /* 0x0000000707057211 */ /* 0x000fe200078f08ff */
[----:B------:R-:W-:Y:S01]  /*12db0*/  IMAD R4, R9, 0x10, R3 ;  /* 0x0000001009047824 */ /* 0x000fe200078e0203 */
[----:B------:R-:W-:Y:S01]  /*12dc0*/  LOP3.LUT R2, R2, 0xffffffc0, RZ, 0xc0, !PT ;  /* 0xffffffc002027812 */ /* 0x000fe200078ec0ff */
[----:B------:R-:W-:Y:S01]  /*12dd0*/  @P1 IMAD.HI.U32 R9, R8, c[0x0][0x4ec], RZ ;  /* 0x00013b0008091a27 */ /* 0x000fe200078e00ff */
[----:B------:R-:W-:-:S02]  /*12de0*/  LOP3.LUT R6, R5, 0x3fffffe, RZ, 0xc0, !PT ;  /* 0x03fffffe05067812 */ /* 0x000fc400078ec0ff */
[----:B------:R-:W-:Y:S01]  /*12df0*/  SHF.R.S32.HI R5, RZ, 0x1, R5 ;  /* 0x00000001ff057819 */ /* 0x000fe20000011405 */
[----:B------:R-:W-:Y:S01]  /*12e00*/  IMAD R10, R10, 0x8, R2 ;  /* 0x000000080a0a7824 */ /* 0x000fe200078e0202 */
[----:B------:R-:W-:Y:S01]  /*12e10*/  F2FP.PACK_AB R130, R131, R130 ;  /* 0x000000828382723e */ /* 0x000fe200000000ff */
[----:B------:R-:W-:Y:S01]  /*12e20*/  IMAD.MOV.U32 R0, RZ, RZ, R8 ;  /* 0x000000ffff007224 */ /* 0x000fe200078e0008 */
[----:B------:R-:W-:Y:S01]  /*12e30*/  @P1 SHF.R.U32.HI R0, RZ, c[0x0][0x4f0], R9 ;  /* 0x00013c00ff001a19 */ /* 0x000fe20000011609 */
[----:B------:R-:W-:Y:S01]  /*12e40*/  IMAD.IADD R6, R7, 0x1, -R6 ;  /* 0x0000000107067824 */ /* 0x000fe200078e0a06 */
[----:B------:R-:W-:Y:S01]  /*12e50*/  LOP3.LUT R7, R5, 0x1, RZ, 0xc0, !PT ;  /* 0x0000000105077812 */ /* 0x000fe200078ec0ff */
[----:B------:R-:W-:Y:S01]  /*12e60*/  IMAD.U32 R19, R11, 0x20, R19 ;  /* 0x000000200b137824 */ /* 0x000fe200078e0013 */
[----:B------:R-:W-:Y:S01]  /*12e70*/  LOP3.LUT P2, RZ, R5, 0x2, RZ, 0xc0, !PT ;  /* 0x0000000205ff7812 */ /* 0x000fe2000784c0ff */
[----:B------:R-:W-:Y:S01]  /*12e80*/  IMAD.MOV.U32 R2, RZ, RZ, R12 ;  /* 0x000000ffff027224 */ /* 0x000fe200078e000c */
[----:B------:R-:W-:Y:S01]  /*12e90*/  ISETP.NE.U32.AND P3, PT, R7, 0x1, PT ;  /* 0x000000010700780c */ /* 0x000fe20003f65070 */
[----:B------:R-:W-:Y:S01]  /*12ea0*/  IMAD.IADD R11, R4, 0x1, R10 ;  /* 0x00000001040b7824 */ /* 0x000fe200078e020a */
[----:B------:R-:W-:Y:S01]  /*12eb0*/  F2FP.PACK_AB R140, R141, R140 ;  /* 0x0000008c8d8c723e */ /* 0x000fe200000000ff */
[----:B------:R-:W-:Y:S01]  /*12ec0*/  IMAD R12, R6, 0x10, R14 ;  /* 0x00000010060c7824 */ /* 0x000fe200078e020e */
[----:B------:R-:W-:Y:S01]  /*12ed0*/  SHF.R.S32.HI R6, RZ, 0x1f, R0 ;  /* 0x0000001fff067819 */ /* 0x000fe20000011400 */
[----:B------:R-:W-:Y:S01]  /*12ee0*/  IMAD R4, R63, 0x80, R4 ;  /* 0x000000803f047824 */ /* 0x000fe200078e0204 */
[----:B------:R-:W-:Y:S01]  /*12ef0*/  F2FP.PACK_AB R142, R143, R142 ;  /* 0x0000008e8f8e723e */ /* 0x000fe200000000ff */
[----:B------:R-:W-:Y:S01]  /*12f00*/  IMAD.MOV R9, RZ, RZ, -R0 ;  /* 0x000000ffff097224 */ /* 0x000fe200078e0a00 */
[----:B------:R-:W-:Y:S01]  /*12f10*/  F2FP.PACK_AB R132, R133, R132 ;  /* 0x000000848584723e */ /* 0x000fe200000000ff */
[----:B------:R-:W-:Y:S01]  /*12f20*/  IMAD R6, R6, c[0x0][0x3e0], RZ ;  /* 0x0000f80006067a24 */ /* 0x000fe200078e02ff */
[C---:B------:R-:W-:Y:S01]  /*12f30*/  IADD3 R10, R4.reuse, 0x8, RZ ;  /* 0x00000008040a7810 */ /* 0x040fe20007ffe0ff */
[----:B------:R-:W-:Y:S01]  /*12f40*/  IMAD.IADD R3, R13, 0x1, R18 ;  /* 0x000000010d037824 */ /* 0x000fe200078e0212 */
[-C--:B------:R-:W-:Y:S01]  /*12f50*/  ISETP.GE.OR P6, PT, R4, R61.reuse, P0 ;  /* 0x0000003d0400720c */ /* 0x080fe200007c6670 */
[----:B------:R-:W-:Y:S01]  /*12f60*/  IMAD R7, R63, 0x80, R11 ;  /* 0x000000803f077824 */ /* 0x000fe200078e020b */
[----:B------:R-:W-:Y:S01]  /*12f70*/  ISETP.GE.OR P5, PT, R10, R61, P0 ;  /* 0x0000003d0a00720c */ /* 0x000fe200007a6670 */
[----:B------:R-:W-:Y:S01]  /*12f80*/  IMAD R14, R9, c[0x0][0x4e8], R8 ;  /* 0x00013a00090e7a24 */ /* 0x000fe200078e0208 */
[----:B------:R-:W-:Y:S01]  /*12f90*/  F2FP.PACK_AB R134, R135, R134 ;  /* 0x000000868786723e */ /* 0x000fe200000000ff */
[C---:B------:R-:W-:Y:S01]  /*12fa0*/  IMAD R10, R0.reuse, c[0x0][0x3e4], R6 ;  /* 0x0000f900000a7a24 */ /* 0x040fe200078e0206 */
[----:B------:R-:W-:Y:S01]  /*12fb0*/  F2FP.PACK_AB R136, R137, R136 ;  /* 0x000000888988723e */ /* 0x000fe200000000ff */
[----:B------:R-:W-:Y:S01]  /*12fc0*/  IMAD.WIDE.U32 R8, R0, c[0x0][0x3e0], R2 ;  /* 0x0000f80000087a25 */ /* 0x000fe200078e0002 */
[----:B------:R-:W-:-:S02]  /*12fd0*/  IADD3 R0, R4, 0x48, RZ ;  /* 0x0000004804007810 */ /* 0x000fc40007ffe0ff */
[----:B------:R-:W-:Y:S01]  /*12fe0*/  F2FP.PACK_AB R138, R139, R138 ;  /* 0x0000008a8b8a723e */ /* 0x000fe200000000ff */
[----:B------:R-:W-:Y:S01]  /*12ff0*/  @P1 IMAD.HI.U32 R6, R7, c[0x0][0x4ec], RZ ;  /* 0x00013b0007061a27 */ /* 0x000fe200078e00ff */
[----:B------:R-:W-:Y:S02]  /*13000*/  F2FP.PACK_AB R35, R35, R144 ;  /* 0x000000902323723e */ /* 0x000fe400000000ff */
[----:B------:R-:W-:Y:S01]  /*13010*/  F2FP.PACK_AB R146, R147, R146 ;  /* 0x000000929392723e */ /* 0x000fe200000000ff */
[----:B------:R-:W-:Y:S01]  /*13020*/  IMAD.SHL.U32 R3, R5, 0x40, RZ ;  /* 0x0000004005037824 */ /* 0x000fe200078e00ff */
[----:B------:R-:W-:Y:S01]  /*13030*/  IADD3 R5, R4, 0x40, RZ ;  /* 0x0000004004057810 */ /* 0x000fe20007ffe0ff */
[----:B------:R-:W-:Y:S01]  /*13040*/  IMAD.MOV.U32 R2, RZ, RZ, R7 ;  /* 0x000000ffff027224 */ /* 0x000fe200078e0007 */
[----:B------:R-:W-:Y:S01]  /*13050*/  @P1 SHF.R.U32.HI R2, RZ, c[0x0][0x4f0], R6 ;  /* 0x00013c00ff021a19 */ /* 0x000fe20000011606 */
[----:B------:R-:W-:Y:S01]  /*13060*/  IMAD.MOV.U32 R4, RZ, RZ, R8 ;  /* 0x000000ffff047224 */ /* 0x000fe200078e0008 */
[----:B------:R-:W-:Y:S01]  /*13070*/  LOP3.LUT R3, R3, 0xc0, RZ, 0xc0, !PT ;  /* 0x000000c003037812 */ /* 0x000fe200078ec0ff */
[----:B------:R-:W-:Y:S01]  /*13080*/  IMAD R17, R63, 0x80, R17 ;  /* 0x000000803f117824 */ /* 0x000fe200078e0211 */
[-C--:B------:R-:W-:Y:S01]  /*13090*/  ISETP.GE.OR P4, PT, R5, R61.reuse, P0 ;  /* 0x0000003d0500720c */ /* 0x080fe20000786670 */
[----:B------:R-:W-:Y:S01]  /*130a0*/  IMAD.IADD R5, R9, 0x1, R10 ;  /* 0x0000000109057824 */ /* 0x000fe200078e020a */
[----:B------:R-:W-:-:S02]  /*130b0*/  ISETP.GE.OR P1, PT, R0, R61, P0 ;  /* 0x0000003d0000720c */ /* 0x000fc40000726670 */
[----:B------:R-:W-:Y:S02]  /*130c0*/  SHF.R.S32.HI R6, RZ, 0x1f, R2 ;  /* 0x0000001fff067819 */ /* 0x000fe40000011402 */
[----:B------:R-:W-:Y:S02]  /*130d0*/  IADD3 R10, P0, R2, R20, RZ ;  /* 0x00000014020a7210 */ /* 0x000fe40007f1e0ff */
[----:B------:R-:W-:Y:S02]  /*130e0*/  LEA.HI R3, R3, R3, RZ, 0x1d ;  /* 0x0000000303037211 */ /* 0x000fe400078fe8ff */
[----:B------:R-:W-:Y:S02]  /*130f0*/  IADD3.X R11, R6, R21, R24, P0, !PT ;  /* 0x00000015060b7210 */ /* 0x000fe400007fe418 */
[----:B------:R-:W-:Y:S01]  /*13100*/  SHF.R.S32.HI R6, RZ, 0x1f, R14 ;  /* 0x0000001fff067819 */ /* 0x000fe2000001140e */
[----:B------:R-:W-:Y:S01]  /*13110*/  IMAD.U32 R0, R12, 0x2, R3 ;  /* 0x000000020c007824 */ /* 0x000fe200078e0003 */
[----:B------:R-:W-:Y:S01]  /*13120*/  F2FP.PACK_AB R34, R34, R156 ;  /* 0x0000009c2222723e */ /* 0x000fe200000000ff */
[----:B------:R-:W-:Y:S01]  /*13130*/  IMAD.MOV R3, RZ, RZ, -R2 ;  /* 0x000000ffff037224 */ /* 0x000fe200078e0a02 */
[----:B------:R-:W-:Y:S01]  /*13140*/  F2FP.PACK_AB R158, R159, R158 ;  /* 0x0000009e9f9e723e */ /* 0x000fe200000000ff */
[----:B------:R-:W-:Y:S01]  /*13150*/  IMAD R6, R6, c[0x0][0x3d8], RZ ;  /* 0x0000f60006067a24 */ /* 0x000fe200078e02ff */
[----:B------:R-:W-:Y:S01]  /*13160*/  F2FP.PACK_AB R148, R149, R148 ;  /* 0x000000949594723e */ /* 0x000fe200000000ff */
[----:B------:R-:W-:Y:S01]  /*13170*/  IMAD R3, R3, c[0x0][0x4e8], R7 ;  /* 0x00013a0003037a24 */ /* 0x000fe200078e0207 */
[----:B------:R-:W-:Y:S01]  /*13180*/  F2FP.PACK_AB R150, R151, R150 ;  /* 0x000000969796723e */ /* 0x000fe200000000ff */
[----:B------:R-:W-:Y:S01]  /*13190*/  IMAD.SHL.U32 R0, R0, 0x2, RZ ;  /* 0x0000000200007824 */ /* 0x000fe200078e00ff */
[----:B------:R-:W-:Y:S01]  /*131a0*/  BAR.SYNC.DEFER_BLOCKING 0x1, 0x80 ;  /* 0x0042000000007b1d */ /* 0x000fe20000010000 */
[C---:B------:R-:W-:Y:S01]  /*131b0*/  IMAD R18, R14.reuse, c[0x0][0x3dc], R6 ;  /* 0x0000f7000e127a24 */ /* 0x040fe200078e0206 */
[----:B------:R-:W-:Y:S01]  /*131c0*/  SHF.R.S32.HI R6, RZ, 0x1f, R3 ;  /* 0x0000001fff067819 */ /* 0x000fe20000011403 */
[----:B------:R-:W-:Y:S01]  /*131d0*/  IMAD.WIDE.U32 R14, R14, c[0x0][0x3d8], R4 ;  /* 0x0000f6000e0e7a25 */ /* 0x000fe200078e0004 */
[----:B------:R-:W-:-:S02]  /*131e0*/  IADD3 R7, R0, 0x80, RZ ;  /* 0x0000008000077810 */ /* 0x000fc40007ffe0ff */
[----:B------:R-:W-:Y:S01]  /*131f0*/  IADD3 R2, R0, 0x70, RZ ;  /* 0x0000007000027810 */ /* 0x000fe20007ffe0ff */
[----:B------:R-:W-:Y:S01]  /*13200*/  IMAD.MOV.U32 R4, RZ, RZ, 0x20 ;  /* 0x00000020ff047424 */ /* 0x000fe200078e00ff */
[----:B------:R-:W-:Y:S01]  /*13210*/  @P3 IADD3 R2, R7, 0x10, RZ ;  /* 0x0000001007023810 */ /* 0x000fe20007ffe0ff */
[----:B------:R-:W-:Y:S01]  /*13220*/  IMAD R5, R6, c[0x0][0x488], RZ ;  /* 0x0001220006057a24 */ /* 0x000fe200078e02ff */
[----:B------:R-:W-:Y:S01]  /*13230*/  F2FP.PACK_AB R152, R153, R152 ;  /* 0x000000989998723e */ /* 0x000fe200000000ff */
[----:B------:R-:W-:Y:S01]  /*13240*/  IMAD.WIDE.U32 R6, R3, c[0x0][0x488], R10 ;  /* 0x0001220003067a25 */ /* 0x000fe200078e000a */
[----:B------:R-:W-:Y:S02]  /*13250*/  SEL R4, R4, 0xffffffe0, !P2 ;  /* 0xffffffe004047807 */ /* 0x000fe40005000000 */
[----:B------:R-:W-:Y:S01]  /*13260*/  F2FP.PACK_AB R154, R155, R154 ;  /* 0x0000009a9b9a723e */ /* 0x000fe200000000ff */
[----:B------:R-:W-:Y:S01]  /*13270*/  IMAD R5, R3, c[0x0][0x48c], R5 ;  /* 0x0001230003057a24 */ /* 0x000fe200078e0205 */
[----:B------:R-:W-:Y:S01]  /*13280*/  F2FP.PACK_AB R29, R29, R52 ;  /* 0x000000341d1d723e */ /* 0x000fe200000000ff */
[----:B------:R-:W-:Y:S01]  /*13290*/  IMAD.IADD R3, R0, 0x1, R4 ;  /* 0x0000000100037824 */ /* 0x000fe200078e0204 */
[----:B------:R-:W-:Y:S01]  /*132a0*/  F2FP.PACK_AB R54, R55, R54 ;  /* 0x000000363736723e */ /* 0x000fe200000000ff */
[----:B------:R-:W-:Y:S01]  /*132b0*/  IMAD.IADD R4, R4, 0x1, R2 ;  /* 0x0000000104047824 */ /* 0x000fe200078e0202 */
[----:B------:R-:W-:Y:S01]  /*132c0*/  F2FP.PACK_AB R28, R28, R64 ;  /* 0x000000401c1c723e */ /* 0x000fe200000000ff */
[----:B------:R-:W-:Y:S01]  /*132d0*/  IMAD.IADD R5, R7, 0x1, R5 ;  /* 0x0000000107057824 */ /* 0x000fe200078e0205 */
[----:B------:R-:W-:Y:S01]  /*132e0*/  F2FP.PACK_AB R66, R67, R66 ;  /* 0x000000424342723e */ /* 0x000fe200000000ff */
[----:B------:R-:W-:Y:S01]  /*132f0*/  STS [R0+0x80], R112 ;  /* 0x0000807000007388 */ /* 0x000fe20000000800 */
[----:B------:R-:W-:-:S02]  /*13300*/  F2FP.PACK_AB R56, R57, R56 ;  /* 0x000000383938723e */ /* 0x000fc400000000ff */
[----:B------:R-:W-:Y:S01]  /*13310*/  F2FP.PACK_AB R58, R59, R58 ;  /* 0x0000003a3b3a723e */ /* 0x000fe200000000ff */
[----:B------:R-:W-:Y:S01]  /*13320*/  STS [R0+0x280], R114 ;  /* 0x0002807200007388 */ /* 0x000fe20000000800 */
[----:B------:R-:W-:Y:S02]  /*13330*/  F2FP.PACK_AB R27, R27, R68 ;  /* 0x000000441b1b723e */ /* 0x000fe400000000ff */
        /* <DEDUP_REMOVED lines=14> */
[----:B------:R-:W-:-:S02]  /*13420*/  LEA R8, P0, R6, c[0x0][0x450], 0x2 ;  /* 0x0001140006087a11 */ /* 0x000fc400078010ff */
        /* <DEDUP_REMOVED lines=9> */
[----:B------:R-:W-:Y:S01]  /*134c0*/  LEA.HI.X R5, R6, c[0x0][0x454], R5, 0x2, P0 ;  /* 0x0001150006057a11 */ /* 0x000fe200000f1405 */
[----:B------:R-:W-:Y:S04]  /*134d0*/  STS [R4], R140 ;  /* 0x0000008c04007388 */ /* 0x000fe80000000800 */
        /* <DEDUP_REMOVED lines=28> */
[----:B------:R2:W-:Y:S04]  /*136a0*/  STS [R2+0x5200], R78 ;  /* 0x0052004e02007388 */ /* 0x0005e80000000800 */
[----:B------:R-:W-:Y:S04]  /*136b0*/  STS [R3+0x4080], R25 ;  /* 0x0040801903007388 */ /* 0x000fe80000000800 */
[----:B------:R-:W-:Y:S04]  /*136c0*/  STS [R3+0x4280], R87 ;  /* 0x0042805703007388 */ /* 0x000fe80000000800 */
[----:B------:R-:W-:Y:S04]  /*136d0*/  STS [R4+0x4000], R23 ;  /* 0x0040001704007388 */ /* 0x000fe80000000800 */
[----:B------:R-:W-:Y:S01]  /*136e0*/  STS [R4+0x4200], R22 ;  /* 0x0042001604007388 */ /* 0x000fe20000000800 */
[----:B-1----:R-:W-:Y:S01]  /*136f0*/  IMAD.SHL.U32 R0, R19, 0x2, RZ ;  /* 0x0000000213007824 */ /* 0x002fe200078e00ff */
[----:B------:R-:W-:-:S02]  /*13700*/  LEA R19, P0, R14, c[0x0][0x380], 0x1 ;  /* 0x0000e0000e137a11 */ /* 0x000fc400078008ff */
[----:B------:R-:W-:Y:S04]  /*13710*/  STS [R3+0x5080], R88 ;  /* 0x0050805803007388 */ /* 0x000fe80000000800 */
[----:B------:R-:W-:Y:S01]  /*13720*/  STS [R3+0x5280], R90 ;  /* 0x0052805a03007388 */ /* 0x000fe20000000800 */
[----:B--2---:R-:W-:-:S03]  /*13730*/  IMAD.IADD R2, R15, 0x1, R18 ;  /* 0x000000010f027824 */ /* 0x004fc600078e0212 */
[----:B------:R-:W-:Y:S02]  /*13740*/  STS [R4+0x5000], R92 ;  /* 0x0050005c04007388 */ /* 0x000fe40000000800 */
[----:B------:R-:W-:Y:S02]  /*13750*/  LEA.HI.X R18, R14, c[0x0][0x384], R2, 0x1, P0 ;  /* 0x0000e1000e127a11 */ /* 0x000fe400000f0c02 */
[----:B------:R-:W-:Y:S01]  /*13760*/  STS [R4+0x5200], R94 ;  /* 0x0052005e04007388 */ /* 0x000fe20000000800 */
[----:B------:R-:W-:-:S03]  /*13770*/  ISETP.GE.AND P0, PT, R17, R61, PT ;  /* 0x0000003d1100720c */ /* 0x000fc60003f06270 */
[----:B------:R-:W-:Y:S04]  /*13780*/  SHFL.IDX PT, R10, R8, RZ, 0x1c1f ;  /* 0x001c1fff080a7589 */ /* 0x000fe800000e0000 */
[----:B------:R-:W1:Y:S04]  /*13790*/  SHFL.IDX PT, R11, R5, RZ, 0x1c1f ;  /* 0x001c1fff050b7589 */ /* 0x000e6800000e0000 */
[----:B------:R-:W-:Y:S06]  /*137a0*/  BAR.SYNC.DEFER_BLOCKING 0x1, 0x80 ;  /* 0x0042000000007b1d */ /* 0x000fec0000010000 */
[----:B------:R-:W-:Y:S04]  /*137b0*/  SHFL.IDX PT, R6, R8, 0x1, 0x1c1f ;  /* 0x003c1f0008067f89 */ /* 0x000fe800000e0000 */
[----:B------:R-:W2:Y:S04]  /*137c0*/  SHFL.IDX PT, R7, R5, 0x1, 0x1c1f ;  /* 0x003c1f0005077f89 */ /* 0x000ea800000e0000 */
[----:B------:R-:W-:Y:S04]  /*137d0*/  SHFL.IDX PT, R12, R8, 0x2, 0x1c1f ;  /* 0x005c1f00080c7f89 */ /* 0x000fe800000e0000 */
[----:B------:R-:W3:Y:S04]  /*137e0*/  SHFL.IDX PT, R13, R5, 0x2, 0x1c1f ;  /* 0x005c1f00050d7f89 */ /* 0x000ee800000e0000 */
[----:B------:R-:W-:Y:S04]  /*137f0*/  SHFL.IDX PT, R8, R8, 0x3, 0x1c1f ;  /* 0x007c1f0008087f89 */ /* 0x000fe800000e0000 */
[----:B------:R-:W4:Y:S04]  /*13800*/  SHFL.IDX PT, R9, R5, 0x3, 0x1c1f ;  /* 0x007c1f0005097f89 */ /* 0x000f2800000e0000 */
[----:B-1----:R1:W-:Y:S04]  /*13810*/  @!P6 ST.E [R10.64], R30 ;  /* 0x0000001e0a00e985 */ /* 0x0023e8000c101908 */
[----:B--2---:R1:W-:Y:S04]  /*13820*/  @!P5 ST.E [R6.64], R31 ;  /* 0x0000001f0600d985 */ /* 0x0043e8000c101908 */
[----:B------:R1:W2:Y:S04]  /*13830*/  SHFL.IDX PT, R2, R19, RZ, 0x1c1f ;  /* 0x001c1fff13027589 */ /* 0x0002a800000e0000 */
[----:B---3--:R1:W-:Y:S04]  /*13840*/  @!P4 ST.E [R12.64], R32 ;  /* 0x000000200c00c985 */ /* 0x0083e8000c101908 */
[----:B------:R1:W3:Y:S04]  /*13850*/  SHFL.IDX PT, R3, R18, RZ, 0x1c1f ;  /* 0x001c1fff12037589 */ /* 0x0002e800000e0000 */
[----:B----4-:R1:W-:Y:S04]  /*13860*/  @!P1 ST.E [R8.64], R33 ;  /* 0x0000002108009985 */ /* 0x0103e8000c101908 */
[----:B------:R1:W4:Y:S04]  /*13870*/  LDS.128 R32, [R0+0x880] ;  /* 0x0008800000207984 */ /* 0x0003280000000c00 */
[----:B------:R1:W1:Y:S04]  /*13880*/  LDS.128 R44, [R0+0x1080] ;  /* 0x00108000002c7984 */ /* 0x0002680000000c00 */
[----:B------:R1:W1:Y:S04]  /*13890*/  LDS.128 R52, [R0+0x1880] ;  /* 0x0018800000347984 */ /* 0x0002680000000c00 */
[----:B------:R1:W1:Y:S04]  /*138a0*/  LDS.128 R28, [R0+0x2880] ;  /* 0x00288000001c7984 */ /* 0x0002680000000c00 */
[----:B------:R1:W1:Y:S04]  /*138b0*/  LDS.128 R40, [R0+0x3080] ;  /* 0x0030800000287984 */ /* 0x0002680000000c00 */
[----:B------:R1:W1:Y:S04]  /*138c0*/  LDS.128 R48, [R0+0x3880] ;  /* 0x0038800000307984 */ /* 0x0002680000000c00 */
[----:B------:R1:W1:Y:S04]  /*138d0*/  LDS.128 R24, [R0+0x4880] ;  /* 0x0048800000187984 */ /* 0x0002680000000c00 */
[----:B------:R1:W1:Y:S04]  /*138e0*/  LDS.128 R36, [R0+0x5080] ;  /* 0x0050800000247984 */ /* 0x0002680000000c00 */
[----:B------:R1:W1:Y:S01]  /*138f0*/  LDS.128 R56, [R0+0x5880] ;  /* 0x0058800000387984 */ /* 0x0002620000000c00 */
[----:B------:R-:W-:Y:S05]  /*13900*/  @P0 BRA `(.L_x_246) ;  /* 0x0000014000000947 */ /* 0x000fea0003800000 */
[----:B--23--:R-:W2:Y:S01]  /*13910*/  LDS.128 R20, [R0+0x80] ;  /* 0x0000800000147984 */ /* 0x00cea20000000c00 */
[----:B------:R-:W-:-:S02]  /*13920*/  IADD3 R5, R16, 0x20, RZ ;  /* 0x0000002010057810 */ /* 0x000fc40007ffe0ff */
[----:B-1----:R-:W-:Y:S01]  /*13930*/  IADD3 R6, R16, 0x40, RZ ;  /* 0x0000004010067810 */ /* 0x002fe20007ffe0ff */
[----:B------:R-:W1:Y:S01]  /*13940*/  LDS.128 R12, [R0+0x2080] ;  /* 0x00208000000c7984 */ /* 0x000e620000000c00 */
[----:B------:R-:W-:Y:S02]  /*13950*/  ISETP.GE.AND P1, PT, R5, c[0x0][0x3c8], PT ;  /* 0x0000f20005007a0c */ /* 0x000fe40003f26270 */
[----:B------:R-:W-:Y:S01]  /*13960*/  ISETP.GE.AND P0, PT, R6, c[0x0][0x3c8], PT ;  /* 0x0000f20006007a0c */ /* 0x000fe20003f06270 */
[----:B------:R3:W5:Y:S01]  /*13970*/  LDS.128 R8, [R0+0x4080] ;  /* 0x0040800000087984 */ /* 0x0007620000000c00 */
[----:B------:R-:W-:-:S09]  /*13980*/  ISETP.GE.AND P2, PT, R16, c[0x0][0x3c8], PT ;  /* 0x0000f20010007a0c */ /* 0x000fd20003f46270 */
[----:B------:R-:W-:-:S04]  /*13990*/  @!P1 SHF.R.S32.HI R4, RZ, 0x1f, R5 ;  /* 0x0000001fff049819 */ /* 0x000fc80000011405 */
[----:B------:R-:W-:-:S04]  /*139a0*/  @!P1 LEA.HI R4, R4, R5, RZ, 0x3 ;  /* 0x0000000504049211 */ /* 0x000fc800078f18ff */
[----:B------:R-:W-:Y:S02]  /*139b0*/  @!P1 LOP3.LUT R4, R4, 0xfffffff8, RZ, 0xc0, !PT ;  /* 0xfffffff804049812 */ /* 0x000fe400078ec0ff */
[----:B---3--:R-:W-:-:S03]  /*139c0*/  @!P0 SHF.R.S32.HI R0, RZ, 0x1f, R6 ;  /* 0x0000001fff008819 */ /* 0x008fc60000011406 */
[----:B------:R-:W-:Y:S01]  /*139d0*/  @!P1 IMAD.WIDE R4, R4, 0x2, R2 ;  /* 0x0000000204049825 */ /* 0x000fe200078e0202 */
[----:B------:R-:W-:-:S03]  /*139e0*/  @!P0 LEA.HI R0, R0, R6, RZ, 0x3 ;  /* 0x0000000600008211 */ /* 0x000fc600078f18ff */
[----:B------:R-:W-:Y:S01]  /*139f0*/  @!P2 IMAD.WIDE R6, R16, 0x2, R2 ;  /* 0x000000021006a825 */ /* 0x000fe200078e0202 */
[----:B------:R-:W-:-:S04]  /*13a00*/  @!P0 LOP3.LUT R0, R0, 0xfffffff8, RZ, 0xc0, !PT ;  /* 0xfffffff800008812 */ /* 0x000fc800078ec0ff */
[----:B--2---:R2:W-:Y:S01]  /*13a10*/  @!P2 ST.E.128 [R6.64], R20 ;  /* 0x000000140600a985 */ /* 0x0045e2000c101d08 */
[----:B------:R-:W-:-:S03]  /*13a20*/  @!P0 IMAD.WIDE R2, R0, 0x2, R2 ;  /* 0x0000000200028825 */ /* 0x000fc600078e0202 */
[----:B-1----:R2:W-:Y:S04]  /*13a30*/  @!P1 ST.E.128 [R4.64], R12 ;  /* 0x0000000c04009985 */ /* 0x0025e8000c101d08 */
[----:B-----5:R2:W-:Y:S02]  /*13a40*/  @!P0 ST.E.128 [R2.64], R8 ;  /* 0x0000000802008985 */ /* 0x0205e4000c101d08 */
.L_x_246:
[----:B--23--:R-:W-:Y:S05]  /*13a50*/  BSYNC B0 ;  /* 0x0000000000007941 */ /* 0x00cfea0003800000 */
.L_x_245:
[----:B-1----:R-:W-:Y:S01]  /*13a60*/  IADD3 R0, R17, 0x20, RZ ;  /* 0x0000002011007810 */ /* 0x002fe20007ffe0ff */
[----:B------:R1:W2:Y:S01]  /*13a70*/  SHFL.IDX PT, R3, R18, 0x1, 0x1c1f ;  /* 0x003c1f0012037f89 */ /* 0x0002a200000e0000 */
[----:B------:R-:W-:Y:S02]  /*13a80*/  BSSY B0, `(.L_x_247) ;  /* 0x0000015000007945 */ /* 0x000fe40003800000 */
[----:B------:R-:W-:Y:S01]  /*13a90*/  ISETP.GE.AND P0, PT, R0, R61, PT ;  /* 0x0000003d0000720c */ /* 0x000fe20003f06270 */
[----:B------:R1:W3:-:S12]  /*13aa0*/  SHFL.IDX PT, R2, R19, 0x1, 0x1c1f ;  /* 0x003c1f0013027f89 */ /* 0x0002d800000e0000 */
[----:B------:R-:W-:Y:S05]  /*13ab0*/  @P0 BRA `(.L_x_248) ;  /* 0x0000011000000947 */ /* 0x000fea0003800000 */
[C---:B------:R-:W-:Y:S02]  /*13ac0*/  IADD3 R5, R16.reuse, 0x20, RZ ;  /* 0x0000002010057810 */ /* 0x040fe40007ffe0ff */
[----:B------:R-:W-:Y:S02]  /*13ad0*/  IADD3 R6, R16, 0x40, RZ ;  /* 0x0000004010067810 */ /* 0x000fe40007ffe0ff */
[----:B------:R-:W-:Y:S02]  /*13ae0*/  ISETP.GE.AND P1, PT, R5, c[0x0][0x3c8], PT ;  /* 0x0000f20005007a0c */ /* 0x000fe40003f26270 */
[----:B------:R-:W-:Y:S02]  /*13af0*/  ISETP.GE.AND P0, PT, R6, c[0x0][0x3c8], PT ;  /* 0x0000f20006007a0c */ /* 0x000fe40003f06270 */
[----:B------:R-:W-:-:S09]  /*13b00*/  ISETP.GE.AND P2, PT, R16, c[0x0][0x3c8], PT ;  /* 0x0000f20010007a0c */ /* 0x000fd20003f46270 */
[----:B------:R-:W-:Y:S02]  /*13b10*/  @!P1 SHF.R.S32.HI R4, RZ, 0x1f, R5 ;  /* 0x0000001fff049819 */ /* 0x000fe40000011405 */
[----:B------:R-:W-:Y:S02]  /*13b20*/  @!P0 SHF.R.S32.HI R0, RZ, 0x1f, R6 ;  /* 0x0000001fff008819 */ /* 0x000fe40000011406 */
[----:B------:R-:W-:Y:S02]  /*13b30*/  @!P1 LEA.HI R4, R4, R5, RZ, 0x3 ;  /* 0x0000000504049211 */ /* 0x000fe400078f18ff */
[----:B------:R-:W-:Y:S01]  /*13b40*/  @!P0 LEA.HI R0, R0, R6, RZ, 0x3 ;  /* 0x0000000600008211 */ /* 0x000fe200078f18ff */
[----:B--23--:R-:W-:Y:S01]  /*13b50*/  @!P2 IMAD.WIDE R6, R16, 0x2, R2 ;  /* 0x000000021006a825 */ /* 0x00cfe200078e0202 */
[----:B------:R-:W-:Y:S02]  /*13b60*/  @!P1 LOP3.LUT R4, R4, 0xfffffff8, RZ, 0xc0, !PT ;  /* 0xfffffff804049812 */ /* 0x000fe400078ec0ff */
[----:B------:R-:W-:-:S02]  /*13b70*/  @!P0 LOP3.LUT R0, R0, 0xfffffff8, RZ, 0xc0, !PT ;  /* 0xfffffff800008812 */ /* 0x000fc400078ec0ff */
[----:B----4-:R2:W-:Y:S01]  /*13b80*/  @!P2 ST.E.128 [R6.64], R32 ;  /* 0x000000200600a985 */ /* 0x0105e2000c101d08 */
[----:B------:R-:W-:-:S04]  /*13b90*/  @!P1 IMAD.WIDE R4, R4, 0x2, R2 ;  /* 0x0000000204049825 */ /* 0x000fc800078e0202 */
[----:B------:R-:W-:Y:S01]  /*13ba0*/  @!P0 IMAD.WIDE R2, R0, 0x2, R2 ;  /* 0x0000000200028825 */ /* 0x000fe200078e0202 */
[----:B------:R2:W-:Y:S04]  /*13bb0*/  @!P1 ST.E.128 [R4.64], R28 ;  /* 0x0000001c04009985 */ /* 0x0005e8000c101d08 */
[----:B------:R2:W-:Y:S02]  /*13bc0*/  @!P0 ST.E.128 [R2.64], R24 ;  /* 0x0000001802008985 */ /* 0x0005e4000c101d08 */
.L_x_248:
[----:B------:R-:W-:Y:S05]  /*13bd0*/  BSYNC B0 ;  /* 0x0000000000007941 */ /* 0x000fea0003800000 */
.L_x_247:
[----:B------:R-:W-:Y:S01]  /*13be0*/  IADD3 R0, R17, 0x40, RZ ;  /* 0x0000004011007810 */ /* 0x000fe20007ffe0ff */
[----:B--2---:R2:W1:Y:S01]  /*13bf0*/  SHFL.IDX PT, R3, R18, 0x2, 0x1c1f ;  /* 0x005c1f0012037f89 */ /* 0x00446200000e0000 */
[----:B------:R-:W-:Y:S02]  /*13c00*/  BSSY B0, `(.L_x_249) ;  /* 0x0000015000007945 */ /* 0x000fe40003800000 */
[----:B------:R-:W-:Y:S01]  /*13c10*/  ISETP.GE.AND P0, PT, R0, R61, PT ;  /* 0x0000003d0000720c */ /* 0x000fe20003f06270 */
[----:B---3--:R2:W3:-:S12]  /*13c20*/  SHFL.IDX PT, R2, R19, 0x2, 0x1c1f ;  /* 0x005c1f0013027f89 */ /* 0x0084d800000e0000 */
        /* <DEDUP_REMOVED lines=10> */
[----:B-1-3--:R-:W-:Y:S01]  /*13cd0*/  @!P2 IMAD.WIDE R6, R16, 0x2, R2 ;  /* 0x000000021006a825 */ /* 0x00afe200078e0202 */
[----:B------:R-:W-:Y:S02]  /*13ce0*/  @!P1 LOP3.LUT R4, R4, 0xfffffff8, RZ, 0xc0, !PT ;  /* 0xfffffff804049812 */ /* 0x000fe400078ec0ff */
[----:B------:R-:W-:-:S02]  /*13cf0*/  @!P0 LOP3.LUT R0, R0, 0xfffffff8, RZ, 0xc0, !PT ;  /* 0xfffffff800008812 */ /* 0x000fc400078ec0ff */
[----:B------:R1:W-:Y:S01]  /*13d00*/  @!P2 ST.E.128 [R6.64], R44 ;  /* 0x0000002c0600a985 */ /* 0x0003e2000c101d08 */
[----:B------:R-:W-:-:S04]  /*13d10*/  @!P1 IMAD.WIDE R4, R4, 0x2, R2 ;  /* 0x0000000204049825 */ /* 0x000fc800078e0202 */
[----:B------:R-:W-:Y:S01]  /*13d20*/  @!P0 IMAD.WIDE R2, R0, 0x2, R2 ;  /* 0x0000000200028825 */ /* 0x000fe200078e0202 */
[----:B------:R1:W-:Y:S04]  /*13d30*/  @!P1 ST.E.128 [R4.64], R40 ;  /* 0x0000002804009985 */ /* 0x0003e8000c101d08 */
[----:B------:R1:W-:Y:S02]  /*13d40*/  @!P0 ST.E.128 [R2.64], R36 ;  /* 0x0000002402008985 */ /* 0x0003e4000c101d08 */
.L_x_250:
[----:B------:R-:W-:Y:S05]  /*13d50*/  BSYNC B0 ;  /* 0x0000000000007941 */ /* 0x000fea0003800000 */
.L_x_249:
[----:B------:R-:W-:Y:S01]  /*13d60*/  IADD3 R0, R17, 0x60, RZ ;  /* 0x0000006011007810 */ /* 0x000fe20007ffe0ff */
[----:B-1----:R1:W2:Y:S03]  /*13d70*/  SHFL.IDX PT, R7, R18, 0x3, 0x1c1f ;  /* 0x007c1f0012077f89 */ /* 0x0022a600000e0000 */
[----:B------:R-:W-:Y:S01]  /*13d80*/  ISETP.GE.AND P0, PT, R0, R61, PT ;  /* 0x0000003d0000720c */ /* 0x000fe20003f06270 */
[----:B------:R1:W4:-:S12]  /*13d90*/  SHFL.IDX PT, R6, R19, 0x3, 0x1c1f ;  /* 0x007c1f0013067f89 */ /* 0x00031800000e0000 */
[----:B------:R-:W-:Y:S05]  /*13da0*/  @P0 EXIT ;  /* 0x000000000000094d */ /* 0x000fea0003800000 */
[C---:B---3--:R-:W-:Y:S02]  /*13db0*/  IADD3 R2, R16.reuse, 0x20, RZ ;  /* 0x0000002010027810 */ /* 0x048fe40007ffe0ff */
[----:B------:R-:W-:Y:S02]  /*13dc0*/  ISETP.GE.AND P1, PT, R16, c[0x0][0x3c8], PT ;  /* 0x0000f20010007a0c */ /* 0x000fe40003f26270 */
[----:B------:R-:W-:-:S11]  /*13dd0*/  ISETP.GE.AND P0, PT, R2, c[0x0][0x3c8], PT ;  /* 0x0000f20002007a0c */ /* 0x000fd60003f06270 */
[----:B--2-4-:R-:W-:Y:S02]  /*13de0*/  @!P1 IMAD.WIDE R4, R16, 0x2, R6 ;  /* 0x0000000210049825 */ /* 0x014fe400078e0206 */
        /* <DEDUP_REMOVED lines=15> */
.L_x_244:
[----:B------:R-:W2:Y:S01]  /*13ee0*/  S2R R8, SR_TID.X ;  /* 0x0000000000087919 */ /* 0x000ea20000002100 */
[----:B------:R-:W-:Y:S03]  /*13ef0*/  BSSY B0, `(.L_x_251) ;  /* 0x0000028000007945 */ /* 0x000fe60003800000 */
[----:B------:R-:W3:Y:S01]  /*13f00*/  S2R R9, SR_CTAID.Z ;  /* 0x0000000000097919 */ /* 0x000ee20000002700 */
[----:B--2---:R-:W-:Y:S02]  /*13f10*/  ISETP.GT.AND P0, PT, R8, 0x7f, PT ;  /* 0x0000007f0800780c */ /* 0x004fe40003f04270 */
[----:B---3--:R-:W-:-:S11]  /*13f20*/  SHF.R.S32.HI R10, RZ, 0x1f, R9 ;  /* 0x0000001fff0a7819 */ /* 0x008fd60000011409 */
[----:B------:R-:W-:Y:S05]  /*13f30*/  @P0 BRA `(.L_x_252) ;  /* 0x0000023000000947 */ /* 0x000fea0003800000 */
[----:B------:R-:W2:Y:S01]  /*13f40*/  S2R R5, SR_CTAID.X ;  /* 0x0000000000057919 */ /* 0x000ea20000002500 */
[----:B------:R-:W-:-:S05]  /*13f50*/  MOV R2, c[0x0][0x4e8] ;  /* 0x00013a0000027a02 */ /* 0x000fca0000000f00 */
[----:B------:R-:W-:Y:S01]  /*13f60*/  IMAD R0, R2, c[0x0][0x388], RZ ;  /* 0x0000e20002007a24 */ /* 0x000fe200078e02ff */
[----:B--2---:R-:W-:-:S04]  /*13f70*/  LEA R5, R5, R8, 0x7 ;  /* 0x0000000805057211 */ /* 0x004fc800078e38ff */
[----:B------:R-:W-:-:S13]  /*13f80*/  ISETP.GE.AND P0, PT, R5, R0, PT ;  /* 0x000000000500720c */ /* 0x000fda0003f06270 */
[----:B------:R-:W-:Y:S05]  /*13f90*/  @P0 BRA `(.L_x_252) ;  /* 0x000001d000000947 */ /* 0x000fea0003800000 */
[----:B------:R-:W-:Y:S01]  /*13fa0*/  ISETP.NE.AND P0, PT, R2, 0x1, PT ;  /* 0x000000010200780c */ /* 0x000fe20003f05270 */
[----:B------:R-:W-:Y:S01]  /*13fb0*/  ULDC.64 UR4, c[0x0][0x490] ;  /* 0x0001240000047ab9 */ /* 0x000fe20000000a00 */
[----:B------:R-:W-:Y:S01]  /*13fc0*/  MOV R0, R5 ;  /* 0x0000000500007202 */ /* 0x000fe20000000f00 */
[----:B------:R-:W-:Y:S01]  /*13fd0*/  UIMAD UR10, UR6, UR4, URZ ;  /* 0x00000004060a72a4 */ /* 0x000fe2000f8e023f */
[----:B------:R-:W-:Y:S01]  /*13fe0*/  IMAD R6, R10, c[0x0][0x498], RZ ;  /* 0x000126000a067a24 */ /* 0x000fe200078e02ff */
[----:B------:R-:W-:Y:S02]  /*13ff0*/  UIMAD.WIDE.U32 UR12, UR7, UR4, URZ ;  /* 0x00000004070c72a5 */ /* 0x000fe4000f8e003f */
[----:B------:R-:W-:Y:S01]  /*14000*/  UIMAD UR4, UR7, UR5, UR10 ;  /* 0x00000005070472a4 */ /* 0x000fe2000f8e020a */
[----:B------:R-:W-:-:S03]  /*14010*/  IMAD R6, R9, c[0x0][0x49c], R6 ;  /* 0x0001270009067a24 */ /* 0x000fc600078e0206 */
[----:B------:R-:W-:Y:S01]  /*14020*/  UIADD3 UR4, UR13, UR4, URZ ;  /* 0x000000040d047290 */ /* 0x000fe2000fffe03f */
[----:B------:R-:W-:Y:S01]  /*14030*/  MOV R3, UR13 ;  /* 0x0000000d00037c02 */ /* 0x000fe20008000f00 */
[----:B------:R-:W-:-:S04]  /*14040*/  @P0 IMAD.HI.U32 R2, R5, c[0x0][0x4ec], RZ ;  /* 0x00013b0005020a27 */ /* 0x000fc800078e00ff */
[----:B------:R-:W-:Y:S01]  /*14050*/  IMAD.U32 R3, RZ, RZ, UR4 ;  /* 0x00000004ff037e24 */ /* 0x000fe2000f8e00ff */
[----:B------:R-:W-:Y:S01]  /*14060*/  @P0 SHF.R.U32.HI R0, RZ, c[0x0][0x4f0], R2 ;  /* 0x00013c00ff000a19 */ /* 0x000fe20000011602 */
[----:B------:R-:W-:-:S03]  /*14070*/  IMAD.U32 R2, RZ, RZ, UR12 ;  /* 0x0000000cff027e24 */ /* 0x000fc6000f8e00ff */
[----:B------:R-:W-:Y:S01]  /*14080*/  IADD3 R4, -R0, RZ, RZ ;  /* 0x000000ff00047210 */ /* 0x000fe20007ffe1ff */
[----:B------:R-:W-:Y:S01]  /*14090*/  IMAD.WIDE.U32 R2, R9, c[0x0][0x498], R2 ;  /* 0x0001260009027a25 */ /* 0x000fe200078e0002 */
[----:B------:R-:W-:-:S03]  /*140a0*/  SHF.R.S32.HI R7, RZ, 0x1f, R0 ;  /* 0x0000001fff077819 */ /* 0x000fc60000011400 */
[----:B------:R-:W-:Y:S01]  /*140b0*/  IMAD R4, R4, c[0x0][0x4e8], R5 ;  /* 0x00013a0004047a24 */ /* 0x000fe200078e0205 */
[----:B------:R-:W-:-:S04]  /*140c0*/  IADD3 R2, P0, R0, R2, RZ ;  /* 0x0000000200027210 */ /* 0x000fc80007f1e0ff */
[----:B------:R-:W-:Y:S02]  /*140d0*/  SHF.R.S32.HI R5, RZ, 0x1f, R4 ;  /* 0x0000001fff057819 */ /* 0x000fe40000011404 */
[----:B------:R-:W-:-:S03]  /*140e0*/  IADD3.X R3, R7, R3, R6, P0, !PT ;  /* 0x0000000307037210 */ /* 0x000fc600007fe406 */
[----:B------:R-:W-:Y:S02]  /*140f0*/  IMAD R0, R5, c[0x0][0x488], RZ ;  /* 0x0001220005007a24 */ /* 0x000fe400078e02ff */
[----:B------:R-:W-:-:S04]  /*14100*/  IMAD.WIDE.U32 R2, R4, c[0x0][0x488], R2 ;  /* 0x0001220004027a25 */ /* 0x000fc800078e0002 */
[----:B------:R-:W-:Y:S01]  /*14110*/  IMAD R0, R4, c[0x0][0x48c], R0 ;  /* 0x0001230004007a24 */ /* 0x000fe200078e0200 */
[----:B------:R-:W-:-:S04]  /*14120*/  LEA R4, P0, R2, c[0x0][0x450], 0x2 ;  /* 0x0001140002047a11 */ /* 0x000fc800078010ff */
[----:B------:R-:W-:-:S04]  /*14130*/  IADD3 R0, R3, R0, RZ ;  /* 0x0000000003007210 */ /* 0x000fc80007ffe0ff */
[----:B------:R-:W-:Y:S01]  /*14140*/  LEA.HI.X R5, R2, c[0x0][0x454], R0, 0x2, P0 ;  /* 0x0001150002057a11 */ /* 0x000fe200000f1400 */
[----:B------:R-:W-:-:S05]  /*14150*/  IMAD.MOV.U32 R0, RZ, RZ, -0x800000 ;  /* 0xff800000ff007424 */ /* 0x000fca00078e00ff */
[----:B------:R2:W-:Y:S02]  /*14160*/  STG.E [R4.64], R0 ;  /* 0x0000000004007986 */ /* 0x0005e4000c101908 */
.L_x_252:
[----:B------:R-:W-:Y:S05]  /*14170*/  BSYNC B0 ;  /* 0x0000000000007941 */ /* 0x000fea0003800000 */
.L_x_251:
[----:B------:R-:W3:Y:S01]  /*14180*/  S2R R15, SR_CTAID.X ;  /* 0x00000000000f7919 */ /* 0x000ee20000002500 */
[----:B--2---:R-:W-:Y:S01]  /*14190*/  SHF.R.S32.HI R0, RZ, 0x1f, R8 ;  /* 0x0000001fff007819 */ /* 0x004fe20000011408 */
[----:B------:R-:W-:Y:S01]  /*141a0*/  IMAD.MOV.U32 R14, RZ, RZ, c[0x0][0x4e8] ;  /* 0x00013a00ff0e7624 */ /* 0x000fe200078e00ff */
[----:B------:R-:W-:Y:S01]  /*141b0*/  ULDC.64 UR4, c[0x0][0x3e8] ;  /* 0x0000fa0000047ab9 */ /* 0x000fe20000000a00 */
[----:B------:R-:W-:Y:S01]  /*141c0*/  IMAD R7, R10, c[0x0][0x3f0], RZ ;  /* 0x0000fc000a077a24 */ /* 0x000fe200078e02ff */
[----:B------:R-:W-:Y:S01]  /*141d0*/  LEA.HI R0, R0, R8, RZ, 0x2 ;  /* 0x0000000800007211 */ /* 0x000fe200078f10ff */
[----:B------:R-:W-:Y:S01]  /*141e0*/  UIMAD UR6, UR6, UR4, URZ ;  /* 0x00000004060672a4 */ /* 0x000fe2000f8e023f */
[----:B------:R-:W-:Y:S01]  /*141f0*/  ISETP.NE.AND P0, PT, R14, 0x1, PT ;  /* 0x000000010e00780c */ /* 0x000fe20003f05270 */
[----:B------:R-:W-:Y:S01]  /*14200*/  UIMAD.WIDE.U32 UR10, UR7, UR4, URZ ;  /* 0x00000004070a72a5 */ /* 0x000fe2000f8e003f */
[----:B------:R-:W-:Y:S01]  /*14210*/  LOP3.LUT R2, R0, 0xfffffffc, RZ, 0xc0, !PT ;  /* 0xfffffffc00027812 */ /* 0x000fe200078ec0ff */
[----:B------:R-:W-:Y:S01]  /*14220*/  UIMAD UR4, UR7, UR5, UR6 ;  /* 0x00000005070472a4 */ /* 0x000fe2000f8e0206 */
[----:B------:R-:W-:Y:S01]  /*14230*/  SHF.R.S32.HI R11, RZ, 0x2, R0 ;  /* 0x00000002ff0b7819 */ /* 0x000fe20000011400 */
[----:B------:R-:W-:Y:S01]  /*14240*/  IMAD R7, R9, c[0x0][0x3f4], R7 ;  /* 0x0000fd0009077a24 */ /* 0x000fe200078e0207 */
[----:B------:R-:W-:Y:S01]  /*14250*/  BSSY B0, `(.L_x_253) ;  /* 0x0000033000007945 */ /* 0x000fe20003800000 */
[----:B------:R-:W-:Y:S01]  /*14260*/  IMAD.IADD R8, R8, 0x1, -R2 ;  /* 0x0000000108087824 */ /* 0x000fe200078e0a02 */
[----:B------:R-:W-:Y:S01]  /*14270*/  UIADD3 UR4, UR11, UR4, URZ ;  /* 0x000000040b047290 */ /* 0x000fe2000fffe03f */
[----:B------:R-:W-:Y:S01]  /*14280*/  IMAD.U32 R3, RZ, RZ, UR11 ;  /* 0x0000000bff037e24 */ /* 0x000fe2000f8e00ff */
[----:B------:R-:W-:Y:S01]  /*14290*/  MOV R2, UR10 ;  /* 0x0000000a00027c02 */ /* 0x000fe20008000f00 */
[----:B------:R-:W-:Y:S01]  /*142a0*/  IMAD R14, R14, c[0x0][0x388], RZ ;  /* 0x0000e2000e0e7a24 */ /* 0x000fe200078e02ff */
[----:B------:R-:W-:-:S02]  /*142b0*/  LEA R0, R8, R11, 0x5 ;  /* 0x0000000b08007211 */ /* 0x000fc400078e28ff */
[----:B------:R-:W-:-:S03]  /*142c0*/  MOV R3, UR4 ;  /* 0x0000000400037c02 */ /* 0x000fc60008000f00 */
[C---:B---3--:R-:W-:Y:S01]  /*142d0*/  IMAD R4, R15.reuse, 0x80, R0 ;  /* 0x000000800f047824 */ /* 0x048fe200078e0200 */
[----:B------:R-:W-:Y:S01]  /*142e0*/  LEA R11, R15, R11, 0x7 ;  /* 0x0000000b0f0b7211 */ /* 0x000fe200078e38ff */
[----:B------:R-:W-:-:S04]  /*142f0*/  IMAD.WIDE.U32 R2, R9, c[0x0][0x3f0], R2 ;  /* 0x0000fc0009027a25 */ /* 0x000fc800078e0002 */
[----:B------:R-:W-:-:S04]  /*14300*/  @P0 IMAD.HI.U32 R5, R4, c[0x0][0x4ec], RZ ;  /* 0x00013b0004050a27 */ /* 0x000fc800078e00ff */
[----:B------:R-:W-:Y:S01]  /*14310*/  IMAD.MOV.U32 R0, RZ, RZ, R4 ;  /* 0x000000ffff007224 */ /* 0x000fe200078e0004 */
[----:B------:R-:W-:Y:S01]  /*14320*/  @P0 SHF.R.U32.HI R0, RZ, c[0x0][0x4f0], R5 ;  /* 0x00013c00ff000a19 */ /* 0x000fe20000011605 */
[----:B------:R-:W-:-:S03]  /*14330*/  IMAD.IADD R3, R3, 0x1, R7 ;  /* 0x0000000103037824 */ /* 0x000fc600078e0207 */
[----:B------:R-:W-:Y:S01]  /*14340*/  SHF.R.S32.HI R6, RZ, 0x1f, R0 ;  /* 0x0000001fff067819 */ /* 0x000fe20000011400 */
[C---:B------:R-:W-:Y:S01]  /*14350*/  IMAD.WIDE.U32 R2, R0.reuse, c[0x0][0x3e0], R2 ;  /* 0x0000f80000027a25 */ /* 0x040fe200078e0002 */
[----:B------:R-:W-:-:S03]  /*14360*/  IADD3 R5, -R0, RZ, RZ ;  /* 0x000000ff00057210 */ /* 0x000fc60007ffe1ff */
[----:B------:R-:W-:Y:S02]  /*14370*/  IMAD R6, R6, c[0x0][0x3e0], RZ ;  /* 0x0000f80006067a24 */ /* 0x000fe400078e02ff */
[----:B------:R-:W-:Y:S02]  /*14380*/  IMAD R5, R5, c[0x0][0x4e8], R4 ;  /* 0x00013a0005057a24 */ /* 0x000fe400078e0204 */
[----:B------:R-:W-:-:S03]  /*14390*/  IMAD R0, R0, c[0x0][0x3e4], R6 ;  /* 0x0000f90000007a24 */ /* 0x000fc600078e0206 */
[----:B------:R-:W-:Y:S02]  /*143a0*/  SHF.R.S32.HI R4, RZ, 0x1f, R5 ;  /* 0x0000001fff047819 */ /* 0x000fe40000011405 */
[----:B------:R-:W-:-:S03]  /*143b0*/  IADD3 R3, R3, R0, RZ ;  /* 0x0000000003037210 */ /* 0x000fc60007ffe0ff */
[----:B------:R-:W-:Y:S02]  /*143c0*/  IMAD R0, R4, c[0x0][0x3d8], RZ ;  /* 0x0000f60004007a24 */ /* 0x000fe400078e02ff */
[----:B------:R-:W-:-:S04]  /*143d0*/  IMAD.WIDE.U32 R2, R5, c[0x0][0x3d8], R2 ;  /* 0x0000f60005027a25 */ /* 0x000fc800078e0002 */
[----:B------:R-:W-:Y:S01]  /*143e0*/  IMAD R0, R5, c[0x0][0x3dc], R0 ;  /* 0x0000f70005007a24 */ /* 0x000fe200078e0200 */
[----:B------:R-:W-:-:S03]  /*143f0*/  LEA R13, P0, R2, c[0x0][0x380], 0x1 ;  /* 0x0000e000020d7a11 */ /* 0x000fc600078008ff */
[----:B------:R-:W-:-:S05]  /*14400*/  IMAD.IADD R0, R3, 0x1, R0 ;  /* 0x0000000103007824 */ /* 0x000fca00078e0200 */
[----:B------:R-:W-:Y:S02]  /*14410*/  LEA.HI.X R12, R2, c[0x0][0x384], R0, 0x1, P0 ;  /* 0x0000e100020c7a11 */ /* 0x000fe400000f0c00 */
[----:B------:R-:W-:Y:S01]  /*14420*/  ISETP.GE.AND P0, PT, R11, R14, PT ;  /* 0x0000000e0b00720c */ /* 0x000fe20003f06270 */
[----:B------:R2:W3:Y:S01]  /*14430*/  SHFL.IDX PT, R2, R13, RZ, 0x1c1f ;  /* 0x001c1fff0d027589 */ /* 0x0004e200000e0000 */
[----:B------:R-:W-:-:S03]  /*14440*/  SHF.L.U32 R0, R8, 0x3, RZ ;  /* 0x0000000308007819 */ /* 0x000fc600000006ff */
[----:B------:R2:W4:Y:S01]  /*14450*/  SHFL.IDX PT, R3, R12, RZ, 0x1c1f ;  /* 0x001c1fff0c037589 */ /* 0x00052200000e0000 */
        /* <DEDUP_REMOVED lines=18> */
.L_x_254:
[----:B------:R-:W-:Y:S05]  /*14580*/  BSYNC B0 ;  /* 0x0000000000007941 */ /* 0x000fea0003800000 */
.L_x_253:
[----:B---3--:R-:W-:Y:S01]  /*14590*/  IADD3 R4, R11, 0x20, RZ ;  /* 0x000000200b047810 */ /* 0x008fe20007ffe0ff */
[----:B----4-:R3:W4:Y:S01]  /*145a0*/  SHFL.IDX PT, R3, R12, 0x1, 0x1c1f ;  /* 0x003c1f000c037f89 */ /* 0x01072200000e0000 */
[----:B------:R-:W-:Y:S02]  /*145b0*/  BSSY B0, `(.L_x_255) ;  /* 0x0000013000007945 */ /* 0x000fe40003800000 */
[----:B------:R-:W-:Y:S01]  /*145c0*/  ISETP.GE.AND P0, PT, R4, R14, PT ;  /* 0x0000000e0400720c */ /* 0x000fe20003f06270 */
[----:B------:R3:W1:-:S12]  /*145d0*/  SHFL.IDX PT, R2, R13, 0x1, 0x1c1f ;  /* 0x003c1f000d027f89 */ /* 0x00065800000e0000 */
        /* <DEDUP_REMOVED lines=16> */
.L_x_256:
[----:B------:R-:W-:Y:S05]  /*146e0*/  BSYNC B0 ;  /* 0x0000000000007941 */ /* 0x000fea0003800000 */
.L_x_255:
[----:B-1----:R-:W-:Y:S01]  /*146f0*/  IADD3 R4, R11, 0x40, RZ ;  /* 0x000000400b047810 */ /* 0x002fe20007ffe0ff */
[----:B----4-:R1:W4:Y:S01]  /*14700*/  SHFL.IDX PT, R3, R12, 0x2, 0x1c1f ;  /* 0x005c1f000c037f89 */ /* 0x01032200000e0000 */
[----:B------:R-:W-:Y:S02]  /*14710*/  BSSY B0, `(.L_x_257) ;  /* 0x0000013000007945 */ /* 0x000fe40003800000 */
[----:B------:R-:W-:Y:S01]  /*14720*/  ISETP.GE.AND P0, PT, R4, R14, PT ;  /* 0x0000000e0400720c */ /* 0x000fe20003f06270 */
[----:B------:R1:W2:-:S12]  /*14730*/  SHFL.IDX PT, R2, R13, 0x2, 0x1c1f ;  /* 0x005c1f000d027f89 */ /* 0x00029800000e0000 */
[----:B------:R-:W-:Y:S05]  /*14740*/  @P0 BRA `(.L_x_258) ;  /* 0x000000f000000947 */ /* 0x000fea0003800000 */
[----:B------:R-:W-:Y:S02]  /*14750*/  ISETP.GE.AND P1, PT, R9, c[0x0][0x3c8], PT ;  /* 0x0000f20009007a0c */ /* 0x000fe40003f26270 */
[----:B------:R-:W-:Y:S02]  /*14760*/  ISETP.GE.AND P0, PT, R10, c[0x0][0x3c8], PT ;  /* 0x0000f2000a007a0c */ /* 0x000fe40003f06270 */
[----:B------:R-:W-:-:S09]  /*14770*/  ISETP.GE.AND P2, PT, R0, c[0x0][0x3c8], PT ;  /* 0x0000f20000007a0c */ /* 0x000fd20003f46270 */
[----:B------:R-:W-:Y:S02]  /*14780*/  @!P1 SHF.R.S32.HI R5, RZ, 0x1f, R9 ;  /* 0x0000001fff059819 */ /* 0x000fe40000011409 */
[----:B------:R-:W-:Y:S02]  /*14790*/  @!P0 SHF.R.S32.HI R4, RZ, 0x1f, R10 ;  /* 0x0000001fff048819 */ /* 0x000fe4000001140a */
[----:B------:R-:W-:Y:S01]  /*147a0*/  @!P1 LEA.HI R5, R5, R9, RZ, 0x3 ;  /* 0x0000000905059211 */ /* 0x000fe200078f18ff */
[--C-:B--2-4-:R-:W-:Y:S01]  /*147b0*/  @!P2 IMAD.WIDE R6, R0, 0x2, R2.reuse ;  /* 0x000000020006a825 */ /* 0x114fe200078e0202 */
        /* <DEDUP_REMOVED lines=8> */
.L_x_258:
[----:B------:R-:W-:Y:S05]  /*14840*/  BSYNC B0 ;  /* 0x0000000000007941 */ /* 0x000fea0003800000 */
.L_x_257:
[----:B--2---:R-:W-:Y:S01]  /*14850*/  IADD3 R4, R11, 0x60, RZ ;  /* 0x000000600b047810 */ /* 0x004fe20007ffe0ff */
[----:B----4-:R2:W4:Y:S03]  /*14860*/  SHFL.IDX PT, R3, R12, 0x3, 0x1c1f ;  /* 0x007c1f000c037f89 */ /* 0x01052600000e0000 */
[----:B------:R-:W-:Y:S01]  /*14870*/  ISETP.GE.AND P0, PT, R4, R14, PT ;  /* 0x0000000e0400720c */ /* 0x000fe20003f06270 */
[----:B------:R2:W1:-:S12]  /*14880*/  SHFL.IDX PT, R2, R13, 0x3, 0x1c1f ;  /* 0x007c1f000d027f89 */ /* 0x00045800000e0000 */
[----:B------:R-:W-:Y:S05]  /*14890*/  @P0 EXIT ;  /* 0x000000000000094d */ /* 0x000fea0003800000 */
[----:B------:R-:W-:Y:S02]  /*148a0*/  ISETP.GE.AND P0, PT, R9, c[0x0][0x3c8], PT ;  /* 0x0000f20009007a0c */ /* 0x000fe40003f06270 */
[----:B------:R-:W-:-:S11]  /*148b0*/  ISETP.GE.AND P1, PT, R0, c[0x0][0x3c8], PT ;  /* 0x0000f20000007a0c */ /* 0x000fd60003f26270 */
[----:B------:R-:W-:Y:S02]  /*148c0*/  @!P0 SHF.R.S32.HI R4, RZ, 0x1f, R9 ;  /* 0x0000001fff048819 */ /* 0x000fe40000011409 */
[----:B-1--4-:R-:W-:Y:S02]  /*148d0*/  @!P1 IMAD.WIDE R6, R0, 0x2, R2 ;  /* 0x0000000200069825 */ /* 0x012fe400078e0202 */
        /* <DEDUP_REMOVED lines=13> */
.L_x_170:
[----:B------:R-:W-:Y:S02]  /*149b0*/  MOV R3, R28 ;  /* 0x0000001c00037202 */ /* 0x000fe40000000f00 */
[----:B------:R-:W-:Y:S02]  /*149c0*/  MOV R2, 0x149e0 ;  /* 0x000149e000027802 */ /* 0x000fe40000000f00 */
[----:B------:R-:W-:Y:S05]  /*149d0*/  CALL.REL.NOINC `($__internal_0_$__cuda_sm70_shflsync_idx_p) ;  /* 0x000001e000007944 */ /* 0x000fea0003c00000 */
[----:B------:R-:W-:Y:S01]  /*149e0*/  IMAD.MOV.U32 R6, RZ, RZ, R7 ;  /* 0x000000ffff067224 */ /* 0x000fe200078e0007 */
[----:B------:R-:W-:Y:S02]  /*149f0*/  MOV R3, R30 ;  /* 0x0000001e00037202 */ /* 0x000fe40000000f00 */
[----:B------:R-:W-:Y:S02]  /*14a00*/  MOV R2, 0x14a20 ;  /* 0x00014a2000027802 */ /* 0x000fe40000000f00 */
[----:B------:R-:W-:Y:S05]  /*14a10*/  CALL.REL.NOINC `($__internal_0_$__cuda_sm70_shflsync_idx_p) ;  /* 0x000001a000007944 */ /* 0x000fea0003c00000 */
[----:B------:R-:W-:Y:S01]  /*14a20*/  MOV R2, R7 ;  /* 0x0000000700027202 */ /* 0x000fe20000000f00 */
[----:B------:R-:W-:Y:S05]  /*14a30*/  BRA `(.L_x_259) ;  /* 0xfffed24000007947 */ /* 0x000fea000383ffff */
.L_x_194:
[----:B------:R-:W-:Y:S02]  /*14a40*/  MOV R2, 0x14a60 ;  /* 0x00014a6000027802 */ /* 0x000fe40000000f00 */
[----:B--2---:R-:W-:Y:S05]  /*14a50*/  CALL.REL.NOINC `($__internal_0_$__cuda_sm70_shflsync_idx_p) ;  /* 0x0000016000007944 */ /* 0x004fea0003c00000 */
[----:B------:R-:W-:Y:S01]  /*14a60*/  MOV R3, R10 ;  /* 0x0000000a00037202 */ /* 0x000fe20000000f00 */
[----:B------:R-:W-:Y:S01]  /*14a70*/  IMAD.MOV.U32 R4, RZ, RZ, R7 ;  /* 0x000000ffff047224 */ /* 0x000fe200078e0007 */
[----:B------:R-:W-:Y:S02]  /*14a80*/  MOV R2, 0x14aa0 ;  /* 0x00014aa000027802 */ /* 0x000fe40000000f00 */
[----:B------:R-:W-:Y:S05]  /*14a90*/  CALL.REL.NOINC `($__internal_0_$__cuda_sm70_shflsync_idx_p) ;  /* 0x0000012000007944 */ /* 0x000fea0003c00000 */
[----:B------:R-:W-:Y:S01]  /*14aa0*/  MOV R0, R7 ;  /* 0x0000000700007202 */ /* 0x000fe20000000f00 */
[----:B------:R-:W-:-:S05]  /*14ab0*/  BRA `(.L_x_260) ;  /* 0xffff15d000007947 */ /* 0x000fca000383ffff */
.L_x_219:
        /* <DEDUP_REMOVED lines=8> */
.L_x_225:
[----:B------:R-:W-:Y:S02]  /*14b40*/  MOV R2, 0x14b60 ;  /* 0x00014b6000027802 */ /* 0x000fe40000000f00 */
[----:B----4-:R-:W-:Y:S05]  /*14b50*/  CALL.REL.NOINC `($__internal_0_$__cuda_sm70_shflsync_idx_p) ;  /* 0x0000006000007944 */ /* 0x010fea0003c00000 */
[----:B------:R-:W-:Y:S01]  /*14b60*/  MOV R3, R10 ;  /* 0x0000000a00037202 */ /* 0x000fe20000000f00 */
[----:B------:R-:W-:Y:S01]  /*14b70*/  IMAD.MOV.U32 R4, RZ, RZ, R7 ;  /* 0x000000ffff047224 */ /* 0x000fe200078e0007 */
[----:B------:R-:W-:Y:S02]  /*14b80*/  MOV R2, 0x14ba0 ;  /* 0x00014ba000027802 */ /* 0x000fe40000000f00 */
[----:B------:R-:W-:Y:S05]  /*14b90*/  CALL.REL.NOINC `($__internal_0_$__cuda_sm70_shflsync_idx_p) ;  /* 0x0000002000007944 */ /* 0x000fea0003c00000 */
[----:B------:R-:W-:Y:S01]  /*14ba0*/  MOV R0, R7 ;  /* 0x0000000700007202 */ /* 0x000fe20000000f00 */
[----:B------:R-:W-:-:S05]  /*14bb0*/  BRA `(.L_x_262) ;  /* 0xffff912000007947 */ /* 0x000fca000383ffff */
        .weak           $__internal_0_$__cuda_sm70_shflsync_idx_p
        .type           $__internal_0_$__cuda_sm70_shflsync_idx_p,@function
        .size           $__internal_0_$__cuda_sm70_shflsync_idx_p,(.L_x_1713 - $__internal_0_$__cuda_sm70_shflsync_idx_p)
$__internal_0_$__cuda_sm70_shflsync_idx_p:
[----:B------:R-:W-:Y:S01]  /*14bc0*/  MOV R7, 0x1 ;  /* 0x0000000100077802 */ /* 0x000fe20000000f00 */
[----:B------:R-:W-:-:S02]  /*14bd0*/  IMAD.MOV.U32 R25, RZ, RZ, -0x1 ;  /* 0xffffffffff197424 */ /* 0x000fc400078e00ff */
[----:B------:R-:W-:Y:S02]  /*14be0*/  IMAD.MOV.U32 R24, RZ, RZ, 0x1c1f ;  /* 0x00001c1fff187424 */ /* 0x000fe400078e00ff */
[----:B------:R-:W-:Y:S04]  /*14bf0*/  WARPSYNC R25 ;  /* 0x0000001900007348 */ /* 0x000fe80003800000 */
[----:B------:R1:W2:Y:S02]  /*14c00*/  SHFL.IDX PT, R7, R3, R7, R24 ;  /* 0x0000000703077389 */ /* 0x0002a400000e0018 */
[----:B-1----:R-:W-:-:S04]  /*14c10*/  MOV R3, 0x0 ;  /* 0x0000000000037802 */ /* 0x002fc80000000f00 */
[----:B--2---:R-:W-:Y:S05]  /*14c20*/  RET.REL.NODEC R2 `(_ZN7cutlass13device_kernelIN5flash19enable_sm80_to_sm89INS1_16FlashAttnFwdSm80INS1_25CollectiveMainloopFwdSm80ILi4ELi1ELb0EN4cute5tupleIJNS5_1CILi128EEENS7_ILi48EEENS7_ILi96EEEEEELi96ENS_6half_tEfNS_4arch4Sm80ELb0ELb1ELb1ELb0ELb1ELb0ELb1ELb0EEENS1_21CollectiveEpilogueFwdINS6_IJS8_SA_S9_EEENS6_IJNS7_ILi1EEESI_SI_EEESC_SE_Li128ELb0ELb1ELb0ELb0EEENS1_19SingleTileSchedulerILb0ELb0ELb1ELi128EEEEEEEEEvNT_6ParamsE) ;  /* 0xfffeb3d002007950 */ /* 0x004fea0003c3ffff */
.L_x_263:
        /* <DEDUP_REMOVED lines=13> */
.L_x_1713:


//--------------------- .text._ZN7cutlass13device_kernelIN5flash19enable_sm80_to_sm89INS1_16FlashAttnFwdSm80INS1_25CollectiveMainloopFwdSm80ILi4ELi1ELb0EN4cute5tupleIJNS5_1CILi128EEENS7_ILi48EEENS7_ILi96EEEEEELi96ENS_6half_tEfNS_4arch4Sm80ELb0ELb1ELb1ELb1ELb1ELb0ELb1ELb0EEENS1_21CollectiveEpilogueFwdINS6_IJS8_SA_S9_EEENS6_IJNS7_ILi1EEESI_SI_EEESC_SE_Li128ELb1ELb1ELb0ELb0EEENS1_19SingleTileSchedulerILb1ELb0ELb1ELi128EEEEEEEEEvNT_6ParamsE --------------------------
	.section	.text._ZN7cutlass13device_kernelIN5flash19enable_sm80_to_sm89INS1_16FlashAttnFwdSm80INS1_25CollectiveMainloopFwdSm80ILi4ELi1ELb0EN4cute5tupleIJNS5_1CILi128EEENS7_ILi48EEENS7_ILi96EEEEEELi96ENS_6half_tEfNS_4arch4Sm80ELb0ELb1ELb1ELb1ELb1ELb0ELb1ELb0EEENS1_21CollectiveEpilogueFwdINS6_IJS8_SA_S9_EEENS6_IJNS7_ILi1EEESI_SI_EEESC_SE_Li128ELb1ELb1ELb0ELb0EEENS1_19SingleTileSchedulerILb1ELb0ELb1ELi128EEEEEEEEEvNT_6ParamsE,"ax",@progbits
	.sectioninfo	@"SHI_REGISTERS=255"
	.align	128
.text._ZN7cutlass13device_kernelIN5flash19enable_sm80_to_sm89INS1_16FlashAttnFwdSm80INS1_25CollectiveMainloopFwdSm80ILi4ELi1ELb0EN4cute5tupleIJNS5_1CILi128EEENS7_ILi48EEENS7_ILi96EEEEEELi96ENS_6half_tEfNS_4arch4Sm80ELb0ELb1ELb1ELb1ELb1ELb0ELb1ELb0EEENS1_21CollectiveEpilogueFwdINS6_IJS8_SA_S9_EEENS6_IJNS7_ILi1EEESI_SI_EEESC_SE_Li128ELb1ELb1ELb0ELb0EEENS1_19SingleTileSchedulerILb1ELb0ELb1ELi128EEEEEEEEEvNT_6ParamsE:
        .type           _ZN7cutlass13device_kernelIN5flash19enable_sm80_to_sm89INS1_16FlashAttnFwdSm80INS1_25CollectiveMainloopFwdSm80ILi4ELi1ELb0EN4cute5tupleIJNS5_1CILi128EEENS7_ILi48EEENS7_ILi96EEEEEELi96ENS_6half_tEfNS_4arch4Sm80ELb0ELb1ELb1ELb1ELb1ELb0ELb1ELb0EEENS1_21CollectiveEpilogueFwdINS6_IJS8_SA_S9_EEENS6_IJNS7_ILi1EEESI_SI_EEESC_SE_Li128ELb1ELb1ELb0ELb0EEENS1_19SingleTileSchedulerILb1ELb0ELb1ELi128EEEEEEEEEvNT_6ParamsE,@function
        .size           _ZN7cutlass13device_kernelIN5flash19enable_sm80_to_sm89INS1_16FlashAttnFwdSm80INS1_25CollectiveMainloopFwdSm80ILi4ELi1ELb0EN4cute5tupleIJNS5_1CILi128EEENS7_ILi48EEENS7_ILi96EEEEEELi96ENS_6half_tEfNS_4arch4Sm80ELb0ELb1ELb1ELb1ELb1ELb0ELb1ELb0EEENS1_21CollectiveEpilogueFwdINS6_IJS8_SA_S9_EEENS6_IJNS7_ILi1EEESI_SI_EEESC_SE_Li128ELb1ELb1ELb0ELb0EEENS1_19SingleTileSchedulerILb1ELb0ELb1ELi128EEEEEEEEEvNT_6ParamsE,(.L_x_1715 - _ZN7cutlass13device_kernelIN5flash19enable_sm80_to_sm89INS1_16FlashAttnFwdSm80INS1_25CollectiveMainloopFwdSm80ILi4ELi1ELb0EN4cute5tupleIJNS5_1CILi128EEENS7_ILi48EEENS7_ILi96EEEEEELi96ENS_6half_tEfNS_4arch4Sm80ELb0ELb1ELb1ELb1ELb1ELb0ELb1ELb0EEENS1_21CollectiveEpilogueFwdINS6_IJS8_SA_S9_EEENS6_IJNS7_ILi1EEESI_SI_EEESC_SE_Li128ELb1ELb1ELb0ELb0EEENS1_19SingleTileSchedulerILb1ELb0ELb1ELi128EEEEEEEEEvNT_6ParamsE)
        .other          _ZN7cutlass13device_kernelIN5flash19enable_sm80_to_sm89INS1_16FlashAttnFwdSm80INS1_25CollectiveMainloopFwdSm80ILi4ELi1ELb0EN4cute5tupleIJNS5_1CILi128EEENS7_ILi48EEENS7_ILi96EEEEEELi96ENS_6half_tEfNS_4arch4Sm80ELb0ELb1ELb1ELb1ELb1ELb0ELb1ELb0EEENS1_21CollectiveEpilogueFwdINS6_IJS8_SA_S9_EEENS6_IJNS7_ILi1EEESI_SI_EEESC_SE_Li128ELb1ELb1ELb0ELb0EEENS1_19SingleTileSchedulerILb1ELb0ELb1ELi128EEEEEEEEEvNT_6ParamsE,@"STO_CUDA_ENTRY STV_DEFAULT"
_ZN7cutlass13device_kernelIN5flash19enable_sm80_to_sm89INS1_16FlashAttnFwdSm80INS1_25CollectiveMainloopFwdSm80ILi4ELi1ELb0EN4cute5tupleIJNS5_1CILi128EEENS7_ILi48EEENS7_ILi96EEEEEELi96ENS_6half_tEfNS_4arch4Sm80ELb0ELb1ELb1ELb1ELb1ELb0ELb1ELb0EEENS1_21CollectiveEpilogueFwdINS6_IJS8_SA_S9_EEENS6_IJNS7_ILi1EEESI_SI_EEESC_SE_Li128ELb1ELb1ELb0ELb0EEENS1_19SingleTileSchedulerILb1ELb0ELb1ELi128EEEEEEEEEvNT_6ParamsE:
[----:B------:R-:W-:Y:S02]  /*0000*/  MOV R1, c[0x0][0x28] ;  /* 0x00000a0000017a02 */ /* 0x000fe40000000f00 */
[----:B------:R-:W1:Y:S01]  /*0010*/  S2R R48, SR_TID.X ;  /* 0x0000000000307919 */ /* 0x000e620000002100 */
[----:B------:R-:W-:Y:S01]  /*0020*/  IMAD.MOV.U32 R10, RZ, RZ, 0x4 ;  /* 0x00000004ff0a7424 */ /* 0x000fe200078e00ff */
[----:B------:R-:W2:Y:S01]  /*0030*/  S2UR UR4, SR_CTAID.X ;  /* 0x00000000000479c3 */ /* 0x000ea20000002500 */
[----:B------:R-:W-:Y:S01]  /*0040*/  ULDC.64 UR6, c[0x0][0x118] ;  /* 0x0000460000067ab9 */ /* 0x000fe20000000a00 */
[----:B------:R-:W3:Y:S01]  /*0050*/  S2R R5, SR_CTAID.Z ;  /* 0x0000000000057919 */ /* 0x000ee20000002700 */
[----:B------:R-:W-:Y:S02]  /*0060*/  IADD3 R1, R1, -0x48, RZ ;  /* 0xffffffb801017810 */ /* 0x000fe40007ffe0ff */
[----:B-1----:R-:W-:Y:S01]  /*0070*/  SHF.R.U32.HI R0, RZ, 0x5, R48 ;  /* 0x00000005ff007819 */ /* 0x002fe20000011630 */
[----:B---3--:R-:W-:-:S05]  /*0080*/  IMAD.WIDE R2, R5, R10, c[0x0][0x568] ;  /* 0x00015a0005027625 */ /* 0x008fca00078e020a */
[----:B------:R-:W1:Y:S02]  /*0090*/  SHFL.IDX PT, R0, R0, RZ, 0x1f ;  /* 0x00001fff00007589 */ /* 0x000e6400000e0000 */
[----:B-1----:R-:W-:-:S13]  /*00a0*/  ISETP.NE.AND P0, PT, R0, RZ, PT ;  /* 0x000000ff0000720c */ /* 0x002fda0003f05270 */
[----:B--2---:R-:W-:Y:S05]  /*00b0*/  @!P0 BRA `(.L_x_264) ;  /* 0x0000015000008947 */ /* 0x004fea0003800000 */
[----:B------:R-:W-:-:S04]  /*00c0*/  ISETP.NE.U32.AND P0, PT, RZ, c[0x0][0x568], PT ;  /* 0x00015a00ff007a0c */ /* 0x000fc80003f05070 */
[----:B------:R-:W-:-:S13]  /*00d0*/  ISETP.NE.AND.EX P0, PT, RZ, c[0x0][0x56c], PT, P0 ;  /* 0x00015b00ff007a0c */ /* 0x000fda0003f05300 */
[----:B------:R-:W-:Y:S05]  /*00e0*/  @!P0 BRA `(.L_x_265) ;  /* 0x0000002000008947 */ /* 0x000fea0003800000 */
[----:B------:R1:W5:Y:S01]  /*00f0*/  LDG.E R0, [R2.64] ;  /* 0x0000000602007981 */ /* 0x000362000c1e1900 */
[----:B------:R-:W-:Y:S05]  /*0100*/  BRA `(.L_x_266) ;  /* 0x0000009000007947 */ /* 0x000fea0003800000 */
.L_x_265:
        /* <DEDUP_REMOVED lines=8> */
.L_x_267:
[----:B------:R-:W-:-:S04]  /*0190*/  MOV R0, c[0x0][0x54c] ;  /* 0x0001530000007a02 */ /* 0x000fc80000000f00 */
.L_x_266:
[----:B------:R-:W-:Y:S01]  /*01a0*/  USHF.L.U32 UR4, UR4, 0x7, URZ ;  /* 0x0000000704047899 */ /* 0x000fe2000800063f */
[----:B-----5:R-:W-:-:S05]  /*01b0*/  IMAD R0, R0, c[0x0][0x548], RZ ;  /* 0x0001520000007a24 */ /* 0x020fca00078e02ff */
[----:B------:R-:W-:-:S04]  /*01c0*/  MOV R8, UR4 ;  /* 0x0000000400087c02 */ /* 0x000fc80008000f00 */
[----:B------:R-:W-:-:S04]  /*01d0*/  ISETP.GE.AND P0, PT, R8, R0, PT ;  /* 0x000000000800720c */ /* 0x000fc80003f06270 */
[----:B------:R-:W-:-:S05]  /*01e0*/  SEL R0, R5, 0xffffffff, !P0 ;  /* 0xffffffff05007807 */ /* 0x000fca0004000000 */
[----:B------:R2:W-:Y:S01]  /*01f0*/  STL [R1+0x44], R0 ;  /* 0x0000440001007387 */ /* 0x0005e20000100800 */
[----:B------:R-:W-:Y:S05]  /*0200*/  BRA `(.L_x_268) ;  /* 0x0000014000007947 */ /* 0x000fea0003800000 */
.L_x_264:
[----:B------:R-:W-:-:S04]  /*0210*/  ISETP.NE.U32.AND P0, PT, RZ, c[0x0][0x568], PT ;  /* 0x00015a00ff007a0c */ /* 0x000fc80003f05070 */
[----:B------:R-:W-:-:S13]  /*0220*/  ISETP.NE.AND.EX P0, PT, RZ, c[0x0][0x56c], PT, P0 ;  /* 0x00015b00ff007a0c */ /* 0x000fda0003f05300 */
[----:B------:R-:W-:Y:S05]  /*0230*/  @!P0 BRA `(.L_x_269) ;  /* 0x0000002000008947 */ /* 0x000fea0003800000 */
[----:B------:R1:W5:Y:S01]  /*0240*/  LDG.E R0, [R2.64] ;  /* 0x0000000602007981 */ /* 0x000362000c1e1900 */
[----:B------:R-:W-:Y:S05]  /*0250*/  BRA `(.L_x_270) ;  /* 0x0000009000007947 */ /* 0x000fea0003800000 */
.L_x_269:
        /* <DEDUP_REMOVED lines=8> */
.L_x_271:
[----:B------:R-:W-:-:S04]  /*02e0*/  MOV R0, c[0x0][0x54c] ;  /* 0x0001530000007a02 */ /* 0x000fc80000000f00 */
.L_x_270:
[----:B------:R-:W-:Y:S01]  /*02f0*/  USHF.L.U32 UR4, UR4, 0x7, URZ ;  /* 0x0000000704047899 */ /* 0x000fe2000800063f */
[----:B-----5:R-:W-:-:S05]  /*0300*/  IMAD R0, R0, c[0x0][0x548], RZ ;  /* 0x0001520000007a24 */ /* 0x020fca00078e02ff */
[----:B------:R-:W-:-:S04]  /*0310*/  MOV R8, UR4 ;  /* 0x0000000400087c02 */ /* 0x000fc80008000f00 */
[----:B------:R-:W-:-:S04]  /*0320*/  ISETP.GE.AND P0, PT, R8, R0, PT ;  /* 0x000000000800720c */ /* 0x000fc80003f06270 */
[----:B------:R-:W-:-:S05]  /*0330*/  SEL R0, R5, 0xffffffff, !P0 ;  /* 0xffffffff05007807 */ /* 0x000fca0004000000 */
[----:B------:R2:W-:Y:S04]  /*0340*/  STL [R1+0x44], R0 ;  /* 0x0000440001007387 */ /* 0x0005e80000100800 */
.L_x_268:
[----:B------:R-:W3:Y:S02]  /*0350*/  LDL R52, [R1+0x44] ;  /* 0x0000440001347983 */ /* 0x000ee40000100800 */
[----:B---3--:R-:W-:-:S13]  /*0360*/  ISETP.GE.AND P0, PT, R52, RZ, PT ;  /* 0x000000ff3400720c */ /* 0x008fda0003f06270 */
[----:B------:R-:W-:Y:S05]  /*0370*/  @!P0 EXIT ;  /* 0x000000000000894d */ /* 0x000fea0003800000 */
[----:B------:R-:W-:Y:S01]  /*0380*/  ISETP.NE.U32.AND P0, PT, RZ, c[0x0][0x370], PT ;  /* 0x0000dc00ff007a0c */ /* 0x000fe20003f05070 */
[----:B------:R-:W-:Y:S01]  /*0390*/  IMAD.MOV.U32 R49, RZ, RZ, RZ ;  /* 0x000000ffff317224 */ /* 0x000fe200078e00ff */
[----:B------:R-:W-:Y:S01]  /*03a0*/  ISETP.NE.U32.AND P2, PT, RZ, c[0x0][0x360], PT ;  /* 0x0000d800ff007a0c */ /* 0x000fe20003f45070 */
[----:B------:R-:W-:Y:S01]  /*03b0*/  IMAD.MOV.U32 R9, RZ, RZ, RZ ;  /* 0x000000ffff097224 */ /* 0x000fe200078e00ff */
[----:B------:R-:W-:Y:S01]  /*03c0*/  ISETP.NE.AND.EX P1, PT, RZ, c[0x0][0x374], PT, P0 ;  /* 0x0000dd00ff007a0c */ /* 0x000fe20003f25300 */
[----:B-1----:R-:W-:Y:S01]  /*03d0*/  IMAD.WIDE R2, R52, R10, c[0x0][0x348] ;  /* 0x0000d20034027625 */ /* 0x002fe200078e020a */
[----:B------:R-:W-:Y:S02]  /*03e0*/  ISETP.NE.U32.AND P3, PT, RZ, c[0x0][0x348], PT ;  /* 0x0000d200ff007a0c */ /* 0x000fe40003f65070 */
[----:B------:R-:W-:Y:S01]  /*03f0*/  ISETP.NE.AND.EX P0, PT, RZ, c[0x0][0x364], PT, P2 ;  /* 0x0000d900ff007a0c */ /* 0x000fe20003f05320 */
[----:B------:R-:W-:Y:S01]  /*0400*/  IMAD.MOV.U32 R230, RZ, RZ, c[0x0][0x168] ;  /* 0x00005a00ffe67624 */ /* 0x000fe200078e00ff */
[----:B------:R-:W-:-:S07]  /*0410*/  ISETP.NE.AND.EX P2, PT, RZ, c[0x0][0x34c], PT, P3 ;  /* 0x0000d300ff007a0c */ /* 0x000fce0003f45330 */
[CC--:B------:R-:W-:Y:S01]  /*0420*/  @P1 IMAD.WIDE R6, R52.reuse, R10.reuse, c[0x0][0x370] ;  /* 0x0000dc0034061625 */ /* 0x0c0fe200078e020a */
[----:B------:R-:W1:Y:S01]  /*0430*/  S2R R29, SR_CTAID.Y ;  /* 0x00000000001d7919 */ /* 0x000e620000002600 */
[----:B------:R-:W-:Y:S02]  /*0440*/  ULDC UR5, c[0x0][0x2ac] ;  /* 0x0000ab0000057ab9 */ /* 0x000fe40000000800 */
[----:B------:R-:W-:Y:S01]  /*0450*/  ULDC UR4, c[0x0][0x1d0] ;  /* 0x0000740000047ab9 */ /* 0x000fe20000000800 */
[----:B------:R-:W3:Y:S01]  /*0460*/  @P1 LDG.E R49, [R6.64] ;  /* 0x0000000606311981 */ /* 0x000ee2000c1e1900 */
[----:B------:R-:W-:-:S03]  /*0470*/  @P0 IMAD.WIDE R4, R52, R10, c[0x0][0x360] ;  /* 0x0000d80034040625 */ /* 0x000fc600078e020a */
[----:B------:R4:W5:Y:S01]  /*0480*/  @P2 LDG.E R9, [R2.64] ;  /* 0x0000000602092981 */ /* 0x000962000c1e1900 */
[----:B------:R-:W-:-:S03]  /*0490*/  UIMAD UR4, UR5, UR4, URZ ;  /* 0x00000004050472a4 */ /* 0x000fc6000f8e023f */
[----:B------:R2:W5:Y:S01]  /*04a0*/  @P0 LDG.E R230, [R4.64] ;  /* 0x0000000604e60981 */ /* 0x000562000c1e1900 */
[----:B-1----:R-:W-:Y:S02]  /*04b0*/  SHF.R.S32.HI R61, RZ, 0x1f, R29 ;  /* 0x0000001fff3d7819 */ /* 0x002fe4000001141d */
[----:B--2---:R-:W-:Y:S01]  /*04c0*/  IMAD.U32 R4, RZ, RZ, UR4 ;  /* 0x00000004ff047e24 */ /* 0x004fe2000f8e00ff */
[----:B---3--:R4:W-:Y:S01]  /*04d0*/  STL [R1+0x28], R49 ;  /* 0x0000283101007387 */ /* 0x0089e20000100800 */
[----:B------:R-:W-:Y:S05]  /*04e0*/  @P0 BRA `(.L_x_272) ;  /* 0x0000004000000947 */ /* 0x000fea0003800000 */
[----:B------:R-:W-:Y:S05]  /*04f0*/  @!P2 BRA `(.L_x_272) ;  /* 0x000000300000a947 */ /* 0x000fea0003800000 */
[----:B------:R1:W2:Y:S04]  /*0500*/  LDG.E R0, [R2.64] ;  /* 0x0000000602007981 */ /* 0x0002a8000c1e1900 */
[----:B-1--4-:R-:W2:Y:S02]  /*0510*/  LDG.E R2, [R2.64+0x4] ;  /* 0x0000040602027981 */ /* 0x012ea4000c1e1900 */
[----:B--2--5:R-:W-:-:S02]  /*0520*/  IADD3 R230, -R0, R2, RZ ;  /* 0x0000000200e67210 */ /* 0x024fc40007ffe1ff */
.L_x_272:
[----:B------:R-:W-:-:S04]  /*0530*/  ISETP.NE.U32.AND P0, PT, RZ, c[0x0][0x368], PT ;  /* 0x0000da00ff007a0c */ /* 0x000fc80003f05070 */
[----:B------:R-:W-:-:S13]  /*0540*/  ISETP.NE.AND.EX P0, PT, RZ, c[0x0][0x36c], PT, P0 ;  /* 0x0000db00ff007a0c */ /* 0x000fda0003f05300 */
[----:B------:R-:W-:Y:S05]  /*0550*/  @!P0 BRA `(.L_x_273) ;  /* 0x0000003000008947 */ /* 0x000fea0003800000 */
[----:B----4-:R-:W-:-:S05]  /*0560*/  IMAD.WIDE R2, R52, R10, c[0x0][0x368] ;  /* 0x0000da0034027625 */ /* 0x010fca00078e020a */
[----:B------:R1:W5:Y:S01]  /*0570*/  LDG.E R4, [R2.64] ;  /* 0x0000000602047981 */ /* 0x000362000c1e1900 */
[----:B------:R-:W-:Y:S05]  /*0580*/  BRA `(.L_x_274) ;  /* 0x0000007000007947 */ /* 0x000fea0003800000 */
.L_x_273:
[----:B------:R-:W-:-:S04]  /*0590*/  ISETP.NE.U32.AND P0, PT, RZ, c[0x0][0x350], PT ;  /* 0x0000d400ff007a0c */ /* 0x000fc80003f05070 */
[----:B------:R-:W-:-:S13]  /*05a0*/  ISETP.NE.AND.EX P0, PT, RZ, c[0x0][0x354], PT, P0 ;  /* 0x0000d500ff007a0c */ /* 0x000fda0003f05300 */
[----:B------:R-:W-:Y:S05]  /*05b0*/  @!P0 BRA `(.L_x_274) ;  /* 0x0000004000008947 */ /* 0x000fea0003800000 */
[----:B----4-:R-:W-:-:S05]  /*05c0*/  IMAD.WIDE R2, R52, R10, c[0x0][0x350] ;  /* 0x0000d40034027625 */ /* 0x010fca00078e020a */
[----:B------:R1:W2:Y:S04]  /*05d0*/  LDG.E R4, [R2.64] ;  /* 0x0000000602047981 */ /* 0x0002a8000c1e1900 */
[----:B-1----:R-:W2:Y:S02]  /*05e0*/  LDG.E R2, [R2.64+0x4] ;  /* 0x0000040602027981 */ /* 0x002ea4000c1e1900 */
[----:B--2---:R-:W-:Y:S02]  /*05f0*/  IADD3 R4, -R4, R2, RZ ;  /* 0x0000000204047210 */ /* 0x004fe40007ffe1ff */
.L_x_274:
[----:B------:R-:W-:Y:S01]  /*0600*/  IMAD.MOV.U32 R0, RZ, RZ, c[0x0][0x2c4] ;  /* 0x0000b100ff007624 */ /* 0x000fe200078e00ff */
[----:B------:R-:W-:Y:S01]  /*0610*/  LOP3.LUT R26, R26, 0xffffefff, RZ, 0xc0, !PT ;  /* 0xffffefff1a1a7812 */ /* 0x000fe200078ec0ff */
[----:B------:R-:W-:Y:S02]  /*0620*/  IMAD.MOV.U32 R172, RZ, RZ, R8 ;  /* 0x000000ffffac7224 */ /* 0x000fe400078e0008 */
[----:B------:R-:W-:Y:S01]  /*0630*/  IMAD.MOV.U32 R6, RZ, RZ, c[0x0][0x32c] ;  /* 0x0000cb00ff067624 */ /* 0x000fe200078e00ff */
[----:B------:R-:W-:Y:S01]  /*0640*/  ISETP.NE.AND P3, PT, R0, 0x1, PT ;  /* 0x000000010000780c */ /* 0x000fe20003f65270 */
[----:B-----5:R-:W-:-:S03]  /*0650*/  IMAD.IADD R229, R4, 0x1, -R49 ;  /* 0x0000000104e57824 */ /* 0x020fc600078e0a31 */
[----:B------:R-:W-:Y:S02]  /*0660*/  ISETP.GE.AND P1, PT, R6, 0x1, PT ;  /* 0x000000010600780c */ /* 0x000fe40003f26270 */
[----:B-1--4-:R-:W-:-:S07]  /*0670*/  IADD3 R2, R229, 0x1, -R230 ;  /* 0x00000001e5027810 */ /* 0x012fce0007ffe8e6 */
[----:B------:R-:W-:Y:S02]  /*0680*/  @P3 IADD3 R0, R172, 0x7f, RZ ;  /* 0x0000007fac003810 */ /* 0x000fe40007ffe0ff */
[----:B------:R-:W-:-:S03]  /*0690*/  @P3 LOP3.LUT R26, R26, 0x1000, RZ, 0xfc, !PT ;  /* 0x000010001a1a3812 */ /* 0x000fc600078efcff */
[----:B------:R-:W-:Y:S01]  /*06a0*/  @P3 IMAD.HI.U32 R3, R0, c[0x0][0x2c8], RZ ;  /* 0x0000b20000033a27 */ /* 0x000fe200078e00ff */
[----:B------:R-:W-:Y:S02]  /*06b0*/  IADD3 R0, R8, 0x7f, RZ ;  /* 0x0000007f08007810 */ /* 0x000fe40007ffe0ff */
[----:B------:R-:W-:Y:S02]  /*06c0*/  LOP3.LUT R26, R26, 0xfffffbff, RZ, 0xc0, !PT ;  /* 0xfffffbff1a1a7812 */ /* 0x000fe400078ec0ff */
[----:B------:R-:W-:Y:S02]  /*06d0*/  @P3 SHF.R.U32.HI R0, RZ, c[0x0][0x2cc], R3 ;  /* 0x0000b300ff003a19 */ /* 0x000fe40000011603 */
[----:B------:R-:W-:-:S03]  /*06e0*/  @P1 LOP3.LUT R26, R26, 0x400, RZ, 0xfc, !PT ;  /* 0x000004001a1a1812 */ /* 0x000fc600078efcff */
[----:B------:R-:W-:-:S05]  /*06f0*/  IMAD.IADD R0, R2, 0x1, R0 ;  /* 0x0000000102007824 */ /* 0x000fca00078e0200 */
[----:B------:R-:W-:Y:S01]  /*0700*/  IADD3 R3, R0, c[0x0][0x328], RZ ;  /* 0x0000ca0000037a10 */ /* 0x000fe20007ffe0ff */
[----:B------:R-:W-:Y:S05]  /*0710*/  @!P1 BRA `(.L_x_275) ;  /* 0x000000e000009947 */ /* 0x000fea0003800000 */
[C---:B------:R-:W-:Y:S02]  /*0720*/  ISETP.GT.AND P0, PT, R0.reuse, RZ, PT ;  /* 0x000000ff0000720c */ /* 0x040fe40003f04270 */
[----:B------:R-:W-:-:S11]  /*0730*/  IADD3 R2, R0, -0x1, RZ ;  /* 0xffffffff00027810 */ /* 0x000fd60007ffe0ff */
[----:B------:R-:W-:Y:S05]  /*0740*/  @P0 BRA `(.L_x_276) ;  /* 0x0000006000000947 */ /* 0x000fea0003800000 */
[----:B------:R-:W-:Y:S01]  /*0750*/  ISETP.NE.AND P0, PT, R6, 0x1, PT ;  /* 0x000000010600780c */ /* 0x000fe20003f05270 */
[----:B------:R-:W-:-:S12]  /*0760*/  IMAD.MOV R0, RZ, RZ, -R0 ;  /* 0x000000ffff007224 */ /* 0x000fd800078e0a00 */
[----:B------:R-:W-:-:S05]  /*0770*/  @P0 IMAD.HI.U32 R2, R0, c[0x0][0x330], RZ ;  /* 0x0000cc0000020a27 */ /* 0x000fca00078e00ff */
[----:B------:R-:W-:-:S04]  /*0780*/  @P0 SHF.R.U32.HI R0, RZ, c[0x0][0x334], R2 ;  /* 0x0000cd00ff000a19 */ /* 0x000fc80000011602 */
[----:B------:R-:W-:Y:S01]  /*0790*/  LOP3.LUT R2, RZ, R0, RZ, 0x33, !PT ;  /* 0x00000000ff027212 */ /* 0x000fe200078e33ff */
[----:B------:R-:W-:Y:S05]  /*07a0*/  BRA `(.L_x_277) ;  /* 0x0000003000007947 */ /* 0x000fea0003800000 */
.L_x_276:
[----:B------:R-:W-:-:S13]  /*07b0*/  ISETP.NE.AND P0, PT, R6, 0x1, PT ;  /* 0x000000010600780c */ /* 0x000fda0003f05270 */
[----:B------:R-:W-:-:S05]  /*07c0*/  @P0 IMAD.HI.U32 R0, R2, c[0x0][0x330], RZ ;  /* 0x0000cc0002000a27 */ /* 0x000fca00078e00ff */
[----:B------:R-:W-:-:S05]  /*07d0*/  @P0 SHF.R.U32.HI R2, RZ, c[0x0][0x334], R0 ;  /* 0x0000cd00ff020a19 */ /* 0x000fca0000011600 */
.L_x_277:
[----:B------:R-:W-:-:S05]  /*07e0*/  IMAD R2, R2, R6, c[0x0][0x32c] ;  /* 0x0000cb0002027624 */ /* 0x000fca00078e0206 */
[----:B------:R-:W-:-:S04]  /*07f0*/  IMNMX R3, R3, R2, PT ;  /* 0x0000000203037217 */ /* 0x000fc80003800200 */
.L_x_275:
[----:B------:R-:W-:Y:S01]  /*0800*/  IADD3 R2, R3, 0x2f, RZ ;  /* 0x0000002f03027810 */ /* 0x000fe20007ffe0ff */
[----:B------:R-:W-:Y:S01]  /*0810*/  @P3 IMAD.HI.U32 R4, R172, c[0x0][0x2c8], RZ ;  /* 0x0000b200ac043a27 */ /* 0x000fe200078e00ff */
[----:B------:R-:W-:-:S03]  /*0820*/  IADD3 R3, R229, 0x2f, RZ ;  /* 0x0000002fe5037810 */ /* 0x000fc60007ffe0ff */
[----:B------:R-:W-:-:S04]  /*0830*/  IMAD.HI R5, R2, 0x2aaaaaab, RZ ;  /* 0x2aaaaaab02057827 */ /* 0x000fc800078e02ff */
[----:B------:R-:W-:-:S04]  /*0840*/  IMAD.HI R2, R3, 0x2aaaaaab, RZ ;  /* 0x2aaaaaab03027827 */ /* 0x000fc800078e02ff */
[----:B------:R-:W-:Y:S01]  /*0850*/  IMAD.MOV.U32 R0, RZ, RZ, R172 ;  /* 0x000000ffff007224 */ /* 0x000fe200078e00ac */
[----:B------:R-:W-:Y:S01]  /*0860*/  @P3 SHF.R.U32.HI R0, RZ, c[0x0][0x2cc], R4 ;  /* 0x0000b300ff003a19 */ /* 0x000fe20000011604 */
[----:B------:R-:W-:Y:S01]  /*0870*/  IMAD.IADD R249, R229, 0x1, -R230 ;  /* 0x00000001e5f97824 */ /* 0x000fe200078e0ae6 */
[----:B------:R-:W-:Y:S02]  /*0880*/  SHF.R.U32.HI R4, RZ, 0x1f, R5 ;  /* 0x0000001fff047819 */ /* 0x000fe40000011605 */
[----:B------:R-:W-:Y:S01]  /*0890*/  SHF.R.U32.HI R3, RZ, 0x1f, R2 ;  /* 0x0000001fff037819 */ /* 0x000fe20000011602 */
[----:B------:R-:W-:Y:S01]  /*08a0*/  IMAD.IADD R0, R249, 0x1, R0 ;  /* 0x00000001f9007824 */ /* 0x000fe200078e0200 */
[----:B------:R-:W-:Y:S02]  /*08b0*/  LEA.HI.SX32 R4, R5, R4, 0x1d ;  /* 0x0000000405047211 */ /* 0x000fe400078feaff */
[----:B------:R-:W-:Y:S02]  /*08c0*/  LEA.HI.SX32 R2, R2, R3, 0x1d ;  /* 0x0000000302027211 */ /* 0x000fe400078feaff */
[----:B------:R-:W-:-:S02]  /*08d0*/  IADD3 R3, R0, -c[0x0][0x324], RZ ;  /* 0x8000c90000037a10 */ /* 0x000fc40007ffe0ff */
[----:B------:R-:W-:Y:S01]  /*08e0*/  IMNMX R224, R2, R4, PT ;  /* 0x0000000402e07217 */ /* 0x000fe20003800200 */
[----:B------:R-:W-:Y:S05]  /*08f0*/  @!P1 BRA `(.L_x_278) ;  /* 0x000000d000009947 */ /* 0x000fea0003800000 */
[----:B------:R-:W-:-:S13]  /*0900*/  ISETP.GT.AND P0, PT, R0, -0x1, PT ;  /* 0xffffffff0000780c */ /* 0x000fda0003f04270 */
[----:B------:R-:W-:Y:S05]  /*0910*/  @P0 BRA `(.L_x_279) ;  /* 0x0000006000000947 */ /* 0x000fea0003800000 */
[----:B------:R-:W-:Y:S02]  /*0920*/  ISETP.NE.AND P0, PT, R6, 0x1, PT ;  /* 0x000000010600780c */ /* 0x000fe40003f05270 */
[----:B------:R-:W-:-:S11]  /*0930*/  LOP3.LUT R0, RZ, R0, RZ, 0x33, !PT ;  /* 0x00000000ff007212 */ /* 0x000fd600078e33ff */
[----:B------:R-:W-:-:S05]  /*0940*/  @P0 IMAD.HI.U32 R2, R0, c[0x0][0x330], RZ ;  /* 0x0000cc0000020a27 */ /* 0x000fca00078e00ff */
[----:B------:R-:W-:-:S04]  /*0950*/  @P0 SHF.R.U32.HI R0, RZ, c[0x0][0x334], R2 ;  /* 0x0000cd00ff000a19 */ /* 0x000fc80000011602 */
[----:B------:R-:W-:Y:S01]  /*0960*/  LOP3.LUT R0, RZ, R0, RZ, 0x33, !PT ;  /* 0x00000000ff007212 */ /* 0x000fe200078e33ff */
[----:B------:R-:W-:Y:S05]  /*0970*/  BRA `(.L_x_280) ;  /* 0x0000003000007947 */ /* 0x000fea0003800000 */
.L_x_279:
[----:B------:R-:W-:-:S13]  /*0980*/  ISETP.NE.AND P0, PT, R6, 0x1, PT ;  /* 0x000000010600780c */ /* 0x000fda0003f05270 */
[----:B------:R-:W-:-:S05]  /*0990*/  @P0 IMAD.HI.U32 R2, R0, c[0x0][0x330], RZ ;  /* 0x0000cc0000020a27 */ /* 0x000fca00078e00ff */
[----:B------:R-:W-:-:S05]  /*09a0*/  @P0 SHF.R.U32.HI R0, RZ, c[0x0][0x334], R2 ;  /* 0x0000cd00ff000a19 */ /* 0x000fca0000011602 */
.L_x_280:
[----:B------:R-:W-:-:S05]  /*09b0*/  IMAD R0, R0, c[0x0][0x32c], RZ ;  /* 0x0000cb0000007a24 */ /* 0x000fca00078e02ff */
[----:B------:R-:W-:-:S05]  /*09c0*/  IMNMX R3, R3, R0, !PT ;  /* 0x0000000003037217 */ /* 0x000fca0007800200 */
.L_x_278:
[----:B------:R-:W-:Y:S01]  /*09d0*/  IMAD.HI R0, R3, 0x2aaaaaab, RZ ;  /* 0x2aaaaaab03007827 */ /* 0x000fe200078e02ff */
[----:B------:R-:W-:Y:S01]  /*09e0*/  PLOP3.LUT P4, PT, PT, PT, PT, 0x80, 0x0 ;  /* 0x000000000000781c */ /* 0x000fe20003f8f070 */
[----:B------:R-:W-:Y:S01]  /*09f0*/  CS2R R94, SRZ ;  /* 0x00000000005e7805 */ /* 0x000fe2000001ff00 */
[----:B------:R-:W-:Y:S01]  /*0a00*/  CS2R R98, SRZ ;  /* 0x0000000000627805 */ /* 0x000fe2000001ff00 */
[----:B------:R-:W-:Y:S01]  /*0a10*/  IMAD.MOV.U32 R11, RZ, RZ, RZ ;  /* 0x000000ffff0b7224 */ /* 0x000fe200078e00ff */
[----:B------:R-:W-:Y:S01]  /*0a20*/  SHF.R.U32.HI R2, RZ, 0x1f, R0 ;  /* 0x0000001fff027819 */ /* 0x000fe20000011600 */
[----:B------:R-:W-:Y:S01]  /*0a30*/  IMAD.MOV.U32 R92, RZ, RZ, RZ ;  /* 0x000000ffff5c7224 */ /* 0x000fe200078e00ff */
[----:B------:R-:W-:Y:S01]  /*0a40*/  CS2R R96, SRZ ;  /* 0x0000000000607805 */ /* 0x000fe2000001ff00 */
[----:B------:R-:W-:Y:S01]  /*0a50*/  CS2R R12, SRZ ;  /* 0x00000000000c7805 */ /* 0x000fe2000001ff00 */
[----:B------:R-:W-:Y:S01]  /*0a60*/  LEA.HI.SX32 R0, R0, R2, 0x1d ;  /* 0x0000000200007211 */ /* 0x000fe200078feaff */
[----:B------:R-:W-:Y:S01]  /*0a70*/  CS2R R88, SRZ ;  /* 0x0000000000587805 */ /* 0x000fe2000001ff00 */
[----:B------:R-:W-:Y:S01]  /*0a80*/  MOV R90, RZ ;  /* 0x000000ff005a7202 */ /* 0x000fe20000000f00 */
[----:B------:R-:W-:Y:S01]  /*0a90*/  CS2R R86, SRZ ;  /* 0x0000000000567805 */ /* 0x000fe2000001ff00 */
[----:B------:R-:W-:Y:S01]  /*0aa0*/  IMNMX R4, RZ, R0, !PT ;  /* 0x00000000ff047217 */ /* 0x000fe20007800200 */
[----:B------:R-:W-:Y:S01]  /*0ab0*/  CS2R R84, SRZ ;  /* 0x0000000000547805 */ /* 0x000fe2000001ff00 */
[----:B------:R-:W-:Y:S01]  /*0ac0*/  CS2R R14, SRZ ;  /* 0x00000000000e7805 */ /* 0x000fe2000001ff00 */
[----:B------:R-:W-:Y:S01]  /*0ad0*/  IMAD.MOV.U32 R78, RZ, RZ, RZ ;  /* 0x000000ffff4e7224 */ /* 0x000fe200078e00ff */
[----:B------:R-:W-:Y:S01]  /*0ae0*/  ISETP.GT.AND P0, PT, R224, R4, PT ;  /* 0x00000004e000720c */ /* 0x000fe20003f04270 */
[----:B------:R1:W-:Y:S01]  /*0af0*/  STL [R1+0x18], R4 ;  /* 0x0000180401007387 */ /* 0x0003e20000100800 */
        /* <DEDUP_REMOVED lines=55> */
[----:B------:R-:W-:Y:S01]  /*0e70*/  CS2R R50, SRZ ;  /* 0x0000000000327805 */ /* 0x000fe2000001ff00 */
[----:B------:R-:W-:Y:S05]  /*0e80*/  @!P0 BRA `(.L_x_281) ;  /* 0x0001236000008947 */ /* 0x000fea0003800000 */
[----:B-1----:R-:W-:-:S04]  /*0e90*/  ISETP.NE.U32.AND P1, PT, RZ, c[0x0][0x340], PT ;  /* 0x0000d000ff007a0c */ /* 0x002fc80003f25070 */
[----:B------:R-:W-:-:S13]  /*0ea0*/  ISETP.NE.AND.EX P1, PT, RZ, c[0x0][0x344], PT, P1 ;  /* 0x0000d100ff007a0c */ /* 0x000fda0003f25310 */
[----:B------:R-:W-:-:S05]  /*0eb0*/  @P1 IMAD.WIDE R2, R52, R10, c[0x0][0x340] ;  /* 0x0000d00034021625 */ /* 0x000fca00078e020a */
[----:B------:R1:W5:Y:S01]  /*0ec0*/  @P1 LDG.E R15, [R2.64] ;  /* 0x00000006020f1981 */ /* 0x000362000c1e1900 */
[----:B------:R-:W-:Y:S01]  /*0ed0*/  SHF.R.S32.HI R10, RZ, 0x1f, R48 ;  /* 0x0000001fff0a7819 */ /* 0x000fe20000011430 */
[----:B------:R-:W-:Y:S01]  /*0ee0*/  IMAD R6, R61, c[0x0][0x1b8], RZ ;  /* 0x00006e003d067a24 */ /* 0x000fe200078e02ff */
[----:B------:R-:W-:Y:S01]  /*0ef0*/  SHF.R.S32.HI R0, RZ, 0x1f, R9 ;  /* 0x0000001fff007819 */ /* 0x000fe20000011409 */
[----:B------:R-:W-:Y:S01]  /*0f00*/  IMAD R12, R230, c[0x0][0x2c4], RZ ;  /* 0x0000b100e60c7a24 */ /* 0x000fe200078e02ff */
[CC--:B------:R-:W-:Y:S01]  /*0f10*/  LEA.HI R5, R10.reuse, R48.reuse, RZ, 0x2 ;  /* 0x000000300a057211 */ /* 0x0c0fe200078f10ff */
[----:B------:R-:W-:Y:S01]  /*0f20*/  IMAD R6, R29, c[0x0][0x1bc], R6 ;  /* 0x00006f001d067a24 */ /* 0x000fe200078e0206 */
[-C--:B------:R-:W-:Y:S01]  /*0f30*/  LEA.HI R20, R10, R48.reuse, RZ, 0x4 ;  /* 0x000000300a147211 */ /* 0x080fe200078f20ff */
[----:B------:R-:W-:Y:S01]  /*0f40*/  IMAD R0, R0, c[0x0][0x178], RZ ;  /* 0x00005e0000007a24 */ /* 0x000fe200078e02ff */
[----:B------:R-:W-:Y:S01]  /*0f50*/  LOP3.LUT R4, R5, 0xfffffffc, RZ, 0xc0, !PT ;  /* 0xfffffffc05047812 */ /* 0x000fe200078ec0ff */
[----:B------:R-:W-:Y:S01]  /*0f60*/  BSSY B0, `(.L_x_282) ;  /* 0x0000056000007945 */ /* 0x000fe20003800000 */
[----:B------:R-:W-:Y:S01]  /*0f70*/  SHF.R.S32.HI R22, RZ, 0x2, R5 ;  /* 0x00000002ff167819 */ /* 0x000fe20000011405 */
[----:B------:R-:W-:Y:S01]  /*0f80*/  IMAD R0, R9, c[0x0][0x17c], R0 ;  /* 0x00005f0009007a24 */ /* 0x000fe200078e0200 */
[-C--:B------:R-:W-:Y:S01]  /*0f90*/  LEA.HI R21, R10, R48.reuse, RZ, 0x3 ;  /* 0x000000300a157211 */ /* 0x080fe200078f18ff */
[----:B------:R-:W-:Y:S01]  /*0fa0*/  IMAD.IADD R41, R48, 0x1, -R4 ;  /* 0x0000000130297824 */ /* 0x000fe200078e0a04 */
[----:B------:R-:W-:Y:S01]  /*0fb0*/  SEL R4, R52, RZ, !P2 ;  /* 0x000000ff34047207 */ /* 0x000fe20005000000 */
[--C-:B------:R-:W-:Y:S01]  /*0fc0*/  IMAD.IADD R11, R172, 0x1, R22.reuse ;  /* 0x00000001ac0b7824 */ /* 0x100fe200078e0216 */
[----:B------:R-:W-:Y:S01]  /*0fd0*/  SHF.R.S32.HI R19, RZ, 0x3, R21 ;  /* 0x00000003ff137819 */ /* 0x000fe20000011415 */
[C---:B------:R-:W-:Y:S01]  /*0fe0*/  IMAD R31, R41.reuse, 0x20, R22 ;  /* 0x00000020291f7824 */ /* 0x040fe200078e0216 */
[----:B------:R-:W-:Y:S01]  /*0ff0*/  LEA.HI R126, R10, R48, RZ, 0x5 ;  /* 0x000000300a7e7211 */ /* 0x000fe200078f28ff */
[----:B------:R-:W-:Y:S01]  /*1000*/  IMAD.SHL.U32 R226, R41, 0x8, RZ ;  /* 0x0000000829e27824 */ /* 0x000fe200078e00ff */
[----:B------:R-:W-:Y:S01]  /*1010*/  ISETP.GE.AND P4, PT, R11, R12, PT ;  /* 0x0000000c0b00720c */ /* 0x000fe20003f86270 */
[----:B------:R-:W-:Y:S01]  /*1020*/  IMAD.IADD R5, R172, 0x1, R31 ;  /* 0x00000001ac057824 */ /* 0x000fe200078e021f */
[----:B------:R2:W-:Y:S01]  /*1030*/  STL [R1+0x1c], R31 ;  /* 0x00001c1f01007387 */ /* 0x0005e20000100800 */
[----:B------:R-:W-:Y:S01]  /*1040*/  SHF.R.S32.HI R125, RZ, 0x5, R126 ;  /* 0x00000005ff7d7819 */ /* 0x000fe2000001147e */
[----:B-1----:R-:W-:Y:S01]  /*1050*/  IMAD.WIDE.U32 R2, R9, c[0x0][0x178], RZ ;  /* 0x00005e0009027a25 */ /* 0x002fe200078e00ff */
[----:B------:R-:W-:-:S03]  /*1060*/  IADD3 R51, R226, 0x40, RZ ;  /* 0x00000040e2337810 */ /* 0x000fc60007ffe0ff */
[----:B------:R-:W-:Y:S01]  /*1070*/  IMAD.IADD R3, R3, 0x1, R0 ;  /* 0x0000000103037824 */ /* 0x000fe200078e0200 */
[----:B------:R-:W-:Y:S01]  /*1080*/  SHF.R.S32.HI R0, RZ, 0x1f, R52 ;  /* 0x0000001fff007819 */ /* 0x000fe20000011434 */
[----:B------:R-:W-:-:S03]  /*1090*/  @P3 IMAD.HI.U32 R8, R5, c[0x0][0x2c8], RZ ;  /* 0x0000b20005083a27 */ /* 0x000fc600078e00ff */
[----:B------:R-:W-:Y:S01]  /*10a0*/  SEL R7, R0, RZ, !P2 ;  /* 0x000000ff00077207 */ /* 0x000fe20005000000 */
[----:B------:R-:W-:-:S04]  /*10b0*/  IMAD.WIDE.U32 R2, R29, c[0x0][0x1b8], R2 ;  /* 0x00006e001d027a25 */ /* 0x000fc800078e0002 */
[----:B------:R-:W-:Y:S02]  /*10c0*/  IMAD.IADD R3, R3, 0x1, R6 ;  /* 0x0000000103037824 */ /* 0x000fe400078e0206 */
[----:B------:R-:W-:Y:S01]  /*10d0*/  IMAD.MOV.U32 R0, RZ, RZ, R5 ;  /* 0x000000ffff007224 */ /* 0x000fe200078e0005 */
[----:B------:R-:W-:Y:S01]  /*10e0*/  @P3 SHF.R.U32.HI R0, RZ, c[0x0][0x2cc], R8 ;  /* 0x0000b300ff003a19 */ /* 0x000fe20000011608 */
[----:B------:R-:W-:Y:S01]  /*10f0*/  IMAD R6, R7, c[0x0][0x1c0], RZ ;  /* 0x0000700007067a24 */ /* 0x000fe200078e02ff */
[----:B------:R-:W-:Y:S01]  /*1100*/  ISETP.GE.AND P3, PT, R51, c[0x0][0x198], PT ;  /* 0x0000660033007a0c */ /* 0x000fe20003f66270 */
[----:B------:R-:W-:-:S04]  /*1110*/  IMAD.WIDE.U32 R2, R4, c[0x0][0x1c0], R2 ;  /* 0x0000700004027a25 */ /* 0x000fc800078e0002 */
[----:B------:R-:W-:Y:S01]  /*1120*/  IMAD R7, R4, c[0x0][0x1c4], R6 ;  /* 0x0000710004077a24 */ /* 0x000fe200078e0206 */
[--C-:B------:R-:W-:Y:S01]  /*1130*/  SHF.R.S32.HI R6, RZ, 0x1f, R0.reuse ;  /* 0x0000001fff067819 */ /* 0x100fe20000011400 */
[----:B------:R-:W-:Y:S02]  /*1140*/  IMAD.MOV R4, RZ, RZ, -R0 ;  /* 0x000000ffff047224 */ /* 0x000fe400078e0a00 */
[----:B------:R-:W-:Y:S02]  /*1150*/  IMAD.IADD R3, R3, 0x1, R7 ;  /* 0x0000000103037824 */ /* 0x000fe400078e0207 */
[----:B------:R-:W-:Y:S02]  /*1160*/  IMAD R6, R6, c[0x0][0x1b0], RZ ;  /* 0x00006c0006067a24 */ /* 0x000fe400078e02ff */
[----:B------:R-:W-:Y:S01]  /*1170*/  IMAD R4, R4, c[0x0][0x2c4], R5 ;  /* 0x0000b10004047a24 */ /* 0x000fe200078e0205 */
[----:B------:R-:W-:Y:S01]  /*1180*/  LOP3.LUT R5, R20, 0xfffffff0, RZ, 0xc0, !PT ;  /* 0xfffffff014057812 */ /* 0x000fe200078ec0ff */
[----:B------:R-:W-:-:S02]  /*1190*/  IMAD R6, R0, c[0x0][0x1b4], R6 ;  /* 0x00006d0000067a24 */ /* 0x000fc400078e0206 */
[----:B------:R-:W-:Y:S01]  /*11a0*/  IMAD.WIDE.U32 R2, R0, c[0x0][0x1b0], R2 ;  /* 0x00006c0000027a25 */ /* 0x000fe200078e0002 */
[----:B------:R-:W-:-:S03]  /*11b0*/  SHF.R.S32.HI R0, RZ, 0x1f, R4 ;  /* 0x0000001fff007819 */ /* 0x000fc60000011404 */
[----:B------:R-:W-:Y:S02]  /*11c0*/  IMAD.IADD R16, R48, 0x1, -R5 ;  /* 0x0000000130107824 */ /* 0x000fe400078e0a05 */
[----:B------:R-:W-:Y:S02]  /*11d0*/  IMAD R0, R0, c[0x0][0x1a8], RZ ;  /* 0x00006a0000007a24 */ /* 0x000fe400078e02ff */
[----:B------:R-:W-:Y:S01]  /*11e0*/  IMAD.SHL.U32 R5, R19, 0x40, RZ ;  /* 0x0000004013057824 */ /* 0x000fe200078e00ff */
[----:B------:R-:W-:Y:S01]  /*11f0*/  LEA.HI R17, R16, R16, RZ, 0x1 ;  /* 0x0000001010117211 */ /* 0x000fe200078f08ff */
[----:B------:R-:W-:Y:S02]  /*1200*/  IMAD.IADD R3, R3, 0x1, R6 ;  /* 0x0000000103037824 */ /* 0x000fe400078e0206 */
[C---:B------:R-:W-:Y:S01]  /*1210*/  IMAD R6, R4.reuse, c[0x0][0x1ac], R0 ;  /* 0x00006b0004067a24 */ /* 0x040fe200078e0200 */
[----:B------:R-:W-:Y:S01]  /*1220*/  LOP3.LUT R0, R5, 0xc0, RZ, 0xc0, !PT ;  /* 0x000000c005007812 */ /* 0x000fe200078ec0ff */
[----:B------:R-:W-:Y:S01]  /*1230*/  IMAD.WIDE.U32 R2, R4, c[0x0][0x1a8], R2 ;  /* 0x00006a0004027a25 */ /* 0x000fe200078e0002 */
[----:B------:R-:W-:-:S02]  /*1240*/  SHF.R.S32.HI R5, RZ, 0x1, R17 ;  /* 0x00000001ff057819 */ /* 0x000fc40000011411 */
[----:B------:R-:W-:Y:S01]  /*1250*/  SHF.R.S32.HI R4, RZ, 0x1f, R17 ;  /* 0x0000001fff047819 */ /* 0x000fe20000011411 */
[----:B------:R-:W-:Y:S01]  /*1260*/  IMAD.IADD R6, R3, 0x1, R6 ;  /* 0x0000000103067824 */ /* 0x000fe200078e0206 */
[----:B------:R-:W-:Y:S02]  /*1270*/  SHF.R.U32.HI R7, RZ, 0x3, R0 ;  /* 0x00000003ff077819 */ /* 0x000fe40000011600 */
[----:B------:R-:W-:Y:S02]  /*1280*/  LOP3.LUT R0, R0, 0x18, R226, 0xf8, !PT ;  /* 0x0000001800007812 */ /* 0x000fe400078ef8e2 */
[----:B------:R-:W-:Y:S02]  /*1290*/  LEA.HI R3, R4, R5, RZ, 0x2 ;  /* 0x0000000504037211 */ /* 0x000fe400078f10ff */
[----:B------:R-:W-:Y:S02]  /*12a0*/  LEA R14, P0, R2, c[0x0][0x160], 0x1 ;  /* 0x00005800020e7a11 */ /* 0x000fe400078008ff */
[----:B------:R-:W-:-:S02]  /*12b0*/  LOP3.LUT R4, R0, R7, RZ, 0x3c, !PT ;  /* 0x0000000700047212 */ /* 0x000fc400078e3cff */
[----:B------:R-:W-:Y:S02]  /*12c0*/  LOP3.LUT R0, R3, 0xfffffffc, RZ, 0xc0, !PT ;  /* 0xfffffffc03007812 */ /* 0x000fe400078ec0ff */
[----:B------:R-:W-:Y:S02]  /*12d0*/  LEA.HI.X R13, R2, c[0x0][0x164], R6, 0x1, P0 ;  /* 0x00005900020d7a11 */ /* 0x000fe400000f0c06 */
[----:B------:R-:W-:Y:S01]  /*12e0*/  LEA.HI R6, R22, R22, RZ, 0x1 ;  /* 0x0000001616067211 */ /* 0x000fe200078f08ff */
[----:B------:R-:W-:Y:S01]  /*12f0*/  IMAD.IADD R18, R5, 0x1, -R0 ;  /* 0x0000000105127824 */ /* 0x000fe200078e0a00 */
[----:B------:R2:W1:Y:S01]  /*1300*/  SHFL.IDX PT, R2, R14, RZ, 0x1c1f ;  /* 0x001c1fff0e027589 */ /* 0x00046200000e0000 */
[----:B------:R-:W-:Y:S01]  /*1310*/  IMAD.MOV.U32 R5, RZ, RZ, 0x10 ;  /* 0x00000010ff057424 */ /* 0x000fe200078e00ff */
[----:B------:R-:W-:Y:S02]  /*1320*/  LOP3.LUT R0, R6, 0x7fffffe, RZ, 0xc0, !PT ;  /* 0x07fffffe06007812 */ /* 0x000fe400078ec0ff */
[----:B------:R-:W-:Y:S01]  /*1330*/  LOP3.LUT P0, RZ, R18, 0x2, RZ, 0xc0, !PT ;  /* 0x0000000212ff7812 */ /* 0x000fe2000780c0ff */
[----:B------:R2:W3:Y:S02]  /*1340*/  SHFL.IDX PT, R3, R13, RZ, 0x1c1f ;  /* 0x001c1fff0d037589 */ /* 0x0004e400000e0000 */
[----:B------:R-:W-:-:S04]  /*1350*/  IMAD.IADD R0, R22, 0x1, -R0 ;  /* 0x0000000116007824 */ /* 0x000fc800078e0a00 */
[----:B------:R-:W-:-:S04]  /*1360*/  IMAD R0, R125, 0x8, R0 ;  /* 0x000000087d007824 */ /* 0x000fc800078e0200 */
[----:B------:R-:W-:Y:S01]  /*1370*/  IMAD.U32 R222, R0, 0x20, R4 ;  /* 0x0000002000de7824 */ /* 0x000fe200078e0004 */
[----:B------:R-:W-:Y:S01]  /*1380*/  SEL R4, R5, 0xfffffff0, !P0 ;  /* 0xfffffff005047807 */ /* 0x000fe20004000000 */
[----:B------:R-:W-:Y:S01]  /*1390*/  @!P1 IMAD.MOV.U32 R15, RZ, RZ, R52 ;  /* 0x000000ffff0f9224 */ /* 0x000fe200078e0034 */
[C---:B------:R-:W-:Y:S02]  /*13a0*/  IADD3 R52, R226.reuse, 0x20, RZ ;  /* 0x00000020e2347810 */ /* 0x040fe40007ffe0ff */
[----:B------:R-:W-:Y:S02]  /*13b0*/  ISETP.GE.AND P1, PT, R226, c[0x0][0x198], PT ;  /* 0x00006600e2007a0c */ /* 0x000fe40003f26270 */
[----:B------:R-:W-:Y:S01]  /*13c0*/  ISETP.GE.AND P2, PT, R52, c[0x0][0x198], PT ;  /* 0x0000660034007a0c */ /* 0x000fe20003f46270 */
[----:B------:R-:W-:Y:S07]  /*13d0*/  @P4 BRA `(.L_x_283) ;  /* 0x000000e000004947 */ /* 0x000fee0003800000 */
[----:B-123--:R-:W-:Y:S01]  /*13e0*/  SHF.R.S32.HI R5, RZ, 0x1f, R52 ;  /* 0x0000001fff057819 */ /* 0x00efe20000011434 */
[----:B------:R-:W-:Y:S01]  /*13f0*/  IMAD.WIDE R8, R226, 0x2, R2 ;  /* 0x00000002e2087825 */ /* 0x000fe200078e0202 */
[----:B------:R-:W-:-:S02]  /*1400*/  SHF.R.S32.HI R0, RZ, 0x1f, R51 ;  /* 0x0000001fff007819 */ /* 0x000fc40000011433 */
[----:B------:R-:W-:Y:S02]  /*1410*/  LEA.HI R5, R5, R52, RZ, 0x3 ;  /* 0x0000003405057211 */ /* 0x000fe400078f18ff */
[----:B------:R-:W-:Y:S02]  /*1420*/  LEA.HI R0, R0, R51, RZ, 0x3 ;  /* 0x0000003300007211 */ /* 0x000fe400078f18ff */
        /* <DEDUP_REMOVED lines=9> */
.L_x_283:
[----:B-123--:R-:W-:Y:S05]  /*14c0*/  BSYNC B0 ;  /* 0x0000000000007941 */ /* 0x00efea0003800000 */
.L_x_282:
        /* <DEDUP_REMOVED lines=20> */
.L_x_285:
[----:B------:R-:W-:Y:S05]  /*1610*/  BSYNC B0 ;  /* 0x0000000000007941 */ /* 0x000fea0003800000 */
.L_x_284:
        /* <DEDUP_REMOVED lines=20> */
.L_x_287:
[----:B------:R-:W-:Y:S05]  /*1760*/  BSYNC B0 ;  /* 0x0000000000007941 */ /* 0x000fea0003800000 */
.L_x_286:
[----:B---3--:R-:W-:Y:S01]  /*1770*/  SHFL.IDX PT, R2, R14, 0x3, 0x1c1f ;  /* 0x007c1f000e027f89 */ /* 0x008fe200000e0000 */
[----:B------:R-:W-:Y:S01]  /*1780*/  IADD3 R0, R11, 0x60, RZ ;  /* 0x000000600b007810 */ /* 0x000fe20007ffe0ff */
[----:B------:R-:W-:Y:S01]  /*1790*/  IMAD.MOV.U32 R5, RZ, RZ, c[0x0][0x2b8] ;  /* 0x0000ae00ff057624 */ /* 0x000fe200078e00ff */
[----:B------:R-:W-:Y:S01]  /*17a0*/  SHF.R.S32.HI R9, RZ, 0x1f, R51 ;  /* 0x0000001fff097819 */ /* 0x000fe20000011433 */
[----:B----4-:R3:W4:Y:S01]  /*17b0*/  SHFL.IDX PT, R3, R13, 0x3, 0x1c1f ;  /* 0x007c1f000d037f89 */ /* 0x01072200000e0000 */
[----:B------:R-:W-:Y:S01]  /*17c0*/  ISETP.GE.AND P0, PT, R0, R12, PT ;  /* 0x0000000c0000720c */ /* 0x000fe20003f06270 */
[----:B------:R-:W-:Y:S01]  /*17d0*/  IMAD.MOV.U32 R40, RZ, RZ, 0x30 ;  /* 0x00000030ff287424 */ /* 0x000fe200078e00ff */
[----:B------:R-:W-:Y:S01]  /*17e0*/  ISETP.NE.AND P4, PT, R5, 0x1, PT ;  /* 0x000000010500780c */ /* 0x000fe20003f85270 */
[----:B------:R-:W-:Y:S01]  /*17f0*/  IMAD.SHL.U32 R222, R222, 0x2, RZ ;  /* 0x00000002dede7824 */ /* 0x000fe200078e00ff */
[----:B------:R-:W-:Y:S01]  /*1800*/  SHF.R.S32.HI R5, RZ, 0x1f, R52 ;  /* 0x0000001fff057819 */ /* 0x000fe20000011434 */
[----:B------:R-:W-:Y:S01]  /*1810*/  IMAD R43, R224, R40, -0x30 ;  /* 0xffffffd0e02b7424 */ /* 0x000fe200078e0228 */
[----:B-----5:R-:W-:Y:S01]  /*1820*/  SHF.R.S32.HI R8, RZ, 0x1f, R15 ;  /* 0x0000001fff087819 */ /* 0x020fe2000001140f */
[----:B------:R-:W-:Y:S01]  /*1830*/  IMAD.MOV.U32 R223, RZ, RZ, RZ ;  /* 0x000000ffffdf7224 */ /* 0x000fe200078e00ff */
[----:B------:R-:W-:Y:S01]  /*1840*/  LEA.HI R5, R5, R52, RZ, 0x3 ;  /* 0x0000003405057211 */ /* 0x000fe200078f18ff */
[----:B------:R-:W-:Y:S01]  /*1850*/  IMAD.IADD R0, R31, 0x1, R43 ;  /* 0x000000011f007824 */ /* 0x000fe200078e022b */
[----:B------:R-:W-:-:S02]  /*1860*/  LEA.HI R9, R9, R51, RZ, 0x3 ;  /* 0x0000003309097211 */ /* 0x000fc400078f18ff */
[----:B------:R-:W-:Y:S01]  /*1870*/  LOP3.LUT R50, R5, 0xfffffff8, RZ, 0xc0, !PT ;  /* 0xfffffff805327812 */ /* 0x000fe200078ec0ff */
[----:B-123--:R-:W-:-:S04]  /*1880*/  IMAD.WIDE.U32 R12, R15, c[0x0][0x2b0], RZ ;  /* 0x0000ac000f0c7a25 */ /* 0x00efc800078e00ff */
[----:B----4-:R-:W-:Y:S01]  /*1890*/  @!P0 IMAD.WIDE R6, R226, 0x2, R2 ;  /* 0x00000002e2068825 */ /* 0x010fe200078e0202 */
[----:B------:R-:W-:Y:S04]  /*18a0*/  STL.64 [R1+0x30], R12 ;  /* 0x0000300c01007387 */ /* 0x000fe80000100a00 */
[----:B------:R-:W-:Y:S01]  /*18b0*/  @!PT LDS RZ, [RZ] ;  /* 0x00000000fffff984 */ /* 0x000fe20000000800 */
[----:B------:R1:W-:Y:S01]  /*18c0*/  @!P0 LDGSTS.E.BYPASS.LTC128B.128 [R222+0x7880], [R6.64], !P1 ;  /* 0x0788000006de8fae */ /* 0x0003e2000c901d46 */
[----:B------:R-:W-:-:S04]  /*18d0*/  ISETP.GE.AND P1, PT, R0, R229, PT ;  /* 0x000000e50000720c */ /* 0x000fc80003f26270 */
[----:B------:R-:W-:Y:S01]  /*18e0*/  ISETP.GT.OR P1, PT, R31, 0x2f, P1 ;  /* 0x0000002f1f00780c */ /* 0x000fe20000f24670 */
[----:B-1----:R-:W-:Y:S02]  /*18f0*/  IMAD R6, R8, c[0x0][0x2b0], RZ ;  /* 0x0000ac0008067a24 */ /* 0x002fe400078e02ff */
[----:B------:R-:W-:Y:S01]  /*1900*/  IMAD.IADD R8, R0, 0x1, R49 ;  /* 0x0000000100087824 */ /* 0x000fe200078e0231 */
[----:B------:R-:W-:Y:S01]  /*1910*/  LOP3.LUT R49, R9, 0xfffffff8, RZ, 0xc0, !PT ;  /* 0xfffffff809317812 */ /* 0x000fe200078ec0ff */
[----:B------:R-:W-:Y:S02]  /*1920*/  IMAD R10, R15, c[0x0][0x2b4], R6 ;  /* 0x0000ad000f0a7a24 */ /* 0x000fe400078e0206 */
[----:B------:R-:W-:-:S04]  /*1930*/  @!P0 IMAD.WIDE R6, R50, 0x2, R2 ;  /* 0x0000000232068825 */ /* 0x000fc800078e0202 */
[----:B------:R-:W-:Y:S01]  /*1940*/  @!P0 IMAD.WIDE R2, R49, 0x2, R2 ;  /* 0x0000000231028825 */ /* 0x000fe200078e0202 */
[----:B------:R1:W-:Y:S03]  /*1950*/  @!P0 LDGSTS.E.BYPASS.LTC128B.128 [R222+0x9880], [R6.64], !P2 ;  /* 0x0988000006de8fae */ /* 0x0003e6000d101d46 */
[----:B------:R-:W-:Y:S01]  /*1960*/  @P4 IMAD.HI.U32 R5, R8, c[0x0][0x2bc], RZ ;  /* 0x0000af0008054a27 */ /* 0x000fe200078e00ff */
[----:B------:R2:W-:Y:S03]  /*1970*/  @!P0 LDGSTS.E.BYPASS.LTC128B.128 [R222+0xb880], [R2.64], !P3 ;  /* 0x0b88000002de8fae */ /* 0x0005e6000d901d46 */
[----:B------:R-:W-:Y:S01]  /*1980*/  IMAD.MOV.U32 R0, RZ, RZ, R8 ;  /* 0x000000ffff007224 */ /* 0x000fe200078e0008 */
[----:B------:R-:W0:Y:S01]  /*1990*/  LDGDEPBAR ;  /* 0x00000000000079af */ /* 0x000e220000000000 */
[----:B------:R-:W-:Y:S01]  /*19a0*/  @P4 SHF.R.U32.HI R0, RZ, c[0x0][0x2c0], R5 ;  /* 0x0000b000ff004a19 */ /* 0x000fe20000011605 */
[----:B------:R-:W-:-:S03]  /*19b0*/  IMAD.IADD R11, R13, 0x1, R10 ;  /* 0x000000010d0b7824 */ /* 0x000fc600078e020a */
[C---:B------:R-:W-:Y:S02]  /*19c0*/  @!P1 IADD3 R5, P2, R0.reuse, R12, RZ ;  /* 0x0000000c00059210 */ /* 0x040fe40007f5e0ff */
[----:B------:R3:W-:Y:S02]  /*19d0*/  STL [R1+0x38], R11 ;  /* 0x0000380b01007387 */ /* 0x0007e40000100800 */
[----:B-1----:R-:W-:Y:S02]  /*19e0*/  @!P1 LEA.HI.X.SX32 R7, R0, R11, 0x1, P2 ;  /* 0x0000000b00079211 */ /* 0x002fe400010f0eff */
[----:B------:R-:W-:-:S04]  /*19f0*/  @!P1 LEA R6, P2, R5, c[0x0][0x2a0], 0x2 ;  /* 0x0000a80005069a11 */ /* 0x000fc800078410ff */
[----:B------:R-:W-:Y:S01]  /*1a00*/  @!P1 LEA.HI.X R7, R5, c[0x0][0x2a4], R7, 0x2, P2 ;  /* 0x0000a90005079a11 */ /* 0x000fe200010f1407 */
[----:B------:R-:W-:Y:S06]  /*1a10*/  BAR.SYNC.DEFER_BLOCKING 0x0 ;  /* 0x0000000000007b1d */ /* 0x000fec0000010000 */
[----:B------:R-:W4:Y:S01]  /*1a20*/  @!P1 LDG.E R223, [R6.64] ;  /* 0x0000000606df9981 */ /* 0x000f22000c1e1900 */
[----:B------:R-:W-:Y:S01]  /*1a30*/  IMAD.MOV R0, RZ, RZ, -R0 ;  /* 0x000000ffff007224 */ /* 0x000fe200078e0a00 */
[----:B------:R-:W-:Y:S01]  /*1a40*/  ISETP.GE.AND P6, PT, R226, c[0x0][0x1d4], PT ;  /* 0x00007500e2007a0c */ /* 0x000fe20003fc6270 */
[----:B---3--:R-:W-:Y:S01]  /*1a50*/  IMAD.WIDE.U32 R10, R29, c[0x0][0x1e8], RZ ;  /* 0x00007a001d0a7a25 */ /* 0x008fe200078e00ff */
[----:B------:R-:W-:Y:S01]  /*1a60*/  ISETP.GE.AND P5, PT, R52, c[0x0][0x1d4], PT ;  /* 0x0000750034007a0c */ /* 0x000fe20003fa6270 */
[----:B------:R-:W-:Y:S01]  /*1a70*/  BSSY B0, `(.L_x_288) ;  /* 0x00000ac000007945 */ /* 0x000fe20003800000 */
[----:B------:R-:W-:Y:S01]  /*1a80*/  ISETP.GE.AND P4, PT, R51, c[0x0][0x1d4], PT ;  /* 0x0000750033007a0c */ /* 0x000fe20003f86270 */
[----:B------:R-:W-:Y:S01]  /*1a90*/  IMAD R225, R0, c[0x0][0x2b8], R8 ;  /* 0x0000ae0000e17a24 */ /* 0x000fe200078e0208 */
[----:B------:R-:W-:Y:S01]  /*1aa0*/  ISETP.GE.AND P3, PT, R226, c[0x0][0x1d4], PT ;  /* 0x00007500e2007a0c */ /* 0x000fe20003f66270 */
[----:B------:R-:W-:Y:S01]  /*1ab0*/  IMAD R40, R224, -0x30, R40 ;  /* 0xffffffd0e0287824 */ /* 0x000fe200078e0228 */
[----:B------:R-:W-:Y:S01]  /*1ac0*/  ISETP.GE.AND P2, PT, R52, c[0x0][0x1d4], PT ;  /* 0x0000750034007a0c */ /* 0x000fe20003f46270 */
[----:B--2---:R-:W-:Y:S01]  /*1ad0*/  IMAD.WIDE.U32 R2, R225, c[0x0][0x1e0], RZ ;  /* 0x00007800e1027a25 */ /* 0x004fe200078e00ff */
[----:B------:R-:W-:-:S02]  /*1ae0*/  SHF.R.S32.HI R12, RZ, 0x1f, R225 ;  /* 0x0000001fff0c7819 */ /* 0x000fc400000114e1 */
[----:B------:R-:W-:Y:S01]  /*1af0*/  ISETP.GE.AND P1, PT, R51, c[0x0][0x1d4], PT ;  /* 0x0000750033007a0c */ /* 0x000fe20003f26270 */
[----:B------:R-:W-:Y:S01]  /*1b00*/  IMAD.IADD R42, R229, 0x1, R40 ;  /* 0x00000001e52a7824 */ /* 0x000fe200078e0228 */
[----:B------:R-:W-:Y:S01]  /*1b10*/  IADD3 R124, R224, -0x1, RZ ;  /* 0xffffffffe07c7810 */ /* 0x000fe20007ffe0ff */
[----:B------:R-:W-:Y:S02]  /*1b20*/  IMAD R0, R12, c[0x0][0x1e0], RZ ;  /* 0x000078000c007a24 */ /* 0x000fe400078e02ff */
[----:B------:R-:W-:-:S04]  /*1b30*/  IMAD.WIDE.U32 R14, R29, c[0x0][0x210], RZ ;  /* 0x000084001d0e7a25 */ /* 0x000fc800078e00ff */
[----:B------:R-:W-:-:S04]  /*1b40*/  IMAD R0, R225, c[0x0][0x1e4], R0 ;  /* 0x00007900e1007a24 */ /* 0x000fc800078e0200 */
[----:B------:R-:W-:Y:S02]  /*1b50*/  IMAD.IADD R3, R3, 0x1, R0 ;  /* 0x0000000103037824 */ /* 0x000fe400078e0200 */
[----:B------:R-:W-:-:S04]  /*1b60*/  IMAD R0, R61, c[0x0][0x1e8], RZ ;  /* 0x00007a003d007a24 */ /* 0x000fc800078e02ff */
[----:B------:R-:W-:-:S04]  /*1b70*/  IMAD R0, R29, c[0x0][0x1ec], R0 ;  /* 0x00007b001d007a24 */ /* 0x000fc800078e0200 */
[----:B------:R-:W-:Y:S01]  /*1b80*/  IMAD.IADD R9, R11, 0x1, R0 ;  /* 0x000000010b097824 */ /* 0x000fe200078e0200 */
[----:B----4-:R-:W-:Y:S01]  /*1b90*/  SHF.R.S32.HI R13, RZ, 0x1f, R223 ;  /* 0x0000001fff0d7819 */ /* 0x010fe200000114df */
[----:B------:R-:W-:-:S04]  /*1ba0*/  IMAD.WIDE.U32 R2, R223, c[0x0][0x1f0], R2 ;  /* 0x00007c00df027a25 */ /* 0x000fc800078e0002 */
[----:B------:R-:W-:Y:S01]  /*1bb0*/  IMAD R5, R13, c[0x0][0x1f0], RZ ;  /* 0x00007c000d057a24 */ /* 0x000fe200078e02ff */
[----:B------:R-:W-:-:S03]  /*1bc0*/  IADD3 R0, P0, R10, R2, RZ ;  /* 0x000000020a007210 */ /* 0x000fc60007f1e0ff */
[----:B------:R-:W-:-:S05]  /*1bd0*/  IMAD R5, R223, c[0x0][0x1f4], R5 ;  /* 0x00007d00df057a24 */ /* 0x000fca00078e0205 */
[----:B------:R-:W-:Y:S02]  /*1be0*/  IADD3.X R2, R9, R3, R5, P0, !PT ;  /* 0x0000000309027210 */ /* 0x000fe400007fe405 */
[----:B------:R-:W-:Y:S02]  /*1bf0*/  LEA R6, P0, R0, c[0x0][0x1c8], 0x1 ;  /* 0x0000720000067a11 */ /* 0x000fe400078008ff */
[----:B------:R-:W-:Y:S02]  /*1c00*/  IMNMX R5, R42, 0x30, PT ;  /* 0x000000302a057817 */ /* 0x000fe40003800200 */
[----:B------:R-:W-:Y:S02]  /*1c10*/  LEA.HI.X R0, R0, c[0x0][0x1cc], R2, 0x1, P0 ;  /* 0x0000730000007a11 */ /* 0x000fe400000f0c02 */
[----:B------:R-:W-:Y:S01]  /*1c20*/  SHFL.IDX PT, R2, R6, RZ, 0x1c1f ;  /* 0x001c1fff06027589 */ /* 0x000fe200000e0000 */
[----:B------:R-:W-:-:S03]  /*1c30*/  IMAD.IADD R5, R5, 0x1, -R22 ;  /* 0x0000000105057824 */ /* 0x000fc600078e0a16 */
[----:B------:R-:W1:Y:S02]  /*1c40*/  SHFL.IDX PT, R3, R0, RZ, 0x1c1f ;  /* 0x001c1fff00037589 */ /* 0x000e6400000e0000 */
[----:B------:R-:W-:Y:S02]  /*1c50*/  ISETP.GE.AND P0, PT, R5, 0x1, PT ;  /* 0x000000010500780c */ /* 0x000fe40003f06270 */
[----:B------:R-:W-:Y:S04]  /*1c60*/  SHFL.IDX PT, R6, R6, 0x1, 0x1c1f ;  /* 0x003c1f0006067f89 */ /* 0x000fe800000e0000 */
[----:B------:R2:W3:Y:S07]  /*1c70*/  SHFL.IDX PT, R7, R0, 0x1, 0x1c1f ;  /* 0x003c1f0000077f89 */ /* 0x0004ee00000e0000 */
[----:B-1----:R-:W-:-:S04]  /*1c80*/  @P0 IMAD.WIDE R10, R226, 0x2, R2 ;  /* 0x00000002e20a0825 */ /* 0x002fc800078e0202 */
[--C-:B------:R-:W-:Y:S01]  /*1c90*/  @P0 IMAD.WIDE R8, R50, 0x2, R2.reuse ;  /* 0x0000000232080825 */ /* 0x100fe200078e0202 */
[----:B------:R3:W-:Y:S03]  /*1ca0*/  @P0 LDGSTS.E.BYPASS.LTC128B.128 [R222+0x3c80], [R10.64], !P6 ;  /* 0x03c800000ade0fae */ /* 0x0007e6000f101d46 */
[----:B------:R-:W-:Y:S01]  /*1cb0*/  @P0 IMAD.WIDE R2, R49, 0x2, R2 ;  /* 0x0000000231020825 */ /* 0x000fe200078e0202 */
[----:B------:R1:W-:Y:S03]  /*1cc0*/  @P0 LDGSTS.E.BYPASS.LTC128B.128 [R222+0x4880], [R8.64], !P5 ;  /* 0x0488000008de0fae */ /* 0x0003e6000e901d46 */
[----:B--2---:R-:W-:Y:S01]  /*1cd0*/  IMAD R0, R12, c[0x0][0x208], RZ ;  /* 0x000082000c007a24 */ /* 0x004fe200078e02ff */
[----:B------:R2:W-:Y:S01]  /*1ce0*/  @P0 LDGSTS.E.BYPASS.LTC128B.128 [R222+0x5480], [R2.64], !P4 ;  /* 0x0548000002de0fae */ /* 0x0005e2000e101d46 */
[----:B------:R-:W-:Y:S01]  /*1cf0*/  ISETP.GT.AND P0, PT, R5, 0x20, PT ;  /* 0x000000200500780c */ /* 0x000fe20003f04270 */
[----:B------:R-:W-:-:S02]  /*1d00*/  IMAD R5, R13, c[0x0][0x218], RZ ;  /* 0x000086000d057a24 */ /* 0x000fc400078e02ff */
[----:B------:R-:W-:Y:S02]  /*1d10*/  IMAD R0, R225, c[0x0][0x20c], R0 ;  /* 0x00008300e1007a24 */ /* 0x000fe400078e0200 */
[----:B------:R-:W-:-:S08]  /*1d20*/  IMAD R5, R223, c[0x0][0x21c], R5 ;  /* 0x00008700df057a24 */ /* 0x000fd000078e0205 */
[----:B---3--:R-:W-:-:S04]  /*1d30*/  @P0 IMAD.WIDE R10, R226, 0x2, R6 ;  /* 0x00000002e20a0825 */ /* 0x008fc800078e0206 */
[--C-:B-1----:R-:W-:Y:S01]  /*1d40*/  @P0 IMAD.WIDE R8, R50, 0x2, R6.reuse ;  /* 0x0000000232080825 */ /* 0x102fe200078e0206 */
[----:B------:R1:W-:Y:S03]  /*1d50*/  @P0 LDGSTS.E.BYPASS.LTC128B.128 [R222+0x4480], [R10.64], !P6 ;  /* 0x044800000ade0fae */ /* 0x0003e6000f101d46 */
[----:B------:R-:W-:Y:S01]  /*1d60*/  @P0 IMAD.WIDE R6, R49, 0x2, R6 ;  /* 0x0000000231060825 */ /* 0x000fe200078e0206 */
[----:B------:R3:W-:Y:S03]  /*1d70*/  @P0 LDGSTS.E.BYPASS.LTC128B.128 [R222+0x5080], [R8.64], !P5 ;  /* 0x0508000008de0fae */ /* 0x0007e6000e901d46 */
[----:B--2---:R-:W-:Y:S01]  /*1d80*/  IMAD.WIDE.U32 R2, R225, c[0x0][0x208], RZ ;  /* 0x00008200e1027a25 */ /* 0x004fe200078e00ff */
[----:B------:R2:W-:Y:S01]  /*1d90*/  @P0 LDGSTS.E.BYPASS.LTC128B.128 [R222+0x5c80], [R6.64], !P4 ;  /* 0x05c8000006de0fae */ /* 0x0005e2000e101d46 */
[----:B------:R-:W-:-:S02]  /*1da0*/  ISETP.GT.AND P4, PT, R31, 0x2f, PT ;  /* 0x0000002f1f00780c */ /* 0x000fc40003f84270 */
[----:B------:R-:W-:Y:S01]  /*1db0*/  IMAD.IADD R3, R3, 0x1, R0 ;  /* 0x0000000103037824 */ /* 0x000fe200078e0200 */
[----:B------:R-:W0:Y:S01]  /*1dc0*/  LDGDEPBAR ;  /* 0x00000000000079af */ /* 0x000e220000000000 */
[----:B------:R-:W-:Y:S02]  /*1dd0*/  IMAD R0, R61, c[0x0][0x210], RZ ;  /* 0x000084003d007a24 */ /* 0x000fe400078e02ff */
[----:B------:R-:W-:-:S04]  /*1de0*/  IMAD.WIDE.U32 R2, R223, c[0x0][0x218], R2 ;  /* 0x00008600df027a25 */ /* 0x000fc800078e0002 */
[----:B------:R-:W-:Y:S01]  /*1df0*/  IMAD R0, R29, c[0x0][0x214], R0 ;  /* 0x000085001d007a24 */ /* 0x000fe200078e0200 */
[----:B------:R-:W-:-:S03]  /*1e00*/  IADD3 R2, P0, R14, R2, RZ ;  /* 0x000000020e027210 */ /* 0x000fc60007f1e0ff */
[----:B-1----:R-:W-:Y:S01]  /*1e10*/  IMAD.IADD R11, R15, 0x1, R0 ;  /* 0x000000010f0b7824 */ /* 0x002fe200078e0200 */
[----:B------:R-:W-:Y:S02]  /*1e20*/  SHF.R.S32.HI R10, RZ, 0x4, R20 ;  /* 0x00000004ff0a7819 */ /* 0x000fe40000011414 */
[----:B---3--:R-:W-:Y:S02]  /*1e30*/  LOP3.LUT R8, R17, 0x7fffffe, RZ, 0xc0, !PT ;  /* 0x07fffffe11087812 */ /* 0x008fe400078ec0ff */
[----:B------:R-:W-:Y:S02]  /*1e40*/  IADD3.X R3, R11, R3, R5, P0, !PT ;  /* 0x000000030b037210 */ /* 0x000fe400007fe405 */
[----:B--2---:R-:W-:Y:S01]  /*1e50*/  LOP3.LUT R7, R21, 0xfffffff8, RZ, 0xc0, !PT ;  /* 0xfffffff815077812 */ /* 0x004fe200078ec0ff */
[----:B------:R-:W-:Y:S01]  /*1e60*/  IMAD.IADD R29, R16, 0x1, -R8 ;  /* 0x00000001101d7824 */ /* 0x000fe200078e0a08 */
[----:B------:R-:W-:Y:S01]  /*1e70*/  LEA.HI R6, R20, R10, RZ, 0x1 ;  /* 0x0000000a14067211 */ /* 0x000fe200078f08ff */
[----:B------:R-:W-:-:S04]  /*1e80*/  DEPBAR.LE SB0, 0x1 ;  /* 0x000080400000791a */ /* 0x000fc80000000000 */
[----:B------:R-:W-:Y:S01]  /*1e90*/  IMAD.IADD R7, R48, 0x1, -R7 ;  /* 0x0000000130077824 */ /* 0x000fe200078e0a07 */
[----:B------:R-:W-:Y:S01]  /*1ea0*/  LEA R30, P0, R2, c[0x0][0x1f8], 0x1 ;  /* 0x00007e00021e7a11 */ /* 0x000fe200078008ff */
[----:B------:R-:W-:-:S04]  /*1eb0*/  DEPBAR.LE SB0, 0x0 ;  /* 0x000080000000791a */ /* 0x000fc80000000000 */
[C---:B------:R-:W-:Y:S01]  /*1ec0*/  LEA.HI R0, R7.reuse, R7, RZ, 0x1 ;  /* 0x0000000707007211 */ /* 0x040fe200078f08ff */
[----:B------:R-:W-:Y:S01]  /*1ed0*/  SHFL.IDX PT, R24, R30, RZ, 0x1c1f ;  /* 0x001c1fff1e187589 */ /* 0x000fe200000e0000 */
[----:B------:R-:W-:Y:S02]  /*1ee0*/  SHF.R.S32.HI R9, RZ, 0x1f, R16 ;  /* 0x0000001fff097819 */ /* 0x000fe40000011410 */
[----:B------:R-:W-:Y:S02]  /*1ef0*/  LOP3.LUT R5, R0, 0x3fffffe, RZ, 0xc0, !PT ;  /* 0x03fffffe00057812 */ /* 0x000fe400078ec0ff */
[----:B------:R-:W-:Y:S02]  /*1f00*/  SHF.R.S32.HI R0, RZ, 0x1, R0 ;  /* 0x00000001ff007819 */ /* 0x000fe40000011400 */
[----:B------:R-:W-:Y:S01]  /*1f10*/  LOP3.LUT R6, R6, 0xfffffffe, RZ, 0xc0, !PT ;  /* 0xfffffffe06067812 */ /* 0x000fe200078ec0ff */
[----:B------:R-:W-:Y:S01]  /*1f20*/  IMAD.IADD R5, R7, 0x1, -R5 ;  /* 0x0000000107057824 */ /* 0x000fe200078e0a05 */
[----:B------:R-:W-:Y:S01]  /*1f30*/  LEA.HI.X R28, R2, c[0x0][0x1fc], R3, 0x1, P0 ;  /* 0x00007f00021c7a11 */ /* 0x000fe200000f0c03 */
[----:B------:R-:W-:Y:S01]  /*1f40*/  IMAD.SHL.U32 R2, R0, 0x40, RZ ;  /* 0x0000004000027824 */ /* 0x000fe200078e00ff */
[----:B------:R-:W-:Y:S01]  /*1f50*/  LEA.HI R9, R9, R16, RZ, 0x3 ;  /* 0x0000001009097211 */ /* 0x000fe200078f18ff */
[----:B------:R-:W-:Y:S01]  /*1f60*/  IMAD.SHL.U32 R3, R18, 0x40, RZ ;  /* 0x0000004012037824 */ /* 0x000fe200078e00ff */
[----:B------:R-:W-:Y:S01]  /*1f70*/  IADD3 R8, R10, -R6, RZ ;  /* 0x800000060a087210 */ /* 0x000fe20007ffe0ff */
[----:B------:R-:W-:Y:S01]  /*1f80*/  IMAD.SHL.U32 R10, R19, 0x8, RZ ;  /* 0x00000008130a7824 */ /* 0x000fe200078e00ff */
[----:B------:R-:W-:Y:S01]  /*1f90*/  BAR.SYNC.DEFER_BLOCKING 0x0 ;  /* 0x0000000000007b1d */ /* 0x000fe20000010000 */
[----:B------:R-:W-:Y:S01]  /*1fa0*/  LOP3.LUT P0, RZ, R0, 0x2, RZ, 0xc0, !PT ;  /* 0x0000000200ff7812 */ /* 0x000fe2000780c0ff */
[----:B------:R-:W-:Y:S01]  /*1fb0*/  IMAD.SHL.U32 R6, R9, 0x20, RZ ;  /* 0x0000002009067824 */ /* 0x000fe200078e00ff */
[----:B------:R-:W-:Y:S01]  /*1fc0*/  LOP3.LUT R0, R2, 0xc0, RZ, 0xc0, !PT ;  /* 0x000000c002007812 */ /* 0x000fe200078ec0ff */
[C---:B------:R-:W-:Y:S01]  /*1fd0*/  IMAD R7, R8.reuse, 0x8, R5 ;  /* 0x0000000808077824 */ /* 0x040fe200078e0205 */
[----:B------:R-:W-:Y:S01]  /*1fe0*/  LOP3.LUT R2, R3, 0xc0, RZ, 0xc0, !PT ;  /* 0x000000c003027812 */ /* 0x000fe200078ec0ff */
[----:B------:R-:W-:Y:S01]  /*1ff0*/  IMAD.SHL.U32 R5, R8, 0x8, RZ ;  /* 0x0000000808057824 */ /* 0x000fe200078e00ff */
[----:B------:R-:W-:Y:S01]  /*2000*/  LOP3.LUT R3, R0, 0x8, R10, 0xf8, !PT ;  /* 0x0000000800037812 */ /* 0x000fe200078ef80a */
[----:B------:R-:W1:Y:S01]  /*2010*/  SHFL.IDX PT, R25, R28, RZ, 0x1c1f ;  /* 0x001c1fff1c197589 */ /* 0x000e6200000e0000 */
[----:B------:R-:W-:-:S02]  /*2020*/  SHF.R.U32.HI R0, RZ, 0x3, R0 ;  /* 0x00000003ff007819 */ /* 0x000fc40000011600 */
[----:B------:R-:W-:Y:S02]  /*2030*/  LOP3.LUT R27, R6, 0xffffff00, RZ, 0xc0, !PT ;  /* 0xffffff00061b7812 */ /* 0x000fe400078ec0ff */
[----:B------:R-:W-:Y:S02]  /*2040*/  LOP3.LUT R0, R3, R0, RZ, 0x3c, !PT ;  /* 0x0000000003007212 */ /* 0x000fe400078e3cff */
[----:B------:R-:W-:Y:S02]  /*2050*/  LOP3.LUT R5, R2, 0x8, R5, 0xf8, !PT ;  /* 0x0000000802057812 */ /* 0x000fe400078ef805 */
[----:B------:R-:W-:Y:S01]  /*2060*/  SHF.R.U32.HI R3, RZ, 0x3, R2 ;  /* 0x00000003ff037819 */ /* 0x000fe20000011602 */
[----:B------:R-:W-:Y:S02]  /*2070*/  IMAD R2, R125, 0x200, R27 ;  /* 0x000002007d027824 */ /* 0x000fe400078e021b */
[----:B------:R-:W-:Y:S01]  /*2080*/  IMAD.U32 R0, R7, 0x20, R0 ;  /* 0x0000002007007824 */ /* 0x000fe200078e0000 */
[----:B------:R-:W-:Y:S01]  /*2090*/  LOP3.LUT R3, R5, R3, RZ, 0x3c, !PT ;  /* 0x0000000305037212 */ /* 0x000fe200078e3cff */
[----:B------:R-:W-:Y:S01]  /*20a0*/  IMAD.IADD R5, R42, 0x1, -R22 ;  /* 0x000000012a057824 */ /* 0x000fe200078e0a16 */
[----:B------:R-:W-:Y:S01]  /*20b0*/  LEA R2, R29, R2, 0x5 ;  /* 0x000000021d027211 */ /* 0x000fe200078e28ff */
[----:B------:R-:W-:-:S04]  /*20c0*/  IMAD.SHL.U32 R208, R0, 0x2, RZ ;  /* 0x0000000200d07824 */ /* 0x000fc800078e00ff */
[----:B------:R-:W-:Y:S01]  /*20d0*/  IMAD.IADD R0, R3, 0x1, R2 ;  /* 0x0000000103007824 */ /* 0x000fe200078e0202 */
[C---:B------:R-:W-:Y:S01]  /*20e0*/  IADD3 R2, R208.reuse, 0x3c80, RZ ;  /* 0x00003c80d0027810 */ /* 0x040fe20007ffe0ff */
[----:B------:R2:W3:Y:S01]  /*20f0*/  LDSM.16.M88.4 R44, [R208+0x3c80] ;  /* 0x003c8000d02c783b */ /* 0x0004e20000000200 */
[----:B------:R-:W-:Y:S01]  /*2100*/  IADD3 R213, R208, 0x3ca0, RZ ;  /* 0x00003ca0d0d57810 */ /* 0x000fe20007ffe0ff */
[----:B------:R-:W-:Y:S01]  /*2110*/  IMAD.SHL.U32 R211, R0, 0x2, RZ ;  /* 0x0000000200d37824 */ /* 0x000fe200078e00ff */
[----:B------:R-:W-:Y:S01]  /*2120*/  @P0 IADD3 R213, R2, -0x20, RZ ;  /* 0xffffffe002d50810 */ /* 0x000fe20007ffe0ff */
[----:B-1----:R-:W-:Y:S01]  /*2130*/  IMAD.WIDE R6, R226, 0x2, R24 ;  /* 0x00000002e2067825 */ /* 0x002fe200078e0218 */
[----:B------:R-:W-:Y:S01]  /*2140*/  ISETP.LT.OR P0, PT, R5, 0x1, P3 ;  /* 0x000000010500780c */ /* 0x000fe20001f01670 */
[----:B------:R2:W1:Y:S01]  /*2150*/  LDSM.16.M88.4 R36, [R208+0x4080] ;  /* 0x00408000d024783b */ /* 0x0004620000000200 */
[----:B------:R-:W-:Y:S01]  /*2160*/  SHF.R.S32.HI R2, RZ, 0x1f, R49 ;  /* 0x0000001fff027819 */ /* 0x000fe20000011431 */
[----:B------:R-:W-:Y:S01]  /*2170*/  IMAD R212, R4, 0x2, R211 ;  /* 0x0000000204d47824 */ /* 0x000fe200078e02d3 */
[----:B------:R-:W-:Y:S01]  /*2180*/  IADD3 R221, R213, 0x400, RZ ;  /* 0x00000400d5dd7810 */ /* 0x000fe20007ffe0ff */
[----:B------:R2:W4:Y:S01]  /*2190*/  LDSM.16.M88.4 R16, [R211+0x6080] ;  /* 0x00608000d310783b */ /* 0x0005220000000200 */
[----:B------:R-:W-:Y:S01]  /*21a0*/  IMAD R0, R29, 0x20, R27 ;  /* 0x000000201d007824 */ /* 0x000fe200078e021b */
[----:B------:R-:W-:-:S02]  /*21b0*/  IADD3 R220, R213, 0x800, RZ ;  /* 0x00000800d5dc7810 */ /* 0x000fc40007ffe0ff */
[----:B------:R2:W1:Y:S01]  /*21c0*/  LDSM.16.M88.4 R12, [R211+0x7080] ;  /* 0x00708000d30c783b */ /* 0x0004620000000200 */
[----:B------:R-:W-:Y:S01]  /*21d0*/  IMAD.IADD R0, R3, 0x1, R0 ;  /* 0x0000000103007824 */ /* 0x000fe200078e0200 */
[----:B------:R-:W-:Y:S02]  /*21e0*/  SHF.R.S32.HI R3, RZ, 0x1f, R50 ;  /* 0x0000001fff037819 */ /* 0x000fe40000011432 */
[----:B------:R2:W1:Y:S04]  /*21f0*/  LDSM.16.M88.4 R32, [R208+0x4480] ;  /* 0x00448000d020783b */ /* 0x0004680000000200 */
        /* <DEDUP_REMOVED lines=12> */
[----:B--2---:R-:W-:-:S05]  /*22c0*/  IMAD.WIDE R6, R50, 0x2, R24 ;  /* 0x0000000232067825 */ /* 0x004fca00078e0218 */
[----:B------:R2:W-:Y:S01]  /*22d0*/  LDGSTS.E.BYPASS.LTC128B.128 [R222+0x2480], [R6.64], !P0 ;  /* 0x0248000006de7fae */ /* 0x0005e2000c101d46 */
[----:B------:R-:W-:Y:S01]  /*22e0*/  ISETP.LT.OR P0, PT, R5, 0x1, P1 ;  /* 0x000000010500780c */ /* 0x000fe20000f01670 */
[----:B--2---:R-:W-:-:S12]  /*22f0*/  IMAD.WIDE R6, R49, 0x2, R24 ;  /* 0x0000000231067825 */ /* 0x004fd800078e0218 */
[----:B------:R2:W-:Y:S01]  /*2300*/  LDGSTS.E.BYPASS.LTC128B.128 [R222+0x3080], [R6.64], !P0 ;  /* 0x0308000006de7fae */ /* 0x0005e2000c101d46 */
[----:B------:R-:W-:Y:S02]  /*2310*/  ISETP.GT.AND P0, PT, R48, 0x3f, PT ;  /* 0x0000003f3000780c */ /* 0x000fe40003f04270 */
[----:B--2---:R-:W-:-:S11]  /*2320*/  SHF.R.S32.HI R6, RZ, 0x1f, R226 ;  /* 0x0000001fff067819 */ /* 0x004fd600000114e2 */
[----:B------:R-:W-:Y:S05]  /*2330*/  @P0 BRA `(.L_x_289) ;  /* 0x000001f000000947 */ /* 0x000fea0003800000 */
[----:B-1-34-:R-:W-:Y:S05]  /*2340*/  BRA.DIV ~URZ, `(.L_x_290) ;  /* 0x000132327f007947 */ /* 0x01afea000b800000 */
[----:B------:R1:W2:Y:S04]  /*2350*/  SHFL.IDX PT, R6, R28, 0x1, 0x1c1f ;  /* 0x003c1f001c067f89 */ /* 0x0002a800000e0000 */
[----:B------:R1:W3:Y:S02]  /*2360*/  SHFL.IDX PT, R2, R30, 0x1, 0x1c1f ;  /* 0x003c1f001e027f89 */ /* 0x0002e400000e0000 */
.L_x_384:
[----:B------:R-:W4:Y:S04]  /*2370*/  LDL R31, [R1+0x40] ;  /* 0x00004000011f7983 */ /* 0x000f280000100800 */
[----:B------:R-:W5:Y:S01]  /*2380*/  LDL R29, [R1+0x3c] ;  /* 0x00003c00011d7983 */ /* 0x000f620000100800 */
[C---:B------:R-:W-:Y:S02]  /*2390*/  IADD3 R3, R226.reuse, 0x20, RZ ;  /* 0x00000020e2037810 */ /* 0x040fe40007ffe0ff */
[----:B-1----:R-:W-:-:S02]  /*23a0*/  IADD3 R30, R226, 0x20, RZ ;  /* 0x00000020e21e7810 */ /* 0x002fc40007ffe0ff */
[----:B------:R-:W-:Y:S02]  /*23b0*/  SHF.R.S32.HI R3, RZ, 0x1f, R3 ;  /* 0x0000001fff037819 */ /* 0x000fe40000011403 */
[C---:B------:R-:W-:Y:S02]  /*23c0*/  IADD3 R7, R226.reuse, 0x40, RZ ;  /* 0x00000040e2077810 */ /* 0x040fe40007ffe0ff */
[----:B------:R-:W-:Y:S02]  /*23d0*/  LEA.HI R3, R3, R30, RZ, 0x3 ;  /* 0x0000001e03037211 */ /* 0x000fe400078f18ff */
[C---:B------:R-:W-:Y:S02]  /*23e0*/  IADD3 R28, R226.reuse, 0x40, RZ ;  /* 0x00000040e21c7810 */ /* 0x040fe40007ffe0ff */
[----:B------:R-:W-:Y:S02]  /*23f0*/  SHF.R.S32.HI R7, RZ, 0x1f, R7 ;  /* 0x0000001fff077819 */ /* 0x000fe40000011407 */
[----:B---3--:R-:W-:-:S02]  /*2400*/  LEA R26, P0, R226, R2, 0x1 ;  /* 0x00000002e21a7211 */ /* 0x008fc400078008ff */
[----:B------:R-:W-:Y:S02]  /*2410*/  SHF.R.S32.HI R24, RZ, 0x1f, R226 ;  /* 0x0000001fff187819 */ /* 0x000fe400000114e2 */
[----:B------:R-:W-:Y:S02]  /*2420*/  LOP3.LUT R3, R3, 0xfffffff8, RZ, 0xc0, !PT ;  /* 0xfffffff803037812 */ /* 0x000fe400078ec0ff */
[----:B------:R-:W-:Y:S02]  /*2430*/  LEA.HI R7, R7, R28, RZ, 0x3 ;  /* 0x0000001c07077211 */ /* 0x000fe400078f18ff */
[----:B--2---:R-:W-:Y:S02]  /*2440*/  LEA.HI.X R27, R226, R6, R24, 0x1, P0 ;  /* 0x00000006e21b7211 */ /* 0x004fe400000f0c18 */
[----:B------:R-:W-:Y:S02]  /*2450*/  LEA R24, P0, R3, R2, 0x1 ;  /* 0x0000000203187211 */ /* 0x000fe400078008ff */
[----:B------:R-:W-:-:S02]  /*2460*/  LOP3.LUT R7, R7, 0xfffffff8, RZ, 0xc0, !PT ;  /* 0xfffffff807077812 */ /* 0x000fc400078ec0ff */
        /* <DEDUP_REMOVED lines=12> */
.L_x_289:
[----:B-1-34-:R-:W-:Y:S05]  /*2530*/  BSYNC B0 ;  /* 0x0000000000007941 */ /* 0x01afea0003800000 */
.L_x_288:
        /* <DEDUP_REMOVED lines=19> */
[C---:B------:R-:W-:Y:S01]  /*2670*/  HMMA.16816.F32 R92, R16.reuse, R38, RZ ;  /* 0x00000026105c723c */ /* 0x040fe200000018ff */
[----:B------:R-:W-:Y:S07]  /*2680*/  LDSM.16.M88.4 R36, [R208+0x4880] ;  /* 0x00488000d024783b */ /* 0x000fee0000000200 */
[----:B------:R-:W-:Y:S01]  /*2690*/  HMMA.16816.F32 R100, R16, R34, RZ ;  /* 0x000000221064723c */ /* 0x000fe200000018ff */
[----:B------:R-:W-:Y:S04]  /*26a0*/  LDSM.16.M88.4 R32, [R208+0x4c80] ;  /* 0x004c8000d020783b */ /* 0x000fe80000000200 */
[----:B------:R-:W-:Y:S03]  /*26b0*/  LDSM.16.M88.4 R16, [R208+0x5080] ;  /* 0x00508000d010783b */ /* 0x000fe60000000200 */
[C---:B------:R-:W-:Y:S01]  /*26c0*/  HMMA.16816.F32 R116, R8.reuse, R64, R56 ;  /* 0x000000400874723c */ /* 0x040fe20000001838 */
[----:B------:R-:W-:Y:S07]  /*26d0*/  LDSM.16.M88.4 R56, [R213+0x1000] ;  /* 0x00100000d538783b */ /* 0x000fee0000000200 */
[C---:B------:R-:W-:Y:S08]  /*26e0*/  HMMA.16816.F32 R112, R8.reuse, R76, R48 ;  /* 0x0000004c0870723c */ /* 0x040ff00000001830 */
        /* <DEDUP_REMOVED lines=33> */
[----:B------:R-:W-:Y:S01]  /*2900*/  HMMA.16816.F32 R116, R24, R56, R112 ;  /* 0x000000381874723c */ /* 0x000fe20000001870 */
[----:B--2---:R-:W-:-:S07]  /*2910*/  ISETP.GT.AND P0, PT, R124, R250, PT ;  /* 0x000000fa7c00720c */ /* 0x004fce0003f04270 */
[C---:B----4-:R-:W-:Y:S08]  /*2920*/  HMMA.16816.F32 R72, R24.reuse, R60, R88 ;  /* 0x0000003c1848723c */ /* 0x050ff00000001858 */
[C---:B------:R-:W-:Y:S08]  /*2930*/  HMMA.16816.F32 R68, R24.reuse, R62, R104 ;  /* 0x0000003e1844723c */ /* 0x040ff00000001868 */
[C---:B------:R-:W-:Y:S08]  /*2940*/  HMMA.16816.F32 R112, R24.reuse, R58, R96 ;  /* 0x0000003a1870723c */ /* 0x040ff00000001860 */
[C---:B-----5:R-:W-:Y:S08]  /*2950*/  HMMA.16816.F32 R120, R24.reuse, R64, R108 ;  /* 0x000000401878723c */ /* 0x060ff0000000186c */
[----:B------:R-:W-:Y:S01]  /*2960*/  HMMA.16816.F32 R108, R24, R66, R84 ;  /* 0x00000042186c723c */ /* 0x000fe20000001854 */
[----:B------:R-:W-:Y:S07]  /*2970*/  LDSM.16.M88.4 R24, [R213+0x2000] ;  /* 0x00200000d518783b */ /* 0x000fee0000000200 */
[C---:B------:R-:W-:Y:S08]  /*2980*/  HMMA.16816.F32 R104, R28.reuse, R60, R80 ;  /* 0x0000003c1c68723c */ /* 0x040ff00000001850 */
[C---:B------:R-:W-:Y:S01]  /*2990*/  HMMA.16816.F32 R96, R28.reuse, R56, R36 ;  /* 0x000000381c60723c */ /* 0x040fe20000001824 */
[----:B------:R-:W-:Y:S07]  /*29a0*/  LDSM.16.M88.4 R36, [R213+0x1800] ;  /* 0x00180000d524783b */ /* 0x000fee0000000200 */
[C---:B------:R-:W-:Y:S08]  /*29b0*/  HMMA.16816.F32 R100, R28.reuse, R62, R76 ;  /* 0x0000003e1c64723c */ /* 0x040ff0000000184c */
        /* <DEDUP_REMOVED lines=8> */
[C---:B------:R-:W-:Y:S08]  /*2a40*/  HMMA.16816.F32 R76, R16.reuse, R54, R68 ;  /* 0x00000036104c723c */ /* 0x040ff00000001844 */
[C---:B------:R-:W-:Y:S08]  /*2a50*/  HMMA.16816.F32 R72, R16.reuse, R48, R116 ;  /* 0x000000301048723c */ /* 0x040ff00000001874 */
[C---:B------:R-:W-:Y:S08]  /*2a60*/  HMMA.16816.F32 R68, R16.reuse, R50, R112 ;  /* 0x000000321044723c */ /* 0x040ff00000001870 */
[C---:B------:R-:W-:Y:S08]  /*2a70*/  HMMA.16816.F32 R64, R16.reuse, R44, R120 ;  /* 0x0000002c1040723c */ /* 0x040ff00000001878 */
[----:B------:R-:W-:Y:S08]  /*2a80*/  HMMA.16816.F32 R60, R16, R46, R108 ;  /* 0x0000002e103c723c */ /* 0x000ff0000000186c */
[C---:B---3--:R-:W-:Y:S08]  /*2a90*/  HMMA.16816.F32 R56, R20.reuse, R52, R104 ;  /* 0x000000341438723c */ /* 0x048ff00000001868 */
[C---:B------:R-:W-:Y:S08]  /*2aa0*/  HMMA.16816.F32 R28, R20.reuse, R48, R96 ;  /* 0x00000030141c723c */ /* 0x040ff00000001860 */
[C---:B------:R-:W-:Y:S08]  /*2ab0*/  HMMA.16816.F32 R52, R20.reuse, R54, R100 ;  /* 0x000000361434723c */ /* 0x040ff00000001864 */
[C---:B------:R-:W-:Y:S08]  /*2ac0*/  HMMA.16816.F32 R48, R20.reuse, R50, R92 ;  /* 0x000000321430723c */ /* 0x040ff0000000185c */
[C---:B------:R-:W-:Y:S08]  /*2ad0*/  HMMA.16816.F32 R16, R20.reuse, R44, R88 ;  /* 0x0000002c1410723c */ /* 0x040ff00000001858 */
[----:B------:R-:W-:Y:S08]  /*2ae0*/  HMMA.16816.F32 R20, R20, R46, R84 ;  /* 0x0000002e1414723c */ /* 0x000ff00000001854 */
[C---:B--2---:R-:W-:Y:S08]  /*2af0*/  HMMA.16816.F32 R80, R8.reuse, R36, R80 ;  /* 0x000000240850723c */ /* 0x044ff00000001850 */
[----:B------:R-:W-:Y:S08]  /*2b00*/  HMMA.16816.F32 R76, R8, R38, R76 ;  /* 0x00000026084c723c */ /* 0x000ff0000000184c */
[C---:B----4-:R-:W-:Y:S08]  /*2b10*/  HMMA.16816.F32 R56, R12.reuse, R36, R56 ;  /* 0x000000240c38723c */ /* 0x050ff00000001838 */
[C---:B------:R-:W-:Y:S08]  /*2b20*/  HMMA.16816.F32 R52, R12.reuse, R38, R52 ;  /* 0x000000260c34723c */ /* 0x040ff00000001834 */
[-C--:B------:R-:W-:Y:S08]  /*2b30*/  HMMA.16816.F32 R44, R12, R32.reuse, R28 ;  /* 0x000000200c2c723c */ /* 0x080ff0000000181c */
[C---:B------:R-:W-:Y:S08]  /*2b40*/  HMMA.16816.F32 R72, R8.reuse, R32, R72 ;  /* 0x000000200848723c */ /* 0x040ff00000001848 */
[C---:B------:R-:W-:Y:S08]  /*2b50*/  HMMA.16816.F32 R68, R8.reuse, R34, R68 ;  /* 0x000000220844723c */ /* 0x040ff00000001844 */
[C---:B------:R-:W-:Y:S08]  /*2b60*/  HMMA.16816.F32 R64, R8.reuse, R24, R64 ;  /* 0x000000180840723c */ /* 0x040ff00000001840 */
[----:B------:R-:W-:Y:S08]  /*2b70*/  HMMA.16816.F32 R60, R8, R26, R60 ;  /* 0x0000001a083c723c */ /* 0x000ff0000000183c */
[C---:B------:R-:W-:Y:S08]  /*2b80*/  HMMA.16816.F32 R48, R12.reuse, R34, R48 ;  /* 0x000000220c30723c */ /* 0x040ff00000001830 */
[C---:B------:R-:W-:Y:S08]  /*2b90*/  HMMA.16816.F32 R36, R12.reuse, R24, R16 ;  /* 0x000000180c24723c */ /* 0x040ff00000001810 */
[----:B------:R-:W-:Y:S01]  /*2ba0*/  HMMA.16816.F32 R28, R12, R26, R20 ;  /* 0x0000001a0c1c723c */ /* 0x000fe20000001814 */
[----:B------:R-:W-:Y:S06]  /*2bb0*/  BAR.SYNC.DEFER_BLOCKING 0x0 ;  /* 0x0000000000007b1d */ /* 0x000fec0000010000 */
[----:B------:R-:W-:Y:S05]  /*2bc0*/  @!P0 BRA `(.L_x_291) ;  /* 0x0000065000008947 */ /* 0x000fea0003800000 */
[----:B------:R-:W2:Y:S04]  /*2bd0*/  LDL R3, [R1+0x28] ;  /* 0x0000280001037983 */ /* 0x000ea80000100800 */
[----:B------:R-:W3:Y:S04]  /*2be0*/  LDL.64 R128, [R1+0x30] ;  /* 0x0000300001807983 */ /* 0x000ee80000100a00 */
[----:B------:R-:W4:Y:S04]  /*2bf0*/  LDL R6, [R1+0x40] ;  /* 0x0000400001067983 */ /* 0x000f280000100800 */
[----:B------:R-:W5:Y:S04]  /*2c00*/  LDL R7, [R1+0x38] ;  /* 0x0000380001077983 */ /* 0x000f680000100800 */
[----:B------:R-:W1:Y:S04]  /*2c10*/  S2R R5, SR_TID.X ;  /* 0x0000000000057919 */ /* 0x000e680000002100 */
[----:B------:R-:W5:Y:S01]  /*2c20*/  LDL R127, [R1+0x3c] ;  /* 0x00003c00017f7983 */ /* 0x000f620000100800 */
[----:B-1----:R-:W-:-:S04]  /*2c30*/  SHF.R.S32.HI R2, RZ, 0x1f, R5 ;  /* 0x0000001fff027819 */ /* 0x002fc80000011405 */
[----:B------:R-:W-:Y:S01]  /*2c40*/  LEA.HI R2, R2, R5, RZ, 0x2 ;  /* 0x0000000502027211 */ /* 0x000fe200078f10ff */
[----:B------:R-:W-:-:S03]  /*2c50*/  IMAD.MOV.U32 R5, RZ, RZ, c[0x0][0x2b8] ;  /* 0x0000ae00ff057624 */ /* 0x000fc600078e00ff */
[----:B------:R-:W-:Y:S02]  /*2c60*/  SHF.R.S32.HI R2, RZ, 0x2, R2 ;  /* 0x00000002ff027819 */ /* 0x000fe40000011402 */
[----:B------:R-:W-:-:S03]  /*2c70*/  ISETP.NE.AND P2, PT, R5, 0x1, PT ;  /* 0x000000010500780c */ /* 0x000fc60003f45270 */
[----:B------:R-:W-:-:S05]  /*2c80*/  IMAD R2, R41, 0x20, R2 ;  /* 0x0000002029027824 */ /* 0x000fca00078e0202 */
[C---:B------:R-:W-:Y:S01]  /*2c90*/  ISETP.GT.AND P1, PT, R2.reuse, 0x2f, PT ;  /* 0x0000002f0200780c */ /* 0x040fe20003f24270 */
[----:B------:R-:W-:Y:S01]  /*2ca0*/  IMAD.MOV.U32 R223, RZ, RZ, RZ ;  /* 0x000000ffffdf7224 */ /* 0x000fe200078e00ff */
[----:B--2---:R-:W-:-:S04]  /*2cb0*/  IADD3 R3, R2, R43, R3 ;  /* 0x0000002b02037210 */ /* 0x004fc80007ffe003 */
[----:B------:R-:W-:-:S05]  /*2cc0*/  IADD3 R3, R3, -0x30, RZ ;  /* 0xffffffd003037810 */ /* 0x000fca0007ffe0ff */
[----:B------:R-:W-:-:S04]  /*2cd0*/  @P2 IMAD.HI.U32 R5, R3, c[0x0][0x2bc], RZ ;  /* 0x0000af0003052a27 */ /* 0x000fc800078e00ff */
[----:B------:R-:W-:Y:S01]  /*2ce0*/  IMAD.MOV.U32 R2, RZ, RZ, R3 ;  /* 0x000000ffff027224 */ /* 0x000fe200078e0003 */
[----:B------:R-:W-:-:S04]  /*2cf0*/  @P2 SHF.R.U32.HI R2, RZ, c[0x0][0x2c0], R5 ;  /* 0x0000b000ff022a19 */ /* 0x000fc80000011605 */
[----:B---3--:R-:W-:Y:S01]  /*2d00*/  @!P1 IADD3 R5, P0, R2, R128, RZ ;  /* 0x0000008002059210 */ /* 0x008fe20007f1e0ff */
[----:B----4-:R-:W-:-:S03]  /*2d10*/  IMAD.MOV.U32 R132, RZ, RZ, R6 ;  /* 0x000000ffff847224 */ /* 0x010fc600078e0006 */
[----:B-----5:R-:W-:Y:S02]  /*2d20*/  @!P1 LEA.HI.X.SX32 R7, R2, R7, 0x1, P0 ;  /* 0x0000000702079211 */ /* 0x020fe400000f0eff */
[----:B------:R-:W-:-:S04]  /*2d30*/  @!P1 LEA R6, P0, R5, c[0x0][0x2a0], 0x2 ;  /* 0x0000a80005069a11 */ /* 0x000fc800078010ff */
[----:B------:R-:W-:-:S05]  /*2d40*/  @!P1 LEA.HI.X R7, R5, c[0x0][0x2a4], R7, 0x2, P0 ;  /* 0x0000a90005079a11 */ /* 0x000fca00000f1407 */
[----:B------:R-:W2:Y:S01]  /*2d50*/  @!P1 LDG.E R223, [R6.64] ;  /* 0x0000000606df9981 */ /* 0x000ea2000c1e1900 */
[----:B------:R-:W-:-:S03]  /*2d60*/  IMAD.MOV.U32 R129, RZ, RZ, R127 ;  /* 0x000000ffff817224 */ /* 0x000fc600078e007f */
[----:B------:R-:W1:Y:S01]  /*2d70*/  S2R R127, SR_CTAID.Y ;  /* 0x00000000007f7919 */ /* 0x000e620000002600 */
[----:B------:R-:W-:-:S03]  /*2d80*/  IMAD.MOV R2, RZ, RZ, -R2 ;  /* 0x000000ffff027224 */ /* 0x000fc600078e0a02 */
[----:B------:R-:W3:Y:S01]  /*2d90*/  S2R R128, SR_CTAID.Y ;  /* 0x0000000000807919 */ /* 0x000ee20000002600 */
[----:B------:R-:W-:-:S05]  /*2da0*/  IMAD R225, R2, c[0x0][0x2b8], R3 ;  /* 0x0000ae0002e17a24 */ /* 0x000fca00078e0203 */
[----:B------:R-:W-:-:S05]  /*2db0*/  SHF.R.S32.HI R2, RZ, 0x1f, R225 ;  /* 0x0000001fff027819 */ /* 0x000fca00000114e1 */
[----:B------:R-:W-:Y:S02]  /*2dc0*/  IMAD R5, R2, c[0x0][0x1e0], RZ ;  /* 0x0000780002057a24 */ /* 0x000fe400078e02ff */
[----:B------:R-:W-:-:S04]  /*2dd0*/  IMAD.WIDE.U32 R2, R225, c[0x0][0x1e0], RZ ;  /* 0x00007800e1027a25 */ /* 0x000fc800078e00ff */
[----:B------:R-:W-:Y:S01]  /*2de0*/  IMAD R5, R225, c[0x0][0x1e4], R5 ;  /* 0x00007900e1057a24 */ /* 0x000fe200078e0205 */
[----:B-1----:R-:W-:-:S03]  /*2df0*/  SHF.R.S32.HI R127, RZ, 0x1f, R127 ;  /* 0x0000001fff7f7819 */ /* 0x002fc6000001147f */
[----:B------:R-:W-:Y:S02]  /*2e00*/  IMAD.IADD R3, R3, 0x1, R5 ;  /* 0x0000000103037824 */ /* 0x000fe400078e0205 */
[----:B------:R-:W-:Y:S02]  /*2e10*/  IMAD R127, R127, c[0x0][0x1e8], RZ ;  /* 0x00007a007f7f7a24 */ /* 0x000fe400078e02ff */
[----:B---3--:R-:W-:-:S04]  /*2e20*/  IMAD.WIDE.U32 R130, R128, c[0x0][0x1e8], RZ ;  /* 0x00007a0080827a25 */ /* 0x008fc800078e00ff */
[----:B------:R-:W-:-:S04]  /*2e30*/  IMAD R127, R128, c[0x0][0x1ec], R127 ;  /* 0x00007b00807f7a24 */ /* 0x000fc800078e027f */
[----:B------:R-:W-:Y:S01]  /*2e40*/  IMAD.IADD R127, R131, 0x1, R127 ;  /* 0x00000001837f7824 */ /* 0x000fe200078e027f */
[C---:B------:R-:W-:Y:S02]  /*2e50*/  IADD3 R128, R226.reuse, 0x40, RZ ;  /* 0x00000040e2807810 */ /* 0x040fe40007ffe0ff */
[C---:B------:R-:W-:Y:S01]  /*2e60*/  IADD3 R131, R226.reuse, 0x20, RZ ;  /* 0x00000020e2837810 */ /* 0x040fe20007ffe0ff */
[----:B------:R-:W-:Y:S01]  /*2e70*/  BSSY B0, `(.L_x_292) ;  /* 0x000002a000007945 */ /* 0x000fe20003800000 */
[C---:B------:R-:W-:Y:S02]  /*2e80*/  IADD3 R9, R226.reuse, 0x40, RZ ;  /* 0x00000040e2097810 */ /* 0x040fe40007ffe0ff */
[----:B------:R-:W-:Y:S02]  /*2e90*/  IADD3 R8, R226, 0x20, RZ ;  /* 0x00000020e2087810 */ /* 0x000fe40007ffe0ff */
[----:B------:R-:W-:Y:S02]  /*2ea0*/  ISETP.GE.AND P1, PT, R9, c[0x0][0x1d4], PT ;  /* 0x0000750009007a0c */ /* 0x000fe40003f26270 */
[----:B------:R-:W-:-:S02]  /*2eb0*/  ISETP.GE.AND P2, PT, R8, c[0x0][0x1d4], PT ;  /* 0x0000750008007a0c */ /* 0x000fc40003f46270 */
[----:B------:R-:W-:Y:S02]  /*2ec0*/  ISETP.GE.AND P3, PT, R226, c[0x0][0x1d4], PT ;  /* 0x00007500e2007a0c */ /* 0x000fe40003f66270 */
[----:B------:R-:W-:Y:S02]  /*2ed0*/  SHF.R.S32.HI R133, RZ, 0x1f, R226 ;  /* 0x0000001fff857819 */ /* 0x000fe400000114e2 */
[----:B--2---:R-:W-:Y:S01]  /*2ee0*/  SHF.R.S32.HI R5, RZ, 0x1f, R223 ;  /* 0x0000001fff057819 */ /* 0x004fe200000114df */
[----:B------:R-:W-:-:S04]  /*2ef0*/  IMAD.WIDE.U32 R2, R223, c[0x0][0x1f0], R2 ;  /* 0x00007c00df027a25 */ /* 0x000fc800078e0002 */
[----:B------:R-:W-:Y:S01]  /*2f00*/  IMAD R5, R5, c[0x0][0x1f0], RZ ;  /* 0x00007c0005057a24 */ /* 0x000fe200078e02ff */
[----:B------:R-:W-:-:S03]  /*2f10*/  IADD3 R2, P0, R130, R2, RZ ;  /* 0x0000000282027210 */ /* 0x000fc60007f1e0ff */
[----:B------:R-:W-:-:S05]  /*2f20*/  IMAD R5, R223, c[0x0][0x1f4], R5 ;  /* 0x00007d00df057a24 */ /* 0x000fca00078e0205 */
[----:B------:R-:W-:Y:S02]  /*2f30*/  IADD3.X R3, R127, R3, R5, P0, !PT ;  /* 0x000000037f037210 */ /* 0x000fe400007fe405 */
[----:B------:R-:W1:Y:S01]  /*2f40*/  S2R R127, SR_TID.X ;  /* 0x00000000007f7919 */ /* 0x000e620000002100 */
[----:B------:R-:W-:-:S04]  /*2f50*/  LEA R10, P0, R2, c[0x0][0x1c8], 0x1 ;  /* 0x00007200020a7a11 */ /* 0x000fc800078008ff */
[----:B------:R-:W-:Y:S02]  /*2f60*/  LEA.HI.X R5, R2, c[0x0][0x1cc], R3, 0x1, P0 ;  /* 0x0000730002057a11 */ /* 0x000fe400000f0c03 */
[----:B-1----:R-:W-:-:S04]  /*2f70*/  SHF.R.S32.HI R11, RZ, 0x1f, R127 ;  /* 0x0000001fff0b7819 */ /* 0x002fc8000001147f */
[----:B------:R-:W-:-:S04]  /*2f80*/  LEA.HI R11, R11, R127, RZ, 0x2 ;  /* 0x0000007f0b0b7211 */ /* 0x000fc800078f10ff */
[----:B------:R-:W-:-:S04]  /*2f90*/  SHF.R.S32.HI R11, RZ, 0x2, R11 ;  /* 0x00000002ff0b7819 */ /* 0x000fc8000001140b */
[----:B------:R-:W-:-:S04]  /*2fa0*/  IADD3 R11, -R11, 0x30, RZ ;  /* 0x000000300b0b7810 */ /* 0x000fc80007ffe1ff */
[----:B------:R-:W-:Y:S02]  /*2fb0*/  ISETP.GE.AND P0, PT, R11, 0x1, PT ;  /* 0x000000010b00780c */ /* 0x000fe40003f06270 */
[C---:B------:R-:W-:Y:S02]  /*2fc0*/  IADD3 R127, R226.reuse, 0x40, RZ ;  /* 0x00000040e27f7810 */ /* 0x040fe40007ffe0ff */
[----:B------:R-:W-:Y:S02]  /*2fd0*/  IADD3 R130, R226, 0x20, RZ ;  /* 0x00000020e2827810 */ /* 0x000fe40007ffe0ff */
[----:B------:R-:W-:Y:S02]  /*2fe0*/  SHF.R.S32.HI R127, RZ, 0x1f, R127 ;  /* 0x0000001fff7f7819 */ /* 0x000fe4000001147f */
[----:B------:R-:W-:Y:S01]  /*2ff0*/  SHF.R.S32.HI R130, RZ, 0x1f, R130 ;  /* 0x0000001fff827819 */ /* 0x000fe20000011482 */
[----:B------:R1:W2:Y:S01]  /*3000*/  SHFL.IDX PT, R2, R10, RZ, 0x1c1f ;  /* 0x001c1fff0a027589 */ /* 0x0002a200000e0000 */
[----:B------:R-:W-:-:S02]  /*3010*/  LEA.HI R127, R127, R128, RZ, 0x3 ;  /* 0x000000807f7f7211 */ /* 0x000fc400078f18ff */
[----:B------:R-:W-:Y:S01]  /*3020*/  LEA.HI R130, R130, R131, RZ, 0x3 ;  /* 0x0000008382827211 */ /* 0x000fe200078f18ff */
[----:B------:R1:W3:Y:S01]  /*3030*/  SHFL.IDX PT, R3, R5, RZ, 0x1c1f ;  /* 0x001c1fff05037589 */ /* 0x0002e200000e0000 */
[----:B------:R-:W-:Y:S02]  /*3040*/  LOP3.LUT R127, R127, 0xfffffff8, RZ, 0xc0, !PT ;  /* 0xfffffff87f7f7812 */ /* 0x000fe400078ec0ff */
[----:B------:R-:W-:Y:S01]  /*3050*/  LOP3.LUT R130, R130, 0xfffffff8, RZ, 0xc0, !PT ;  /* 0xfffffff882827812 */ /* 0x000fe200078ec0ff */
[----:B------:R-:W-:Y:S05]  /*3060*/  @!P0 BRA `(.L_x_293) ;  /* 0x000000a000008947 */ /* 0x000fea0003800000 */
[----:B--2---:R-:W-:-:S04]  /*3070*/  LEA R8, P0, R226, R2, 0x1 ;  /* 0x00000002e2087211 */ /* 0x004fc800078008ff */
[----:B---3--:R-:W-:Y:S02]  /*3080*/  LEA.HI.X R9, R226, R3, R133, 0x1, P0 ;  /* 0x00000003e2097211 */ /* 0x008fe400000f0c85 */
[----:B------:R-:W-:-:S03]  /*3090*/  LEA R6, P0, R130, R2, 0x1 ;  /* 0x0000000282067211 */ /* 0x000fc600078008ff */
[----:B------:R-:W-:Y:S01]  /*30a0*/  @!PT LDS RZ, [RZ] ;  /* 0x00000000fffff984 */ /* 0x000fe20000000800 */
[----:B------:R2:W-:Y:S01]  /*30b0*/  LDGSTS.E.BYPASS.LTC128B.128 [R222+0x3c80], [R8.64], !P3 ;  /* 0x03c8000008de7fae */ /* 0x0005e2000d901d46 */
[----:B------:R-:W-:Y:S02]  /*30c0*/  LEA.HI.X R7, R130, R3, R132, 0x1, P0 ;  /* 0x0000000382077211 */ /* 0x000fe400000f0c84 */
[----:B------:R-:W-:-:S03]  /*30d0*/  LEA R2, P0, R127, R2, 0x1 ;  /* 0x000000027f027211 */ /* 0x000fc600078008ff */
[----:B------:R2:W-:Y:S01]  /*30e0*/  LDGSTS.E.BYPASS.LTC128B.128 [R222+0x4880], [R6.64], !P2 ;  /* 0x0488000006de7fae */ /* 0x0005e2000d101d46 */
[----:B------:R-:W-:-:S05]  /*30f0*/  LEA.HI.X R3, R127, R3, R129, 0x1, P0 ;  /* 0x000000037f037211 */ /* 0x000fca00000f0c81 */
[----:B------:R2:W-:Y:S04]  /*3100*/  LDGSTS.E.BYPASS.LTC128B.128 [R222+0x5480], [R2.64], !P1 ;  /* 0x0548000002de7fae */ /* 0x0005e8000c901d46 */
.L_x_293:
[----:B------:R-:W-:Y:S05]  /*3110*/  BSYNC B0 ;  /* 0x0000000000007941 */ /* 0x000fea0003800000 */
.L_x_292:
[----:B------:R-:W-:Y:S01]  /*3120*/  ISETP.GE.AND P0, PT, R11, 0x21, PT ;  /* 0x000000210b00780c */ /* 0x000fe20003f06270 */
[----:B--23--:R2:W3:Y:S01]  /*3130*/  SHFL.IDX PT, R3, R5, 0x1, 0x1c1f ;  /* 0x003c1f0005037f89 */ /* 0x00c4e200000e0000 */
[----:B------:R-:W-:Y:S03]  /*3140*/  BSSY B0, `(.L_x_291) ;  /* 0x000000d000007945 */ /* 0x000fe60003800000 */
[----:B------:R2:W4:Y:S08]  /*3150*/  SHFL.IDX PT, R2, R10, 0x1, 0x1c1f ;  /* 0x003c1f000a027f89 */ /* 0x00053000000e0000 */
[----:B------:R-:W-:Y:S05]  /*3160*/  @!P0 BRA `(.L_x_294) ;  /* 0x000000a000008947 */ /* 0x000fea0003800000 */
[----:B----4-:R-:W-:-:S04]  /*3170*/  LEA R8, P0, R226, R2, 0x1 ;  /* 0x00000002e2087211 */ /* 0x010fc800078008ff */
        /* <DEDUP_REMOVED lines=9> */
.L_x_294:
[----:B------:R-:W-:Y:S05]  /*3210*/  BSYNC B0 ;  /* 0x0000000000007941 */ /* 0x000fea0003800000 */
.L_x_291:
[----:B---3--:R-:W3:Y:S01]  /*3220*/  S2R R6, SR_TID.X ;  /* 0x0000000000067919 */ /* 0x008ee20000002100 */
[----:B----4-:R-:W-:Y:S01]  /*3230*/  FMUL.FTZ R2, R48, c[0x0][0x320] ;  /* 0x0000c80030027a20 */ /* 0x010fe20000410000 */
[----:B-12---:R-:W-:Y:S01]  /*3240*/  SHF.R.S32.HI R5, RZ, 0x1f, R125 ;  /* 0x0000001fff057819 */ /* 0x006fe2000001147d */
[----:B------:R-:W-:Y:S01]  /*3250*/  FMUL.FTZ R3, R52, c[0x0][0x320] ;  /* 0x0000c80034037a20 */ /* 0x000fe20000410000 */
[----:B------:R-:W-:Y:S01]  /*3260*/  MOV R252, c[0x0][0x2c4] ;  /* 0x0000b10000fc7a02 */ /* 0x000fe20000000f00 */
[----:B------:R1:W2:Y:S01]  /*3270*/  MUFU.TANH R23, R2 ;  /* 0x0000000200177308 */ /* 0x0002a20000002400 */
[----:B------:R-:W-:Y:S01]  /*3280*/  LEA.HI R5, R5, R125, RZ, 0x2 ;  /* 0x0000007d05057211 */ /* 0x000fe200078f10ff */
[----:B------:R-:W-:Y:S01]  /*3290*/  IMAD.MOV.U32 R251, RZ, RZ, c[0x0][0x32c] ;  /* 0x0000cb00fffb7624 */ /* 0x000fe200078e00ff */
[----:B------:R-:W-:Y:S01]  /*32a0*/  ISETP.NE.AND P0, PT, R252, 0x1, PT ;  /* 0x00000001fc00780c */ /* 0x000fe20003f05270 */
[----:B------:R-:W-:Y:S01]  /*32b0*/  ULDC UR4, c[0x0][0x324] ;  /* 0x0000c90000047ab9 */ /* 0x000fe20000000800 */
[----:B------:R-:W0:Y:S01]  /*32c0*/  LDGDEPBAR ;  /* 0x00000000000079af */ /* 0x000e220000000000 */
[----:B------:R-:W-:-:S02]  /*32d0*/  ULOP3.LUT UR4, URZ, UR4, URZ, 0x33, !UPT ;  /* 0x000000043f047292 */ /* 0x000fc4000f8e333f */
[----:B------:R4:W2:Y:S01]  /*32e0*/  MUFU.TANH R17, R3 ;  /* 0x0000000300117308 */ /* 0x0008a20000002400 */
[----:B-1----:R-:W-:-:S07]  /*32f0*/  FMUL.FTZ R2, R56, c[0x0][0x320] ;  /* 0x0000c80038027a20 */ /* 0x002fce0000410000 */
[----:B------:R1:W1:Y:S01]  /*3300*/  MUFU.TANH R22, R2 ;  /* 0x0000000200167308 */ /* 0x0002620000002400 */
[----:B----4-:R-:W-:-:S07]  /*3310*/  FMUL.FTZ R3, R53, c[0x0][0x320] ;  /* 0x0000c80035037a20 */ /* 0x010fce0000410000 */
[----:B------:R4:W2:Y:S01]  /*3320*/  MUFU.TANH R15, R3 ;  /* 0x00000003000f7308 */ /* 0x0008a20000002400 */
[----:B-1----:R-:W-:-:S07]  /*3330*/  FMUL.FTZ R2, R57, c[0x0][0x320] ;  /* 0x0000c80039027a20 */ /* 0x002fce0000410000 */
[----:B------:R1:W1:Y:S01]  /*3340*/  MUFU.TANH R20, R2 ;  /* 0x0000000200147308 */ /* 0x0002620000002400 */
[----:B----4-:R-:W-:-:S04]  /*3350*/  LEA.HI R3, R41, R41, RZ, 0x1 ;  /* 0x0000002929037211 */ /* 0x010fc800078f08ff */
[C---:B------:R-:W-:Y:S02]  /*3360*/  SHF.L.U32 R8, R3.reuse, 0x5, RZ ;  /* 0x0000000503087819 */ /* 0x040fe400000006ff */
[----:B------:R-:W-:Y:S02]  /*3370*/  LOP3.LUT R3, R3, 0x1ffffffe, RZ, 0xc0, !PT ;  /* 0x1ffffffe03037812 */ /* 0x000fe400078ec0ff */
[----:B-1----:R-:W-:-:S05]  /*3380*/  LOP3.LUT R2, R126, 0xffffffe0, RZ, 0xc0, !PT ;  /* 0xffffffe07e027812 */ /* 0x002fca00078ec0ff */
[----:B---3--:R-:W-:Y:S01]  /*3390*/  IMAD.IADD R2, R6, 0x1, -R2 ;  /* 0x0000000106027824 */ /* 0x008fe200078e0a02 */
[----:B------:R-:W-:-:S04]  /*33a0*/  LOP3.LUT R6, R5, 0xffffffc, RZ, 0xc0, !PT ;  /* 0x0ffffffc05067812 */ /* 0x000fc800078ec0ff */
[----:B------:R-:W-:Y:S01]  /*33b0*/  SHF.R.S32.HI R7, RZ, 0x1f, R2 ;  /* 0x0000001fff077819 */ /* 0x000fe20000011402 */
[----:B------:R-:W-:-:S03]  /*33c0*/  IMAD.IADD R9, R125, 0x1, -R6 ;  /* 0x000000017d097824 */ /* 0x000fc600078e0a06 */
[----:B------:R-:W-:Y:S01]  /*33d0*/  LEA.HI R5, R7, R2, RZ, 0x2 ;  /* 0x0000000207057211 */ /* 0x000fe200078f10ff */
[----:B------:R-:W-:-:S03]  /*33e0*/  FMUL.FTZ R7, R44, c[0x0][0x320] ;  /* 0x0000c8002c077a20 */ /* 0x000fc60000410000 */
[----:B------:R-:W-:Y:S01]  /*33f0*/  LEA.HI.SX32 R6, R5, R172, 0x1e ;  /* 0x000000ac05067211 */ /* 0x000fe200078ff2ff */
[----:B------:R1:W3:Y:S04]  /*3400*/  MUFU.TANH R14, R7 ;  /* 0x00000007000e7308 */ /* 0x0002e80000002400 */
[----:B------:R-:W-:Y:S01]  /*3410*/  IMAD R9, R9, 0x10, R6 ;  /* 0x0000001009097824 */ /* 0x000fe200078e0206 */
[----:B------:R-:W-:-:S05]  /*3420*/  LOP3.LUT R6, R8, 0xffffffc0, RZ, 0xc0, !PT ;  /* 0xffffffc008067812 */ /* 0x000fca00078ec0ff */
[----:B------:R-:W-:Y:S02]  /*3430*/  IMAD.IADD R6, R6, 0x1, R9 ;  /* 0x0000000106067824 */ /* 0x000fe400078e0209 */
[----:B-1----:R-:W-:Y:S02]  /*3440*/  IMAD.IADD R7, R41, 0x1, -R3 ;  /* 0x0000000129077824 */ /* 0x002fe400078e0a03 */
[----:B------:R-:W-:Y:S02]  /*3450*/  FMUL.FTZ R3, R45, c[0x0][0x320] ;  /* 0x0000c8002d037a20 */ /* 0x000fe40000410000 */
[----:B------:R-:W-:Y:S02]  /*3460*/  IMAD R10, R7, 0x8, R6 ;  /* 0x00000008070a7824 */ /* 0x000fe400078e0206 */
[----:B------:R1:W4:Y:S02]  /*3470*/  MUFU.TANH R13, R3 ;  /* 0x00000003000d7308 */ /* 0x0003240000002400 */
[----:B------:R-:W-:Y:S01]  /*3480*/  @P0 IMAD.HI.U32 R6, R10, c[0x0][0x2c8], RZ ;  /* 0x0000b2000a060a27 */ /* 0x000fe200078e00ff */
[----:B------:R-:W-:Y:S01]  /*3490*/  MOV R9, R10 ;  /* 0x0000000a00097202 */ /* 0x000fe20000000f00 */
[----:B------:R5:W-:Y:S03]  /*34a0*/  STL [R1+0x20], R10 ;  /* 0x0000200a01007387 */ /* 0x000be60000100800 */
[----:B------:R-:W-:Y:S01]  /*34b0*/  @P0 SHF.R.U32.HI R9, RZ, c[0x0][0x2cc], R6 ;  /* 0x0000b300ff090a19 */ /* 0x000fe20000011606 */
[----:B------:R-:W-:Y:S01]  /*34c0*/  FMUL.FTZ R6, R37, c[0x0][0x320] ;  /* 0x0000c80025067a20 */ /* 0x000fe20000410000 */
[----:B------:R-:W-:Y:S01]  /*34d0*/  ISETP.GE.AND P0, PT, R251, 0x1, PT ;  /* 0x00000001fb00780c */ /* 0x000fe20003f06270 */
[----:B-1----:R-:W-:-:S04]  /*34e0*/  FMUL.FTZ R3, R49, c[0x0][0x320] ;  /* 0x0000c80031037a20 */ /* 0x002fc80000410000 */
[----:B------:R1:W1:Y:S08]  /*34f0*/  MUFU.TANH R12, R3 ;  /* 0x00000003000c7308 */ /* 0x0002700000002400 */
[----:B-----5:R-:W2:Y:S01]  /*3500*/  MUFU.TANH R10, R6 ;  /* 0x00000006000a7308 */ /* 0x020ea20000002400 */
[----:B-1----:R-:W-:-:S07]  /*3510*/  FMUL.FTZ R3, R36, c[0x0][0x320] ;  /* 0x0000c80024037a20 */ /* 0x002fce0000410000 */
[----:B------:R1:W1:Y:S02]  /*3520*/  MUFU.TANH R11, R3 ;  /* 0x00000003000b7308 */ /* 0x0002640000002400 */
[----:B-1----:R-:W-:Y:S02]  /*3530*/  LOP3.LUT R3, R5, 0x7ffffffc, RZ, 0xc0, !PT ;  /* 0x7ffffffc05037812 */ /* 0x002fe400078ec0ff */
[----:B------:R-:W1:Y:S03]  /*3540*/  SHFL.IDX PT, R5, R9, RZ, 0x1c1f ;  /* 0x001c1fff09057589 */ /* 0x000e6600000e0000 */
[----:B------:R-:W-:Y:S02]  /*3550*/  IMAD.IADD R3, R2, 0x1, -R3 ;  /* 0x0000000102037824 */ /* 0x000fe400078e0a03 */
[----:B------:R-:W-:Y:S02]  /*3560*/  FMUL.FTZ R2, R28, c[0x0][0x320] ;  /* 0x0000c8001c027a20 */ /* 0x000fe40000410000 */
[----:B------:R-:W-:-:S02]  /*3570*/  IMAD.SHL.U32 R21, R3, 0x2, RZ ;  /* 0x0000000203157824 */ /* 0x000fc400078e00ff */
[----:B------:R5:W1:Y:S01]  /*3580*/  MUFU.TANH R8, R2 ;  /* 0x0000000200087308 */ /* 0x000a620000002400 */
[----:B------:R-:W-:Y:S02]  /*3590*/  FMUL.FTZ R3, R29, c[0x0][0x320] ;  /* 0x0000c8001d037a20 */ /* 0x000fe40000410000 */
[C---:B------:R-:W-:Y:S01]  /*35a0*/  IADD3 R18, -R21.reuse, R229, R40 ;  /* 0x000000e515127210 */ /* 0x040fe20007ffe128 */
[----:B------:R2:W-:Y:S04]  /*35b0*/  STL [R1+0x4], R21 ;  /* 0x0000041501007387 */ /* 0x0005e80000100800 */
[----:B------:R1:W1:Y:S01]  /*35c0*/  MUFU.TANH R7, R3 ;  /* 0x0000000300077308 */ /* 0x0002620000002400 */
[----:B-----5:R-:W-:-:S04]  /*35d0*/  IADD3 R2, -R21, 0x1, R42 ;  /* 0x0000000115027810 */ /* 0x020fc80007ffe12a */
[----:B------:R-:W-:-:S04]  /*35e0*/  IADD3 R2, R2, -R230, RZ ;  /* 0x800000e602027210 */ /* 0x000fc80007ffe0ff */
[C---:B------:R-:W-:Y:S02]  /*35f0*/  IADD3 R16, R2.reuse, c[0x0][0x328], RZ ;  /* 0x0000ca0002107a10 */ /* 0x040fe40007ffe0ff */
[----:B------:R-:W-:Y:S02]  /*3600*/  IADD3 R19, R2, UR4, RZ ;  /* 0x0000000402137c10 */ /* 0x000fe4000fffe0ff */
[-C--:B-1----:R-:W-:Y:S01]  /*3610*/  IADD3 R3, R16, R5.reuse, RZ ;  /* 0x0000000510037210 */ /* 0x082fe20007ffe0ff */
[----:B--2---:R-:W-:Y:S01]  /*3620*/  IMAD.IADD R21, R40, 0x1, -R21 ;  /* 0x0000000128157824 */ /* 0x004fe200078e0a15 */
[----:B------:R-:W-:Y:S02]  /*3630*/  IADD3 R2, R19, R5, RZ ;  /* 0x0000000513027210 */ /* 0x000fe40007ffe0ff */
[----:B------:R-:W-:Y:S01]  /*3640*/  IMNMX R3, R3, R18, PT ;  /* 0x0000001203037217 */ /* 0x000fe20003800200 */
[----:B------:R-:W-:Y:S05]  /*3650*/  @!P0 BRA `(.L_x_295) ;  /* 0x0000014000008947 */ /* 0x000fea0003800000 */
[----:B---34-:R-:W-:Y:S01]  /*3660*/  IADD3 R5, -R230, R229, R5 ;  /* 0x000000e5e6057210 */ /* 0x018fe20007ffe105 */
[----:B------:R-:W-:Y:S03]  /*3670*/  BSSY B0, `(.L_x_296) ;  /* 0x000000e000007945 */ /* 0x000fe60003800000 */
        /* <DEDUP_REMOVED lines=9> */
.L_x_297:
[----:B------:R-:W-:-:S04]  /*3710*/  MOV R6, 0x1 ;  /* 0x0000000100067802 */ /* 0x000fc80000000f00 */
[----:B------:R-:W-:-:S13]  /*3720*/  ISETP.NE.AND P0, PT, R6, c[0x0][0x32c], PT ;  /* 0x0000cb0006007a0c */ /* 0x000fda0003f05270 */
[----:B------:R-:W-:-:S05]  /*3730*/  @P0 IMAD.HI.U32 R6, R5, c[0x0][0x330], RZ ;  /* 0x0000cc0005060a27 */ /* 0x000fca00078e00ff */
[----:B------:R-:W-:Y:S02]  /*3740*/  @P0 SHF.R.U32.HI R5, RZ, c[0x0][0x334], R6 ;  /* 0x0000cd00ff050a19 */ /* 0x000fe40000011606 */
.L_x_298:
[----:B------:R-:W-:Y:S05]  /*3750*/  BSYNC B0 ;  /* 0x0000000000007941 */ /* 0x000fea0003800000 */
.L_x_296:
[----:B------:R-:W-:-:S05]  /*3760*/  IMAD R5, R5, c[0x0][0x32c], R21 ;  /* 0x0000cb0005057a24 */ /* 0x000fca00078e0215 */
[----:B------:R-:W-:Y:S02]  /*3770*/  IADD3 R6, R5, c[0x0][0x32c], RZ ;  /* 0x0000cb0005067a10 */ /* 0x000fe40007ffe0ff */
[----:B------:R-:W-:Y:S02]  /*3780*/  IMNMX R2, R2, R5, !PT ;  /* 0x0000000502027217 */ /* 0x000fe40007800200 */
[----:B------:R-:W-:Y:S02]  /*3790*/  IMNMX R3, R3, R6, PT ;  /* 0x0000000603037217 */ /* 0x000fe40003800200 */
.L_x_295:
        /* <DEDUP_REMOVED lines=11> */
[----:B------:R-:W-:Y:S02]  /*3850*/  ISETP.LT.OR P0, PT, R3, 0x9, P0 ;  /* 0x000000090300780c */ /* 0x000fe40000701670 */
        /* <DEDUP_REMOVED lines=46> */
[----:B------:R-:W-:Y:S02]  /*3b40*/  ISETP.GE.AND P0, PT, R251, 0x1, PT ;  /* 0x00000001fb00780c */ /* 0x000fe40003f06270 */
        /* <DEDUP_REMOVED lines=25> */
[----:B--234-:R-:W-:Y:S01]  /*3ce0*/  IADD3 R5, -R230, R229, R5 ;  /* 0x000000e5e6057210 */ /* 0x01cfe20007ffe105 */
        /* <DEDUP_REMOVED lines=10> */
.L_x_301:
[----:B------:R-:W-:-:S04]  /*3d90*/  MOV R6, 0x1 ;  /* 0x0000000100067802 */ /* 0x000fc80000000f00 */
[----:B------:R-:W-:-:S13]  /*3da0*/  ISETP.NE.AND P0, PT, R6, c[0x0][0x32c], PT ;  /* 0x0000cb0006007a0c */ /* 0x000fda0003f05270 */
[----:B------:R-:W-:-:S05]  /*3db0*/  @P0 IMAD.HI.U32 R6, R5, c[0x0][0x330], RZ ;  /* 0x0000cc0005060a27 */ /* 0x000fca00078e00ff */
[----:B------:R-:W-:Y:S02]  /*3dc0*/  @P0 SHF.R.U32.HI R5, RZ, c[0x0][0x334], R6 ;  /* 0x0000cd00ff050a19 */ /* 0x000fe40000011606 */
.L_x_302:
[----:B------:R-:W-:Y:S05]  /*3dd0*/  BSYNC B0 ;  /* 0x0000000000007941 */ /* 0x000fea0003800000 */
.L_x_300:
[----:B------:R-:W-:-:S05]  /*3de0*/  IMAD R5, R5, c[0x0][0x32c], R21 ;  /* 0x0000cb0005057a24 */ /* 0x000fca00078e0215 */
[----:B------:R-:W-:Y:S02]  /*3df0*/  IADD3 R6, R5, c[0x0][0x32c], RZ ;  /* 0x0000cb0005067a10 */ /* 0x000fe40007ffe0ff */
[----:B------:R-:W-:Y:S02]  /*3e00*/  IMNMX R2, R2, R5, !PT ;  /* 0x0000000502027217 */ /* 0x000fe40007800200 */
[----:B------:R-:W-:Y:S02]  /*3e10*/  IMNMX R3, R3, R6, PT ;  /* 0x0000000603037217 */ /* 0x000fe40003800200 */
.L_x_299:
        /* <DEDUP_REMOVED lines=83> */
.L_x_305:
[----:B------:R-:W-:-:S04]  /*4350*/  MOV R6, 0x1 ;  /* 0x0000000100067802 */ /* 0x000fc80000000f00 */
[----:B------:R-:W-:-:S13]  /*4360*/  ISETP.NE.AND P0, PT, R6, c[0x0][0x32c], PT ;  /* 0x0000cb0006007a0c */ /* 0x000fda0003f05270 */
[----:B------:R-:W-:-:S05]  /*4370*/  @P0 IMAD.HI.U32 R6, R5, c[0x0][0x330], RZ ;  /* 0x0000cc0005060a27 */ /* 0x000fca00078e00ff */
[----:B------:R-:W-:Y:S02]  /*4380*/  @P0 SHF.R.U32.HI R5, RZ, c[0x0][0x334], R6 ;  /* 0x0000cd00ff050a19 */ /* 0x000fe40000011606 */
.L_x_306:
[----:B------:R-:W-:Y:S05]  /*4390*/  BSYNC B0 ;  /* 0x0000000000007941 */ /* 0x000fea0003800000 */
.L_x_304:
[----:B------:R-:W-:-:S05]  /*43a0*/  IMAD R5, R5, c[0x0][0x32c], R21 ;  /* 0x0000cb0005057a24 */ /* 0x000fca00078e0215 */
[----:B------:R-:W-:Y:S02]  /*43b0*/  IADD3 R6, R5, c[0x0][0x32c], RZ ;  /* 0x0000cb0005067a10 */ /* 0x000fe40007ffe0ff */
[----:B------:R-:W-:Y:S02]  /*43c0*/  IMNMX R2, R2, R5, !PT ;  /* 0x0000000502027217 */ /* 0x000fe40007800200 */
[----:B------:R-:W-:Y:S02]  /*43d0*/  IMNMX R3, R3, R6, PT ;  /* 0x0000000603037217 */ /* 0x000fe40003800200 */
.L_x_303:
        /* <DEDUP_REMOVED lines=83> */
.L_x_309:
[----:B------:R-:W-:-:S04]  /*4910*/  MOV R6, 0x1 ;  /* 0x0000000100067802 */ /* 0x000fc80000000f00 */
[----:B------:R-:W-:-:S13]  /*4920*/  ISETP.NE.AND P0, PT, R6, c[0x0][0x32c], PT ;  /* 0x0000cb0006007a0c */ /* 0x000fda0003f05270 */
[----:B------:R-:W-:-:S05]  /*4930*/  @P0 IMAD.HI.U32 R6, R5, c[0x0][0x330], RZ ;  /* 0x0000cc0005060a27 */ /* 0x000fca00078e00ff */
[----:B------:R-:W-:Y:S02]  /*4940*/  @P0 SHF.R.U32.HI R5, RZ, c[0x0][0x334], R6 ;  /* 0x0000cd00ff050a19 */ /* 0x000fe40000011606 */
.L_x_310:
[----:B------:R-:W-:Y:S05]  /*4950*/  BSYNC B0 ;  /* 0x0000000000007941 */ /* 0x000fea0003800000 */
.L_x_308:
[----:B------:R-:W-:-:S05]  /*4960*/  IMAD R5, R5, c[0x0][0x32c], R21 ;  /* 0x0000cb0005057a24 */ /* 0x000fca00078e0215 */
[----:B------:R-:W-:Y:S02]  /*4970*/  IADD3 R6, R5, c[0x0][0x32c], RZ ;  /* 0x0000cb0005067a10 */ /* 0x000fe40007ffe0ff */
[----:B------:R-:W-:Y:S02]  /*4980*/  IMNMX R2, R2, R5, !PT ;  /* 0x0000000502027217 */ /* 0x000fe40007800200 */
[----:B------:R-:W-:Y:S02]  /*4990*/  IMNMX R3, R3, R6, PT ;  /* 0x0000000603037217 */ /* 0x000fe40003800200 */
.L_x_307:
        /* <DEDUP_REMOVED lines=29> */
[----:B------:R-:W-:Y:S02]  /*4b70*/  FMNMX.FTZ R106, R114, R106, !PT ;  /* 0x0000006a726a7209 */ /* 0x000fe40007810000 */
[----:B------:R-:W-:Y:S02]  /*4b80*/  FSEL R85, R13, -INF , !P0 ;  /* 0xff8000000d557808 */ /* 0x000fe40004000000 */
[----:B------:R-:W-:Y:S02]  /*4b90*/  ISETP.NE.AND P0, PT, R26, RZ, PT ;  /* 0x000000ff1a00720c */ /* 0x000fe40003f05270 */
[----:B------:R-:W-:-:S02]  /*4ba0*/  FMNMX.FTZ R106, R113, R106, !PT ;  /* 0x0000006a716a7209 */ /* 0x000fc40007810000 */
[----:B------:R-:W-:Y:S02]  /*4bb0*/  ISETP.GT.AND P0, PT, R2, 0x10, !P0 ;  /* 0x000000100200780c */ /* 0x000fe40004704270 */
[----:B------:R-:W-:Y:S02]  /*4bc0*/  FMNMX.FTZ R106, R122, R106, !PT ;  /* 0x0000006a7a6a7209 */ /* 0x000fe40007810000 */
[----:B------:R-:W-:Y:S02]  /*4bd0*/  ISETP.LT.OR P0, PT, R3, 0x11, P0 ;  /* 0x000000110300780c */ /* 0x000fe40000701670 */
[----:B------:R-:W-:Y:S02]  /*4be0*/  IADD3 R224, R224, -0x2, RZ ;  /* 0xfffffffee0e07810 */ /* 0x000fe40007ffe0ff */
[----:B------:R-:W-:Y:S02]  /*4bf0*/  FSEL R92, R11, -INF , !P0 ;  /* 0xff8000000b5c7808 */ /* 0x000fe40004000000 */
[----:B------:R-:W-:-:S02]  /*4c00*/  ISETP.GT.AND P0, PT, R2, 0x11, !P6 ;  /* 0x000000110200780c */ /* 0x000fc40007704270 */
[----:B------:R-:W-:Y:S02]  /*4c10*/  ISETP.NE.AND P6, PT, R24, RZ, PT ;  /* 0x000000ff1800720c */ /* 0x000fe40003fc5270 */
[----:B------:R-:W-:-:S04]  /*4c20*/  ISETP.LT.OR P0, PT, R3, 0x12, P0 ;  /* 0x000000120300780c */ /* 0x000fc80000701670 */
[----:B------:R-:W-:Y:S02]  /*4c30*/  FSEL R87, R20, -INF , !P0 ;  /* 0xff80000014577808 */ /* 0x000fe40004000000 */
[----:B------:R-:W-:Y:S02]  /*4c40*/  ISETP.GT.AND P0, PT, R2, 0x18, !P5 ;  /* 0x000000180200780c */ /* 0x000fe40006f04270 */
[----:B------:R-:W-:Y:S02]  /*4c50*/  ISETP.NE.AND P5, PT, R25, RZ, PT ;  /* 0x000000ff1900720c */ /* 0x000fe40003fa5270 */
[----:B------:R-:W-:Y:S01]  /*4c60*/  ISETP.LT.OR P0, PT, R3, 0x19, P0 ;  /* 0x000000190300780c */ /* 0x000fe20000701670 */
[----:B------:R-:W-:Y:S03]  /*4c70*/  LDSM.16.MT88.4 R24, [R209+0x2480] ;  /* 0x00248000d118783b */ /* 0x000fe60000004200 */
[----:B------:R-:W-:-:S02]  /*4c80*/  FSEL R94, R7, -INF , !P0 ;  /* 0xff800000075e7808 */ /* 0x000fc40004000000 */
[----:B------:R-:W-:-:S04]  /*4c90*/  ISETP.GT.AND P0, PT, R2, 0x19, !P4 ;  /* 0x000000190200780c */ /* 0x000fc80006704270 */
[----:B------:R-:W-:-:S04]  /*4ca0*/  ISETP.LT.OR P0, PT, R3, 0x1a, P0 ;  /* 0x0000001a0300780c */ /* 0x000fc80000701670 */
[----:B------:R-:W-:Y:S02]  /*4cb0*/  FSEL R93, R22, -INF , !P0 ;  /* 0xff800000165d7808 */ /* 0x000fe40004000000 */
[----:B------:R-:W-:Y:S01]  /*4cc0*/  ISETP.GT.AND P0, PT, R2, 0x20, !P3 ;  /* 0x000000200200780c */ /* 0x000fe20005f04270 */
[----:B------:R-:W-:Y:S03]  /*4cd0*/  LDSM.16.MT88.4 R20, [R210+0x1880] ;  /* 0x00188000d214783b */ /* 0x000fe60000004200 */
[----:B------:R-:W-:-:S04]  /*4ce0*/  ISETP.LT.OR P0, PT, R3, 0x21, P0 ;  /* 0x000000210300780c */ /* 0x000fc80000701670 */
[----:B------:R-:W-:Y:S02]  /*4cf0*/  FSEL R173, R17, -INF , !P0 ;  /* 0xff80000011ad7808 */ /* 0x000fe40004000000 */
[----:B------:R-:W-:Y:S01]  /*4d00*/  ISETP.GT.AND P0, PT, R2, 0x21, !P2 ;  /* 0x000000210200780c */ /* 0x000fe20005704270 */
[----:B------:R-:W-:Y:S03]  /*4d10*/  LDSM.16.MT88.4 R16, [R209+0x1880] ;  /* 0x00188000d110783b */ /* 0x000fe60000004200 */
[----:B------:R-:W-:-:S04]  /*4d20*/  ISETP.LT.OR P0, PT, R3, 0x22, P0 ;  /* 0x000000220300780c */ /* 0x000fc80000701670 */
[----:B------:R-:W-:Y:S02]  /*4d30*/  FSEL R174, R15, -INF , !P0 ;  /* 0xff8000000fae7808 */ /* 0x000fe40004000000 */
[----:B------:R-:W-:-:S04]  /*4d40*/  ISETP.GT.AND P0, PT, R2, 0x28, !P1 ;  /* 0x000000280200780c */ /* 0x000fc80004f04270 */
[----:B------:R-:W-:-:S04]  /*4d50*/  ISETP.LT.OR P0, PT, R3, 0x29, P0 ;  /* 0x000000290300780c */ /* 0x000fc80000701670 */
[----:B------:R-:W-:Y:S02]  /*4d60*/  FSEL R175, R9, -INF , !P0 ;  /* 0xff80000009af7808 */ /* 0x000fe40004000000 */
[----:B------:R-:W-:-:S04]  /*4d70*/  ISETP.GT.AND P0, PT, R2, RZ, !P5 ;  /* 0x000000ff0200720c */ /* 0x000fc80006f04270 */
[----:B------:R-:W-:-:S04]  /*4d80*/  ISETP.LT.OR P0, PT, R3, 0x1, P0 ;  /* 0x000000010300780c */ /* 0x000fc80000701670 */
[----:B------:R-:W-:Y:S02]  /*4d90*/  FSEL R14, R12, -INF , !P0 ;  /* 0xff8000000c0e7808 */ /* 0x000fe40004000000 */
[----:B------:R-:W-:Y:S02]  /*4da0*/  ISETP.GT.AND P0, PT, R2, 0x29, !P6 ;  /* 0x000000290200780c */ /* 0x000fe40007704270 */
[----:B------:R-:W1:Y:S01]  /*4db0*/  SHFL.BFLY PT, R2, R106, 0x2, 0x1f ;  /* 0x0c401f006a027f89 */ /* 0x000e6200000e0000 */
[----:B------:R-:W-:Y:S02]  /*4dc0*/  ISETP.NE.AND P6, PT, R252, 0x1, PT ;  /* 0x00000001fc00780c */ /* 0x000fe40003fc5270 */
[----:B------:R-:W-:-:S04]  /*4dd0*/  ISETP.LT.OR P0, PT, R3, 0x2a, P0 ;  /* 0x0000002a0300780c */ /* 0x000fc80000701670 */
[----:B------:R-:W-:Y:S02]  /*4de0*/  FSEL R15, R8, -INF , !P0 ;  /* 0xff800000080f7808 */ /* 0x000fe40004000000 */
[----:B-1----:R-:W-:-:S05]  /*4df0*/  FMNMX.FTZ R106, R106, R2, !PT ;  /* 0x000000026a6a7209 */ /* 0x002fca0007810000 */
[----:B------:R-:W1:Y:S02]  /*4e00*/  SHFL.BFLY PT, R2, R106, 0x1, 0x1f ;  /* 0x0c201f006a027f89 */ /* 0x000e6400000e0000 */
[----:B-1----:R-:W-:Y:S02]  /*4e10*/  FMNMX.FTZ R106, R106, R2, !PT ;  /* 0x000000026a6a7209 */ /* 0x002fe40007810000 */
[----:B------:R-:W-:Y:S02]  /*4e20*/  FMNMX.FTZ R2, R30, R31, !PT ;  /* 0x0000001f1e027209 */ /* 0x000fe40007810000 */
[C---:B------:R-:W-:Y:S01]  /*4e30*/  FSETP.NEU.FTZ.AND P0, PT, R106.reuse, -INF , PT ;  /* 0xff8000006a00780b */ /* 0x040fe20003f1d000 */
[----:B------:R-:W-:Y:S01]  /*4e40*/  FMUL.FTZ R3, R106, c[0x0][0x2d0] ;  /* 0x0000b4006a037a20 */ /* 0x000fe20000410000 */
[----:B------:R-:W-:-:S04]  /*4e50*/  FMNMX.FTZ R2, R32, R2, !PT ;  /* 0x0000000220027209 */ /* 0x000fc80007810000 */
[----:B------:R-:W-:Y:S02]  /*4e60*/  FMNMX.FTZ R2, R33, R2, !PT ;  /* 0x0000000221027209 */ /* 0x000fe40007810000 */
[----:B------:R-:W-:Y:S02]  /*4e70*/  FSEL R3, R3, RZ, P0 ;  /* 0x000000ff03037208 */ /* 0x000fe40000000000 */
[----:B------:R-:W-:-:S04]  /*4e80*/  FMNMX.FTZ R2, R41, R2, !PT ;  /* 0x0000000229027209 */ /* 0x000fc80007810000 */
[----:B------:R-:W-:-:S04]  /*4e90*/  FMNMX.FTZ R2, R42, R2, !PT ;  /* 0x000000022a027209 */ /* 0x000fc80007810000 */
[----:B------:R-:W-:-:S04]  /*4ea0*/  FMNMX.FTZ R2, R43, R2, !PT ;  /* 0x000000022b027209 */ /* 0x000fc80007810000 */
[----:B------:R-:W-:-:S04]  /*4eb0*/  FMNMX.FTZ R2, R44, R2, !PT ;  /* 0x000000022c027209 */ /* 0x000fc80007810000 */
[----:B------:R-:W-:-:S04]  /*4ec0*/  FMNMX.FTZ R2, R107, R2, !PT ;  /* 0x000000026b027209 */ /* 0x000fc80007810000 */
[----:B------:R-:W-:-:S04]  /*4ed0*/  FMNMX.FTZ R2, R115, R2, !PT ;  /* 0x0000000273027209 */ /* 0x000fc80007810000 */
[----:B------:R-:W-:-:S04]  /*4ee0*/  FMNMX.FTZ R2, R121, R2, !PT ;  /* 0x0000000279027209 */ /* 0x000fc80007810000 */
[----:B------:R-:W-:-:S05]  /*4ef0*/  FMNMX.FTZ R2, R120, R2, !PT ;  /* 0x0000000278027209 */ /* 0x000fca0007810000 */
[----:B------:R-:W1:Y:S02]  /*4f00*/  SHFL.BFLY PT, R5, R2, 0x2, 0x1f ;  /* 0x0c401f0002057f89 */ /* 0x000e6400000e0000 */
        /* <DEDUP_REMOVED lines=16> */
[----:B------:R-:W-:-:S03]  /*5010*/  FMNMX.FTZ R5, R192, R5, !PT ;  /* 0x00000005c0057209 */ /* 0x000fc60007810000 */
[--C-:B------:R-:W-:Y:S02]  /*5020*/  FFMA.FTZ R0, R31, c[0x0][0x2d0], -R2.reuse ;  /* 0x0000b4001f007a23 */ /* 0x100fe40000010802 */
[----:B------:R-:W1:Y:S02]  /*5030*/  SHFL.BFLY PT, R6, R5, 0x2, 0x1f ;  /* 0x0c401f0005067f89 */ /* 0x000e6400000e0000 */
[----:B------:R2:W-:Y:S02]  /*5040*/  MUFU.EX2 R233, R0 ;  /* 0x0000000000e97308 */ /* 0x0005e40000000800 */
[----:B--2---:R-:W-:-:S06]  /*5050*/  FFMA.FTZ R0, R32, c[0x0][0x2d0], -R2 ;  /* 0x0000b40020007a23 */ /* 0x004fcc0000010802 */
[----:B------:R2:W-:Y:S01]  /*5060*/  MUFU.EX2 R236, R0 ;  /* 0x0000000000ec7308 */ /* 0x0005e20000000800 */
[----:B-1----:R-:W-:-:S05]  /*5070*/  FMNMX.FTZ R5, R5, R6, !PT ;  /* 0x0000000605057209 */ /* 0x002fca0007810000 */
[----:B------:R-:W1:Y:S01]  /*5080*/  SHFL.BFLY PT, R104, R5, 0x1, 0x1f ;  /* 0x0c201f0005687f89 */ /* 0x000e6200000e0000 */
[----:B--2---:R-:W-:-:S04]  /*5090*/  FFMA.FTZ R0, R33, c[0x0][0x2d0], -R2 ;  /* 0x0000b40021007a23 */ /* 0x004fc80000010802 */
[----:B------:R2:W3:Y:S01]  /*50a0*/  MUFU.EX2 R237, R0 ;  /* 0x0000000000ed7308 */ /* 0x0004e20000000800 */
[----:B-1----:R-:W-:Y:S02]  /*50b0*/  FMNMX.FTZ R104, R5, R104, !PT ;  /* 0x0000006805687209 */ /* 0x002fe40007810000 */
[----:B------:R-:W-:Y:S02]  /*50c0*/  FMNMX.FTZ R5, R14, R84, !PT ;  /* 0x000000540e057209 */ /* 0x000fe40007810000 */
[----:B------:R-:W-:Y:S01]  /*50d0*/  FSETP.NEU.FTZ.AND P0, PT, R104, -INF , PT ;  /* 0xff8000006800780b */ /* 0x000fe20003f1d000 */
[----:B--2---:R-:W-:Y:S01]  /*50e0*/  FFMA.FTZ R0, R45, c[0x0][0x2d0], -R3 ;  /* 0x0000b4002d007a23 */ /* 0x004fe20000010803 */
[----:B------:R-:W-:Y:S01]  /*50f0*/  FMNMX.FTZ R5, R86, R5, !PT ;  /* 0x0000000556057209 */ /* 0x000fe20007810000 */
[----:B------:R-:W-:Y:S01]  /*5100*/  FMUL.FTZ R13, R104, c[0x0][0x2d0] ;  /* 0x0000b400680d7a20 */ /* 0x000fe20000410000 */
[----:B---3--:R-:W-:Y:S01]  /*5110*/  F2FP.PACK_AB R11, R237, R236 ;  /* 0x000000eced0b723e */ /* 0x008fe200000000ff */
[----:B------:R1:W-:Y:S01]  /*5120*/  MUFU.EX2 R241, R0 ;  /* 0x0000000000f17308 */ /* 0x0003e20000000800 */
[----:B------:R-:W-:-:S02]  /*5130*/  FMNMX.FTZ R5, R85, R5, !PT ;  /* 0x0000000555057209 */ /* 0x000fc40007810000 */
[----:B------:R-:W-:Y:S02]  /*5140*/  FSEL R13, R13, RZ, P0 ;  /* 0x000000ff0d0d7208 */ /* 0x000fe40000000000 */
[----:B------:R-:W-:-:S04]  /*5150*/  FMNMX.FTZ R5, R92, R5, !PT ;  /* 0x000000055c057209 */ /* 0x000fc80007810000 */
[----:B------:R-:W-:-:S04]  /*5160*/  FMNMX.FTZ R5, R87, R5, !PT ;  /* 0x0000000557057209 */ /* 0x000fc80007810000 */
[----:B------:R-:W-:Y:S01]  /*5170*/  FMNMX.FTZ R5, R94, R5, !PT ;  /* 0x000000055e057209 */ /* 0x000fe20007810000 */
[----:B-1----:R-:W-:-:S03]  /*5180*/  FFMA.FTZ R0, R48, c[0x0][0x2d0], -R3 ;  /* 0x0000b40030007a23 */ /* 0x002fc60000010803 */
[----:B------:R-:W-:Y:S01]  /*5190*/  FMNMX.FTZ R5, R93, R5, !PT ;  /* 0x000000055d057209 */ /* 0x000fe20007810000 */
[----:B------:R1:W2:Y:S03]  /*51a0*/  MUFU.EX2 R243, R0 ;  /* 0x0000000000f37308 */ /* 0x0002a60000000800 */
[----:B------:R-:W-:-:S04]  /*51b0*/  FMNMX.FTZ R5, R173, R5, !PT ;  /* 0x00000005ad057209 */ /* 0x000fc80007810000 */
[----:B------:R-:W-:-:S04]  /*51c0*/  FMNMX.FTZ R5, R174, R5, !PT ;  /* 0x00000005ae057209 */ /* 0x000fc80007810000 */
[----:B------:R-:W-:-:S04]  /*51d0*/  FMNMX.FTZ R5, R175, R5, !PT ;  /* 0x00000005af057209 */ /* 0x000fc80007810000 */
[----:B------:R-:W-:Y:S01]  /*51e0*/  FMNMX.FTZ R5, R15, R5, !PT ;  /* 0x000000050f057209 */ /* 0x000fe20007810000 */
[----:B-1----:R-:W-:Y:S01]  /*51f0*/  FFMA.FTZ R0, R49, c[0x0][0x2d0], -R3 ;  /* 0x0000b40031007a23 */ /* 0x002fe20000010803 */
[----:B--2---:R-:W-:-:S03]  /*5200*/  F2FP.PACK_AB R4, R243, R241 ;  /* 0x000000f1f304723e */ /* 0x004fc600000000ff */
[----:B------:R-:W1:Y:S01]  /*5210*/  SHFL.BFLY PT, R6, R5, 0x2, 0x1f ;  /* 0x0c401f0005067f89 */ /* 0x000e6200000e0000 */
[----:B------:R2:W-:Y:S02]  /*5220*/  MUFU.EX2 R247, R0 ;  /* 0x0000000000f77308 */ /* 0x0005e40000000800 */
[----:B--2---:R-:W-:-:S06]  /*5230*/  FFMA.FTZ R0, R56, c[0x0][0x2d0], -R3 ;  /* 0x0000b40038007a23 */ /* 0x004fcc0000010803 */
[----:B------:R2:W3:Y:S01]  /*5240*/  MUFU.EX2 R248, R0 ;  /* 0x0000000000f87308 */ /* 0x0004e20000000800 */
[----:B-1----:R-:W-:-:S05]  /*5250*/  FMNMX.FTZ R5, R5, R6, !PT ;  /* 0x0000000605057209 */ /* 0x002fca0007810000 */
[----:B------:R-:W1:Y:S01]  /*5260*/  SHFL.BFLY PT, R100, R5, 0x1, 0x1f ;  /* 0x0c201f0005647f89 */ /* 0x000e6200000e0000 */
[----:B--2---:R-:W-:Y:S01]  /*5270*/  FFMA.FTZ R0, R41, c[0x0][0x2d0], -R2 ;  /* 0x0000b40029007a23 */ /* 0x004fe20000010802 */
[----:B---3--:R-:W-:-:S03]  /*5280*/  F2FP.PACK_AB R6, R248, R247 ;  /* 0x000000f7f806723e */ /* 0x008fc600000000ff */
[----:B------:R2:W-:Y:S01]  /*5290*/  MUFU.EX2 R235, R0 ;  /* 0x0000000000eb7308 */ /* 0x0005e20000000800 */
[----:B-1----:R-:W-:Y:S01]  /*52a0*/  FMNMX.FTZ R100, R100, R5, !PT ;  /* 0x0000000564647209 */ /* 0x002fe20007810000 */
[----:B------:R-:W-:-:S03]  /*52b0*/  FFMA.FTZ R5, R34, c[0x0][0x2d0], -R3 ;  /* 0x0000b40022057a23 */ /* 0x000fc60000010803 */
[----:B------:R-:W-:Y:S01]  /*52c0*/  FSETP.NEU.FTZ.AND P0, PT, R100, -INF , PT ;  /* 0xff8000006400780b */ /* 0x000fe20003f1d000 */
[----:B--2---:R-:W-:Y:S02]  /*52d0*/  FFMA.FTZ R0, R42, c[0x0][0x2d0], -R2 ;  /* 0x0000b4002a007a23 */ /* 0x004fe40000010802 */
[----:B------:R1:W-:Y:S01]  /*52e0*/  MUFU.EX2 R239, R5 ;  /* 0x0000000500ef7308 */ /* 0x0003e20000000800 */
[----:B------:R-:W-:-:S05]  /*52f0*/  FMUL.FTZ R12, R100, c[0x0][0x2d0] ;  /* 0x0000b400640c7a20 */ /* 0x000fca0000410000 */
[----:B------:R-:W-:Y:S02]  /*5300*/  FSEL R12, R12, RZ, P0 ;  /* 0x000000ff0c0c7208 */ /* 0x000fe40000000000 */
[----:B------:R2:W-:Y:S01]  /*5310*/  MUFU.EX2 R240, R0 ;  /* 0x0000000000f07308 */ /* 0x0005e20000000800 */
[----:B-1----:R-:W-:Y:S02]  /*5320*/  FFMA.FTZ R5, R35, c[0x0][0x2d0], -R3 ;  /* 0x0000b40023057a23 */ /* 0x002fe40000010803 */
[----:B------:R-:W-:Y:S05]  /*5330*/  LDSM.16.MT88.4 R32, [R209+0x3080] ;  /* 0x00308000d120783b */ /* 0x000fea0000004200 */
[----:B------:R1:W3:Y:S01]  /*5340*/  MUFU.EX2 R238, R5 ;  /* 0x0000000500ee7308 */ /* 0x0002e20000000800 */
[----:B--2---:R-:W-:-:S07]  /*5350*/  FFMA.FTZ R0, R43, c[0x0][0x2d0], -R2 ;  /* 0x0000b4002b007a23 */ /* 0x004fce0000010802 */
[----:B------:R2:W-:Y:S01]  /*5360*/  MUFU.EX2 R242, R0 ;  /* 0x0000000000f27308 */ /* 0x0005e20000000800 */
[----:B-1----:R-:W-:Y:S01]  /*5370*/  FFMA.FTZ R5, R37, c[0x0][0x2d0], -R3 ;  /* 0x0000b40025057a23 */ /* 0x002fe20000010803 */
[----:B---3--:R-:W-:-:S06]  /*5380*/  F2FP.PACK_AB R8, R238, R239 ;  /* 0x000000efee08723e */ /* 0x008fcc00000000ff */
[----:B------:R1:W-:Y:S01]  /*5390*/  MUFU.EX2 R244, R5 ;  /* 0x0000000500f47308 */ /* 0x0003e20000000800 */
[----:B--2---:R-:W-:-:S07]  /*53a0*/  FFMA.FTZ R0, R44, c[0x0][0x2d0], -R2 ;  /* 0x0000b4002c007a23 */ /* 0x004fce0000010802 */
[----:B------:R2:W3:Y:S01]  /*53b0*/  MUFU.EX2 R246, R0 ;  /* 0x0000000000f67308 */ /* 0x0004e20000000800 */
[----:B-1----:R-:W-:Y:S02]  /*53c0*/  FFMA.FTZ R5, R36, c[0x0][0x2d0], -R3 ;  /* 0x0000b40024057a23 */ /* 0x002fe40000010803 */
[----:B------:R-:W-:Y:S05]  /*53d0*/  LDSM.16.MT88.4 R36, [R210+0x3080] ;  /* 0x00308000d224783b */ /* 0x000fea0000004200 */
[----:B------:R1:W4:Y:S01]  /*53e0*/  MUFU.EX2 R245, R5 ;  /* 0x0000000500f57308 */ /* 0x0003220000000800 */
[----:B--2---:R-:W-:Y:S01]  /*53f0*/  FFMA.FTZ R0, R40, c[0x0][0x2d0], -R13 ;  /* 0x0000b40028007a23 */ /* 0x004fe2000001080d */
[----:B---3--:R-:W-:-:S06]  /*5400*/  F2FP.PACK_AB R7, R246, R242 ;  /* 0x000000f2f607723e */ /* 0x008fcc00000000ff */
[----:B------:R2:W-:Y:S01]  /*5410*/  MUFU.EX2 R232, R0 ;  /* 0x0000000000e87308 */ /* 0x0005e20000000800 */
[----:B-1----:R-:W-:Y:S01]  /*5420*/  FFMA.FTZ R5, R30, c[0x0][0x2d0], -R2 ;  /* 0x0000b4001e057a23 */ /* 0x002fe20000010802 */
[----:B----4-:R-:W-:Y:S01]  /*5430*/  F2FP.PACK_AB R10, R245, R244 ;  /* 0x000000f4f50a723e */ /* 0x010fe200000000ff */
[----:B------:R-:W1:Y:S05]  /*5440*/  LDSM.16.MT88.4 R28, [R210+0x2480] ;  /* 0x00248000d21c783b */ /* 0x000e6a0000004200 */
[----:B------:R-:W3:Y:S01]  /*5450*/  MUFU.EX2 R234, R5 ;  /* 0x0000000500ea7308 */ /* 0x000ee20000000800 */
[----:B--2---:R-:W-:-:S07]  /*5460*/  FFMA.FTZ R0, R95, c[0x0][0x2d0], -R13 ;  /* 0x0000b4005f007a23 */ /* 0x004fce000001080d */
[----:B------:R2:W-:Y:S01]  /*5470*/  MUFU.EX2 R227, R0 ;  /* 0x0000000000e37308 */ /* 0x0005e20000000800 */
[----:B---3--:R-:W-:Y:S02]  /*5480*/  F2FP.PACK_AB R9, R233, R234 ;  /* 0x000000eae909723e */ /* 0x008fe400000000ff */
[----:B------:R-:W-:-:S05]  /*5490*/  F2FP.PACK_AB R5, R240, R235 ;  /* 0x000000ebf005723e */ /* 0x000fca00000000ff */
[----:B------:R-:W-:Y:S01]  /*54a0*/  HMMA.16816.F32 R52, R8, R16, RZ ;  /* 0x000000100834723c */ /* 0x000fe200000018ff */
[----:B--2---:R-:W-:-:S04]  /*54b0*/  FFMA.FTZ R0, R97, c[0x0][0x2d0], -R13 ;  /* 0x0000b40061007a23 */ /* 0x004fc8000001080d */
[----:B------:R2:W-:Y:S03]  /*54c0*/  MUFU.EX2 R228, R0 ;  /* 0x0000000000e47308 */ /* 0x0005e60000000800 */
[C---:B------:R-:W-:Y:S08]  /*54d0*/  HMMA.16816.F32 R60, R8.reuse, R20, RZ ;  /* 0x00000014083c723c */ /* 0x040ff000000018ff */
[----:B-1----:R-:W-:Y:S01]  /*54e0*/  HMMA.16816.F32 R72, R8, R28, RZ ;  /* 0x0000001c0848723c */ /* 0x002fe200000018ff */
[----:B--2---:R-:W-:-:S07]  /*54f0*/  FFMA.FTZ R0, R96, c[0x0][0x2d0], -R13 ;  /* 0x0000b40060007a23 */ /* 0x004fce000001080d */
[C---:B------:R-:W-:Y:S01]  /*5500*/  HMMA.16816.F32 R76, R8.reuse, R24, RZ ;  /* 0x00000018084c723c */ /* 0x040fe200000018ff */
[----:B------:R1:W-:Y:S07]  /*5510*/  MUFU.EX2 R231, R0 ;  /* 0x0000000000e77308 */ /* 0x0003ee0000000800 */
[C---:B------:R-:W-:Y:S08]  /*5520*/  HMMA.16816.F32 R68, R8.reuse, R32, RZ ;  /* 0x000000200844723c */ /* 0x040ff000000018ff */
[----:B------:R-:W-:Y:S01]  /*5530*/  HMMA.16816.F32 R64, R8, R36, RZ ;  /* 0x000000240840723c */ /* 0x000fe200000018ff */
[----:B-1----:R-:W-:-:S04]  /*5540*/  FFMA.FTZ R0, R14, c[0x0][0x2d0], -R12 ;  /* 0x0000b4000e007a23 */ /* 0x002fc8000001080c */
[----:B------:R1:W-:Y:S03]  /*5550*/  MUFU.EX2 R103, R0 ;  /* 0x0000000000677308 */ /* 0x0003e60000000800 */
        /* <DEDUP_REMOVED lines=8> */
[----:B------:R1:W-:Y:S03]  /*55e0*/  MUFU.EX2 R207, R0 ;  /* 0x0000000000cf7308 */ /* 0x0003e60000000800 */
[----:B------:R-:W-:Y:S08]  /*55f0*/  HMMA.16816.F32 R8, R8, R38, RZ ;  /* 0x000000260808723c */ /* 0x000ff000000018ff */
        /* <DEDUP_REMOVED lines=8> */
[C---:B------:R-:W-:Y:S08]  /*5680*/  HMMA.16816.F32 R156, R4.reuse, R118, R48 ;  /* 0x00000076049c723c */ /* 0x040ff00000001830 */
[----:B------:R-:W-:Y:S01]  /*5690*/  HMMA.16816.F32 R128, R4, R108, R60 ;  /* 0x0000006c0480723c */ /* 0x000fe2000000183c */
[----:B------:R-:W-:Y:S01]  /*56a0*/  LDSM.16.MT88.4 R60, [R210+0x2c80] ;  /* 0x002c8000d23c783b */ /* 0x000fe20000004200 */
[----:B-1----:R-:W-:-:S06]  /*56b0*/  FFMA.FTZ R0, R114, c[0x0][0x2d0], -R3 ;  /* 0x0000b40072007a23 */ /* 0x002fcc0000010803 */
[C---:B------:R-:W-:Y:S01]  /*56c0*/  HMMA.16816.F32 R144, R4.reuse, R116, R76 ;  /* 0x000000740490723c */ /* 0x040fe2000000184c */
[----:B------:R1:W2:Y:S01]  /*56d0*/  MUFU.EX2 R203, R0 ;  /* 0x0000000000cb7308 */ /* 0x0002a20000000800 */
[----:B------:R-:W-:Y:S06]  /*56e0*/  LDSM.16.MT88.4 R76, [R209+0x3880] ;  /* 0x00388000d14c783b */ /* 0x000fec0000004200 */
[C---:B------:R-:W-:Y:S08]  /*56f0*/  HMMA.16816.F32 R68, R4.reuse, R160, R68 ;  /* 0x000000a00444723c */ /* 0x040ff00000001844 */
[----:B------:R-:W-:Y:S01]  /*5700*/  HMMA.16816.F32 R56, R4, R110, R56 ;  /* 0x0000006e0438723c */ /* 0x000fe20000001838 */
[--C-:B-1----:R-:W-:Y:S01]  /*5710*/  FFMA.FTZ R0, R113, c[0x0][0x2d0], -R3.reuse ;  /* 0x0000b40071007a23 */ /* 0x102fe20000010803 */
[----:B--2---:R-:W-:Y:S01]  /*5720*/  F2FP.PACK_AB R96, R203, R204 ;  /* 0x000000cccb60723e */ /* 0x004fe200000000ff */
[----:B------:R-:W-:-:S02]  /*5730*/  FFMA.FTZ R3, R122, c[0x0][0x2d0], -R3 ;  /* 0x0000b4007a037a23 */ /* 0x000fc40000010803 */
[----:B------:R1:W-:Y:S03]  /*5740*/  MUFU.EX2 R202, R0 ;  /* 0x0000000000ca7308 */ /* 0x0003e60000000800 */
[C---:B------:R-:W-:Y:S05]  /*5750*/  HMMA.16816.F32 R64, R4.reuse, R150, R44 ;  /* 0x000000960440723c */ /* 0x040fea000000182c */
[----:B------:R2:W3:Y:S03]  /*5760*/  MUFU.EX2 R198, R3 ;  /* 0x0000000300c67308 */ /* 0x0004e60000000800 */
[----:B------:R-:W-:Y:S01]  /*5770*/  HMMA.16816.F32 R80, R4, R162, R40 ;  /* 0x000000a20450723c */ /* 0x000fe20000001828 */
[----:B-1----:R-:W-:-:S07]  /*5780*/  FFMA.FTZ R0, R99, c[0x0][0x2d0], -R13 ;  /* 0x0000b40063007a23 */ /* 0x002fce000001080d */
[----:B------:R-:W-:Y:S01]  /*5790*/  HMMA.16816.F32 R48, R4, R166, R8 ;  /* 0x000000a60430723c */ /* 0x000fe20000001808 */
[----:B------:R1:W-:Y:S01]  /*57a0*/  MUFU.EX2 R197, R0 ;  /* 0x0000000000c57308 */ /* 0x0003e20000000800 */
[----:B--2---:R-:W-:-:S05]  /*57b0*/  FFMA.FTZ R3, R107, c[0x0][0x2d0], -R2 ;  /* 0x0000b4006b037a23 */ /* 0x004fca0000010802 */
[----:B------:R-:W-:Y:S02]  /*57c0*/  F2FP.PACK_AB R4, R227, R232 ;  /* 0x000000e8e304723e */ /* 0x000fe400000000ff */
[----:B------:R-:W-:Y:S01]  /*57d0*/  F2FP.PACK_AB R6, R231, R228 ;  /* 0x000000e4e706723e */ /* 0x000fe200000000ff */
[----:B------:R2:W-:Y:S01]  /*57e0*/  MUFU.EX2 R107, R3 ;  /* 0x00000003006b7308 */ /* 0x0005e20000000800 */
[----:B------:R-:W-:Y:S02]  /*57f0*/  F2FP.PACK_AB R5, R206, R103 ;  /* 0x00000067ce05723e */ /* 0x000fe400000000ff */
[----:B------:R-:W-:Y:S01]  /*5800*/  F2FP.PACK_AB R7, R205, R207 ;  /* 0x000000cfcd07723e */ /* 0x000fe200000000ff */
[----:B-1----:R-:W-:Y:S01]  /*5810*/  FFMA.FTZ R0, R98, c[0x0][0x2d0], -R13 ;  /* 0x0000b40062007a23 */ /* 0x002fe2000001080d */
[----:B---3--:R-:W-:-:S05]  /*5820*/  F2FP.PACK_AB R98, R198, R202 ;  /* 0x000000cac662723e */ /* 0x008fca00000000ff */
[----:B------:R-:W-:Y:S01]  /*5830*/  HMMA.16816.F32 R40, R4, R28, RZ ;  /* 0x0000001c0428723c */ /* 0x000fe200000018ff */
[----:B------:R1:W3:Y:S01]  /*5840*/  MUFU.EX2 R200, R0 ;  /* 0x0000000000c87308 */ /* 0x0002e20000000800 */
[----:B--2---:R-:W-:-:S06]  /*5850*/  @P6 IMAD.HI.U32 R3, R172, c[0x0][0x2c8], RZ ;  /* 0x0000b200ac036a27 */ /* 0x004fcc00078e00ff */
[----:B------:R-:W-:Y:S01]  /*5860*/  HMMA.16816.F32 R176, R4, R30, RZ ;  /* 0x0000001e04b0723c */ /* 0x000fe200000018ff */
[----:B------:R-:W-:Y:S02]  /*5870*/  @P6 SHF.R.U32.HI R172, RZ, c[0x0][0x2cc], R3 ;  /* 0x0000b300ffac6a19 */ /* 0x000fe40000011603 */
[----:B------:R-:W-:-:S05]  /*5880*/  ISETP.GE.AND P6, PT, R251, 0x1, PT ;  /* 0x00000001fb00780c */ /* 0x000fca0003fc6270 */
[C---:B------:R-:W-:Y:S01]  /*5890*/  HMMA.16816.F32 R8, R4.reuse, R16, RZ ;  /* 0x000000100408723c */ /* 0x040fe200000018ff */
[--C-:B-1----:R-:W-:Y:S02]  /*58a0*/  FFMA.FTZ R0, R102, c[0x0][0x2d0], -R13.reuse ;  /* 0x0000b40066007a23 */ /* 0x102fe4000001080d */
[----:B------:R-:W-:Y:S02]  /*58b0*/  IMAD.IADD R3, R249, 0x1, R172 ;  /* 0x00000001f9037824 */ /* 0x000fe400078e02ac */
[----:B------:R1:W-:Y:S03]  /*58c0*/  MUFU.EX2 R199, R0 ;  /* 0x0000000000c77308 */ /* 0x0003e60000000800 */
[C---:B------:R-:W-:Y:S01]  /*58d0*/  HMMA.16816.F32 R184, R4.reuse, R18, RZ ;  /* 0x0000001204b8723c */ /* 0x040fe200000018ff */
[----:B------:R-:W-:Y:S07]  /*58e0*/  LDSM.16.MT88.4 R16, [R210+0x3880] ;  /* 0x00388000d210783b */ /* 0x000fee0000004200 */
[----:B------:R-:W-:Y:S01]  /*58f0*/  HMMA.16816.F32 R132, R4, R20, RZ ;  /* 0x000000140484723c */ /* 0x000fe200000018ff */
[----:B-1----:R-:W-:-:S07]  /*5900*/  FFMA.FTZ R0, R101, c[0x0][0x2d0], -R13 ;  /* 0x0000b40065007a23 */ /* 0x002fce000001080d */
[C---:B------:R-:W-:Y:S01]  /*5910*/  HMMA.16816.F32 R180, R4.reuse, R22, RZ ;  /* 0x0000001604b4723c */ /* 0x040fe200000018ff */
[----:B------:R1:W2:Y:S07]  /*5920*/  MUFU.EX2 R201, R0 ;  /* 0x0000000000c97308 */ /* 0x0002ae0000000800 */
[C---:B------:R-:W-:Y:S08]  /*5930*/  HMMA.16816.F32 R44, R4.reuse, R24, RZ ;  /* 0x00000018042c723c */ /* 0x040ff000000018ff */
[----:B------:R-:W-:Y:S01]  /*5940*/  HMMA.16816.F32 R188, R4, R26, RZ ;  /* 0x0000001a04bc723c */ /* 0x000fe200000018ff */
[----:B-1----:R-:W-:-:S04]  /*5950*/  FFMA.FTZ R0, R92, c[0x0][0x2d0], -R12 ;  /* 0x0000b4005c007a23 */ /* 0x002fc8000001080c */
[----:B------:R1:W-:Y:S03]  /*5960*/  MUFU.EX2 R28, R0 ;  /* 0x00000000001c7308 */ /* 0x0003e60000000800 */
[C---:B------:R-:W-:Y:S08]  /*5970*/  HMMA.16816.F32 R24, R4.reuse, R32, RZ ;  /* 0x000000200418723c */ /* 0x040ff000000018ff */
[----:B------:R-:W-:Y:S01]  /*5980*/  HMMA.16816.F32 R20, R4, R36, RZ ;  /* 0x000000240414723c */ /* 0x000fe200000018ff */
[----:B-1----:R-:W-:-:S07]  /*5990*/  FFMA.FTZ R0, R87, c[0x0][0x2d0], -R12 ;  /* 0x0000b40057007a23 */ /* 0x002fce000001080c */
[----:B------:R-:W-:Y:S01]  /*59a0*/  HMMA.16816.F32 R32, R4, R34, RZ ;  /* 0x000000220420723c */ /* 0x000fe200000018ff */
[----:B------:R1:W4:Y:S02]  /*59b0*/  MUFU.EX2 R29, R0 ;  /* 0x00000000001d7308 */ /* 0x0003240000000800 */
[----:B-1----:R-:W-:-:S06]  /*59c0*/  FFMA.FTZ R0, R94, c[0x0][0x2d0], -R12 ;  /* 0x0000b4005e007a23 */ /* 0x002fcc000001080c */
[----:B------:R1:W-:Y:S02]  /*59d0*/  MUFU.EX2 R31, R0 ;  /* 0x00000000001f7308 */ /* 0x0003e40000000800 */
[----:B-1----:R-:W-:Y:S02]  /*59e0*/  FFMA.FTZ R0, R93, c[0x0][0x2d0], -R12 ;  /* 0x0000b4005d007a23 */ /* 0x002fe4000001080c */
[----:B------:R-:W-:Y:S04]  /*59f0*/  HMMA.16816.F32 R92, R4, R38, RZ ;  /* 0x00000026045c723c */ /* 0x000fe800000018ff */
[----:B------:R1:W5:Y:S03]  /*5a00*/  MUFU.EX2 R30, R0 ;  /* 0x00000000001e7308 */ /* 0x0003660000000800 */
[----:B---3--:R-:W-:-:S02]  /*5a10*/  F2FP.PACK_AB R4, R200, R197 ;  /* 0x000000c5c804723e */ /* 0x008fc400000000ff */
[----:B--2---:R-:W-:Y:S02]  /*5a20*/  F2FP.PACK_AB R6, R201, R199 ;  /* 0x000000c7c906723e */ /* 0x004fe400000000ff */
[----:B----4-:R-:W-:Y:S01]  /*5a30*/  F2FP.PACK_AB R5, R29, R28 ;  /* 0x0000001c1d05723e */ /* 0x010fe200000000ff */
[----:B-1----:R-:W-:Y:S01]  /*5a40*/  FFMA.FTZ R0, R115, c[0x0][0x2d0], -R2 ;  /* 0x0000b40073007a23 */ /* 0x002fe20000010802 */
[----:B-----5:R-:W-:-:S03]  /*5a50*/  F2FP.PACK_AB R7, R30, R31 ;  /* 0x0000001f1e07723e */ /* 0x020fc600000000ff */
[----:B------:R1:W2:Y:S04]  /*5a60*/  MUFU.EX2 R196, R0 ;  /* 0x0000000000c47308 */ /* 0x0002a80000000800 */
[C---:B------:R-:W-:Y:S08]  /*5a70*/  HMMA.16816.F32 R168, R4.reuse, R88, R8 ;  /* 0x0000005804a8723c */ /* 0x040ff00000001808 */
[----:B------:R-:W-:Y:S01]  /*5a80*/  HMMA.16816.F32 R36, R4, R164, R20 ;  /* 0x000000a40424723c */ /* 0x000fe20000001814 */
[--C-:B-1----:R-:W-:Y:S01]  /*5a90*/  FFMA.FTZ R0, R121, c[0x0][0x2d0], -R2.reuse ;  /* 0x0000b40079007a23 */ /* 0x102fe20000010802 */
[----:B--2---:R-:W-:Y:S01]  /*5aa0*/  F2FP.PACK_AB R97, R196, R107 ;  /* 0x0000006bc461723e */ /* 0x004fe200000000ff */
[----:B------:R-:W-:-:S02]  /*5ab0*/  FFMA.FTZ R2, R120, c[0x0][0x2d0], -R2 ;  /* 0x0000b40078027a23 */ /* 0x000fc40000010802 */
[----:B------:R-:W1:Y:S01]  /*5ac0*/  LDSM.16.MT88.4 R120, [R209+0x2080] ;  /* 0x00208000d178783b */ /* 0x000e620000004200 */
[----:B------:R2:W-:Y:S02]  /*5ad0*/  MUFU.EX2 R101, R0 ;  /* 0x0000000000657308 */ /* 0x0005e40000000800 */
[C---:B------:R-:W-:Y:S06]  /*5ae0*/  HMMA.16816.F32 R132, R4.reuse, R108, R132 ;  /* 0x0000006c0484723c */ /* 0x040fec0000001884 */
[----:B------:R-:W3:Y:S02]  /*5af0*/  MUFU.EX2 R102, R2 ;  /* 0x0000000200667308 */ /* 0x000ee40000000800 */
[----:B------:R-:W-:Y:S01]  /*5b00*/  HMMA.16816.F32 R44, R4, R116, R44 ;  /* 0x00000074042c723c */ /* 0x000fe2000000182c */
[----:B--2---:R-:W-:-:S07]  /*5b10*/  FFMA.FTZ R0, R195, c[0x0][0x2d0], -R13 ;  /* 0x0000b400c3007a23 */ /* 0x004fce000001080d */
[----:B------:R-:W-:Y:S01]  /*5b20*/  HMMA.16816.F32 R40, R4, R148, R40 ;  /* 0x000000940428723c */ /* 0x000fe20000001828 */
[----:B---3--:R-:W-:-:S07]  /*5b30*/  F2FP.PACK_AB R99, R102, R101 ;  /* 0x000000656663723e */ /* 0x008fce00000000ff */
[----:B------:R-:W-:Y:S08]  /*5b40*/  HMMA.16816.F32 R88, R4, R90, R184 ;  /* 0x0000005a0458723c */ /* 0x000ff000000018b8 */
[C---:B------:R-:W-:Y:S08]  /*5b50*/  HMMA.16816.F32 R128, R96.reuse, R136, R128 ;  /* 0x000000886080723c */ /* 0x040ff00000001880 */
[C---:B-1----:R-:W-:Y:S08]  /*5b60*/  HMMA.16816.F32 R112, R96.reuse, R120, R140 ;  /* 0x000000786070723c */ /* 0x042ff0000000188c */
[C---:B------:R-:W-:Y:S08]  /*5b70*/  HMMA.16816.F32 R144, R96.reuse, R152, R144 ;  /* 0x000000986090723c */ /* 0x040ff00000001890 */
        /* <DEDUP_REMOVED lines=8> */
[----:B------:R-:W-:Y:S01]  /*5c00*/  HMMA.16816.F32 R96, R96, R18, R48 ;  /* 0x000000126060723c */ /* 0x000fe20000001830 */
[----:B------:R1:W-:Y:S07]  /*5c10*/  MUFU.EX2 R49, R0 ;  /* 0x0000000000317308 */ /* 0x0003ee0000000800 */
[C---:B------:R-:W-:Y:S08]  /*5c20*/  HMMA.16816.F32 R72, R4.reuse, R160, R24 ;  /* 0x000000a00448723c */ /* 0x040ff00000001818 */
[----:B------:R-:W-:Y:S01]  /*5c30*/  HMMA.16816.F32 R20, R4, R110, R180 ;  /* 0x0000006e0414723c */ /* 0x000fe200000018b4 */
[----:B-1----:R-:W-:-:S04]  /*5c40*/  FFMA.FTZ R0, R194, c[0x0][0x2d0], -R13 ;  /* 0x0000b400c2007a23 */ /* 0x002fc8000001080d */
[----:B------:R1:W2:Y:S03]  /*5c50*/  MUFU.EX2 R50, R0 ;  /* 0x0000000000327308 */ /* 0x0002a60000000800 */
[C---:B------:R-:W-:Y:S08]  /*5c60*/  HMMA.16816.F32 R24, R4.reuse, R150, R176 ;  /* 0x000000960418723c */ /* 0x040ff000000018b0 */
[----:B------:R-:W-:Y:S01]  /*5c70*/  HMMA.16816.F32 R32, R4, R162, R32 ;  /* 0x000000a20420723c */ /* 0x000fe20000001820 */
[----:B-1----:R-:W-:-:S07]  /*5c80*/  FFMA.FTZ R0, R193, c[0x0][0x2d0], -R13 ;  /* 0x0000b400c1007a23 */ /* 0x002fce000001080d */
[----:B------:R-:W-:Y:S01]  /*5c90*/  HMMA.16816.F32 R164, R4, R166, R92 ;  /* 0x000000a604a4723c */ /* 0x000fe2000000185c */
[----:B------:R1:W-:Y:S06]  /*5ca0*/  MUFU.EX2 R51, R0 ;  /* 0x0000000000337308 */ /* 0x0003ec0000000800 */
[----:B--2---:R-:W-:Y:S01]  /*5cb0*/  F2FP.PACK_AB R92, R50, R49 ;  /* 0x00000031325c723e */ /* 0x004fe200000000ff */
[----:B-1----:R-:W-:-:S04]  /*5cc0*/  FFMA.FTZ R0, R192, c[0x0][0x2d0], -R13 ;  /* 0x0000b400c0007a23 */ /* 0x002fc8000001080d */
[----:B------:R1:W2:Y:S02]  /*5cd0*/  MUFU.EX2 R48, R0 ;  /* 0x0000000000307308 */ /* 0x0002a40000000800 */
[----:B-1----:R-:W-:Y:S01]  /*5ce0*/  FFMA.FTZ R0, R173, c[0x0][0x2d0], -R12 ;  /* 0x0000b400ad007a23 */ /* 0x002fe2000001080c */
[----:B--2---:R-:W-:-:S05]  /*5cf0*/  F2FP.PACK_AB R94, R48, R51 ;  /* 0x00000033305e723e */ /* 0x004fca00000000ff */
[----:B------:R1:W-:Y:S02]  /*5d00*/  MUFU.EX2 R9, R0 ;  /* 0x0000000000097308 */ /* 0x0003e40000000800 */
[----:B-1----:R-:W-:-:S06]  /*5d10*/  FFMA.FTZ R0, R174, c[0x0][0x2d0], -R12 ;  /* 0x0000b400ae007a23 */ /* 0x002fcc000001080c */
[----:B------:R1:W2:Y:S02]  /*5d20*/  MUFU.EX2 R8, R0 ;  /* 0x0000000000087308 */ /* 0x0002a40000000800 */
[----:B-1----:R-:W-:Y:S01]  /*5d30*/  FFMA.FTZ R0, R175, c[0x0][0x2d0], -R12 ;  /* 0x0000b400af007a23 */ /* 0x002fe2000001080c */
[----:B--2---:R-:W-:-:S05]  /*5d40*/  F2FP.PACK_AB R93, R8, R9 ;  /* 0x00000009085d723e */ /* 0x004fca00000000ff */
[----:B------:R1:W-:Y:S02]  /*5d50*/  MUFU.EX2 R2, R0 ;  /* 0x0000000000027308 */ /* 0x0003e40000000800 */
[----:B-1----:R-:W-:Y:S02]  /*5d60*/  FFMA.FTZ R0, R15, c[0x0][0x2d0], -R12 ;  /* 0x0000b4000f007a23 */ /* 0x002fe4000001080c */
[----:B------:R-:W-:Y:S04]  /*5d70*/  HMMA.16816.F32 R12, R4, R118, R188 ;  /* 0x00000076040c723c */ /* 0x000fe800000018bc */
[----:B------:R-:W1:Y:S03]  /*5d80*/  MUFU.EX2 R0, R0 ;  /* 0x0000000000007308 */ /* 0x000e660000000800 */
        /* <DEDUP_REMOVED lines=52> */
[----:B------:R-:W-:Y:S01]  /*60d0*/  STL [R1+0xc], R7 ;  /* 0x00000c0701007387 */ /* 0x000fe20000100800 */
[----:B------:R-:W-:Y:S01]  /*60e0*/  FADD.FTZ R0, R0, R8 ;  /* 0x0000000800007221 */ /* 0x000fe20000010000 */
[C---:B------:R-:W-:Y:S02]  /*60f0*/  HMMA.16816.F32 R60, R92.reuse, R62, R24 ;  /* 0x0000003e5c3c723c */ /* 0x040fe40000001818 */
[----:B------:R-:W-:Y:S04]  /*6100*/  STL [R1+0x8], R4 ;  /* 0x0000080401007387 */ /* 0x000fe80000100800 */
[----:B------:R1:W-:Y:S02]  /*6110*/  STL [R1+0x10], R2 ;  /* 0x0000100201007387 */ /* 0x0003e40000100800 */
[C---:B------:R-:W-:Y:S02]  /*6120*/  HMMA.16816.F32 R76, R92.reuse, R78, R32 ;  /* 0x0000004e5c4c723c */ /* 0x040fe40000001820 */
[----:B------:R2:W-:Y:S06]  /*6130*/  STL [R1+0x14], R0 ;  /* 0x0000140001007387 */ /* 0x0005ec0000100800 */
[C---:B------:R-:W-:Y:S08]  /*6140*/  HMMA.16816.F32 R88, R92.reuse, R16, R36 ;  /* 0x000000105c58723c */ /* 0x040ff00000001824 */
[----:B------:R-:W-:Y:S01]  /*6150*/  HMMA.16816.F32 R92, R92, R18, R164 ;  /* 0x000000125c5c723c */ /* 0x000fe200000018a4 */
[----:B-1----:R-:W-:Y:S01]  /*6160*/  IADD3 R2, R3, c[0x0][0x328], RZ ;  /* 0x0000ca0003027a10 */ /* 0x002fe20007ffe0ff */
[----:B------:R-:W-:Y:S06]  /*6170*/  @!P6 BRA `(.L_x_311) ;  /* 0x000001100000e947 */ /* 0x000fec0003800000 */
[C---:B------:R-:W-:Y:S02]  /*6180*/  ISETP.GT.AND P0, PT, R3.reuse, RZ, PT ;  /* 0x000000ff0300720c */ /* 0x040fe40003f04270 */
[----:B--2---:R-:W-:-:S11]  /*6190*/  IADD3 R0, R3, -0x1, RZ ;  /* 0xffffffff03007810 */ /* 0x004fd60007ffe0ff */
        /* <DEDUP_REMOVED lines=8> */
.L_x_312:
[----:B------:R-:W-:-:S04]  /*6220*/  MOV R3, 0x1 ;  /* 0x0000000100037802 */ /* 0x000fc80000000f00 */
[----:B------:R-:W-:-:S13]  /*6230*/  ISETP.NE.AND P0, PT, R3, c[0x0][0x32c], PT ;  /* 0x0000cb0003007a0c */ /* 0x000fda0003f05270 */
[----:B------:R-:W-:-:S05]  /*6240*/  @P0 IMAD.HI.U32 R3, R0, c[0x0][0x330], RZ ;  /* 0x0000cc0000030a27 */ /* 0x000fca00078e00ff */
[----:B------:R-:W-:Y:S02]  /*6250*/  @P0 SHF.R.U32.HI R0, RZ, c[0x0][0x334], R3 ;  /* 0x0000cd00ff000a19 */ /* 0x000fe40000011603 */
.L_x_313:
[----:B------:R-:W-:-:S05]  /*6260*/  MOV R3, c[0x0][0x32c] ;  /* 0x0000cb0000037a02 */ /* 0x000fca0000000f00 */
[----:B------:R-:W-:-:S05]  /*6270*/  IMAD R0, R0, R3, c[0x0][0x32c] ;  /* 0x0000cb0000007624 */ /* 0x000fca00078e0203 */
[----:B------:R-:W-:-:S05]  /*6280*/  IMNMX R2, R2, R0, PT ;  /* 0x0000000002027217 */ /* 0x000fca0003800200 */
.L_x_311:
[----:B------:R-:W-:-:S05]  /*6290*/  IMAD.HI R2, R2, 0x2aaaaaab, RZ ;  /* 0x2aaaaaab02027827 */ /* 0x000fca00078e02ff */
[----:B--2---:R-:W-:-:S04]  /*62a0*/  SHF.R.U32.HI R0, RZ, 0x1f, R2 ;  /* 0x0000001fff007819 */ /* 0x004fc80000011602 */
[----:B------:R-:W-:-:S04]  /*62b0*/  LEA.HI.SX32 R2, R2, R0, 0x1d ;  /* 0x0000000002027211 */ /* 0x000fc800078feaff */
[----:B------:R-:W-:-:S04]  /*62c0*/  IMNMX R3, R250, R2, !PT ;  /* 0x00000002fa037217 */ /* 0x000fc80007800200 */
[----:B------:R-:W-:Y:S01]  /*62d0*/  ISETP.GE.AND P0, PT, R224, R3, PT ;  /* 0x00000003e000720c */ /* 0x000fe20003f06270 */
[----:B------:R1:W-:-:S12]  /*62e0*/  STL [R1+0x24], R3 ;  /* 0x0000240301007387 */ /* 0x0003d80000100800 */
[----:B------:R-:W-:Y:S05]  /*62f0*/  @!P0 BRA `(.L_x_314) ;  /* 0x0000483000008947 */ /* 0x000fea0003800000 */
[----:B------:R-:W2:Y:S04]  /*6300*/  LDL R8, [R1+0x40] ;  /* 0x0000400001087983 */ /* 0x000ea80000100800 */
[----:B------:R-:W3:Y:S01]  /*6310*/  LDL R5, [R1+0x3c] ;  /* 0x00003c0001057983 */ /* 0x000ee20000100800 */
[----:B-1----:R-:W-:Y:S01]  /*6320*/  SHF.R.S32.HI R3, RZ, 0x1f, R226 ;  /* 0x0000001fff037819 */ /* 0x002fe200000114e2 */
        /* <DEDUP_REMOVED lines=21> */
.L_x_335:
        /* <DEDUP_REMOVED lines=16> */
[----:B-1-34-:R-:W-:Y:S01]  /*6580*/  IMAD.WIDE.U32 R2, R225, c[0x0][0x208], RZ ;  /* 0x00008200e1027a25 */ /* 0x01afe200078e00ff */
[----:B------:R-:W1:Y:S01]  /*6590*/  S2R R5, SR_CTAID.Y ;  /* 0x0000000000057919 */ /* 0x000e620000002600 */
[----:B------:R-:W-:Y:S01]  /*65a0*/  SHF.R.S32.HI R0, RZ, 0x1f, R225 ;  /* 0x0000001fff007819 */ /* 0x000fe200000114e1 */
[----:B------:R-:W-:Y:S01]  /*65b0*/  BSSY B0, `(.L_x_315) ;  /* 0x000003c000007945 */ /* 0x000fe20003800000 */
[C---:B------:R-:W-:Y:S01]  /*65c0*/  ISETP.GE.AND P1, PT, R226.reuse, c[0x0][0x1d4], PT ;  /* 0x00007500e2007a0c */ /* 0x040fe20003f26270 */
[----:B------:R-:W2:Y:S01]  /*65d0*/  S2R R8, SR_CTAID.Y ;  /* 0x0000000000087919 */ /* 0x000ea20000002600 */
[----:B------:R-:W-:Y:S01]  /*65e0*/  IADD3 R13, R226, 0x20, RZ ;  /* 0x00000020e20d7810 */ /* 0x000fe20007ffe0ff */
[----:B------:R-:W-:Y:S01]  /*65f0*/  IMAD R0, R0, c[0x0][0x208], RZ ;  /* 0x0000820000007a24 */ /* 0x000fe200078e02ff */
[----:B------:R-:W-:Y:S01]  /*6600*/  IADD3 R12, R226, 0x40, RZ ;  /* 0x00000040e20c7810 */ /* 0x000fe20007ffe0ff */
[----:B------:R-:W3:Y:S01]  /*6610*/  S2R R11, SR_TID.X ;  /* 0x00000000000b7919 */ /* 0x000ee20000002100 */
[----:B------:R-:W-:Y:S01]  /*6620*/  ISETP.GE.AND P3, PT, R13, c[0x0][0x1d4], PT ;  /* 0x000075000d007a0c */ /* 0x000fe20003f66270 */
[----:B------:R-:W-:Y:S01]  /*6630*/  IMAD R0, R225, c[0x0][0x20c], R0 ;  /* 0x00008300e1007a24 */ /* 0x000fe200078e0200 */
[----:B------:R-:W-:Y:S02]  /*6640*/  SHF.R.S32.HI R4, RZ, 0x1f, R223 ;  /* 0x0000001fff047819 */ /* 0x000fe400000114df */
[----:B------:R-:W-:Y:S01]  /*6650*/  ISETP.GE.AND P2, PT, R12, c[0x0][0x1d4], PT ;  /* 0x000075000c007a0c */ /* 0x000fe20003f46270 */
[----:B------:R-:W-:Y:S02]  /*6660*/  IMAD.IADD R3, R3, 0x1, R0 ;  /* 0x0000000103037824 */ /* 0x000fe400078e0200 */
[----:B------:R-:W-:Y:S02]  /*6670*/  IMAD R4, R4, c[0x0][0x218], RZ ;  /* 0x0000860004047a24 */ /* 0x000fe400078e02ff */
[C---:B------:R-:W-:Y:S04]  /*6680*/  IMAD.WIDE.U32 R2, R223.reuse, c[0x0][0x218], R2 ;  /* 0x00008600df027a25 */ /* 0x040fe800078e0002 */
[----:B------:R-:W-:Y:S01]  /*6690*/  IMAD R4, R223, c[0x0][0x21c], R4 ;  /* 0x00008700df047a24 */ /* 0x000fe200078e0204 */
[----:B-1----:R-:W-:Y:S01]  /*66a0*/  SHF.R.S32.HI R5, RZ, 0x1f, R5 ;  /* 0x0000001fff057819 */ /* 0x002fe20000011405 */
[----:B--2---:R-:W-:Y:S04]  /*66b0*/  IMAD.WIDE.U32 R6, R8, c[0x0][0x210], RZ ;  /* 0x0000840008067a25 */ /* 0x004fe800078e00ff */
[----:B------:R-:W-:Y:S01]  /*66c0*/  IMAD R5, R5, c[0x0][0x210], RZ ;  /* 0x0000840005057a24 */ /* 0x000fe200078e02ff */
[----:B------:R-:W-:Y:S03]  /*66d0*/  IADD3 R0, P0, R6, R2, RZ ;  /* 0x0000000206007210 */ /* 0x000fe60007f1e0ff */
[----:B------:R-:W-:Y:S04]  /*66e0*/  IMAD R5, R8, c[0x0][0x214], R5 ;  /* 0x0000850008057a24 */ /* 0x000fe800078e0205 */
[----:B------:R-:W-:Y:S05]  /*66f0*/  IMAD.IADD R5, R7, 0x1, R5 ;  /* 0x0000000107057824 */ /* 0x000fea00078e0205 */
[----:B------:R-:W-:Y:S01]  /*6700*/  IADD3.X R3, R5, R3, R4, P0, !PT ;  /* 0x0000000305037210 */ /* 0x000fe200007fe404 */
[----:B------:R-:W-:Y:S01]  /*6710*/  IMAD.SHL.U32 R5, R226, 0x2, RZ ;  /* 0x00000002e2057824 */ /* 0x000fe200078e00ff */
[C---:B------:R-:W-:Y:S04]  /*6720*/  LEA R10, P0, R0.reuse, c[0x0][0x1f8], 0x1 ;  /* 0x00007e00000a7a11 */ /* 0x040fe800078008ff */
[----:B------:R-:W-:Y:S02]  /*6730*/  LEA.HI.X R3, R0, c[0x0][0x1fc], R3, 0x1, P0 ;  /* 0x00007f0000037a11 */ /* 0x000fe400000f0c03 */
[----:B------:R-:W1:Y:S04]  /*6740*/  SHFL.IDX PT, R0, R10, RZ, 0x1c1f ;  /* 0x001c1fff0a007589 */ /* 0x000e6800000e0000 */
[----:B------:R-:W2:Y:S01]  /*6750*/  SHFL.IDX PT, R2, R3, RZ, 0x1c1f ;  /* 0x001c1fff03027589 */ /* 0x000ea200000e0000 */
[----:B-1----:R-:W-:Y:S05]  /*6760*/  IADD3 R8, P0, R0, R5, RZ ;  /* 0x0000000500087210 */ /* 0x002fea0007f1e0ff */
[----:B--2---:R-:W-:Y:S01]  /*6770*/  IMAD.X R9, R2, 0x1, R205, P0 ;  /* 0x0000000102097824 */ /* 0x004fe200000e06cd */
[----:B------:R-:W-:Y:S04]  /*6780*/  IADD3 R6, P0, R0, R207, RZ ;  /* 0x000000cf00067210 */ /* 0x000fe80007f1e0ff */
[----:B------:R-:W-:Y:S01]  /*6790*/  @!PT LDS RZ, [RZ] ;  /* 0x00000000fffff984 */ /* 0x000fe20000000800 */
[----:B------:R1:W-:Y:S01]  /*67a0*/  LDGSTS.E.BYPASS.LTC128B.128 [R222+0x1880], [R8.64], !P1 ;  /* 0x0188000008de7fae */ /* 0x0003e2000c901d46 */
[----:B------:R-:W-:Y:S01]  /*67b0*/  IMAD.X R7, R2, 0x1, R206, P0 ;  /* 0x0000000102077824 */ /* 0x000fe200000e06ce */
[----:B------:R-:W-:Y:S02]  /*67c0*/  IADD3 R4, P0, R0, R228, RZ ;  /* 0x000000e400047210 */ /* 0x000fe40007f1e0ff */
[----:B---3--:R-:W-:Y:S02]  /*67d0*/  ISETP.GT.AND P1, PT, R11, 0x3f, PT ;  /* 0x0000003f0b00780c */ /* 0x008fe40003f24270 */
[----:B------:R1:W-:Y:S01]  /*67e0*/  LDGSTS.E.BYPASS.LTC128B.128 [R222+0x2480], [R6.64], !P3 ;  /* 0x0248000006de7fae */ /* 0x0003e2000d901d46 */
[----:B------:R-:W-:Y:S05]  /*67f0*/  IMAD.X R5, R2, 0x1, R227, P0 ;  /* 0x0000000102057824 */ /* 0x000fea00000e06e3 */
[----:B------:R1:W-:Y:S05]  /*6800*/  LDGSTS.E.BYPASS.LTC128B.128 [R222+0x3080], [R4.64], !P2 ;  /* 0x0308000004de7fae */ /* 0x0003ea000d101d46 */
[----:B------:R-:W-:-:S05]  /*6810*/  @P1 BRA `(.L_x_316) ;  /* 0x0000015000001947 */ /* 0x000fca0003800000 */
[----:B------:R-:W-:-:S05]  /*6820*/  BRA.DIV ~URZ, `(.L_x_317) ;  /* 0x0000ee027f007947 */ /* 0x000fca000b800000 */
[----:B-1----:R1:W2:Y:S04]  /*6830*/  SHFL.IDX PT, R4, R3, 0x1, 0x1c1f ;  /* 0x003c1f0003047f89 */ /* 0x0022a800000e0000 */
[----:B------:R1:W3:Y:S02]  /*6840*/  SHFL.IDX PT, R0, R10, 0x1, 0x1c1f ;  /* 0x003c1f000a007f89 */ /* 0x0002e400000e0000 */
.L_x_385:
[C---:B-1----:R-:W-:Y:S01]  /*6850*/  IADD3 R10, R226.reuse, 0x20, RZ ;  /* 0x00000020e20a7810 */ /* 0x042fe20007ffe0ff */
[C---:B------:R-:W-:Y:S01]  /*6860*/  IMAD.SHL.U32 R2, R226.reuse, 0x2, RZ ;  /* 0x00000002e2027824 */ /* 0x040fe200078e00ff */
[----:B------:R-:W-:Y:S02]  /*6870*/  ISETP.GE.AND P3, PT, R226, c[0x0][0x1d4], PT ;  /* 0x00007500e2007a0c */ /* 0x000fe40003f66270 */
        /* <DEDUP_REMOVED lines=15> */
.L_x_316:
[----:B------:R-:W-:Y:S05]  /*6970*/  BSYNC B0 ;  /* 0x0000000000007941 */ /* 0x000fea0003800000 */
.L_x_315:
[----:B-1-34-:R-:W0:Y:S01]  /*6980*/  LDGDEPBAR ;  /* 0x00000000000079af */ /* 0x01ae220000000000 */
[----:B------:R-:W-:Y:S01]  /*6990*/  WARPSYNC 0xffffffff ;  /* 0xffffffff00007948 */ /* 0x000fe20003800000 */
[-C--:B------:R-:W-:Y:S06]  /*69a0*/  HMMA.16816.F32 R4, R48, R16.reuse, RZ ;  /* 0x000000103004723c */ /* 0x080fec00000018ff */
        /* <DEDUP_REMOVED lines=10> */
[----:B------:R-:W-:Y:S06]  /*6a50*/  LDSM.16.M88.4 R200, [R212+0x9080] ;  /* 0x00908000d4c8783b */ /* 0x000fec0000000200 */
[-C--:B------:R-:W-:Y:S08]  /*6a60*/  HMMA.16816.F32 R28, R44, R34.reuse, RZ ;  /* 0x000000222c1c723c */ /* 0x080ff000000018ff */
        /* <DEDUP_REMOVED lines=10> */
[----:B------:R-:W-:Y:S07]  /*6b10*/  LDSM.16.M88.4 R168, [R212+0x8080] ;  /* 0x00808000d4a8783b */ /* 0x000fee0000000200 */
[-C--:B------:R-:W-:Y:S08]  /*6b20*/  HMMA.16816.F32 R20, R164, R176.reuse, R20 ;  /* 0x000000b0a414723c */ /* 0x080ff00000001814 */
[C---:B------:R-:W-:Y:S08]  /*6b30*/  HMMA.16816.F32 R24, R172.reuse, R176, R24 ;  /* 0x000000b0ac18723c */ /* 0x040ff00000001818 */
[-C--:B------:R-:W-:Y:S08]  /*6b40*/  HMMA.16816.F32 R28, R172, R178.reuse, R28 ;  /* 0x000000b2ac1c723c */ /* 0x080ff0000000181c */
[C---:B------:R-:W-:Y:S01]  /*6b50*/  HMMA.16816.F32 R32, R164.reuse, R178, R32 ;  /* 0x000000b2a420723c */ /* 0x040fe20000001820 */
[----:B------:R-:W1:Y:S07]  /*6b60*/  LDSM.16.M88.4 R176, [R219] ;  /* 0x00000000dbb0783b */ /* 0x000e6e0000000200 */
[-C--:B------:R-:W-:Y:S08]  /*6b70*/  HMMA.16816.F32 R36, R164, R180.reuse, R36 ;  /* 0x000000b4a424723c */ /* 0x080ff00000001824 */
[C---:B------:R-:W-:Y:S08]  /*6b80*/  HMMA.16816.F32 R40, R172.reuse, R180, R40 ;  /* 0x000000b4ac28723c */ /* 0x040ff00000001828 */
[-C--:B------:R-:W-:Y:S01]  /*6b90*/  HMMA.16816.F32 R44, R172, R182.reuse, R44 ;  /* 0x000000b6ac2c723c */ /* 0x080fe2000000182c */
[----:B------:R-:W-:Y:S07]  /*6ba0*/  LDSM.16.M88.4 R172, [R217] ;  /* 0x00000000d9ac783b */ /* 0x000fee0000000200 */
[----:B------:R-:W-:Y:S01]  /*6bb0*/  HMMA.16816.F32 R48, R164, R182, R48 ;  /* 0x000000b6a430723c */ /* 0x000fe20000001830 */
[----:B------:R-:W1:Y:S08]  /*6bc0*/  LDSM.16.M88.4 R164, [R218] ;  /* 0x00000000daa4783b */ /* 0x000e700000000200 */
[----:B------:R-:W-:Y:S01]  /*6bd0*/  LDSM.16.M88.4 R180, [R211+0xa080] ;  /* 0x00a08000d3b4783b */ /* 0x000fe20000000200 */
[----:B--2---:R-:W-:Y:S01]  /*6be0*/  ISETP.GT.AND P0, PT, R204, R0, PT ;  /* 0x00000000cc00720c */ /* 0x004fe20003f04270 */
[-C--:B-1----:R-:W-:Y:S08]  /*6bf0*/  HMMA.16816.F32 R4, R184, R188.reuse, R4 ;  /* 0x000000bcb804723c */ /* 0x082ff00000001804 */
[C---:B---3--:R-:W-:Y:S08]  /*6c00*/  HMMA.16816.F32 R8, R192.reuse, R188, R8 ;  /* 0x000000bcc008723c */ /* 0x048ff00000001808 */
[-C--:B------:R-:W-:Y:S08]  /*6c10*/  HMMA.16816.F32 R12, R192, R190.reuse, R12 ;  /* 0x000000bec00c723c */ /* 0x080ff0000000180c */
[C---:B------:R-:W-:Y:S01]  /*6c20*/  HMMA.16816.F32 R16, R184.reuse, R190, R16 ;  /* 0x000000beb810723c */ /* 0x040fe20000001810 */
[----:B------:R-:W1:Y:S07]  /*6c30*/  LDSM.16.M88.4 R188, [R208+0x5480] ;  /* 0x00548000d0bc783b */ /* 0x000e6e0000000200 */
        /* <DEDUP_REMOVED lines=10> */
[----:B------:R-:W2:Y:S07]  /*6ce0*/  LDSM.16.M88.4 R160, [R211+0xb080] ;  /* 0x00b08000d3a0783b */ /* 0x000eae0000000200 */
[-C--:B------:R-:W-:Y:S01]  /*6cf0*/  HMMA.16816.F32 R4, R168, R176.reuse, R4 ;  /* 0x000000b0a804723c */ /* 0x080fe20000001804 */
[----:B------:R-:W3:Y:S07]  /*6d00*/  LDSM.16.M88.4 R184, [R208+0x5880] ;  /* 0x00588000d0b8783b */ /* 0x000eee0000000200 */
[C---:B------:R-:W-:Y:S08]  /*6d10*/  HMMA.16816.F32 R8, R200.reuse, R176, R8 ;  /* 0x000000b0c808723c */ /* 0x040ff00000001808 */
[-C--:B------:R-:W-:Y:S08]  /*6d20*/  HMMA.16816.F32 R12, R200, R178.reuse, R12 ;  /* 0x000000b2c80c723c */ /* 0x080ff0000000180c */
[C---:B------:R-:W-:Y:S01]  /*6d30*/  HMMA.16816.F32 R16, R168.reuse, R178, R16 ;  /* 0x000000b2a810723c */ /* 0x040fe20000001810 */
[----:B------:R-:W4:Y:S07]  /*6d40*/  LDSM.16.M88.4 R176, [R212+0xa080] ;  /* 0x00a08000d4b0783b */ /* 0x000f2e0000000200 */
[-C--:B------:R-:W-:Y:S08]  /*6d50*/  HMMA.16816.F32 R20, R168, R164.reuse, R20 ;  /* 0x000000a4a814723c */ /* 0x080ff00000001814 */
[C---:B------:R-:W-:Y:S08]  /*6d60*/  HMMA.16816.F32 R24, R200.reuse, R164, R24 ;  /* 0x000000a4c818723c */ /* 0x040ff00000001818 */
[-C--:B------:R-:W-:Y:S08]  /*6d70*/  HMMA.16816.F32 R28, R200, R166.reuse, R28 ;  /* 0x000000a6c81c723c */ /* 0x080ff0000000181c */
[C---:B------:R-:W-:Y:S01]  /*6d80*/  HMMA.16816.F32 R32, R168.reuse, R166, R32 ;  /* 0x000000a6a820723c */ /* 0x040fe20000001820 */
[----:B------:R-:W5:Y:S07]  /*6d90*/  LDSM.16.M88.4 R164, [R212+0xb080] ;  /* 0x00b08000d4a4783b */ /* 0x000f6e0000000200 */
[-C--:B------:R-:W-:Y:S08]  /*6da0*/  HMMA.16816.F32 R36, R168, R172.reuse, R36 ;  /* 0x000000aca824723c */ /* 0x080ff00000001824 */
[C---:B------:R-:W-:Y:S08]  /*6db0*/  HMMA.16816.F32 R40, R200.reuse, R172, R40 ;  /* 0x000000acc828723c */ /* 0x040ff00000001828 */
[-C--:B------:R-:W-:Y:S08]  /*6dc0*/  HMMA.16816.F32 R44, R200, R174.reuse, R44 ;  /* 0x000000aec82c723c */ /* 0x080ff0000000182c */
[----:B------:R-:W-:Y:S08]  /*6dd0*/  HMMA.16816.F32 R48, R168, R174, R48 ;  /* 0x000000aea830723c */ /* 0x000ff00000001830 */
[-C--:B-1----:R-:W-:Y:S08]  /*6de0*/  HMMA.16816.F32 R4, R180, R188.reuse, R4 ;  /* 0x000000bcb404723c */ /* 0x082ff00000001804 */
[C---:B--2---:R-:W-:Y:S08]  /*6df0*/  HMMA.16816.F32 R8, R160.reuse, R188, R8 ;  /* 0x000000bca008723c */ /* 0x044ff00000001808 */
[-C--:B------:R-:W-:Y:S08]  /*6e00*/  HMMA.16816.F32 R12, R160, R190.reuse, R12 ;  /* 0x000000bea00c723c */ /* 0x080ff0000000180c */
[C---:B------:R-:W-:Y:S08]  /*6e10*/  HMMA.16816.F32 R16, R180.reuse, R190, R16 ;  /* 0x000000beb410723c */ /* 0x040ff00000001810 */
[-C--:B---3--:R-:W-:Y:S08]  /*6e20*/  HMMA.16816.F32 R20, R180, R184.reuse, R20 ;  /* 0x000000b8b414723c */ /* 0x088ff00000001814 */
[C---:B------:R-:W-:Y:S08]  /*6e30*/  HMMA.16816.F32 R24, R160.reuse, R184, R24 ;  /* 0x000000b8a018723c */ /* 0x040ff00000001818 */
[-C--:B------:R-:W-:Y:S08]  /*6e40*/  HMMA.16816.F32 R28, R160, R186.reuse, R28 ;  /* 0x000000baa01c723c */ /* 0x080ff0000000181c */
[C---:B------:R-:W-:Y:S08]  /*6e50*/  HMMA.16816.F32 R32, R180.reuse, R186, R32 ;  /* 0x000000bab420723c */ /* 0x040ff00000001820 */
[-C--:B------:R-:W-:Y:S08]  /*6e60*/  HMMA.16816.F32 R36, R180, R192.reuse, R36 ;  /* 0x000000c0b424723c */ /* 0x080ff00000001824 */
[C---:B------:R-:W-:Y:S08]  /*6e70*/  HMMA.16816.F32 R40, R160.reuse, R192, R40 ;  /* 0x000000c0a028723c */ /* 0x040ff00000001828 */
[-C--:B------:R-:W-:Y:S08]  /*6e80*/  HMMA.16816.F32 R44, R160, R194.reuse, R44 ;  /* 0x000000c2a02c723c */ /* 0x080ff0000000182c */
[----:B------:R-:W-:Y:S08]  /*6e90*/  HMMA.16816.F32 R48, R180, R194, R48 ;  /* 0x000000c2b430723c */ /* 0x000ff00000001830 */
[-C--:B----4-:R-:W-:Y:S08]  /*6ea0*/  HMMA.16816.F32 R4, R176, R196.reuse, R4 ;  /* 0x000000c4b004723c */ /* 0x090ff00000001804 */
[C---:B-----5:R-:W-:Y:S08]  /*6eb0*/  HMMA.16816.F32 R8, R164.reuse, R196, R8 ;  /* 0x000000c4a408723c */ /* 0x060ff00000001808 */
        /* <DEDUP_REMOVED lines=74> */
[----:B--2---:R-:W-:Y:S02]  /*7360*/  FMUL.FTZ R26, R50, c[0x0][0x320] ;  /* 0x0000c800321a7a20 */ /* 0x004fe40000410000 */
        /* <DEDUP_REMOVED lines=34> */
[----:B------:R-:W1:Y:S01]  /*7590*/  MUFU.TANH R18, R18 ;  /* 0x0000001200127308 */ /* 0x000e620000002400 */
[----:B------:R-:W-:-:S05]  /*75a0*/  @!P0 BRA `(.L_x_318) ;  /* 0x000004c000008947 */ /* 0x000fca0003800000 */
[----:B--234-:R-:W2:Y:S01]  /*75b0*/  LDL R2, [R1+0x28] ;  /* 0x0000280001027983 */ /* 0x01cea20000100800 */
[----:B------:R-:W-:Y:S01]  /*75c0*/  IMAD.MOV.U32 R223, RZ, RZ, RZ ;  /* 0x000000ffffdf7224 */ /* 0x000fe200078e00ff */
[----:B------:R-:W-:Y:S01]  /*75d0*/  ISETP.GE.AND P5, PT, R226, c[0x0][0x1d4], PT ;  /* 0x00007500e2007a0c */ /* 0x000fe20003fa6270 */
[----:B------:R-:W-:Y:S01]  /*75e0*/  IMAD.MOV.U32 R3, RZ, RZ, c[0x0][0x2b8] ;  /* 0x0000ae00ff037624 */ /* 0x000fe200078e00ff */
[----:B------:R-:W3:Y:S04]  /*75f0*/  LDL R0, [R1+0x1c] ;  /* 0x00001c0001007983 */ /* 0x000ee80000100800 */
[----:B------:R-:W4:Y:S01]  /*7600*/  LDL.64 R232, [R1+0x30] ;  /* 0x0000300001e87983 */ /* 0x000f220000100a00 */
[----:B------:R-:W-:Y:S03]  /*7610*/  ISETP.NE.AND P2, PT, R3, 0x1, PT ;  /* 0x000000010300780c */ /* 0x000fe60003f45270 */
[----:B------:R-:W5:Y:S04]  /*7620*/  LDL R224, [R1+0x38] ;  /* 0x0000380001e07983 */ /* 0x000f680000100800 */
[----:B------:R-:W1:Y:S02]  /*7630*/  S2R R231, SR_CTAID.Y ;  /* 0x0000000000e77919 */ /* 0x000e640000002600 */
[----:B-1----:R-:W-:Y:S05]  /*7640*/  SHF.R.S32.HI R231, RZ, 0x1f, R231 ;  /* 0x0000001fffe77819 */ /* 0x002fea00000114e7 */
[----:B------:R-:W-:Y:S02]  /*7650*/  IMAD R231, R231, c[0x0][0x1e8], RZ ;  /* 0x00007a00e7e77a24 */ /* 0x000fe400078e02ff */
[----:B--2---:R-:W-:Y:S01]  /*7660*/  IMAD R2, R204, 0x30, R2 ;  /* 0x00000030cc027824 */ /* 0x004fe200078e0202 */
[----:B---3--:R-:W-:Y:S04]  /*7670*/  ISETP.GT.AND P1, PT, R0, 0x2f, PT ;  /* 0x0000002f0000780c */ /* 0x008fe80003f24270 */
[----:B------:R-:W-:Y:S05]  /*7680*/  IADD3 R2, R2, -0x30, R0 ;  /* 0xffffffd002027810 */ /* 0x000fea0007ffe000 */
[----:B------:R-:W-:Y:S04]  /*7690*/  @P2 IMAD.HI.U32 R3, R2, c[0x0][0x2bc], RZ ;  /* 0x0000af0002032a27 */ /* 0x000fe800078e00ff */
[----:B------:R-:W-:Y:S01]  /*76a0*/  IMAD.MOV.U32 R0, RZ, RZ, R2 ;  /* 0x000000ffff007224 */ /* 0x000fe200078e0002 */
[----:B------:R-:W-:Y:S04]  /*76b0*/  @P2 SHF.R.U32.HI R0, RZ, c[0x0][0x2c0], R3 ;  /* 0x0000b000ff002a19 */ /* 0x000fe80000011603 */
[C---:B----4-:R-:W-:Y:S04]  /*76c0*/  @!P1 IADD3 R3, P0, R0.reuse, R232, RZ ;  /* 0x000000e800039210 */ /* 0x050fe80007f1e0ff */
[----:B-----5:R-:W-:Y:S01]  /*76d0*/  @!P1 LEA.HI.X.SX32 R5, R0, R224, 0x1, P0 ;  /* 0x000000e000059211 */ /* 0x020fe200000f0eff */
[----:B------:R-:W-:Y:S01]  /*76e0*/  IMAD.MOV R0, RZ, RZ, -R0 ;  /* 0x000000ffff007224 */ /* 0x000fe200078e0a00 */
[----:B------:R-:W1:Y:S01]  /*76f0*/  S2R R224, SR_CTAID.Y ;  /* 0x0000000000e07919 */ /* 0x000e620000002600 */
[C---:B------:R-:W-:Y:S02]  /*7700*/  @!P1 LEA R4, P0, R3.reuse, c[0x0][0x2a0], 0x2 ;  /* 0x0000a80003049a11 */ /* 0x040fe400078010ff */
[----:B------:R-:W-:Y:S02]  /*7710*/  IMAD R225, R0, c[0x0][0x2b8], R2 ;  /* 0x0000ae0000e17a24 */ /* 0x000fe400078e0202 */
[----:B------:R-:W-:Y:S02]  /*7720*/  @!P1 LEA.HI.X R5, R3, c[0x0][0x2a4], R5, 0x2, P0 ;  /* 0x0000a90003059a11 */ /* 0x000fe400000f1405 */
[C---:B------:R-:W-:Y:S01]  /*7730*/  IMAD.WIDE.U32 R2, R225.reuse, c[0x0][0x1e0], RZ ;  /* 0x00007800e1027a25 */ /* 0x040fe200078e00ff */
[----:B------:R-:W-:Y:S02]  /*7740*/  SHF.R.S32.HI R0, RZ, 0x1f, R225 ;  /* 0x0000001fff007819 */ /* 0x000fe400000114e1 */
[----:B------:R2:W3:Y:S03]  /*7750*/  @!P1 LDG.E R223, [R4.64] ;  /* 0x0000000604df9981 */ /* 0x0004e6000c1e1900 */
[----:B------:R-:W-:Y:S04]  /*7760*/  IMAD R0, R0, c[0x0][0x1e0], RZ ;  /* 0x0000780000007a24 */ /* 0x000fe800078e02ff */
[----:B------:R-:W-:Y:S04]  /*7770*/  IMAD R0, R225, c[0x0][0x1e4], R0 ;  /* 0x00007900e1007a24 */ /* 0x000fe800078e0200 */
[----:B------:R-:W-:Y:S02]  /*7780*/  IMAD.IADD R3, R3, 0x1, R0 ;  /* 0x0000000103037824 */ /* 0x000fe400078e0200 */
[C---:B-1----:R-:W-:Y:S04]  /*7790*/  IMAD.WIDE.U32 R232, R224.reuse, c[0x0][0x1e8], RZ ;  /* 0x00007a00e0e87a25 */ /* 0x042fe800078e00ff */
[----:B------:R-:W-:Y:S02]  /*77a0*/  IMAD R231, R224, c[0x0][0x1ec], R231 ;  /* 0x00007b00e0e77a24 */ /* 0x000fe400078e02e7 */
[----:B------:R-:W1:Y:S02]  /*77b0*/  S2R R224, SR_TID.X ;  /* 0x0000000000e07919 */ /* 0x000e640000002100 */
[----:B------:R-:W-:Y:S01]  /*77c0*/  IMAD.IADD R231, R233, 0x1, R231 ;  /* 0x00000001e9e77824 */ /* 0x000fe200078e02e7 */
[----:B-1----:R-:W-:Y:S04]  /*77d0*/  SHF.R.S32.HI R6, RZ, 0x1f, R224 ;  /* 0x0000001fff067819 */ /* 0x002fe800000114e0 */
[----:B------:R-:W-:Y:S01]  /*77e0*/  LEA.HI R6, R6, R224, RZ, 0x2 ;  /* 0x000000e006067211 */ /* 0x000fe200078f10ff */
[----:B------:R-:W-:Y:S03]  /*77f0*/  IMAD.SHL.U32 R224, R226, 0x2, RZ ;  /* 0x00000002e2e07824 */ /* 0x000fe600078e00ff */
[----:B------:R-:W-:Y:S04]  /*7800*/  SHF.R.S32.HI R6, RZ, 0x2, R6 ;  /* 0x00000002ff067819 */ /* 0x000fe80000011406 */
[----:B--2---:R-:W-:Y:S04]  /*7810*/  IADD3 R5, -R6, 0x30, RZ ;  /* 0x0000003006057810 */ /* 0x004fe80007ffe1ff */
[----:B------:R-:W-:Y:S02]  /*7820*/  ISETP.GE.AND P1, PT, R5, 0x1, PT ;  /* 0x000000010500780c */ /* 0x000fe40003f26270 */
[----:B---3--:R-:W-:Y:S01]  /*7830*/  SHF.R.S32.HI R4, RZ, 0x1f, R223 ;  /* 0x0000001fff047819 */ /* 0x008fe200000114df */
[C---:B------:R-:W-:Y:S04]  /*7840*/  IMAD.WIDE.U32 R2, R223.reuse, c[0x0][0x1f0], R2 ;  /* 0x00007c00df027a25 */ /* 0x040fe800078e0002 */
[----:B------:R-:W-:Y:S01]  /*7850*/  IMAD R4, R4, c[0x0][0x1f0], RZ ;  /* 0x00007c0004047a24 */ /* 0x000fe200078e02ff */
[----:B------:R-:W-:Y:S03]  /*7860*/  IADD3 R0, P0, R232, R2, RZ ;  /* 0x00000002e8007210 */ /* 0x000fe60007f1e0ff */
[----:B------:R-:W-:Y:S05]  /*7870*/  IMAD R4, R223, c[0x0][0x1f4], R4 ;  /* 0x00007d00df047a24 */ /* 0x000fea00078e0204 */
[----:B------:R-:W-:Y:S02]  /*7880*/  IADD3.X R3, R231, R3, R4, P0, !PT ;  /* 0x00000003e7037210 */ /* 0x000fe400007fe404 */
[----:B------:R-:W-:Y:S02]  /*7890*/  LEA R4, P0, R0, c[0x0][0x1c8], 0x1 ;  /* 0x0000720000047a11 */ /* 0x000fe400078008ff */
[----:B------:R-:W-:Y:S02]  /*78a0*/  IADD3 R231, R226, 0x20, RZ ;  /* 0x00000020e2e77810 */ /* 0x000fe40007ffe0ff */
[----:B------:R-:W-:Y:S02]  /*78b0*/  LEA.HI.X R3, R0, c[0x0][0x1cc], R3, 0x1, P0 ;  /* 0x0000730000037a11 */ /* 0x000fe400000f0c03 */
[----:B------:R-:W1:Y:S01]  /*78c0*/  SHFL.IDX PT, R0, R4, RZ, 0x1c1f ;  /* 0x001c1fff04007589 */ /* 0x000e6200000e0000 */
[----:B------:R-:W-:Y:S03]  /*78d0*/  ISETP.GE.AND P4, PT, R231, c[0x0][0x1d4], PT ;  /* 0x00007500e7007a0c */ /* 0x000fe60003f86270 */
[----:B------:R-:W2:Y:S01]  /*78e0*/  SHFL.IDX PT, R2, R3, RZ, 0x1c1f ;  /* 0x001c1fff03027589 */ /* 0x000ea200000e0000 */
[----:B-1----:R-:W-:Y:S05]  /*78f0*/  @P1 IADD3 R14, P0, R0, R224, RZ ;  /* 0x000000e0000e1210 */ /* 0x002fea0007f1e0ff */
[----:B--2---:R-:W-:Y:S01]  /*7900*/  @P1 IMAD.X R15, R2, 0x1, R205, P0 ;  /* 0x00000001020f1824 */ /* 0x004fe200000e06cd */
[-C--:B------:R-:W-:Y:S04]  /*7910*/  @P1 IADD3 R12, P0, R0, R207.reuse, RZ ;  /* 0x000000cf000c1210 */ /* 0x080fe80007f1e0ff */
[----:B------:R-:W-:Y:S01]  /*7920*/  @!PT LDS RZ, [RZ] ;  /* 0x00000000fffff984 */ /* 0x000fe20000000800 */
[----:B------:R1:W-:Y:S01]  /*7930*/  @P1 LDGSTS.E.BYPASS.LTC128B.128 [R222+0x3c80], [R14.64], !P5 ;  /* 0x03c800000ede1fae */ /* 0x0003e2000e901d46 */
[--C-:B------:R-:W-:Y:S01]  /*7940*/  @P1 IMAD.X R13, R2, 0x1, R206.reuse, P0 ;  /* 0x00000001020d1824 */ /* 0x100fe200000e06ce */
[----:B------:R-:W-:Y:S02]  /*7950*/  @P1 IADD3 R10, P0, R0, R228, RZ ;  /* 0x000000e4000a1210 */ /* 0x000fe40007f1e0ff */
[----:B------:R-:W2:Y:S03]  /*7960*/  SHFL.IDX PT, R0, R4, 0x1, 0x1c1f ;  /* 0x003c1f0004007f89 */ /* 0x000ea600000e0000 */
[----:B------:R-:W-:Y:S01]  /*7970*/  @P1 IMAD.X R11, R2, 0x1, R227, P0 ;  /* 0x00000001020b1824 */ /* 0x000fe200000e06e3 */
[----:B------:R1:W-:Y:S01]  /*7980*/  @P1 LDGSTS.E.BYPASS.LTC128B.128 [R222+0x4880], [R12.64], !P4 ;  /* 0x048800000cde1fae */ /* 0x0003e2000e101d46 */
[----:B------:R-:W-:Y:S03]  /*7990*/  ISETP.GE.AND P0, PT, R5, 0x21, PT ;  /* 0x000000210500780c */ /* 0x000fe60003f06270 */
[----:B------:R-:W3:Y:S10]  /*79a0*/  SHFL.IDX PT, R2, R3, 0x1, 0x1c1f ;  /* 0x003c1f0003027f89 */ /* 0x000ef400000e0000 */
[----:B--2---:R-:W-:Y:S02]  /*79b0*/  @P0 IADD3 R8, P2, R0, R224, RZ ;  /* 0x000000e000080210 */ /* 0x004fe40007f5e0ff */
[----:B------:R-:W-:Y:S04]  /*79c0*/  IADD3 R224, R226, 0x40, RZ ;  /* 0x00000040e2e07810 */ /* 0x000fe80007ffe0ff */
[----:B------:R-:W-:Y:S01]  /*79d0*/  ISETP.GE.AND P3, PT, R224, c[0x0][0x1d4], PT ;  /* 0x00007500e0007a0c */ /* 0x000fe20003f66270 */
[----:B---3--:R-:W-:Y:S01]  /*79e0*/  @P0 IMAD.X R9, R2, 0x1, R205, P2 ;  /* 0x0000000102090824 */ /* 0x008fe200010e06cd */
        /* <DEDUP_REMOVED lines=8> */
.L_x_318:
[----:B--234-:R-:W2:Y:S01]  /*7a70*/  LDL R2, [R1+0x20] ;  /* 0x0000200001027983 */ /* 0x01cea20000100800 */
[----:B------:R-:W-:Y:S02]  /*7a80*/  IMAD.MOV.U32 R0, RZ, RZ, c[0x0][0x2c4] ;  /* 0x0000b100ff007624 */ /* 0x000fe400078e00ff */
[----:B------:R-:W-:Y:S01]  /*7a90*/  IMAD.MOV.U32 R37, RZ, RZ, c[0x0][0x32c] ;  /* 0x0000cb00ff257624 */ /* 0x000fe200078e00ff */
[----:B------:R-:W3:Y:S02]  /*7aa0*/  LDL R36, [R1+0x4] ;  /* 0x0000040001247983 */ /* 0x000ee40000100800 */
[----:B------:R-:W-:Y:S02]  /*7ab0*/  ISETP.NE.AND P0, PT, R0, 0x1, PT ;  /* 0x000000010000780c */ /* 0x000fe40003f05270 */
[----:B------:R-:W0:Y:S11]  /*7ac0*/  LDGDEPBAR ;  /* 0x00000000000079af */ /* 0x000e360000000000 */
[----:B--2---:R-:W-:Y:S04]  /*7ad0*/  @P0 IMAD.HI.U32 R0, R2, c[0x0][0x2c8], RZ ;  /* 0x0000b20002000a27 */ /* 0x004fe800078e00ff */
[----:B-1----:R-:W-:Y:S01]  /*7ae0*/  IMAD.MOV.U32 R5, RZ, RZ, R2 ;  /* 0x000000ffff057224 */ /* 0x002fe200078e0002 */
[----:B------:R-:W-:Y:S01]  /*7af0*/  @P0 SHF.R.U32.HI R5, RZ, c[0x0][0x2cc], R0 ;  /* 0x0000b300ff050a19 */ /* 0x000fe20000011600 */
[----:B------:R-:W-:Y:S01]  /*7b00*/  IMAD R0, R204, -0x30, RZ ;  /* 0xffffffd0cc007824 */ /* 0x000fe200078e02ff */
[----:B------:R-:W-:Y:S03]  /*7b10*/  ISETP.GE.AND P0, PT, R37, 0x1, PT ;  /* 0x000000012500780c */ /* 0x000fe60003f06270 */
[----:B------:R-:W1:Y:S01]  /*7b20*/  SHFL.IDX PT, R4, R5, RZ, 0x1c1f ;  /* 0x001c1fff05047589 */ /* 0x000e6200000e0000 */
[----:B---3--:R-:W-:Y:S04]  /*7b30*/  IADD3 R7, -R36, 0x1, R0 ;  /* 0x0000000124077810 */ /* 0x008fe80007ffe100 */
[----:B------:R-:W-:Y:S04]  /*7b40*/  IADD3 R7, -R230, R7, R229 ;  /* 0x00000007e6077210 */ /* 0x000fe80007ffe1e5 */
[C---:B------:R-:W-:Y:S02]  /*7b50*/  IADD3 R6, R7.reuse, c[0x0][0x328], RZ ;  /* 0x0000ca0007067a10 */ /* 0x040fe40007ffe0ff */
[----:B------:R-:W-:Y:S03]  /*7b60*/  IADD3 R7, R7, UR4, RZ ;  /* 0x0000000407077c10 */ /* 0x000fe6000fffe0ff */
[--C-:B-1----:R-:W-:Y:S02]  /*7b70*/  IMAD.IADD R3, R6, 0x1, R4.reuse ;  /* 0x0000000106037824 */ /* 0x102fe400078e0204 */
[----:B------:R-:W-:Y:S01]  /*7b80*/  IMAD.IADD R2, R7, 0x1, R4 ;  /* 0x0000000107027824 */ /* 0x000fe200078e0204 */
[----:B------:R-:W-:-:S05]  /*7b90*/  @!P0 BRA `(.L_x_319) ;  /* 0x0000018000008947 */ /* 0x000fca0003800000 */
[----:B------:R-:W-:Y:S01]  /*7ba0*/  IADD3 R4, -R230, R229, R4 ;  /* 0x000000e5e6047210 */ /* 0x000fe20007ffe104 */
[----:B------:R-:W-:Y:S03]  /*7bb0*/  BSSY B0, `(.L_x_320) ;  /* 0x0000011000007945 */ /* 0x000fe60003800000 */
[----:B------:R-:W-:Y:S11]  /*7bc0*/  ISETP.GT.AND P0, PT, R4, -0x1, PT ;  /* 0xffffffff0400780c */ /* 0x000ff60003f04270 */
[----:B------:R-:W-:Y:S02]  /*7bd0*/  @!UPT UIADD3 URZ, URZ, URZ, URZ ;  /* 0x0000003f3f3ff290 */ /* 0x000fe4000fffe03f */
[----:B------:R-:W-:-:S05]  /*7be0*/  @P0 BRA `(.L_x_321) ;  /* 0x0000008000000947 */ /* 0x000fca0003800000 */
[----:B------:R-:W-:Y:S01]  /*7bf0*/  LOP3.LUT R4, RZ, R4, RZ, 0x33, !PT ;  /* 0x00000004ff047212 */ /* 0x000fe200078e33ff */
[----:B------:R-:W-:Y:S05]  /*7c00*/  IMAD.MOV.U32 R8, RZ, RZ, c[0x0][0x32c] ;  /* 0x0000cb00ff087624 */ /* 0x000fea00078e00ff */
[----:B------:R-:W-:Y:S11]  /*7c10*/  ISETP.NE.AND P0, PT, R8, 0x1, PT ;  /* 0x000000010800780c */ /* 0x000ff60003f05270 */
[----:B------:R-:W-:Y:S02]  /*7c20*/  @!UPT UIADD3 URZ, URZ, URZ, URZ ;  /* 0x0000003f3f3ff290 */ /* 0x000fe4000fffe03f */
[----:B------:R-:W-:Y:S05]  /*7c30*/  @P0 IMAD.HI.U32 R8, R4, c[0x0][0x330], RZ ;  /* 0x0000cc0004080a27 */ /* 0x000fea00078e00ff */
[----:B------:R-:W-:Y:S04]  /*7c40*/  @P0 SHF.R.U32.HI R4, RZ, c[0x0][0x334], R8 ;  /* 0x0000cd00ff040a19 */ /* 0x000fe80000011608 */
[----:B------:R-:W-:Y:S01]  /*7c50*/  LOP3.LUT R4, RZ, R4, RZ, 0x33, !PT ;  /* 0x00000004ff047212 */ /* 0x000fe200078e33ff */
[----:B------:R-:W-:-:S05]  /*7c60*/  BRA `(.L_x_322) ;  /* 0x0000005000007947 */ /* 0x000fca0003800000 */
.L_x_321:
[----:B------:R-:W-:Y:S04]  /*7c70*/  MOV R8, c[0x0][0x32c] ;  /* 0x0000cb0000087a02 */ /* 0x000fe80000000f00 */
[----:B------:R-:W-:Y:S11]  /*7c80*/  ISETP.NE.AND P0, PT, R8, 0x1, PT ;  /* 0x000000010800780c */ /* 0x000ff60003f05270 */
[----:B------:R-:W-:Y:S02]  /*7c90*/  @!UPT UIADD3 URZ, URZ, URZ, URZ ;  /* 0x0000003f3f3ff290 */ /* 0x000fe4000fffe03f */
[----:B------:R-:W-:Y:S05]  /*7ca0*/  @P0 IMAD.HI.U32 R8, R4, c[0x0][0x330], RZ ;  /* 0x0000cc0004080a27 */ /* 0x000fea00078e00ff */
[----:B------:R-:W-:Y:S02]  /*7cb0*/  @P0 SHF.R.U32.HI R4, RZ, c[0x0][0x334], R8 ;  /* 0x0000cd00ff040a19 */ /* 0x000fe40000011608 */
.L_x_322:
[----:B------:R-:W-:Y:S05]  /*7cc0*/  BSYNC B0 ;  /* 0x0000000000007941 */ /* 0x000fea0003800000 */
.L_x_320:
[----:B------:R-:W-:Y:S04]  /*7cd0*/  IMAD.IADD R8, R0, 0x1, -R36 ;  /* 0x0000000100087824 */ /* 0x000fe800078e0a24 */
[----:B------:R-:W-:Y:S05]  /*7ce0*/  IMAD R4, R4, c[0x0][0x32c], R8 ;  /* 0x0000cb0004047a24 */ /* 0x000fea00078e0208 */
[----:B------:R-:W-:Y:S02]  /*7cf0*/  IADD3 R8, R4, c[0x0][0x32c], RZ ;  /* 0x0000cb0004087a10 */ /* 0x000fe40007ffe0ff */
[----:B------:R-:W-:Y:S02]  /*7d00*/  IMNMX R2, R2, R4, !PT ;  /* 0x0000000402027217 */ /* 0x000fe40007800200 */
[----:B------:R-:W-:Y:S02]  /*7d10*/  IMNMX R3, R3, R8, PT ;  /* 0x0000000803037217 */ /* 0x000fe40003800200 */
.L_x_319:
[C---:B------:R-:W-:Y:S01]  /*7d20*/  ISETP.GE.AND P0, PT, R0.reuse, 0x1, PT ;  /* 0x000000010000780c */ /* 0x040fe20003f06270 */
[----:B------:R-:W1:Y:S01]  /*7d30*/  SHFL.IDX PT, R4, R5, 0x1, 0x1c1f ;  /* 0x003c1f0005047f89 */ /* 0x000e6200000e0000 */
[----:B------:R-:W-:Y:S02]  /*7d40*/  ISETP.GE.AND P1, PT, R0, 0x2, PT ;  /* 0x000000020000780c */ /* 0x000fe40003f26270 */
[----:B------:R-:W-:Y:S02]  /*7d50*/  P2R R13, PR, RZ, 0x1 ;  /* 0x00000001ff0d7803 */ /* 0x000fe40000000000 */
[----:B------:R-:W-:Y:S02]  /*7d60*/  ISETP.GT.AND P0, PT, R2, RZ, !P0 ;  /* 0x000000ff0200720c */ /* 0x000fe40004704270 */
[----:B------:R-:W-:Y:S02]  /*7d70*/  P2R R12, PR, RZ, 0x2 ;  /* 0x00000002ff0c7803 */ /* 0x000fe40000000000 */
[----:B------:R-:W-:Y:S02]  /*7d80*/  ISETP.LT.OR P0, PT, R3, 0x1, P0 ;  /* 0x000000010300780c */ /* 0x000fe40000701670 */
        /* <DEDUP_REMOVED lines=9> */
[----:B------:R-:W-:Y:S02]  /*7e20*/  ISETP.LT.OR P0, PT, R3, 0x9, P0 ;  /* 0x000000090300780c */ /* 0x000fe40000701670 */
        /* <DEDUP_REMOVED lines=36> */
[--C-:B-1----:R-:W-:Y:S03]  /*8070*/  IMAD.IADD R2, R7, 0x1, R4.reuse ;  /* 0x0000000107027824 */ /* 0x102fe600078e0204 */
[----:B------:R-:W-:Y:S01]  /*8080*/  ISETP.LT.OR P0, PT, R3, 0x2a, P0 ;  /* 0x0000002a0300780c */ /* 0x000fe20000701670 */
[----:B------:R-:W-:Y:S03]  /*8090*/  IMAD.IADD R3, R6, 0x1, R4 ;  /* 0x0000000106037824 */ /* 0x000fe600078e0204 */
[----:B------:R-:W-:Y:S02]  /*80a0*/  FSEL R196, R16, -INF , !P0 ;  /* 0xff80000010c47808 */ /* 0x000fe40004000000 */
[----:B------:R-:W-:Y:S11]  /*80b0*/  ISETP.GE.AND P0, PT, R37, 0x1, PT ;  /* 0x000000012500780c */ /* 0x000ff60003f06270 */
[----:B------:R-:W-:Y:S02]  /*80c0*/  @!UPT UIADD3 URZ, URZ, URZ, URZ ;  /* 0x0000003f3f3ff290 */ /* 0x000fe4000fffe03f */
        /* <DEDUP_REMOVED lines=14> */
.L_x_325:
[----:B------:R-:W-:Y:S04]  /*81b0*/  MOV R14, c[0x0][0x32c] ;  /* 0x0000cb00000e7a02 */ /* 0x000fe80000000f00 */
[----:B------:R-:W-:Y:S11]  /*81c0*/  ISETP.NE.AND P0, PT, R14, 0x1, PT ;  /* 0x000000010e00780c */ /* 0x000ff60003f05270 */
[----:B------:R-:W-:Y:S02]  /*81d0*/  @!UPT UIADD3 URZ, URZ, URZ, URZ ;  /* 0x0000003f3f3ff290 */ /* 0x000fe4000fffe03f */
[----:B------:R-:W-:Y:S05]  /*81e0*/  @P0 IMAD.HI.U32 R14, R4, c[0x0][0x330], RZ ;  /* 0x0000cc00040e0a27 */ /* 0x000fea00078e00ff */
[----:B------:R-:W-:Y:S02]  /*81f0*/  @P0 SHF.R.U32.HI R4, RZ, c[0x0][0x334], R14 ;  /* 0x0000cd00ff040a19 */ /* 0x000fe4000001160e */
.L_x_326:
[----:B------:R-:W-:Y:S05]  /*8200*/  BSYNC B0 ;  /* 0x0000000000007941 */ /* 0x000fea0003800000 */
.L_x_324:
[----:B------:R-:W-:Y:S04]  /*8210*/  IMAD.IADD R14, R0, 0x1, -R36 ;  /* 0x00000001000e7824 */ /* 0x000fe800078e0a24 */
[----:B------:R-:W-:Y:S05]  /*8220*/  IMAD R4, R4, c[0x0][0x32c], R14 ;  /* 0x0000cb0004047a24 */ /* 0x000fea00078e020e */
[----:B------:R-:W-:Y:S02]  /*8230*/  IADD3 R14, R4, c[0x0][0x32c], RZ ;  /* 0x0000cb00040e7a10 */ /* 0x000fe40007ffe0ff */
[----:B------:R-:W-:Y:S02]  /*8240*/  IMNMX R2, R2, R4, !PT ;  /* 0x0000000402027217 */ /* 0x000fe40007800200 */
[----:B------:R-:W-:Y:S02]  /*8250*/  IMNMX R3, R3, R14, PT ;  /* 0x0000000e03037217 */ /* 0x000fe40003800200 */
.L_x_323:
        /* <DEDUP_REMOVED lines=61> */
.L_x_329:
[----:B------:R-:W-:Y:S04]  /*8630*/  MOV R14, c[0x0][0x32c] ;  /* 0x0000cb00000e7a02 */ /* 0x000fe80000000f00 */
[----:B------:R-:W-:Y:S11]  /*8640*/  ISETP.NE.AND P0, PT, R14, 0x1, PT ;  /* 0x000000010e00780c */ /* 0x000ff60003f05270 */
[----:B------:R-:W-:Y:S02]  /*8650*/  @!UPT UIADD3 URZ, URZ, URZ, URZ ;  /* 0x0000003f3f3ff290 */ /* 0x000fe4000fffe03f */
[----:B------:R-:W-:Y:S05]  /*8660*/  @P0 IMAD.HI.U32 R14, R4, c[0x0][0x330], RZ ;  /* 0x0000cc00040e0a27 */ /* 0x000fea00078e00ff */
[----:B------:R-:W-:Y:S02]  /*8670*/  @P0 SHF.R.U32.HI R4, RZ, c[0x0][0x334], R14 ;  /* 0x0000cd00ff040a19 */ /* 0x000fe4000001160e */
.L_x_330:
[----:B------:R-:W-:Y:S05]  /*8680*/  BSYNC B0 ;  /* 0x0000000000007941 */ /* 0x000fea0003800000 */
.L_x_328:
[----:B------:R-:W-:Y:S04]  /*8690*/  IMAD.IADD R14, R0, 0x1, -R36 ;  /* 0x00000001000e7824 */ /* 0x000fe800078e0a24 */
[----:B------:R-:W-:Y:S05]  /*86a0*/  IMAD R4, R4, c[0x0][0x32c], R14 ;  /* 0x0000cb0004047a24 */ /* 0x000fea00078e020e */
[----:B------:R-:W-:Y:S02]  /*86b0*/  IADD3 R14, R4, c[0x0][0x32c], RZ ;  /* 0x0000cb00040e7a10 */ /* 0x000fe40007ffe0ff */
[----:B------:R-:W-:Y:S02]  /*86c0*/  IMNMX R2, R2, R4, !PT ;  /* 0x0000000402027217 */ /* 0x000fe40007800200 */
[----:B------:R-:W-:Y:S02]  /*86d0*/  IMNMX R3, R3, R14, PT ;  /* 0x0000000e03037217 */ /* 0x000fe40003800200 */
.L_x_327:
        /* <DEDUP_REMOVED lines=61> */
.L_x_333:
[----:B------:R-:W-:Y:S04]  /*8ab0*/  MOV R5, c[0x0][0x32c] ;  /* 0x0000cb0000057a02 */ /* 0x000fe80000000f00 */
[----:B------:R-:W-:Y:S11]  /*8ac0*/  ISETP.NE.AND P0, PT, R5, 0x1, PT ;  /* 0x000000010500780c */ /* 0x000ff60003f05270 */
[----:B------:R-:W-:Y:S02]  /*8ad0*/  @!UPT UIADD3 URZ, URZ, URZ, URZ ;  /* 0x0000003f3f3ff290 */ /* 0x000fe4000fffe03f */
[----:B------:R-:W-:Y:S05]  /*8ae0*/  @P0 IMAD.HI.U32 R5, R4, c[0x0][0x330], RZ ;  /* 0x0000cc0004050a27 */ /* 0x000fea00078e00ff */
[----:B------:R-:W-:Y:S02]  /*8af0*/  @P0 SHF.R.U32.HI R4, RZ, c[0x0][0x334], R5 ;  /* 0x0000cd00ff040a19 */ /* 0x000fe40000011605 */
.L_x_334:
[----:B------:R-:W-:Y:S05]  /*8b00*/  BSYNC B0 ;  /* 0x0000000000007941 */ /* 0x000fea0003800000 */
.L_x_332:
[----:B------:R-:W-:Y:S04]  /*8b10*/  IMAD.IADD R0, R0, 0x1, -R36 ;  /* 0x0000000100007824 */ /* 0x000fe800078e0a24 */
[----:B------:R-:W-:Y:S05]  /*8b20*/  IMAD R4, R4, c[0x0][0x32c], R0 ;  /* 0x0000cb0004047a24 */ /* 0x000fea00078e0200 */
[----:B------:R-:W-:Y:S02]  /*8b30*/  IADD3 R0, R4, c[0x0][0x32c], RZ ;  /* 0x0000cb0004007a10 */ /* 0x000fe40007ffe0ff */
[----:B------:R-:W-:Y:S02]  /*8b40*/  IMNMX R2, R2, R4, !PT ;  /* 0x0000000402027217 */ /* 0x000fe40007800200 */
[----:B------:R-:W-:Y:S02]  /*8b50*/  IMNMX R3, R3, R0, PT ;  /* 0x0000000003037217 */ /* 0x000fe40003800200 */
.L_x_331:
[----:B------:R-:W-:Y:S01]  /*8b60*/  FMNMX.FTZ R106, R19, R101, !PT ;  /* 0x00000065136a7209 */ /* 0x000fe20007810000 */
[----:B------:R-:W-:Y:S01]  /*8b70*/  LDSM.16.MT88.4 R36, [R210+0x1880] ;  /* 0x00188000d224783b */ /* 0x000fe20000004200 */
        /* <DEDUP_REMOVED lines=20> */
[C---:B------:R-:W-:Y:S02]  /*8cc0*/  ISETP.LT.OR P0, PT, R3.reuse, 0x9, P0 ;  /* 0x000000090300780c */ /* 0x040fe40000701670 */
[----:B------:R-:W-:Y:S02]  /*8cd0*/  FMNMX.FTZ R106, R196, R106, !PT ;  /* 0x0000006ac46a7209 */ /* 0x000fe40007810000 */
[----:B------:R-:W-:Y:S02]  /*8ce0*/  FSEL R11, R184, -INF , !P0 ;  /* 0xff800000b80b7808 */ /* 0x000fe40004000000 */
[----:B------:R-:W-:Y:S01]  /*8cf0*/  ISETP.NE.AND P0, PT, R10, RZ, PT ;  /* 0x000000ff0a00720c */ /* 0x000fe20003f05270 */
[----:B------:R-:W1:Y:S03]  /*8d00*/  SHFL.BFLY PT, R0, R106, 0x2, 0x1f ;  /* 0x0c401f006a007f89 */ /* 0x000e6600000e0000 */
[----:B------:R-:W-:Y:S04]  /*8d10*/  ISETP.GT.AND P0, PT, R2, 0x9, !P0 ;  /* 0x000000090200780c */ /* 0x000fe80004704270 */
[----:B------:R-:W-:Y:S04]  /*8d20*/  ISETP.LT.OR P0, PT, R3, 0xa, P0 ;  /* 0x0000000a0300780c */ /* 0x000fe80000701670 */
[----:B------:R-:W-:Y:S02]  /*8d30*/  FSEL R10, R182, -INF , !P0 ;  /* 0xff800000b60a7808 */ /* 0x000fe40004000000 */
[----:B------:R-:W-:Y:S04]  /*8d40*/  ISETP.NE.AND P0, PT, R9, RZ, PT ;  /* 0x000000ff0900720c */ /* 0x000fe80003f05270 */
[----:B------:R-:W-:Y:S04]  /*8d50*/  ISETP.GT.AND P0, PT, R2, 0x10, !P0 ;  /* 0x000000100200780c */ /* 0x000fe80004704270 */
[C---:B------:R-:W-:Y:S02]  /*8d60*/  ISETP.LT.OR P0, PT, R3.reuse, 0x11, P0 ;  /* 0x000000110300780c */ /* 0x040fe40000701670 */
[----:B-1----:R-:W-:Y:S02]  /*8d70*/  FMNMX.FTZ R106, R106, R0, !PT ;  /* 0x000000006a6a7209 */ /* 0x002fe40007810000 */
[----:B------:R-:W-:Y:S02]  /*8d80*/  FSEL R172, R172, -INF , !P0 ;  /* 0xff800000acac7808 */ /* 0x000fe40004000000 */
[----:B------:R-:W-:Y:S01]  /*8d90*/  ISETP.GT.AND P0, PT, R2, 0x11, !P6 ;  /* 0x000000110200780c */ /* 0x000fe20007704270 */
[----:B------:R-:W1:Y:S01]  /*8da0*/  SHFL.BFLY PT, R0, R106, 0x1, 0x1f ;  /* 0x0c201f006a007f89 */ /* 0x000e6200000e0000 */
[----:B------:R-:W-:Y:S02]  /*8db0*/  ISETP.NE.AND P6, PT, R8, RZ, PT ;  /* 0x000000ff0800720c */ /* 0x000fe40003fc5270 */
[C---:B------:R-:W-:Y:S04]  /*8dc0*/  ISETP.LT.OR P0, PT, R3.reuse, 0x12, P0 ;  /* 0x000000120300780c */ /* 0x040fe80000701670 */
[----:B------:R-:W-:Y:S02]  /*8dd0*/  FSEL R174, R174, -INF , !P0 ;  /* 0xff800000aeae7808 */ /* 0x000fe40004000000 */
[----:B------:R-:W-:Y:S04]  /*8de0*/  ISETP.GT.AND P0, PT, R2, 0x18, !P5 ;  /* 0x000000180200780c */ /* 0x000fe80006f04270 */
[C---:B------:R-:W-:Y:S04]  /*8df0*/  ISETP.LT.OR P0, PT, R3.reuse, 0x19, P0 ;  /* 0x000000190300780c */ /* 0x040fe80000701670 */
[----:B------:R-:W-:Y:S02]  /*8e00*/  FSEL R178, R30, -INF , !P0 ;  /* 0xff8000001eb27808 */ /* 0x000fe40004000000 */
[----:B------:R-:W-:Y:S04]  /*8e10*/  ISETP.GT.AND P0, PT, R2, 0x19, !P4 ;  /* 0x000000190200780c */ /* 0x000fe80006704270 */
[----:B------:R-:W-:Y:S02]  /*8e20*/  ISETP.LT.OR P0, PT, R3, 0x1a, P0 ;  /* 0x0000001a0300780c */ /* 0x000fe40000701670 */
[----:B-1----:R-:W-:Y:S02]  /*8e30*/  FMNMX.FTZ R106, R106, R0, !PT ;  /* 0x000000006a6a7209 */ /* 0x002fe40007810000 */
[----:B------:R-:W-:Y:S02]  /*8e40*/  FMNMX.FTZ R0, R16, R103, !PT ;  /* 0x0000006710007209 */ /* 0x000fe40007810000 */
[----:B------:R-:W-:Y:S01]  /*8e50*/  FSEL R179, R31, -INF , !P0 ;  /* 0xff8000001fb37808 */ /* 0x000fe20004000000 */
[----:B------:R-:W-:Y:S01]  /*8e60*/  FMUL.FTZ R110, R106, c[0x0][0x2d0] ;  /* 0x0000b4006a6e7a20 */ /* 0x000fe20000410000 */
[----:B------:R-:W-:Y:S02]  /*8e70*/  FMNMX.FTZ R0, R20, R0, !PT ;  /* 0x0000000014007209 */ /* 0x000fe40007810000 */
[----:B------:R-:W-:Y:S02]  /*8e80*/  ISETP.GT.AND P0, PT, R2, 0x20, !P3 ;  /* 0x000000200200780c */ /* 0x000fe40005f04270 */
[----:B------:R-:W-:Y:S02]  /*8e90*/  FMNMX.FTZ R0, R21, R0, !PT ;  /* 0x0000000015007209 */ /* 0x000fe40007810000 */
[----:B------:R-:W-:Y:S02]  /*8ea0*/  ISETP.LT.OR P0, PT, R3, 0x21, P0 ;  /* 0x000000210300780c */ /* 0x000fe40000701670 */
[----:B------:R-:W-:Y:S02]  /*8eb0*/  FMNMX.FTZ R0, R22, R0, !PT ;  /* 0x0000000016007209 */ /* 0x000fe40007810000 */
[----:B------:R-:W-:Y:S02]  /*8ec0*/  FSEL R180, R42, -INF , !P0 ;  /* 0xff8000002ab47808 */ /* 0x000fe40004000000 */
        /* <DEDUP_REMOVED lines=15> */
[----:B------:R-:W-:Y:S03]  /*8fc0*/  ISETP.LT.OR P0, PT, R3, 0x2a, P0 ;  /* 0x0000002a0300780c */ /* 0x000fe60000701670 */
[----:B------:R-:W1:Y:S01]  /*8fd0*/  SHFL.BFLY PT, R2, R0, 0x2, 0x1f ;  /* 0x0c401f0000027f89 */ /* 0x000e6200000e0000 */
[----:B------:R-:W-:Y:S02]  /*8fe0*/  FSEL R109, R47, -INF , !P0 ;  /* 0xff8000002f6d7808 */ /* 0x000fe40004000000 */
[----:B------:R-:W-:Y:S04]  /*8ff0*/  FSETP.NEU.FTZ.AND P0, PT, R106, -INF , PT ;  /* 0xff8000006a00780b */ /* 0x000fe80003f1d000 */
[----:B------:R-:W-:Y:S02]  /*9000*/  FSEL R110, R110, RZ, P0 ;  /* 0x000000ff6e6e7208 */ /* 0x000fe40000000000 */
[----:B------:R-:W-:Y:S03]  /*9010*/  FSEL R3, R106, RZ, P0 ;  /* 0x000000ff6a037208 */ /* 0x000fe60000000000 */
[--C-:B------:R-:W-:Y:S02]  /*9020*/  FFMA.FTZ R6, R24, c[0x0][0x2d0], -R110.reuse ;  /* 0x0000b40018067a23 */ /* 0x100fe4000001086e */
[----:B------:R-:W-:Y:S02]  /*9030*/  FFMA.FTZ R7, R23, c[0x0][0x2d0], -R110 ;  /* 0x0000b40017077a23 */ /* 0x000fe4000001086e */
[----:B------:R2:W-:Y:S01]  /*9040*/  MUFU.EX2 R26, R6 ;  /* 0x00000006001a7308 */ /* 0x0005e20000000800 */
[----:B-1----:R-:W-:Y:S09]  /*9050*/  FMNMX.FTZ R0, R0, R2, !PT ;  /* 0x0000000200007209 */ /* 0x002ff20007810000 */
[----:B------:R-:W-:Y:S01]  /*9060*/  MUFU.EX2 R252, R7 ;  /* 0x0000000700fc7308 */ /* 0x000fe20000000800 */
[----:B------:R-:W1:Y:S02]  /*9070*/  SHFL.BFLY PT, R105, R0, 0x1, 0x1f ;  /* 0x0c201f0000697f89 */ /* 0x000e6400000e0000 */
[----:B-1----:R-:W-:Y:S02]  /*9080*/  FMNMX.FTZ R105, R0, R105, !PT ;  /* 0x0000006900697209 */ /* 0x002fe40007810000 */
[----:B------:R-:W-:Y:S02]  /*9090*/  FMNMX.FTZ R0, R14, R107, !PT ;  /* 0x0000006b0e007209 */ /* 0x000fe40007810000 */
[C---:B------:R-:W-:Y:S01]  /*90a0*/  FSETP.NEU.FTZ.AND P0, PT, R105.reuse, -INF , PT ;  /* 0xff8000006900780b */ /* 0x040fe20003f1d000 */
[----:B------:R-:W-:Y:S01]  /*90b0*/  FMUL.FTZ R111, R105, c[0x0][0x2d0] ;  /* 0x0000b400696f7a20 */ /* 0x000fe20000410000 */
[----:B------:R-:W-:Y:S02]  /*90c0*/  FMNMX.FTZ R0, R15, R0, !PT ;  /* 0x000000000f007209 */ /* 0x000fe40007810000 */
[----:B------:R-:W-:Y:S02]  /*90d0*/  FSEL R4, R105, RZ, P0 ;  /* 0x000000ff69047208 */ /* 0x000fe40000000000 */
[----:B------:R-:W-:Y:S02]  /*90e0*/  FMNMX.FTZ R0, R17, R0, !PT ;  /* 0x0000000011007209 */ /* 0x000fe40007810000 */
[----:B------:R-:W-:Y:S02]  /*90f0*/  FSEL R111, R111, RZ, P0 ;  /* 0x000000ff6f6f7208 */ /* 0x000fe40000000000 */
[----:B------:R-:W-:Y:S04]  /*9100*/  FMNMX.FTZ R0, R18, R0, !PT ;  /* 0x0000000012007209 */ /* 0x000fe80007810000 */
[----:B------:R-:W-:Y:S04]  /*9110*/  FMNMX.FTZ R0, R169, R0, !PT ;  /* 0x00000000a9007209 */ /* 0x000fe80007810000 */
[----:B------:R-:W-:Y:S04]  /*9120*/  FMNMX.FTZ R0, R171, R0, !PT ;  /* 0x00000000ab007209 */ /* 0x000fe80007810000 */
[----:B------:R-:W-:Y:S04]  /*9130*/  FMNMX.FTZ R0, R173, R0, !PT ;  /* 0x00000000ad007209 */ /* 0x000fe80007810000 */
[----:B------:R-:W-:Y:S04]  /*9140*/  FMNMX.FTZ R0, R175, R0, !PT ;  /* 0x00000000af007209 */ /* 0x000fe80007810000 */
[----:B------:R-:W-:Y:S04]  /*9150*/  FMNMX.FTZ R0, R187, R0, !PT ;  /* 0x00000000bb007209 */ /* 0x000fe80007810000 */
[----:B------:R-:W-:Y:S04]  /*9160*/  FMNMX.FTZ R0, R191, R0, !PT ;  /* 0x00000000bf007209 */ /* 0x000fe80007810000 */
[----:B------:R-:W-:Y:S04]  /*9170*/  FMNMX.FTZ R0, R194, R0, !PT ;  /* 0x00000000c2007209 */ /* 0x000fe80007810000 */
[----:B------:R-:W-:Y:S05]  /*9180*/  FMNMX.FTZ R0, R188, R0, !PT ;  /* 0x00000000bc007209 */ /* 0x000fea0007810000 */
[----:B------:R-:W1:Y:S02]  /*9190*/  SHFL.BFLY PT, R2, R0, 0x2, 0x1f ;  /* 0x0c401f0000027f89 */ /* 0x000e6400000e0000 */
[----:B-1----:R-:W-:Y:S06]  /*91a0*/  FMNMX.FTZ R0, R0, R2, !PT ;  /* 0x0000000200007209 */ /* 0x002fec0007810000 */
        /* <DEDUP_REMOVED lines=9> */
[----:B------:R-:W-:Y:S03]  /*9240*/  FMNMX.FTZ R0, R10, R0, !PT ;  /* 0x000000000a007209 */ /* 0x000fe60007810000 */
[----:B--2---:R-:W-:Y:S01]  /*9250*/  FFMA.FTZ R6, R17, c[0x0][0x2d0], -R164 ;  /* 0x0000b40011067a23 */ /* 0x004fe200000108a4 */
        /* <DEDUP_REMOVED lines=18> */
[----:B------:R-:W-:Y:S05]  /*9380*/  FSEL R165, R165, RZ, P0 ;  /* 0x000000ffa5a57208 */ /* 0x000fea0000000000 */
[----:B-1----:R-:W-:Y:S04]  /*9390*/  FFMA.FTZ R6, R11, c[0x0][0x2d0], -R165 ;  /* 0x0000b4000b067a23 */ /* 0x002fe800000108a5 */
[----:B------:R-:W-:Y:S01]  /*93a0*/  MUFU.EX2 R241, R6 ;  /* 0x0000000600f17308 */ /* 0x000fe20000000800 */
[----:B--2---:R-:W-:Y:S01]  /*93b0*/  FFMA.FTZ R0, R25, c[0x0][0x2d0], -R110 ;  /* 0x0000b40019007a23 */ /* 0x004fe2000001086e */
[----:B---3--:R-:W-:Y:S08]  /*93c0*/  F2FP.PACK_AB R160, R252, R251 ;  /* 0x000000fbfca0723e */ /* 0x008ff000000000ff */
[----:B------:R1:W-:Y:S02]  /*93d0*/  MUFU.EX2 R190, R0 ;  /* 0x0000000000be7308 */ /* 0x0003e40000000800 */
[--C-:B-1----:R-:W-:Y:S08]  /*93e0*/  FFMA.FTZ R0, R16, c[0x0][0x2d0], -R111.reuse ;  /* 0x0000b40010007a23 */ /* 0x102ff0000001086f */
        /* <DEDUP_REMOVED lines=19> */
[----:B--2---:R-:W-:Y:S01]  /*9520*/  FADD.FTZ R0, -R4, R103 ;  /* 0x0000006704007221 */ /* 0x004fe20000010100 */
[----:B------:R-:W-:Y:S01]  /*9530*/  MOV R103, R26 ;  /* 0x0000001a00677202 */ /* 0x000fe20000000f00 */
[----:B------:R-:W-:Y:S02]  /*9540*/  FFMA.FTZ R4, R12, c[0x0][0x2d0], -R165 ;  /* 0x0000b4000c047a23 */ /* 0x000fe400000108a5 */
[----:B------:R-:W-:Y:S01]  /*9550*/  FMUL.FTZ R0, R0, c[0x0][0x2d0] ;  /* 0x0000b40000007a20 */ /* 0x000fe20000410000 */
[----:B------:R-:W-:Y:S03]  /*9560*/  F2FP.PACK_AB R162, R190, R103 ;  /* 0x00000067bea2723e */ /* 0x000fe600000000ff */
        /* <DEDUP_REMOVED lines=14> */
[C---:B--2---:R-:W-:Y:S01]  /*9650*/  FMUL.FTZ R4, R101.reuse, R112 ;  /* 0x0000007065047220 */ /* 0x044fe20000410000 */
        /* <DEDUP_REMOVED lines=9> */
[----:B----4-:R-:W-:Y:S01]  /*96f0*/  FMUL.FTZ R6, R100, R114 ;  /* 0x0000007264067220 */ /* 0x010fe20000410000 */
[----:B------:R-:W-:Y:S01]  /*9700*/  F2FP.PACK_AB R114, R246, R245 ;  /* 0x000000f5f672723e */ /* 0x000fe200000000ff */
[C---:B------:R-:W-:Y:S02]  /*9710*/  FMUL.FTZ R7, R100.reuse, R115 ;  /* 0x0000007364077220 */ /* 0x040fe40000410000 */
[C---:B------:R-:W-:Y:S02]  /*9720*/  FMUL.FTZ R18, R100.reuse, R126 ;  /* 0x0000007e64127220 */ /* 0x040fe40000410000 */
[C---:B------:R-:W-:Y:S02]  /*9730*/  FMUL.FTZ R19, R100.reuse, R127 ;  /* 0x0000007f64137220 */ /* 0x040fe40000410000 */
[C---:B------:R-:W-:Y:S01]  /*9740*/  FMUL.FTZ R34, R100.reuse, R142 ;  /* 0x0000008e64227220 */ /* 0x040fe20000410000 */
[----:B------:R4:W5:Y:S01]  /*9750*/  MUFU.EX2 R3, R0 ;  /* 0x0000000000037308 */ /* 0x0009620000000800 */
[C---:B------:R-:W-:Y:S01]  /*9760*/  FMUL.FTZ R35, R100.reuse, R143 ;  /* 0x0000008f64237220 */ /* 0x040fe20000410000 */
[----:B------:R-:W-:Y:S01]  /*9770*/  LDSM.16.MT88.4 R124, [R210+0x1c80] ;  /* 0x001c8000d27c783b */ /* 0x000fe20000004200 */
[C---:B------:R-:W-:Y:S02]  /*9780*/  FMUL.FTZ R50, R100.reuse, R158 ;  /* 0x0000009e64327220 */ /* 0x040fe40000410000 */
[C---:B------:R-:W-:Y:S02]  /*9790*/  FMUL.FTZ R51, R100.reuse, R159 ;  /* 0x0000009f64337220 */ /* 0x040fe40000410000 */
[C---:B------:R-:W-:Y:S02]  /*97a0*/  FMUL.FTZ R54, R100.reuse, R54 ;  /* 0x0000003664367220 */ /* 0x040fe40000410000 */
[C---:B------:R-:W-:Y:S01]  /*97b0*/  FMUL.FTZ R55, R100.reuse, R55 ;  /* 0x0000003764377220 */ /* 0x040fe20000410000 */
[----:B------:R-:W-:Y:S01]  /*97c0*/  LDSM.16.MT88.4 R140, [R210+0x2080] ;  /* 0x00208000d28c783b */ /* 0x000fe20000004200 */
[C---:B------:R-:W-:Y:S02]  /*97d0*/  FMUL.FTZ R66, R100.reuse, R66 ;  /* 0x0000004264427220 */ /* 0x040fe40000410000 */
[----:B------:R-:W-:Y:S02]  /*97e0*/  FMUL.FTZ R67, R100, R67 ;  /* 0x0000004364437220 */ /* 0x000fe40000410000 */
        /* <DEDUP_REMOVED lines=20> */
[C---:B------:R-:W-:Y:S01]  /*9930*/  FMUL.FTZ R57, R3.reuse, R57 ;  /* 0x0000003903397220 */ /* 0x040fe20000410000 */
        /* <DEDUP_REMOVED lines=12> */
[C---:B------:R-:W-:Y:S02]  /*9a00*/  FMUL.FTZ R77, R3.reuse, R77 ;  /* 0x0000004d034d7220 */ /* 0x040fe40000410000 */
[C---:B------:R-:W-:Y:S02]  /*9a10*/  FMUL.FTZ R98, R100.reuse, R98 ;  /* 0x0000006264627220 */ /* 0x040fe40000410000 */
[C---:B------:R-:W-:Y:S02]  /*9a20*/  FMUL.FTZ R99, R100.reuse, R99 ;  /* 0x0000006364637220 */ /* 0x040fe40000410000 */
[C---:B------:R-:W-:Y:S02]  /*9a30*/  FMUL.FTZ R86, R100.reuse, R86 ;  /* 0x0000005664567220 */ /* 0x040fe40000410000 */
[----:B------:R-:W-:Y:S02]  /*9a40*/  FMUL.FTZ R87, R100, R87 ;  /* 0x0000005764577220 */ /* 0x000fe40000410000 */
[----:B------:R-:W-:Y:S02]  /*9a50*/  FMUL.FTZ R88, R3, R88 ;  /* 0x0000005803587220 */ /* 0x000fe40000410000 */
[--C-:B-1----:R-:W-:Y:S02]  /*9a60*/  FFMA.FTZ R2, R41, c[0x0][0x2d0], -R110.reuse ;  /* 0x0000b40029027a23 */ /* 0x102fe4000001086e */
[C---:B------:R-:W-:Y:S02]  /*9a70*/  FMUL.FTZ R41, R3.reuse, R149 ;  /* 0x0000009503297220 */ /* 0x040fe40000410000 */
        /* <DEDUP_REMOVED lines=25> */
[----:B------:R-:W-:Y:S02]  /*9c10*/  FMUL.FTZ R48, R101, R156 ;  /* 0x0000009c65307220 */ /* 0x000fe40000410000 */
[C---:B------:R-:W-:Y:S02]  /*9c20*/  FMUL.FTZ R43, R0.reuse, R151 ;  /* 0x00000097002b7220 */ /* 0x040fe40000410000 */
[-C--:B------:R-:W-:Y:S01]  /*9c30*/  HMMA.16816.F32 R20, R160, R36.reuse, R20 ;  /* 0x00000024a014723c */ /* 0x080fe20000001814 */
[C---:B------:R-:W-:Y:S02]  /*9c40*/  FMUL.FTZ R46, R0.reuse, R154 ;  /* 0x0000009a002e7220 */ /* 0x040fe40000410000 */
[C---:B------:R-:W-:Y:S02]  /*9c50*/  FMUL.FTZ R47, R0.reuse, R155 ;  /* 0x0000009b002f7220 */ /* 0x040fe40000410000 */
[C---:B------:R-:W-:Y:S02]  /*9c60*/  FMUL.FTZ R58, R0.reuse, R58 ;  /* 0x0000003a003a7220 */ /* 0x040fe40000410000 */
        /* <DEDUP_REMOVED lines=23> */
[----:B------:R-:W-:Y:S02]  /*9de0*/  FMUL.FTZ R93, R3, R93 ;  /* 0x0000005d035d7220 */ /* 0x000fe40000410000 */
[C---:B------:R-:W-:Y:S02]  /*9df0*/  FMUL.FTZ R94, R0.reuse, R94 ;  /* 0x0000005e005e7220 */ /* 0x040fe40000410000 */
[----:B------:R-:W-:Y:S01]  /*9e00*/  FMUL.FTZ R95, R0, R95 ;  /* 0x0000005f005f7220 */ /* 0x000fe20000410000 */
[C---:B------:R-:W-:Y:S08]  /*9e10*/  HMMA.16816.F32 R40, R112.reuse, R116, R40 ;  /* 0x000000747028723c */ /* 0x040ff00000001828 */
        /* <DEDUP_REMOVED lines=76> */
[----:B------:R-:W-:Y:S01]  /*a2e0*/  MOV R195, R190 ;  /* 0x000000be00c37202 */ /* 0x000fe20000000f00 */
[----:B------:R-:W-:Y:S01]  /*a2f0*/  FFMA.FTZ R110, R196, c[0x0][0x2d0], -R110 ;  /* 0x0000b400c46e7a23 */ /* 0x000fe2000001086e */
[----:B------:R2:W-:Y:S01]  /*a300*/  MUFU.EX2 R190, R2 ;  /* 0x0000000200be7308 */ /* 0x0005e20000000800 */
[----:B------:R-:W3:Y:S01]  /*a310*/  LDL.LU R196, [R1+0x14] ;  /* 0x0000140001c47983 */ /* 0x000ee20000300800 */
[C---:B------:R-:W-:Y:S08]  /*a320*/  HMMA.16816.F32 R64, R112.reuse, R118, R64 ;  /* 0x000000767040723c */ /* 0x040ff00000001840 */
[-C--:B-1----:R-:W-:Y:S01]  /*a330*/  HMMA.16816.F32 R68, R112, R124.reuse, R68 ;  /* 0x0000007c7044723c */ /* 0x082fe20000001844 */
[----:B------:R-:W1:Y:S07]  /*a340*/  MUFU.EX2 R189, R110 ;  /* 0x0000006e00bd7308 */ /* 0x000e6e0000000800 */
[C---:B------:R-:W-:Y:S01]  /*a350*/  HMMA.16816.F32 R72, R120.reuse, R124, R72 ;  /* 0x0000007c7848723c */ /* 0x040fe20000001848 */
[--C-:B--2---:R-:W-:Y:S03]  /*a360*/  FFMA.FTZ R2, R192, c[0x0][0x2d0], -R111.reuse ;  /* 0x0000b400c0027a23 */ /* 0x104fe6000001086f */
[----:B------:R-:W-:Y:S04]  /*a370*/  MOV R192, R103 ;  /* 0x0000006700c07202 */ /* 0x000fe80000000f00 */
[-C--:B------:R-:W-:Y:S01]  /*a380*/  HMMA.16816.F32 R76, R120, R126.reuse, R76 ;  /* 0x0000007e784c723c */ /* 0x080fe2000000184c */
[----:B------:R-:W-:Y:S01]  /*a390*/  FFMA.FTZ R111, R193, c[0x0][0x2d0], -R111 ;  /* 0x0000b400c16f7a23 */ /* 0x000fe2000001086f */
[----:B------:R2:W-:Y:S01]  /*a3a0*/  MUFU.EX2 R186, R2 ;  /* 0x0000000200ba7308 */ /* 0x0005e20000000800 */
[----:B------:R-:W5:Y:S05]  /*a3b0*/  LDL.LU R193, [R1+0x10] ;  /* 0x0000100001c17983 */ /* 0x000f6a0000300800 */
[C---:B------:R-:W-:Y:S01]  /*a3c0*/  HMMA.16816.F32 R80, R112.reuse, R126, R80 ;  /* 0x0000007e7050723c */ /* 0x040fe20000001850 */
[----:B-1----:R-:W-:Y:S03]  /*a3d0*/  F2FP.PACK_AB R110, R189, R190 ;  /* 0x000000bebd6e723e */ /* 0x002fe600000000ff */
[----:B------:R-:W1:Y:S04]  /*a3e0*/  MUFU.EX2 R185, R111 ;  /* 0x0000006f00b97308 */ /* 0x000e680000000800 */
[-C--:B----4-:R-:W-:Y:S08]  /*a3f0*/  HMMA.16816.F32 R84, R112, R128.reuse, R84 ;  /* 0x000000807054723c */ /* 0x090ff00000001854 */
[C---:B------:R-:W-:Y:S01]  /*a400*/  HMMA.16816.F32 R88, R120.reuse, R128, R88 ;  /* 0x000000807858723c */ /* 0x040fe20000001858 */
[--C-:B--2---:R-:W-:Y:S02]  /*a410*/  FFMA.FTZ R2, R187, c[0x0][0x2d0], -R164.reuse ;  /* 0x0000b400bb027a23 */ /* 0x104fe400000108a4 */
[----:B------:R-:W2:Y:S05]  /*a420*/  LDL.LU R187, [R1+0x8] ;  /* 0x0000080001bb7983 */ /* 0x000eaa0000300800 */
[-C--:B------:R-:W-:Y:S01]  /*a430*/  HMMA.16816.F32 R92, R120, R130.reuse, R92 ;  /* 0x00000082785c723c */ /* 0x080fe2000000185c */
[----:B------:R4:W-:Y:S03]  /*a440*/  MUFU.EX2 R183, R2 ;  /* 0x0000000200b77308 */ /* 0x0009e60000000800 */
[----:B-1----:R-:W-:Y:S04]  /*a450*/  F2FP.PACK_AB R111, R185, R186 ;  /* 0x000000bab96f723e */ /* 0x002fe800000000ff */
[----:B------:R-:W-:Y:S01]  /*a460*/  HMMA.16816.F32 R96, R112, R130, R96 ;  /* 0x000000827060723c */ /* 0x000fe20000001860 */
[--C-:B----4-:R-:W-:Y:S02]  /*a470*/  FFMA.FTZ R2, R191, c[0x0][0x2d0], -R164.reuse ;  /* 0x0000b400bf027a23 */ /* 0x110fe400000108a4 */
[----:B------:R-:W2:Y:S02]  /*a480*/  LDL.LU R191, [R1+0xc] ;  /* 0x00000c0001bf7983 */ /* 0x000ea40000300800 */
[----:B------:R1:W1:Y:S02]  /*a490*/  MUFU.EX2 R179, R2 ;  /* 0x0000000200b37308 */ /* 0x0002640000000800 */
[--C-:B-1----:R-:W-:Y:S01]  /*a4a0*/  FFMA.FTZ R2, R194, c[0x0][0x2d0], -R164.reuse ;  /* 0x0000b400c2027a23 */ /* 0x102fe200000108a4 */
[----:B------:R-:W-:Y:S01]  /*a4b0*/  F2FP.PACK_AB R160, R179, R183 ;  /* 0x000000b7b3a0723e */ /* 0x000fe200000000ff */
[----:B------:R-:W-:Y:S06]  /*a4c0*/  FFMA.FTZ R164, R188, c[0x0][0x2d0], -R164 ;  /* 0x0000b400bca47a23 */ /* 0x000fec00000108a4 */
[----:B------:R1:W-:Y:S10]  /*a4d0*/  MUFU.EX2 R181, R2 ;  /* 0x0000000200b57308 */ /* 0x0003f40000000800 */
[----:B------:R-:W1:Y:S02]  /*a4e0*/  MUFU.EX2 R178, R164 ;  /* 0x000000a400b27308 */ /* 0x000e640000000800 */
[--C-:B-1----:R-:W-:Y:S08]  /*a4f0*/  FFMA.FTZ R2, R180, c[0x0][0x2d0], -R165.reuse ;  /* 0x0000b400b4027a23 */ /* 0x102ff000000108a5 */
[----:B------:R1:W-:Y:S01]  /*a500*/  MUFU.EX2 R173, R2 ;  /* 0x0000000200ad7308 */ /* 0x0003e20000000800 */
[----:B------:R-:W-:Y:S01]  /*a510*/  F2FP.PACK_AB R162, R178, R181 ;  /* 0x000000b5b2a2723e */ /* 0x000fe200000000ff */
[--C-:B-1----:R-:W-:Y:S08]  /*a520*/  FFMA.FTZ R2, R182, c[0x0][0x2d0], -R165.reuse ;  /* 0x0000b400b6027a23 */ /* 0x102ff000000108a5 */
[----:B------:R1:W1:Y:S02]  /*a530*/  MUFU.EX2 R172, R2 ;  /* 0x0000000200ac7308 */ /* 0x0002640000000800 */
[--C-:B-1----:R-:W-:Y:S01]  /*a540*/  FFMA.FTZ R2, R184, c[0x0][0x2d0], -R165.reuse ;  /* 0x0000b400b8027a23 */ /* 0x102fe200000108a5 */
[----:B------:R-:W-:Y:S01]  /*a550*/  F2FP.PACK_AB R161, R172, R173 ;  /* 0x000000adaca1723e */ /* 0x000fe200000000ff */
        /* <DEDUP_REMOVED lines=8> */
[C---:B------:R-:W-:Y:S02]  /*a5e0*/  HMMA.16816.F32 R116, R160.reuse, R132, R8 ;  /* 0x00000084a074723c */ /* 0x040fe40000001808 */
[----:B------:R-:W4:Y:S06]  /*a5f0*/  LDL R11, [R1+0x24] ;  /* 0x00002400010b7983 */ /* 0x000f2c0000100800 */
        /* <DEDUP_REMOVED lines=11> */
[----:B-----5:R-:W-:Y:S04]  /*a6b0*/  FFMA.FTZ R3, R3, R193, R243 ;  /* 0x000000c103037223 */ /* 0x020fe800000100f3 */
[----:B------:R-:W-:Y:S03]  /*a6c0*/  FADD.FTZ R3, R244, R3 ;  /* 0x00000003f4037221 */ /* 0x000fe60000010000 */
[C---:B------:R-:W-:Y:S01]  /*a6d0*/  HMMA.16816.F32 R56, R160.reuse, R164, R56 ;  /* 0x000000a4a038723c */ /* 0x040fe20000001838 */
[----:B------:R-:W-:Y:S03]  /*a6e0*/  FADD.FTZ R8, R245, R3 ;  /* 0x00000003f5087221 */ /* 0x000fe60000010000 */
[----:B---3--:R-:W-:Y:S02]  /*a6f0*/  FFMA.FTZ R3, R0, R196, R239 ;  /* 0x000000c400037223 */ /* 0x008fe400000100ef */
[----:B------:R-:W-:Y:S02]  /*a700*/  FADD.FTZ R0, R246, R8 ;  /* 0x00000008f6007221 */ /* 0x000fe40000010000 */
[----:B------:R-:W-:Y:S01]  /*a710*/  FADD.FTZ R3, R240, R3 ;  /* 0x00000003f0037221 */ /* 0x000fe20000010000 */
[-C--:B------:R-:W-:Y:S03]  /*a720*/  HMMA.16816.F32 R60, R160, R166.reuse, R60 ;  /* 0x000000a6a03c723c */ /* 0x080fe6000000183c */
[----:B------:R-:W-:Y:S02]  /*a730*/  FADD.FTZ R3, R241, R3 ;  /* 0x00000003f1037221 */ /* 0x000fe40000010000 */
[----:B------:R-:W-:Y:S01]  /*a740*/  FADD.FTZ R8, R224, R0 ;  /* 0x00000000e0087221 */ /* 0x000fe20000010000 */
[----:B------:R-:W-:Y:S01]  /*a750*/  IADD3 R224, R204, -0x1, RZ ;  /* 0xffffffffcce07810 */ /* 0x000fe20007ffe0ff */
[----:B------:R-:W-:Y:S01]  /*a760*/  FADD.FTZ R3, R242, R3 ;  /* 0x00000003f2037221 */ /* 0x000fe20000010000 */
[C---:B------:R-:W-:Y:S01]  /*a770*/  HMMA.16816.F32 R64, R108.reuse, R166, R64 ;  /* 0x000000a66c40723c */ /* 0x040fe20000001840 */
[----:B--2---:R-:W-:Y:S03]  /*a780*/  FFMA.FTZ R100, R100, R187, R247 ;  /* 0x000000bb64647223 */ /* 0x004fe600000100f7 */
[----:B------:R-:W-:Y:S02]  /*a790*/  FADD.FTZ R3, R177, R3 ;  /* 0x00000003b1037221 */ /* 0x000fe40000010000 */
[----:B------:R-:W-:Y:S02]  /*a7a0*/  FADD.FTZ R100, R248, R100 ;  /* 0x00000064f8647221 */ /* 0x000fe40000010000 */
[-C--:B------:R-:W-:Y:S04]  /*a7b0*/  HMMA.16816.F32 R68, R108, R168.reuse, R68 ;  /* 0x000000a86c44723c */ /* 0x080fe80000001844 */
[----:B------:R-:W-:Y:S02]  /*a7c0*/  FADD.FTZ R100, R249, R100 ;  /* 0x00000064f9647221 */ /* 0x000fe40000010000 */
[----:B------:R-:W-:Y:S02]  /*a7d0*/  FADD.FTZ R3, R176, R3 ;  /* 0x00000003b0037221 */ /* 0x000fe40000010000 */
[C---:B------:R-:W-:Y:S04]  /*a7e0*/  HMMA.16816.F32 R72, R160.reuse, R168, R72 ;  /* 0x000000a8a048723c */ /* 0x040fe80000001848 */
[----:B------:R-:W-:Y:S04]  /*a7f0*/  FADD.FTZ R3, R174, R3 ;  /* 0x00000003ae037221 */ /* 0x000fe80000010000 */
[----:B------:R-:W-:Y:S01]  /*a800*/  FADD.FTZ R3, R175, R3 ;  /* 0x00000003af037221 */ /* 0x000fe20000010000 */
[-C--:B------:R-:W-:Y:S03]  /*a810*/  HMMA.16816.F32 R76, R160, R170.reuse, R76 ;  /* 0x000000aaa04c723c */ /* 0x080fe6000000184c */
[----:B------:R-:W-:Y:S05]  /*a820*/  FFMA.FTZ R101, R101, R191, R251 ;  /* 0x000000bf65657223 */ /* 0x000fea00000100fb */
[C---:B------:R-:W-:Y:S01]  /*a830*/  HMMA.16816.F32 R80, R108.reuse, R170, R80 ;  /* 0x000000aa6c50723c */ /* 0x040fe20000001850 */
[----:B------:R-:W-:Y:S03]  /*a840*/  FADD.FTZ R2, R252, R101 ;  /* 0x00000065fc027221 */ /* 0x000fe60000010000 */
[----:B------:R-:W-:Y:S01]  /*a850*/  MOV R101, R106 ;  /* 0x0000006a00657202 */ /* 0x000fe20000000f00 */
[----:B------:R-:W-:Y:S03]  /*a860*/  FADD.FTZ R2, R192, R2 ;  /* 0x00000002c0027221 */ /* 0x000fe60000010000 */
        /* <DEDUP_REMOVED lines=17> */
[----:B------:R-:W-:Y:S01]  /*a980*/  FADD.FTZ R8, R201, R2 ;  /* 0x00000002c9087221 */ /* 0x000fe20000010000 */
[----:B------:R-:W-:Y:S01]  /*a990*/  MOV R108, R102 ;  /* 0x00000066006c7202 */ /* 0x000fe20000000f00 */
        /* <DEDUP_REMOVED lines=21> */
[----:B------:R1:W-:Y:S01]  /*aaf0*/  STL [R1+0x14], R0 ;  /* 0x0000140001007387 */ /* 0x0003e20000100800 */
[----:B----4-:R-:W-:Y:S02]  /*ab00*/  ISETP.GT.AND P0, PT, R204, R11, PT ;  /* 0x0000000bcc00720c */ /* 0x010fe40003f04270 */
[----:B------:R-:W-:Y:S11]  /*ab10*/  MOV R204, R224 ;  /* 0x000000e000cc7202 */ /* 0x000ff60000000f00 */
[----:B-1----:R-:W-:-:S05]  /*ab20*/  @P0 BRA `(.L_x_335) ;  /* 0xffffb95000000947 */ /* 0x002fca000383ffff */
.L_x_314:
[----:B------:R-:W-:Y:S01]  /*ab30*/  IMAD.MOV.U32 R0, RZ, RZ, c[0x0][0x2c4] ;  /* 0x0000b100ff007624 */ /* 0x000fe200078e00ff */
[----:B------:R-:W-:Y:S01]  /*ab40*/  IADD3 R2, R229, 0x1, -R230 ;  /* 0x00000001e5027810 */ /* 0x000fe20007ffe8e6 */
[----:B------:R-:W-:-:S03]  /*ab50*/  IMAD.MOV.U32 R4, RZ, RZ, c[0x0][0x32c] ;  /* 0x0000cb00ff047624 */ /* 0x000fc600078e00ff */
[----:B------:R-:W-:Y:S02]  /*ab60*/  ISETP.NE.AND P1, PT, R0, 0x1, PT ;  /* 0x000000010000780c */ /* 0x000fe40003f25270 */
[----:B------:R-:W2:Y:S01]  /*ab70*/  S2R R0, SR_CTAID.X ;  /* 0x0000000000007919 */ /* 0x000ea20000002500 */
[----:B------:R-:W-:Y:S02]  /*ab80*/  ISETP.GE.AND P0, PT, R4, 0x1, PT ;  /* 0x000000010400780c */ /* 0x000fe40003f06270 */
[----:B--2---:R-:W-:-:S08]  /*ab90*/  LEA R0, R0, 0x7f, 0x7 ;  /* 0x0000007f00007811 */ /* 0x004fd000078e38ff */
[----:B-1----:R-:W-:-:S05]  /*aba0*/  @P1 IMAD.HI.U32 R3, R0, c[0x0][0x2c8], RZ ;  /* 0x0000b20000031a27 */ /* 0x002fca00078e00ff */
[----:B------:R-:W-:-:S05]  /*abb0*/  @P1 SHF.R.U32.HI R0, RZ, c[0x0][0x2cc], R3 ;  /* 0x0000b300ff001a19 */ /* 0x000fca0000011603 */
[----:B------:R-:W-:-:S05]  /*abc0*/  IMAD.IADD R0, R2, 0x1, R0 ;  /* 0x0000000102007824 */ /* 0x000fca00078e0200 */
[----:B------:R-:W-:Y:S01]  /*abd0*/  IADD3 R2, R0, -c[0x0][0x324], RZ ;  /* 0x8000c90000027a10 */ /* 0x000fe20007ffe0ff */
[----:B------:R-:W-:Y:S05]  /*abe0*/  @!P0 BRA `(.L_x_336) ;  /* 0x000000f000008947 */ /* 0x000fea0003800000 */
        /* <DEDUP_REMOVED lines=9> */
.L_x_337:
[----:B------:R-:W-:-:S04]  /*ac80*/  MOV R3, 0x1 ;  /* 0x0000000100037802 */ /* 0x000fc80000000f00 */
[----:B------:R-:W-:-:S13]  /*ac90*/  ISETP.NE.AND P0, PT, R3, c[0x0][0x32c], PT ;  /* 0x0000cb0003007a0c */ /* 0x000fda0003f05270 */
[----:B------:R-:W-:-:S05]  /*aca0*/  @P0 IMAD.HI.U32 R3, R0, c[0x0][0x330], RZ ;  /* 0x0000cc0000030a27 */ /* 0x000fca00078e00ff */
[----:B------:R-:W-:-:S05]  /*acb0*/  @P0 SHF.R.U32.HI R0, RZ, c[0x0][0x334], R3 ;  /* 0x0000cd00ff000a19 */ /* 0x000fca0000011603 */
.L_x_338:
[----:B------:R-:W-:-:S05]  /*acc0*/  IMAD R0, R0, c[0x0][0x32c], RZ ;  /* 0x0000cb0000007a24 */ /* 0x000fca00078e02ff */
[----:B------:R-:W-:-:S03]  /*acd0*/  IMNMX R2, R2, R0, !PT ;  /* 0x0000000002027217 */ /* 0x000fc60007800200 */
.L_x_336:
[----:B------:R-:W2:Y:S01]  /*ace0*/  LDL R3, [R1+0x18] ;  /* 0x0000180001037983 */ /* 0x000ea20000100800 */
[----:B------:R-:W-:-:S05]  /*acf0*/  IADD3 R2, R2, 0x2f, RZ ;  /* 0x0000002f02027810 */ /* 0x000fca0007ffe0ff */
[----:B------:R-:W-:-:S05]  /*ad00*/  IMAD.HI R2, R2, 0x2aaaaaab, RZ ;  /* 0x2aaaaaab02027827 */ /* 0x000fca00078e02ff */
[----:B------:R-:W-:-:S04]  /*ad10*/  SHF.R.U32.HI R0, RZ, 0x1f, R2 ;  /* 0x0000001fff007819 */ /* 0x000fc80000011602 */
[----:B------:R-:W-:-:S04]  /*ad20*/  LEA.HI.SX32 R0, R2, R0, 0x1d ;  /* 0x0000000002007211 */ /* 0x000fc800078feaff */
[----:B--2---:R-:W-:-:S04]  /*ad30*/  IMNMX R3, R3, R0, !PT ;  /* 0x0000000003037217 */ /* 0x004fc80007800200 */
[----:B------:R-:W-:Y:S01]  /*ad40*/  ISETP.GE.AND P0, PT, R224, R3, PT ;  /* 0x00000003e000720c */ /* 0x000fe20003f06270 */
[----:B------:R1:W-:-:S12]  /*ad50*/  STL [R1], R3 ;  /* 0x0000000301007387 */ /* 0x0003d80000100800 */
        /* <DEDUP_REMOVED lines=20> */
.L_x_344:
        /* <DEDUP_REMOVED lines=64> */
.L_x_386:
        /* <DEDUP_REMOVED lines=18> */
.L_x_341:
[----:B------:R-:W-:Y:S05]  /*b3c0*/  BSYNC B0 ;  /* 0x0000000000007941 */ /* 0x000fea0003800000 */
.L_x_340:
[----:B-1-34-:R-:W0:Y:S01]  /*b3d0*/  LDGDEPBAR ;  /* 0x00000000000079af */ /* 0x01ae220000000000 */
[----:B------:R-:W-:Y:S01]  /*b3e0*/  WARPSYNC 0xffffffff ;  /* 0xffffffff00007948 */ /* 0x000fe20003800000 */
[-C--:B------:R-:W-:Y:S06]  /*b3f0*/  HMMA.16816.F32 R4, R48, R16.reuse, RZ ;  /* 0x000000103004723c */ /* 0x080fec00000018ff */
[----:B------:R-:W2:Y:S02]  /*b400*/  LDL R2, [R1+0x18] ;  /* 0x0000180001027983 */ /* 0x000ea40000100800 */
[C---:B------:R-:W-:Y:S02]  /*b410*/  HMMA.16816.F32 R8, R44.reuse, R16, RZ ;  /* 0x000000102c08723c */ /* 0x040fe400000018ff */
[----:B------:R-:W-:Y:S06]  /*b420*/  LDSM.16.M88.4 R184, [R211+0x9080] ;  /* 0x00908000d3b8783b */ /* 0x000fec0000000200 */
[-C--:B------:R-:W-:Y:S02]  /*b430*/  HMMA.16816.F32 R12, R44, R18.reuse, RZ ;  /* 0x000000122c0c723c */ /* 0x080fe400000018ff */
[----:B------:R-:W-:Y:S06]  /*b440*/  LDSM.16.M88.4 R188, [R208+0x4c80] ;  /* 0x004c8000d0bc783b */ /* 0x000fec0000000200 */
[C---:B------:R-:W-:Y:S02]  /*b450*/  HMMA.16816.F32 R16, R48.reuse, R18, RZ ;  /* 0x000000123010723c */ /* 0x040fe400000018ff */
[----:B------:R-:W-:Y:S06]  /*b460*/  LDSM.16.M88.4 R192, [R208+0x5080] ;  /* 0x00508000d0c0783b */ /* 0x000fec0000000200 */
[-C--:B------:R-:W-:Y:S02]  /*b470*/  HMMA.16816.F32 R20, R48, R32.reuse, RZ ;  /* 0x000000203014723c */ /* 0x080fe400000018ff */
[----:B------:R-:W-:Y:S06]  /*b480*/  LDSM.16.M88.4 R196, [R212+0x9080] ;  /* 0x00908000d4c4783b */ /* 0x000fec0000000200 */
[C---:B------:R-:W-:Y:S08]  /*b490*/  HMMA.16816.F32 R24, R44.reuse, R32, RZ ;  /* 0x000000202c18723c */ /* 0x040ff000000018ff */
[-C--:B------:R-:W-:Y:S08]  /*b4a0*/  HMMA.16816.F32 R28, R44, R34.reuse, RZ ;  /* 0x000000222c1c723c */ /* 0x080ff000000018ff */
[C---:B------:R-:W-:Y:S08]  /*b4b0*/  HMMA.16816.F32 R32, R48.reuse, R34, RZ ;  /* 0x000000223020723c */ /* 0x040ff000000018ff */
[-C--:B------:R-:W-:Y:S08]  /*b4c0*/  HMMA.16816.F32 R36, R48, R160.reuse, RZ ;  /* 0x000000a03024723c */ /* 0x080ff000000018ff */
[C---:B------:R-:W-:Y:S08]  /*b4d0*/  HMMA.16816.F32 R40, R44.reuse, R160, RZ ;  /* 0x000000a02c28723c */ /* 0x040ff000000018ff */
[-C--:B------:R-:W-:Y:S08]  /*b4e0*/  HMMA.16816.F32 R44, R44, R162.reuse, RZ ;  /* 0x000000a22c2c723c */ /* 0x080ff000000018ff */
[----:B------:R-:W-:Y:S01]  /*b4f0*/  HMMA.16816.F32 R48, R48, R162, RZ ;  /* 0x000000a23030723c */ /* 0x000fe200000018ff */
[----:B------:R-:W-:Y:S07]  /*b500*/  LDSM.16.M88.4 R160, [R211+0x8080] ;  /* 0x00808000d3a0783b */ /* 0x000fee0000000200 */
        /* <DEDUP_REMOVED lines=9> */
[----:B------:R-:W-:Y:S07]  /*b5a0*/  LDSM.16.M88.4 R176, [R219] ;  /* 0x00000000dbb0783b */ /* 0x000fee0000000200 */
[-C--:B------:R-:W-:Y:S08]  /*b5b0*/  HMMA.16816.F32 R36, R164, R180.reuse, R36 ;  /* 0x000000b4a424723c */ /* 0x080ff00000001824 */
[C---:B------:R-:W-:Y:S08]  /*b5c0*/  HMMA.16816.F32 R40, R172.reuse, R180, R40 ;  /* 0x000000b4ac28723c */ /* 0x040ff00000001828 */
[-C--:B------:R-:W-:Y:S01]  /*b5d0*/  HMMA.16816.F32 R44, R172, R182.reuse, R44 ;  /* 0x000000b6ac2c723c */ /* 0x080fe2000000182c */
[----:B------:R-:W3:Y:S07]  /*b5e0*/  LDSM.16.M88.4 R172, [R212+0x8080] ;  /* 0x00808000d4ac783b */ /* 0x000eee0000000200 */
[----:B------:R-:W-:Y:S01]  /*b5f0*/  HMMA.16816.F32 R48, R164, R182, R48 ;  /* 0x000000b6a430723c */ /* 0x000fe20000001830 */
[----:B------:R-:W4:Y:S08]  /*b600*/  LDSM.16.M88.4 R164, [R218] ;  /* 0x00000000daa4783b */ /* 0x000f300000000200 */
[----:B------:R-:W-:Y:S01]  /*b610*/  LDSM.16.M88.4 R180, [R208+0x5480] ;  /* 0x00548000d0b4783b */ /* 0x000fe20000000200 */
[----:B--2---:R-:W-:Y:S01]  /*b620*/  ISETP.GT.AND P0, PT, R224, R2, PT ;  /* 0x00000002e000720c */ /* 0x004fe20003f04270 */
[-C--:B-1----:R-:W-:Y:S08]  /*b630*/  HMMA.16816.F32 R4, R160, R168.reuse, R4 ;  /* 0x000000a8a004723c */ /* 0x082ff00000001804 */
[C---:B------:R-:W-:Y:S08]  /*b640*/  HMMA.16816.F32 R8, R184.reuse, R168, R8 ;  /* 0x000000a8b808723c */ /* 0x040ff00000001808 */
[-C--:B------:R-:W-:Y:S08]  /*b650*/  HMMA.16816.F32 R12, R184, R170.reuse, R12 ;  /* 0x000000aab80c723c */ /* 0x080ff0000000180c */
[C---:B------:R-:W-:Y:S01]  /*b660*/  HMMA.16816.F32 R16, R160.reuse, R170, R16 ;  /* 0x000000aaa010723c */ /* 0x040fe20000001810 */
[----:B------:R-:W1:Y:S07]  /*b670*/  LDSM.16.M88.4 R168, [R217] ;  /* 0x00000000d9a8783b */ /* 0x000e6e0000000200 */
        /* <DEDUP_REMOVED lines=8> */
[----:B------:R-:W-:Y:S07]  /*b700*/  LDSM.16.M88.4 R184, [R208+0x5880] ;  /* 0x00588000d0b8783b */ /* 0x000fee0000000200 */
[----:B------:R-:W-:Y:S01]  /*b710*/  HMMA.16816.F32 R48, R160, R194, R48 ;  /* 0x000000c2a030723c */ /* 0x000fe20000001830 */
[----:B------:R-:W2:Y:S07]  /*b720*/  LDSM.16.M88.4 R160, [R211+0xa080] ;  /* 0x00a08000d3a0783b */ /* 0x000eae0000000200 */
[-C--:B---3--:R-:W-:Y:S01]  /*b730*/  HMMA.16816.F32 R4, R172, R176.reuse, R4 ;  /* 0x000000b0ac04723c */ /* 0x088fe20000001804 */
[----:B------:R-:W-:Y:S07]  /*b740*/  LDSM.16.M88.4 R192, [R216] ;  /* 0x00000000d8c0783b */ /* 0x000fee0000000200 */
[C---:B------:R-:W-:Y:S08]  /*b750*/  HMMA.16816.F32 R8, R196.reuse, R176, R8 ;  /* 0x000000b0c408723c */ /* 0x040ff00000001808 */
[-C--:B------:R-:W-:Y:S08]  /*b760*/  HMMA.16816.F32 R12, R196, R178.reuse, R12 ;  /* 0x000000b2c40c723c */ /* 0x080ff0000000180c */
[C---:B------:R-:W-:Y:S01]  /*b770*/  HMMA.16816.F32 R16, R172.reuse, R178, R16 ;  /* 0x000000b2ac10723c */ /* 0x040fe20000001810 */
[----:B------:R-:W3:Y:S07]  /*b780*/  LDSM.16.M88.4 R176, [R211+0xb080] ;  /* 0x00b08000d3b0783b */ /* 0x000eee0000000200 */
[-C--:B----4-:R-:W-:Y:S08]  /*b790*/  HMMA.16816.F32 R20, R172, R164.reuse, R20 ;  /* 0x000000a4ac14723c */ /* 0x090ff00000001814 */
[C---:B------:R-:W-:Y:S08]  /*b7a0*/  HMMA.16816.F32 R24, R196.reuse, R164, R24 ;  /* 0x000000a4c418723c */ /* 0x040ff00000001818 */
[-C--:B------:R-:W-:Y:S08]  /*b7b0*/  HMMA.16816.F32 R28, R196, R166.reuse, R28 ;  /* 0x000000a6c41c723c */ /* 0x080ff0000000181c */
[C---:B------:R-:W-:Y:S01]  /*b7c0*/  HMMA.16816.F32 R32, R172.reuse, R166, R32 ;  /* 0x000000a6ac20723c */ /* 0x040fe20000001820 */
[----:B------:R-:W4:Y:S07]  /*b7d0*/  LDSM.16.M88.4 R164, [R212+0xa080] ;  /* 0x00a08000d4a4783b */ /* 0x000f2e0000000200 */
[-C--:B-1----:R-:W-:Y:S08]  /*b7e0*/  HMMA.16816.F32 R36, R172, R168.reuse, R36 ;  /* 0x000000a8ac24723c */ /* 0x082ff00000001824 */
[C---:B------:R-:W-:Y:S08]  /*b7f0*/  HMMA.16816.F32 R40, R196.reuse, R168, R40 ;  /* 0x000000a8c428723c */ /* 0x040ff00000001828 */
[-C--:B------:R-:W-:Y:S08]  /*b800*/  HMMA.16816.F32 R44, R196, R170.reuse, R44 ;  /* 0x000000aac42c723c */ /* 0x080ff0000000182c */
[----:B------:R-:W-:Y:S01]  /*b810*/  HMMA.16816.F32 R48, R172, R170, R48 ;  /* 0x000000aaac30723c */ /* 0x000fe20000001830 */
[----:B------:R-:W1:Y:S07]  /*b820*/  LDSM.16.M88.4 R168, [R212+0xb080] ;  /* 0x00b08000d4a8783b */ /* 0x000e6e0000000200 */
[-C--:B--2---:R-:W-:Y:S08]  /*b830*/  HMMA.16816.F32 R4, R160, R180.reuse, R4 ;  /* 0x000000b4a004723c */ /* 0x084ff00000001804 */
[C---:B---3--:R-:W-:Y:S08]  /*b840*/  HMMA.16816.F32 R8, R176.reuse, R180, R8 ;  /* 0x000000b4b008723c */ /* 0x048ff00000001808 */
        /* <DEDUP_REMOVED lines=11> */
[C---:B-1----:R-:W-:Y:S08]  /*b900*/  HMMA.16816.F32 R8, R168.reuse, R192, R8 ;  /* 0x000000c0a808723c */ /* 0x042ff00000001808 */
        /* <DEDUP_REMOVED lines=111> */
[----:B--23--:R-:W2:Y:S01]  /*c000*/  LDL R2, [R1+0x28] ;  /* 0x0000280001027983 */ /* 0x00cea20000100800 */
[----:B------:R-:W-:Y:S01]  /*c010*/  IMAD.MOV.U32 R223, RZ, RZ, RZ ;  /* 0x000000ffffdf7224 */ /* 0x000fe200078e00ff */
[----:B------:R-:W-:Y:S01]  /*c020*/  ISETP.GE.AND P5, PT, R226, c[0x0][0x1d4], PT ;  /* 0x00007500e2007a0c */ /* 0x000fe20003fa6270 */
[----:B------:R-:W-:Y:S01]  /*c030*/  IMAD.MOV.U32 R227, RZ, RZ, c[0x0][0x2b8] ;  /* 0x0000ae00ffe37624 */ /* 0x000fe200078e00ff */
[----:B------:R-:W3:Y:S04]  /*c040*/  LDL R3, [R1+0x1c] ;  /* 0x00001c0001037983 */ /* 0x000ee80000100800 */
[----:B------:R-:W5:Y:S01]  /*c050*/  LDL.64 R206, [R1+0x30] ;  /* 0x0000300001ce7983 */ /* 0x000f620000100a00 */
[----:B------:R-:W-:Y:S03]  /*c060*/  ISETP.NE.AND P2, PT, R227, 0x1, PT ;  /* 0x00000001e300780c */ /* 0x000fe60003f45270 */
[----:B----4-:R-:W4:Y:S01]  /*c070*/  LDL R103, [R1+0x38] ;  /* 0x0000380001677983 */ /* 0x010f220000100800 */
[----:B---3--:R-:W-:Y:S01]  /*c080*/  ISETP.GT.AND P1, PT, R3, 0x2f, PT ;  /* 0x0000002f0300780c */ /* 0x008fe20003f24270 */
[----:B--2---:R-:W-:Y:S05]  /*c090*/  IMAD R2, R224, 0x30, R2 ;  /* 0x00000030e0027824 */ /* 0x004fea00078e0202 */
[----:B------:R-:W-:Y:S05]  /*c0a0*/  IADD3 R2, R2, -0x30, R3 ;  /* 0xffffffd002027810 */ /* 0x000fea0007ffe003 */
[----:B------:R-:W-:Y:S04]  /*c0b0*/  @P2 IMAD.HI.U32 R3, R2, c[0x0][0x2bc], RZ ;  /* 0x0000af0002032a27 */ /* 0x000fe800078e00ff */
[----:B------:R-:W-:Y:S01]  /*c0c0*/  IMAD.MOV.U32 R0, RZ, RZ, R2 ;  /* 0x000000ffff007224 */ /* 0x000fe200078e0002 */
[----:B------:R-:W-:Y:S04]  /*c0d0*/  @P2 SHF.R.U32.HI R0, RZ, c[0x0][0x2c0], R3 ;  /* 0x0000b000ff002a19 */ /* 0x000fe80000011603 */
[C---:B-----5:R-:W-:Y:S02]  /*c0e0*/  @!P1 IADD3 R3, P0, R0.reuse, R206, RZ ;  /* 0x000000ce00039210 */ /* 0x060fe40007f1e0ff */
[----:B------:R-:W2:Y:S02]  /*c0f0*/  S2R R206, SR_CTAID.Y ;  /* 0x0000000000ce7919 */ /* 0x000ea40000002600 */
[----:B----4-:R-:W-:Y:S01]  /*c100*/  @!P1 LEA.HI.X.SX32 R5, R0, R103, 0x1, P0 ;  /* 0x0000006700059211 */ /* 0x010fe200000f0eff */
[----:B------:R-:W-:Y:S01]  /*c110*/  IMAD.MOV R0, RZ, RZ, -R0 ;  /* 0x000000ffff007224 */ /* 0x000fe200078e0a00 */
[----:B------:R-:W3:Y:S01]  /*c120*/  S2R R103, SR_CTAID.Y ;  /* 0x0000000000677919 */ /* 0x000ee20000002600 */
[C---:B------:R-:W-:Y:S02]  /*c130*/  @!P1 LEA R4, P0, R3.reuse, c[0x0][0x2a0], 0x2 ;  /* 0x0000a80003049a11 */ /* 0x040fe400078010ff */
[----:B------:R-:W-:Y:S02]  /*c140*/  IMAD R225, R0, c[0x0][0x2b8], R2 ;  /* 0x0000ae0000e17a24 */ /* 0x000fe400078e0202 */
[----:B------:R-:W-:Y:S02]  /*c150*/  @!P1 LEA.HI.X R5, R3, c[0x0][0x2a4], R5, 0x2, P0 ;  /* 0x0000a90003059a11 */ /* 0x000fe400000f1405 */
[C---:B------:R-:W-:Y:S01]  /*c160*/  IMAD.WIDE.U32 R2, R225.reuse, c[0x0][0x1e0], RZ ;  /* 0x00007800e1027a25 */ /* 0x040fe200078e00ff */
[----:B------:R-:W-:Y:S02]  /*c170*/  SHF.R.S32.HI R0, RZ, 0x1f, R225 ;  /* 0x0000001fff007819 */ /* 0x000fe400000114e1 */
[----:B------:R4:W5:Y:S03]  /*c180*/  @!P1 LDG.E R223, [R4.64] ;  /* 0x0000000604df9981 */ /* 0x000966000c1e1900 */
[----:B------:R-:W-:Y:S04]  /*c190*/  IMAD R0, R0, c[0x0][0x1e0], RZ ;  /* 0x0000780000007a24 */ /* 0x000fe800078e02ff */
[----:B------:R-:W-:Y:S01]  /*c1a0*/  IMAD R0, R225, c[0x0][0x1e4], R0 ;  /* 0x00007900e1007a24 */ /* 0x000fe200078e0200 */
[----:B--2---:R-:W-:Y:S03]  /*c1b0*/  SHF.R.S32.HI R206, RZ, 0x1f, R206 ;  /* 0x0000001fffce7819 */ /* 0x004fe600000114ce */
[----:B------:R-:W-:Y:S02]  /*c1c0*/  IMAD.IADD R3, R3, 0x1, R0 ;  /* 0x0000000103037824 */ /* 0x000fe400078e0200 */
[C---:B---3--:R-:W-:Y:S04]  /*c1d0*/  IMAD.WIDE.U32 R232, R103.reuse, c[0x0][0x1e8], RZ ;  /* 0x00007a0067e87a25 */ /* 0x048fe800078e00ff */
[----:B------:R-:W-:Y:S04]  /*c1e0*/  IMAD R206, R206, c[0x0][0x1e8], RZ ;  /* 0x00007a00cece7a24 */ /* 0x000fe800078e02ff */
[----:B------:R-:W-:Y:S02]  /*c1f0*/  IMAD R206, R103, c[0x0][0x1ec], R206 ;  /* 0x00007b0067ce7a24 */ /* 0x000fe400078e02ce */
[----:B------:R-:W2:Y:S02]  /*c200*/  S2R R103, SR_TID.X ;  /* 0x0000000000677919 */ /* 0x000ea40000002100 */
[----:B------:R-:W-:Y:S01]  /*c210*/  IMAD.IADD R206, R233, 0x1, R206 ;  /* 0x00000001e9ce7824 */ /* 0x000fe200078e02ce */
[----:B--2---:R-:W-:Y:S04]  /*c220*/  SHF.R.S32.HI R6, RZ, 0x1f, R103 ;  /* 0x0000001fff067819 */ /* 0x004fe80000011467 */
[----:B------:R-:W-:Y:S01]  /*c230*/  LEA.HI R6, R6, R103, RZ, 0x2 ;  /* 0x0000006706067211 */ /* 0x000fe200078f10ff */
[----:B------:R-:W-:Y:S03]  /*c240*/  IMAD.SHL.U32 R103, R226, 0x2, RZ ;  /* 0x00000002e2677824 */ /* 0x000fe600078e00ff */
[----:B------:R-:W-:Y:S04]  /*c250*/  SHF.R.S32.HI R6, RZ, 0x2, R6 ;  /* 0x00000002ff067819 */ /* 0x000fe80000011406 */
[----:B----4-:R-:W-:Y:S04]  /*c260*/  IADD3 R5, -R6, 0x30, RZ ;  /* 0x0000003006057810 */ /* 0x010fe80007ffe1ff */
[----:B------:R-:W-:Y:S02]  /*c270*/  ISETP.GE.AND P1, PT, R5, 0x1, PT ;  /* 0x000000010500780c */ /* 0x000fe40003f26270 */
[----:B-----5:R-:W-:Y:S01]  /*c280*/  SHF.R.S32.HI R4, RZ, 0x1f, R223 ;  /* 0x0000001fff047819 */ /* 0x020fe200000114df */
        /* <DEDUP_REMOVED lines=8> */
[----:B------:R-:W2:Y:S01]  /*c310*/  SHFL.IDX PT, R0, R4, RZ, 0x1c1f ;  /* 0x001c1fff04007589 */ /* 0x000ea200000e0000 */
[----:B------:R-:W-:Y:S03]  /*c320*/  ISETP.GE.AND P4, PT, R206, c[0x0][0x1d4], PT ;  /* 0x00007500ce007a0c */ /* 0x000fe60003f86270 */
        /* <DEDUP_REMOVED lines=25> */
.L_x_343:
[----:B--234-:R-:W-:Y:S01]  /*c4c0*/  FMNMX.FTZ R0, R162, R106, !PT ;  /* 0x0000006aa2007209 */ /* 0x01cfe20007810000 */
[----:B------:R-:W-:Y:S03]  /*c4d0*/  LDSM.16.MT88.4 R20, [R209+0x1880] ;  /* 0x00188000d114783b */ /* 0x000fe60000004200 */
        /* <DEDUP_REMOVED lines=36> */
[----:B------:R-:W-:Y:S01]  /*c720*/  SHFL.BFLY PT, R4, R2, 0x2, 0x1f ;  /* 0x0c401f0002047f89 */ /* 0x000fe200000e0000 */
[----:B------:R-:W-:Y:S04]  /*c730*/  FMNMX.FTZ R0, R168, R0, !PT ;  /* 0x00000000a8007209 */ /* 0x000fe80007810000 */
[----:B------:R-:W-:Y:S05]  /*c740*/  FMNMX.FTZ R0, R170, R0, !PT ;  /* 0x00000000aa007209 */ /* 0x000fea0007810000 */
[----:B------:R-:W1:Y:S02]  /*c750*/  SHFL.BFLY PT, R104, R0, 0x2, 0x1f ;  /* 0x0c401f0000687f89 */ /* 0x000e6400000e0000 */
[----:B-1----:R-:W-:Y:S02]  /*c760*/  FMNMX.FTZ R104, R0, R104, !PT ;  /* 0x0000006800687209 */ /* 0x002fe40007810000 */
[----:B------:R-:W-:Y:S02]  /*c770*/  FMNMX.FTZ R106, R106, R3, !PT ;  /* 0x000000036a6a7209 */ /* 0x000fe40007810000 */
        /* <DEDUP_REMOVED lines=12> */
[----:B------:R-:W-:Y:S03]  /*c840*/  FMNMX.FTZ R3, R194, R0, !PT ;  /* 0x00000000c2037209 */ /* 0x000fe60007810000 */
[----:B------:R-:W-:Y:S01]  /*c850*/  FADD.FTZ R0, -R106, R101 ;  /* 0x000000656a007221 */ /* 0x000fe20000010100 */
[----:B------:R-:W-:Y:S02]  /*c860*/  FMNMX.FTZ R3, R171, R3, !PT ;  /* 0x00000003ab037209 */ /* 0x000fe40007810000 */
[----:B--2---:R-:W-:Y:S01]  /*c870*/  FMNMX.FTZ R105, R2, R105, !PT ;  /* 0x0000006902697209 */ /* 0x004fe20007810000 */
[----:B------:R-:W-:Y:S01]  /*c880*/  FMUL.FTZ R2, R0, c[0x0][0x2d0] ;  /* 0x0000b40000027a20 */ /* 0x000fe20000410000 */
[----:B------:R-:W-:Y:S03]  /*c890*/  FMNMX.FTZ R0, R200, R3, !PT ;  /* 0x00000003c8007209 */ /* 0x000fe60007810000 */
[----:B------:R1:W2:Y:S01]  /*c8a0*/  MUFU.EX2 R103, R2 ;  /* 0x0000000200677308 */ /* 0x0002a20000000800 */
[----:B------:R-:W-:Y:S02]  /*c8b0*/  FMNMX.FTZ R0, R107, R0, !PT ;  /* 0x000000006b007209 */ /* 0x000fe40007810000 */
[----:B---3--:R-:W-:Y:S02]  /*c8c0*/  FMNMX.FTZ R104, R104, R4, !PT ;  /* 0x0000000468687209 */ /* 0x008fe40007810000 */
[----:B------:R-:W-:Y:S05]  /*c8d0*/  FMNMX.FTZ R0, R108, R0, !PT ;  /* 0x000000006c007209 */ /* 0x000fea0007810000 */
[----:B------:R-:W3:Y:S01]  /*c8e0*/  SHFL.BFLY PT, R3, R0, 0x2, 0x1f ;  /* 0x0c401f0000037f89 */ /* 0x000ee200000e0000 */
[----:B-1----:R-:W-:Y:S02]  /*c8f0*/  FADD.FTZ R2, -R105, R102 ;  /* 0x0000006669027221 */ /* 0x002fe40000010100 */
[C---:B--2---:R-:W-:Y:S02]  /*c900*/  FMUL.FTZ R5, R103.reuse, R113 ;  /* 0x0000007167057220 */ /* 0x044fe40000410000 */
[----:B------:R-:W-:Y:S02]  /*c910*/  FMUL.FTZ R2, R2, c[0x0][0x2d0] ;  /* 0x0000b40002027a20 */ /* 0x000fe40000410000 */
[C---:B------:R-:W-:Y:S02]  /*c920*/  FMUL.FTZ R32, R103.reuse, R140 ;  /* 0x0000008c67207220 */ /* 0x040fe40000410000 */
[----:B------:R1:W2:Y:S01]  /*c930*/  MUFU.EX2 R102, R2 ;  /* 0x0000000200667308 */ /* 0x0002a20000000800 */
[C---:B------:R-:W-:Y:S01]  /*c940*/  FMUL.FTZ R33, R103.reuse, R141 ;  /* 0x0000008d67217220 */ /* 0x040fe20000410000 */
[----:B---3--:R-:W-:Y:S01]  /*c950*/  FMNMX.FTZ R0, R0, R3, !PT ;  /* 0x0000000300007209 */ /* 0x008fe20007810000 */
        /* <DEDUP_REMOVED lines=161> */
[--C-:B---3--:R-:W-:Y:S09]  /*d370*/  FFMA.FTZ R4, R174, c[0x0][0x2d0], -R3.reuse ;  /* 0x0000b400ae047a23 */ /* 0x108ff20000010803 */
[----:B------:R3:W4:Y:S01]  /*d380*/  MUFU.EX2 R241, R4 ;  /* 0x0000000400f17308 */ /* 0x0007220000000800 */
[--C-:B-1----:R-:W-:Y:S01]  /*d390*/  FFMA.FTZ R100, R191, c[0x0][0x2d0], -R110.reuse ;  /* 0x0000b400bf647a23 */ /* 0x102fe2000001086e */
[----:B------:R-:W-:Y:S08]  /*d3a0*/  MOV R191, R162 ;  /* 0x000000a200bf7202 */ /* 0x000ff00000000f00 */
[----:B------:R1:W-:Y:S01]  /*d3b0*/  MUFU.EX2 R189, R100 ;  /* 0x0000006400bd7308 */ /* 0x0003e20000000800 */
[----:B---3--:R-:W-:Y:S01]  /*d3c0*/  FMUL.FTZ R4, R103, R112 ;  /* 0x0000007067047220 */ /* 0x008fe20000410000 */
[----:B------:R-:W-:Y:S02]  /*d3d0*/  F2FP.PACK_AB R112, R162, R252 ;  /* 0x000000fca270723e */ /* 0x000fe400000000ff */
[----:B----4-:R-:W-:Y:S05]  /*d3e0*/  F2FP.PACK_AB R119, R241, R240 ;  /* 0x000000f0f177723e */ /* 0x010fea00000000ff */
[-C--:B------:R-:W-:Y:S05]  /*d3f0*/  HMMA.16816.F32 R4, R112, R20.reuse, R4 ;  /* 0x000000147004723c */ /* 0x080fea0000001804 */
[--C-:B-1----:R-:W-:Y:S02]  /*d400*/  FFMA.FTZ R100, R192, c[0x0][0x2d0], -R110.reuse ;  /* 0x0000b400c0647a23 */ /* 0x102fe4000001086e */
[----:B------:R-:W3:Y:S01]  /*d410*/  LDL.LU R192, [R1+0x14] ;  /* 0x0000140001c07983 */ /* 0x000ee20000300800 */
[C---:B------:R-:W-:Y:S01]  /*d420*/  HMMA.16816.F32 R8, R116.reuse, R20, R8 ;  /* 0x000000147408723c */ /* 0x040fe20000001808 */
[----:B------:R1:W4:Y:S06]  /*d430*/  MUFU.EX2 R188, R100 ;  /* 0x0000006400bc7308 */ /* 0x00032c0000000800 */
[C---:B------:R-:W-:Y:S01]  /*d440*/  FMUL.FTZ R20, R103.reuse, R128 ;  /* 0x0000008067147220 */ /* 0x040fe20000410000 */
[-C--:B------:R-:W-:Y:S04]  /*d450*/  HMMA.16816.F32 R12, R116, R22.reuse, R12 ;  /* 0x00000016740c723c */ /* 0x080fe8000000180c */
[----:B------:R-:W-:Y:S04]  /*d460*/  FMUL.FTZ R21, R103, R129 ;  /* 0x0000008167157220 */ /* 0x000fe80000410000 */
[C---:B------:R-:W-:Y:S07]  /*d470*/  HMMA.16816.F32 R16, R112.reuse, R22, R16 ;  /* 0x000000167010723c */ /* 0x040fee0000001810 */
[C---:B------:R-:W-:Y:S02]  /*d480*/  FMUL.FTZ R22, R102.reuse, R130 ;  /* 0x0000008266167220 */ /* 0x040fe40000410000 */
[----:B-1----:R-:W-:Y:S02]  /*d490*/  FFMA.FTZ R100, R193, c[0x0][0x2d0], -R3 ;  /* 0x0000b400c1647a23 */ /* 0x002fe40000010803 */
[----:B------:R-:W5:Y:S01]  /*d4a0*/  LDL.LU R193, [R1+0x10] ;  /* 0x0000100001c17983 */ /* 0x000f620000300800 */
[----:B------:R-:W-:Y:S01]  /*d4b0*/  FMUL.FTZ R23, R102, R131 ;  /* 0x0000008366177220 */ /* 0x000fe20000410000 */
[----:B------:R1:W-:Y:S02]  /*d4c0*/  MUFU.EX2 R187, R100 ;  /* 0x0000006400bb7308 */ /* 0x0003e40000000800 */
[----:B------:R-:W-:Y:S04]  /*d4d0*/  LDSM.16.MT88.4 R128, [R210+0x1c80] ;  /* 0x001c8000d280783b */ /* 0x000fe80000004200 */
        /* <DEDUP_REMOVED lines=12> */
[----:B--2---:R-:W-:Y:S07]  /*d5a0*/  FMUL.FTZ R36, R103, R144 ;  /* 0x0000009067247220 */ /* 0x004fee0000410000 */
[-C--:B------:R-:W-:Y:S03]  /*d5b0*/  HMMA.16816.F32 R36, R112, R120.reuse, R36 ;  /* 0x000000787024723c */ /* 0x080fe60000001824 */
        /* <DEDUP_REMOVED lines=9> */
[----:B------:R1:W-:Y:S07]  /*d650*/  MUFU.EX2 R184, R100 ;  /* 0x0000006400b87308 */ /* 0x0003ee0000000800 */
[C---:B------:R-:W-:Y:S08]  /*d660*/  HMMA.16816.F32 R56, R116.reuse, R124, R56 ;  /* 0x0000007c7438723c */ /* 0x040ff00000001838 */
[-C--:B------:R-:W-:Y:S08]  /*d670*/  HMMA.16816.F32 R60, R116, R126.reuse, R60 ;  /* 0x0000007e743c723c */ /* 0x080ff0000000183c */
[C---:B------:R-:W-:Y:S01]  /*d680*/  HMMA.16816.F32 R64, R112.reuse, R126, R64 ;  /* 0x0000007e7040723c */ /* 0x040fe20000001840 */
[----:B------:R-:W4:Y:S03]  /*d690*/  LDSM.16.MT88.4 R124, [R210+0x3080] ;  /* 0x00308000d27c783b */ /* 0x000f260000004200 */
[--C-:B-1----:R-:W-:Y:S04]  /*d6a0*/  FFMA.FTZ R100, R197, c[0x0][0x2d0], -R161.reuse ;  /* 0x0000b400c5647a23 */ /* 0x102fe800000108a1 */
[----:B------:R1:W-:Y:S01]  /*d6b0*/  MUFU.EX2 R183, R100 ;  /* 0x0000006400b77308 */ /* 0x0003e20000000800 */
[-C--:B----4-:R-:W-:Y:S08]  /*d6c0*/  HMMA.16816.F32 R68, R112, R120.reuse, R68 ;  /* 0x000000787044723c */ /* 0x090ff00000001844 */
[C---:B------:R-:W-:Y:S08]  /*d6d0*/  HMMA.16816.F32 R72, R116.reuse, R120, R72 ;  /* 0x000000787448723c */ /* 0x040ff00000001848 */
[-C--:B------:R-:W-:Y:S04]  /*d6e0*/  HMMA.16816.F32 R76, R116, R122.reuse, R76 ;  /* 0x0000007a744c723c */ /* 0x080fe8000000184c */
[----:B-1----:R-:W-:Y:S04]  /*d6f0*/  FFMA.FTZ R100, R198, c[0x0][0x2d0], -R161 ;  /* 0x0000b400c6647a23 */ /* 0x002fe800000108a1 */
[C---:B------:R-:W-:Y:S01]  /*d700*/  HMMA.16816.F32 R80, R112.reuse, R122, R80 ;  /* 0x0000007a7050723c */ /* 0x040fe20000001850 */
[----:B------:R-:W1:Y:S01]  /*d710*/  LDSM.16.MT88.4 R120, [R209+0x1c80] ;  /* 0x001c8000d178783b */ /* 0x000e620000004200 */
[----:B------:R4:W1:Y:S06]  /*d720*/  MUFU.EX2 R182, R100 ;  /* 0x0000006400b67308 */ /* 0x00086c0000000800 */
[-C--:B------:R-:W-:Y:S08]  /*d730*/  HMMA.16816.F32 R84, R112, R124.reuse, R84 ;  /* 0x0000007c7054723c */ /* 0x080ff00000001854 */
[C---:B------:R-:W-:Y:S08]  /*d740*/  HMMA.16816.F32 R88, R116.reuse, R124, R88 ;  /* 0x0000007c7458723c */ /* 0x040ff00000001858 */
[-C--:B------:R-:W-:Y:S04]  /*d750*/  HMMA.16816.F32 R92, R116, R126.reuse, R92 ;  /* 0x0000007e745c723c */ /* 0x080fe8000000185c */
[--C-:B----4-:R-:W-:Y:S02]  /*d760*/  FFMA.FTZ R100, R164, c[0x0][0x2d0], -R109.reuse ;  /* 0x0000b400a4647a23 */ /* 0x110fe4000001086d */
        /* <DEDUP_REMOVED lines=13> */
[-C--:B-1----:R-:W-:Y:S03]  /*d840*/  HMMA.16816.F32 R4, R112, R120.reuse, R4 ;  /* 0x000000787004723c */ /* 0x082fe60000001804 */
[--C-:B----4-:R-:W-:Y:S04]  /*d850*/  FFMA.FTZ R100, R166, c[0x0][0x2d0], -R161.reuse ;  /* 0x0000b400a6647a23 */ /* 0x110fe800000108a1 */
[----:B------:R1:W-:Y:S01]  /*d860*/  MUFU.EX2 R179, R100 ;  /* 0x0000006400b37308 */ /* 0x0003e20000000800 */
[C---:B------:R-:W-:Y:S04]  /*d870*/  HMMA.16816.F32 R8, R116.reuse, R120, R8 ;  /* 0x000000787408723c */ /* 0x040fe80000001808 */
[--C-:B------:R-:W-:Y:S04]  /*d880*/  FFMA.FTZ R109, R169, c[0x0][0x2d0], -R110.reuse ;  /* 0x0000b400a96d7a23 */ /* 0x100fe8000001086e */
        /* <DEDUP_REMOVED lines=9> */
[----:B----4-:R-:W-:Y:S04]  /*d920*/  F2FP.PACK_AB R109, R182, R183 ;  /* 0x000000b7b66d723e */ /* 0x010fe800000000ff */
[-C--:B------:R-:W-:Y:S08]  /*d930*/  HMMA.16816.F32 R28, R116, R130.reuse, R28 ;  /* 0x00000082741c723c */ /* 0x080ff0000000181c */
[C---:B------:R-:W-:Y:S01]  /*d940*/  HMMA.16816.F32 R32, R112.reuse, R130, R32 ;  /* 0x000000827020723c */ /* 0x040fe20000001820 */
[----:B------:R-:W4:Y:S03]  /*d950*/  LDSM.16.MT88.4 R128, [R209+0x3480] ;  /* 0x00348000d180783b */ /* 0x000f260000004200 */
[----:B-1----:R-:W-:Y:S01]  /*d960*/  FFMA.FTZ R100, R199, c[0x0][0x2d0], -R110 ;  /* 0x0000b400c7647a23 */ /* 0x002fe2000001086e */
[----:B------:R-:W-:Y:S03]  /*d970*/  F2FP.PACK_AB R111, R178, R179 ;  /* 0x000000b3b26f723e */ /* 0x000fe600000000ff */
[-C--:B---3--:R-:W-:Y:S01]  /*d980*/  HMMA.16816.F32 R36, R112, R124.reuse, R36 ;  /* 0x0000007c7024723c */ /* 0x088fe20000001824 */
[----:B------:R1:W3:Y:S03]  /*d990*/  MUFU.EX2 R177, R100 ;  /* 0x0000006400b17308 */ /* 0x0002e60000000800 */
[----:B------:R-:W-:Y:S04]  /*d9a0*/  FFMA.FTZ R0, R0, R192, R238 ;  /* 0x000000c000007223 */ /* 0x000fe800000100ee */
[C---:B------:R-:W-:Y:S04]  /*d9b0*/  HMMA.16816.F32 R40, R116.reuse, R124, R40 ;  /* 0x0000007c7428723c */ /* 0x040fe80000001828 */
[----:B------:R-:W-:Y:S04]  /*d9c0*/  FADD.FTZ R0, R239, R0 ;  /* 0x00000000ef007221 */ /* 0x000fe80000010000 */
[-C--:B------:R-:W-:Y:S04]  /*d9d0*/  HMMA.16816.F32 R44, R116, R126.reuse, R44 ;  /* 0x0000007e742c723c */ /* 0x080fe8000000182c */
[----:B------:R-:W-:Y:S04]  /*d9e0*/  FADD.FTZ R0, R240, R0 ;  /* 0x00000000f0007221 */ /* 0x000fe80000010000 */
[C---:B------:R-:W-:Y:S01]  /*d9f0*/  HMMA.16816.F32 R48, R112.reuse, R126, R48 ;  /* 0x0000007e7030723c */ /* 0x040fe20000001830 */
[----:B------:R-:W2:Y:S03]  /*da00*/  LDSM.16.MT88.4 R124, [R210+0x3480] ;  /* 0x00348000d27c783b */ /* 0x000ea60000004200 */
[--C-:B-1----:R-:W-:Y:S01]  /*da10*/  FFMA.FTZ R100, R171, c[0x0][0x2d0], -R3.reuse ;  /* 0x0000b400ab647a23 */ /* 0x102fe20000010803 */
[----:B---3--:R-:W-:Y:S01]  /*da20*/  F2FP.PACK_AB R160, R176, R177 ;  /* 0x000000b1b0a0723e */ /* 0x008fe200000000ff */
[----:B------:R-:W-:Y:S02]  /*da30*/  FADD.FTZ R0, R241, R0 ;  /* 0x00000000f1007221 */ /* 0x000fe40000010000 */
[-C--:B------:R-:W-:Y:S01]  /*da40*/  HMMA.16816.F32 R52, R112, R120.reuse, R52 ;  /* 0x000000787034723c */ /* 0x080fe20000001834 */
[----:B------:R1:W-:Y:S03]  /*da50*/  MUFU.EX2 R175, R100 ;  /* 0x0000006400af7308 */ /* 0x0003e60000000800 */
[----:B-----5:R-:W-:Y:S04]  /*da60*/  FFMA.FTZ R101, R101, R193, R242 ;  /* 0x000000c165657223 */ /* 0x020fe800000100f2 */
[C---:B------:R-:W-:Y:S08]  /*da70*/  HMMA.16816.F32 R56, R116.reuse, R120, R56 ;  /* 0x000000787438723c */ /* 0x040ff00000001838 */
[-C--:B------:R-:W-:Y:S08]  /*da80*/  HMMA.16816.F32 R60, R116, R122.reuse, R60 ;  /* 0x0000007a743c723c */ /* 0x080ff0000000183c */
[C---:B------:R-:W-:Y:S04]  /*da90*/  HMMA.16816.F32 R64, R112.reuse, R122, R64 ;  /* 0x0000007a7040723c */ /* 0x040fe80000001840 */
[--C-:B-1----:R-:W-:Y:S02]  /*daa0*/  FFMA.FTZ R100, R200, c[0x0][0x2d0], -R3.reuse ;  /* 0x0000b400c8647a23 */ /* 0x102fe40000010803 */
[----:B------:R-:W-:Y:S01]  /*dab0*/  FFMA.FTZ R3, R108, c[0x0][0x2d0], -R3 ;  /* 0x0000b4006c037a23 */ /* 0x000fe20000010803 */
[----:B------:R-:W-:Y:S01]  /*dac0*/  F2FP.PACK_AB R108, R184, R185 ;  /* 0x000000b9b86c723e */ /* 0x000fe200000000ff */
[-C--:B----4-:R-:W-:Y:S01]  /*dad0*/  HMMA.16816.F32 R68, R112, R128.reuse, R68 ;  /* 0x000000807044723c */ /* 0x090fe20000001844 */
[----:B------:R1:W3:Y:S03]  /*dae0*/  MUFU.EX2 R174, R100 ;  /* 0x0000006400ae7308 */ /* 0x0002e60000000800 */
[----:B------:R-:W-:Y:S04]  /*daf0*/  FFMA.FTZ R102, R102, R194, R248 ;  /* 0x000000c266667223 */ /* 0x000fe800000100f8 */
[C---:B------:R-:W-:Y:S08]  /*db00*/  HMMA.16816.F32 R72, R116.reuse, R128, R72 ;  /* 0x000000807448723c */ /* 0x040ff00000001848 */
[-C--:B------:R-:W-:Y:S08]  /*db10*/  HMMA.16816.F32 R76, R116, R130.reuse, R76 ;  /* 0x00000082744c723c */ /* 0x080ff0000000184c */
[C---:B------:R-:W-:Y:S04]  /*db20*/  HMMA.16816.F32 R80, R112.reuse, R130, R80 ;  /* 0x000000827050723c */ /* 0x040fe80000001850 */
[----:B-1----:R-:W-:Y:S01]  /*db30*/  FFMA.FTZ R100, R168, c[0x0][0x2d0], -R110 ;  /* 0x0000b400a8647a23 */ /* 0x002fe2000001086e */
[----:B---3--:R-:W-:Y:S03]  /*db40*/  F2FP.PACK_AB R161, R174, R175 ;  /* 0x000000afaea1723e */ /* 0x008fe600000000ff */
[-C--:B--2---:R-:W-:Y:S01]  /*db50*/  HMMA.16816.F32 R84, R112, R124.reuse, R84 ;  /* 0x0000007c7054723c */ /* 0x084fe20000001854 */
[----:B------:R1:W-:Y:S03]  /*db60*/  MUFU.EX2 R173, R100 ;  /* 0x0000006400ad7308 */ /* 0x0003e60000000800 */
[----:B------:R-:W-:Y:S04]  /*db70*/  FFMA.FTZ R103, R103, R195, R252 ;  /* 0x000000c367677223 */ /* 0x000fe800000100fc */
[C---:B------:R-:W-:Y:S08]  /*db80*/  HMMA.16816.F32 R88, R116.reuse, R124, R88 ;  /* 0x0000007c7458723c */ /* 0x040ff00000001858 */
[-C--:B------:R-:W-:Y:S08]  /*db90*/  HMMA.16816.F32 R92, R116, R126.reuse, R92 ;  /* 0x0000007e745c723c */ /* 0x080ff0000000185c */
[----:B------:R-:W-:Y:S04]  /*dba0*/  HMMA.16816.F32 R96, R112, R126, R96 ;  /* 0x0000007e7060723c */ /* 0x000fe80000001860 */
[----:B-1----:R-:W-:Y:S01]  /*dbb0*/  FFMA.FTZ R100, R170, c[0x0][0x2d0], -R110 ;  /* 0x0000b400aa647a23 */ /* 0x002fe2000001086e */
[----:B------:R-:W-:Y:S01]  /*dbc0*/  F2FP.PACK_AB R110, R180, R181 ;  /* 0x000000b5b46e723e */ /* 0x000fe200000000ff */
[----:B------:R-:W1:Y:S02]  /*dbd0*/  LDSM.16.MT88.4 R168, [R209+0x3880] ;  /* 0x00388000d1a8783b */ /* 0x000e640000004200 */
[----:B------:R-:W2:Y:S04]  /*dbe0*/  MUFU.EX2 R172, R100 ;  /* 0x0000006400ac7308 */ /* 0x000ea80000000800 */
[-C--:B------:R-:W-:Y:S02]  /*dbf0*/  HMMA.16816.F32 R112, R108, R132.reuse, R4 ;  /* 0x000000846c70723c */ /* 0x080fe40000001804 */
[----:B------:R-:W3:Y:S04]  /*dc00*/  LDSM.16.MT88.4 R4, [R210+0x3880] ;  /* 0x00388000d204783b */ /* 0x000ee80000004200 */
[----:B------:R-:W4:Y:S01]  /*dc10*/  MUFU.EX2 R100, R3 ;  /* 0x0000000300647308 */ /* 0x000f220000000800 */
[----:B--2---:R-:W-:Y:S02]  /*dc20*/  F2FP.PACK_AB R162, R172, R173 ;  /* 0x000000adaca2723e */ /* 0x004fe400000000ff */
[----:B----4-:R-:W-:Y:S03]  /*dc30*/  F2FP.PACK_AB R163, R100, R107 ;  /* 0x0000006b64a3723e */ /* 0x010fe600000000ff */
[----:B------:R-:W-:Y:S04]  /*dc40*/  FADD.FTZ R3, R206, R0 ;  /* 0x00000000ce037221 */ /* 0x000fe80000010000 */
[C---:B------:R-:W-:Y:S07]  /*dc50*/  HMMA.16816.F32 R116, R160.reuse, R132, R8 ;  /* 0x00000084a074723c */ /* 0x040fee0000001808 */
[----:B------:R-:W-:Y:S01]  /*dc60*/  FADD.FTZ R9, R191, R103 ;  /* 0x00000067bf097221 */ /* 0x000fe20000010000 */
[-C--:B------:R-:W-:Y:S01]  /*dc70*/  HMMA.16816.F32 R120, R160, R134.reuse, R12 ;  /* 0x00000086a078723c */ /* 0x080fe2000000180c */
[----:B------:R-:W2:Y:S03]  /*dc80*/  LDL R12, [R1] ;  /* 0x00000000010c7983 */ /* 0x000ea60000100800 */
        /* <DEDUP_REMOVED lines=34> */
[-C--:B-1----:R-:W-:Y:S08]  /*deb0*/  HMMA.16816.F32 R68, R108, R168.reuse, R68 ;  /* 0x000000a86c44723c */ /* 0x082ff00000001844 */
[C---:B------:R-:W-:Y:S08]  /*dec0*/  HMMA.16816.F32 R72, R160.reuse, R168, R72 ;  /* 0x000000a8a048723c */ /* 0x040ff00000001848 */
[-C--:B------:R-:W-:Y:S08]  /*ded0*/  HMMA.16816.F32 R76, R160, R170.reuse, R76 ;  /* 0x000000aaa04c723c */ /* 0x080ff0000000184c */
[C---:B------:R-:W-:Y:S08]  /*dee0*/  HMMA.16816.F32 R80, R108.reuse, R170, R80 ;  /* 0x000000aa6c50723c */ /* 0x040ff00000001850 */
[-C--:B---3--:R-:W-:Y:S08]  /*def0*/  HMMA.16816.F32 R84, R108, R4.reuse, R84 ;  /* 0x000000046c54723c */ /* 0x088ff00000001854 */
        /* <DEDUP_REMOVED lines=27> */
[----:B--2---:R-:W-:Y:S02]  /*e0b0*/  ISETP.GT.AND P0, PT, R224, R12, PT ;  /* 0x0000000ce000720c */ /* 0x004fe40003f04270 */
[----:B------:R-:W-:Y:S11]  /*e0c0*/  MOV R224, R0 ;  /* 0x0000000000e07202 */ /* 0x000ff60000000f00 */
[----:B-1----:R-:W-:-:S05]  /*e0d0*/  @P0 BRA `(.L_x_344) ;  /* 0xffffcdc000000947 */ /* 0x002fca000383ffff */
.L_x_339:
        /* <DEDUP_REMOVED lines=15> */
.L_x_366:
[----:B------:R-:W2:Y:S01]  /*e1d0*/  LDL R13, [R1+0x40] ;  /* 0x00004000010d7983 */ /* 0x000ea20000100800 */
[----:B------:R-:W-:Y:S04]  /*e1e0*/  DEPBAR.LE SB0, 0x0 ;  /* 0x000080000000791a */ /* 0x000fe80000000000 */
[----:B------:R-:W3:Y:S01]  /*e1f0*/  LDL R12, [R1+0x3c] ;  /* 0x00003c00010c7983 */ /* 0x000ee20000100800 */
[C---:B------:R-:W-:Y:S01]  /*e200*/  ISETP.GE.AND P1, PT, R226.reuse, c[0x0][0x1d4], PT ;  /* 0x00007500e2007a0c */ /* 0x040fe20003f26270 */
[----:B-1----:R-:W-:Y:S01]  /*e210*/  IMAD.WIDE.U32 R2, R225, c[0x0][0x208], RZ ;  /* 0x00008200e1027a25 */ /* 0x002fe200078e00ff */
[----:B------:R-:W-:Y:S01]  /*e220*/  SHF.R.S32.HI R4, RZ, 0x1f, R223 ;  /* 0x0000001fff047819 */ /* 0x000fe200000114df */
[----:B------:R-:W1:Y:S01]  /*e230*/  S2R R5, SR_CTAID.Y ;  /* 0x0000000000057919 */ /* 0x000e620000002600 */
[----:B------:R-:W-:Y:S01]  /*e240*/  IADD3 R11, R226, 0x40, RZ ;  /* 0x00000040e20b7810 */ /* 0x000fe20007ffe0ff */
[----:B------:R-:W-:Y:S01]  /*e250*/  BSSY B0, `(.L_x_346) ;  /* 0x0000051000007945 */ /* 0x000fe20003800000 */
[----:B------:R-:W-:Y:S01]  /*e260*/  SHF.R.S32.HI R0, RZ, 0x1f, R225 ;  /* 0x0000001fff007819 */ /* 0x000fe200000114e1 */
[----:B------:R-:W4:Y:S01]  /*e270*/  S2R R8, SR_CTAID.Y ;  /* 0x0000000000087919 */ /* 0x000f220000002600 */
[----:B------:R-:W-:Y:S03]  /*e280*/  IMAD R4, R4, c[0x0][0x218], RZ ;  /* 0x0000860004047a24 */ /* 0x000fe600078e02ff */
[----:B------:R-:W-:Y:S01]  /*e290*/  BAR.SYNC.DEFER_BLOCKING 0x0 ;  /* 0x0000000000007b1d */ /* 0x000fe20000010000 */
[----:B------:R-:W-:Y:S02]  /*e2a0*/  IMAD R0, R0, c[0x0][0x208], RZ ;  /* 0x0000820000007a24 */ /* 0x000fe400078e02ff */
[----:B------:R-:W-:Y:S02]  /*e2b0*/  IMAD R4, R223, c[0x0][0x21c], R4 ;  /* 0x00008700df047a24 */ /* 0x000fe400078e0204 */
[----:B------:R-:W-:Y:S04]  /*e2c0*/  IMAD R0, R225, c[0x0][0x20c], R0 ;  /* 0x00008300e1007a24 */ /* 0x000fe800078e0200 */
[----:B------:R-:W-:Y:S04]  /*e2d0*/  IMAD.IADD R3, R3, 0x1, R0 ;  /* 0x0000000103037824 */ /* 0x000fe800078e0200 */
[----:B------:R-:W-:Y:S01]  /*e2e0*/  IMAD.WIDE.U32 R2, R223, c[0x0][0x218], R2 ;  /* 0x00008600df027a25 */ /* 0x000fe200078e0002 */
[----:B------:R-:W-:Y:S04]  /*e2f0*/  LDSM.16.M88.4 R48, [R211+0x6080] ;  /* 0x00608000d330783b */ /* 0x000fe80000000200 */
[----:B------:R-:W-:Y:S04]  /*e300*/  LDSM.16.M88.4 R44, [R211+0x7080] ;  /* 0x00708000d32c783b */ /* 0x000fe80000000200 */
[----:B------:R-:W-:Y:S04]  /*e310*/  LDSM.16.M88.4 R16, [R208+0x3c80] ;  /* 0x003c8000d010783b */ /* 0x000fe80000000200 */
[----:B------:R-:W-:Y:S04]  /*e320*/  LDSM.16.M88.4 R32, [R208+0x4080] ;  /* 0x00408000d020783b */ /* 0x000fe80000000200 */
[----:B------:R-:W-:Y:S01]  /*e330*/  LDSM.16.M88.4 R160, [R208+0x4480] ;  /* 0x00448000d0a0783b */ /* 0x000fe20000000200 */
[----:B-1----:R-:W-:Y:S01]  /*e340*/  SHF.R.S32.HI R5, RZ, 0x1f, R5 ;  /* 0x0000001fff057819 */ /* 0x002fe20000011405 */
[----:B----4-:R-:W-:Y:S02]  /*e350*/  IMAD.WIDE.U32 R6, R8, c[0x0][0x210], RZ ;  /* 0x0000840008067a25 */ /* 0x010fe400078e00ff */
[----:B------:R-:W-:Y:S02]  /*e360*/  LDSM.16.M88.4 R164, [R212+0x6080] ;  /* 0x00608000d4a4783b */ /* 0x000fe40000000200 */
[----:B------:R-:W-:Y:S01]  /*e370*/  IMAD R5, R5, c[0x0][0x210], RZ ;  /* 0x0000840005057a24 */ /* 0x000fe200078e02ff */
[----:B------:R-:W-:Y:S01]  /*e380*/  IADD3 R0, P0, R6, R2, RZ ;  /* 0x0000000206007210 */ /* 0x000fe20007f1e0ff */
[----:B------:R-:W-:Y:S01]  /*e390*/  LDSM.16.M88.4 R172, [R212+0x7080] ;  /* 0x00708000d4ac783b */ /* 0x000fe20000000200 */
[----:B------:R-:W-:Y:S01]  /*e3a0*/  IADD3 R6, R226, 0x20, RZ ;  /* 0x00000020e2067810 */ /* 0x000fe20007ffe0ff */
[----:B------:R-:W-:Y:S02]  /*e3b0*/  IMAD R5, R8, c[0x0][0x214], R5 ;  /* 0x0000850008057a24 */ /* 0x000fe400078e0205 */
[----:B------:R-:W-:Y:S01]  /*e3c0*/  LDSM.16.M88.4 R168, [R213] ;  /* 0x00000000d5a8783b */ /* 0x000fe20000000200 */
[----:B------:R-:W-:Y:S01]  /*e3d0*/  SHF.R.S32.HI R6, RZ, 0x1f, R6 ;  /* 0x0000001fff067819 */ /* 0x000fe20000011406 */
[----:B------:R-:W-:Y:S01]  /*e3e0*/  IMAD.IADD R5, R7, 0x1, R5 ;  /* 0x0000000107057824 */ /* 0x000fe200078e0205 */
[----:B------:R-:W-:Y:S01]  /*e3f0*/  IADD3 R7, R226, 0x20, RZ ;  /* 0x00000020e2077810 */ /* 0x000fe20007ffe0ff */
[----:B------:R-:W-:Y:S03]  /*e400*/  LDSM.16.M88.4 R176, [R221] ;  /* 0x00000000ddb0783b */ /* 0x000fe60000000200 */
[----:B------:R-:W-:Y:S01]  /*e410*/  IADD3.X R3, R5, R3, R4, P0, !PT ;  /* 0x0000000305037210 */ /* 0x000fe200007fe404 */
[----:B------:R-:W-:Y:S01]  /*e420*/  LDSM.16.M88.4 R180, [R220] ;  /* 0x00000000dcb4783b */ /* 0x000fe20000000200 */
[----:B------:R-:W-:Y:S02]  /*e430*/  LEA R10, P0, R0, c[0x0][0x1f8], 0x1 ;  /* 0x00007e00000a7a11 */ /* 0x000fe400078008ff */
[----:B------:R-:W-:Y:S02]  /*e440*/  IADD3 R5, R226, 0x40, RZ ;  /* 0x00000040e2057810 */ /* 0x000fe40007ffe0ff */
[----:B------:R-:W-:Y:S02]  /*e450*/  LEA.HI.X R3, R0, c[0x0][0x1fc], R3, 0x1, P0 ;  /* 0x00007f0000037a11 */ /* 0x000fe400000f0c03 */
[----:B------:R-:W-:Y:S01]  /*e460*/  LEA.HI R6, R6, R7, RZ, 0x3 ;  /* 0x0000000706067211 */ /* 0x000fe200078f18ff */
[----:B------:R-:W1:Y:S01]  /*e470*/  SHFL.IDX PT, R0, R10, RZ, 0x1c1f ;  /* 0x001c1fff0a007589 */ /* 0x000e6200000e0000 */
[----:B------:R-:W-:Y:S02]  /*e480*/  SHF.R.S32.HI R5, RZ, 0x1f, R5 ;  /* 0x0000001fff057819 */ /* 0x000fe40000011405 */
[----:B------:R-:W-:Y:S01]  /*e490*/  LOP3.LUT R6, R6, 0xfffffff8, RZ, 0xc0, !PT ;  /* 0xfffffff806067812 */ /* 0x000fe200078ec0ff */
[----:B------:R-:W4:Y:S01]  /*e4a0*/  SHFL.IDX PT, R2, R3, RZ, 0x1c1f ;  /* 0x001c1fff03027589 */ /* 0x000f2200000e0000 */
[----:B------:R-:W-:Y:S03]  /*e4b0*/  LEA.HI R5, R5, R11, RZ, 0x3 ;  /* 0x0000000b05057211 */ /* 0x000fe600078f18ff */
[----:B------:R-:W-:Y:S01]  /*e4c0*/  IMAD.SHL.U32 R100, R6, 0x2, RZ ;  /* 0x0000000206647824 */ /* 0x000fe200078e00ff */
[----:B------:R-:W-:Y:S01]  /*e4d0*/  LOP3.LUT R5, R5, 0xfffffff8, RZ, 0xc0, !PT ;  /* 0xfffffff805057812 */ /* 0x000fe200078ec0ff */
[----:B------:R-:W5:Y:S04]  /*e4e0*/  S2R R11, SR_TID.X ;  /* 0x00000000000b7919 */ /* 0x000f680000002100 */
[----:B------:R-:W-:Y:S01]  /*e4f0*/  IMAD.SHL.U32 R102, R5, 0x2, RZ ;  /* 0x0000000205667824 */ /* 0x000fe200078e00ff */
[----:B-1----:R-:W-:Y:S05]  /*e500*/  IADD3 R8, P0, R0, R252, RZ ;  /* 0x000000fc00087210 */ /* 0x002fea0007f1e0ff */
[----:B----4-:R-:W-:Y:S05]  /*e510*/  IMAD.X R9, R2, 0x1, R228, P0 ;  /* 0x0000000102097824 */ /* 0x010fea00000e06e4 */
[----:B------:R-:W-:Y:S01]  /*e520*/  @!PT LDS RZ, [RZ] ;  /* 0x00000000fffff984 */ /* 0x000fe20000000800 */
[----:B------:R1:W-:Y:S01]  /*e530*/  LDGSTS.E.BYPASS.LTC128B.128 [R222+0x1880], [R8.64], !P1 ;  /* 0x0188000008de7fae */ /* 0x0003e2000c901d46 */
[----:B-----5:R-:W-:Y:S02]  /*e540*/  ISETP.GT.AND P1, PT, R11, 0x3f, PT ;  /* 0x0000003f0b00780c */ /* 0x020fe40003f24270 */
        /* <DEDUP_REMOVED lines=14> */
[----:B-1----:R1:W2:Y:S04]  /*e630*/  SHFL.IDX PT, R4, R3, 0x1, 0x1c1f ;  /* 0x003c1f0003047f89 */ /* 0x0022a800000e0000 */
[----:B------:R1:W3:Y:S02]  /*e640*/  SHFL.IDX PT, R0, R10, 0x1, 0x1c1f ;  /* 0x003c1f000a007f89 */ /* 0x0002e400000e0000 */
.L_x_387:
[C---:B-1----:R-:W-:Y:S02]  /*e650*/  IADD3 R10, R226.reuse, 0x20, RZ ;  /* 0x00000020e20a7810 */ /* 0x042fe40007ffe0ff */
[----:B------:R-:W-:Y:S02]  /*e660*/  ISETP.GE.AND P3, PT, R226, c[0x0][0x1d4], PT ;  /* 0x00007500e2007a0c */ /* 0x000fe40003f66270 */
        /* <DEDUP_REMOVED lines=15> */
.L_x_347:
[----:B------:R-:W-:Y:S05]  /*e760*/  BSYNC B0 ;  /* 0x0000000000007941 */ /* 0x000fea0003800000 */
.L_x_346:
[----:B------:R-:W0:Y:S01]  /*e770*/  LDGDEPBAR ;  /* 0x00000000000079af */ /* 0x000e220000000000 */
[----:B------:R-:W-:Y:S01]  /*e780*/  WARPSYNC 0xffffffff ;  /* 0xffffffff00007948 */ /* 0x000fe20003800000 */
[-C--:B-1----:R-:W-:Y:S06]  /*e790*/  HMMA.16816.F32 R4, R48, R16.reuse, RZ ;  /* 0x000000103004723c */ /* 0x082fec00000018ff */
        /* <DEDUP_REMOVED lines=155> */
[----:B---3--:R-:W-:Y:S02]  /*f150*/  FMUL.FTZ R26, R50, c[0x0][0x320] ;  /* 0x0000c800321a7a20 */ /* 0x008fe40000410000 */
[----:B------:R-:W-:Y:S02]  /*f160*/  FMUL.FTZ R18, R51, c[0x0][0x320] ;  /* 0x0000c80033127a20 */ /* 0x000fe40000410000 */
[----:B------:R-:W-:Y:S02]  /*f170*/  FMUL.FTZ R22, R22, c[0x0][0x320] ;  /* 0x0000c80016167a20 */ /* 0x000fe40000410000 */
[----:B------:R-:W-:Y:S02]  /*f180*/  FMUL.FTZ R23, R23, c[0x0][0x320] ;  /* 0x0000c80017177a20 */ /* 0x000fe40000410000 */
[----:B------:R-:W-:Y:S01]  /*f190*/  FMUL.FTZ R24, R24, c[0x0][0x320] ;  /* 0x0000c80018187a20 */ /* 0x000fe20000410000 */
[----:B------:R2:W3:Y:S01]  /*f1a0*/  MUFU.TANH R161, R22 ;  /* 0x0000001600a17308 */ /* 0x0004e20000002400 */
        /* <DEDUP_REMOVED lines=39> */
[----:B------:R-:W1:Y:S01]  /*f420*/  S2R R233, SR_CTAID.Y ;  /* 0x0000000000e97919 */ /* 0x000e620000002600 */
[----:B---3--:R-:W-:Y:S01]  /*f430*/  ISETP.GT.AND P1, PT, R0, 0x2f, PT ;  /* 0x0000002f0000780c */ /* 0x008fe20003f24270 */
[----:B--2---:R-:W-:Y:S05]  /*f440*/  IMAD R2, R224, 0x30, R2 ;  /* 0x00000030e0027824 */ /* 0x004fea00078e0202 */
[----:B------:R-:W-:Y:S05]  /*f450*/  IADD3 R2, R2, -0x30, R0 ;  /* 0xffffffd002027810 */ /* 0x000fea0007ffe000 */
[----:B------:R-:W-:Y:S04]  /*f460*/  @P2 IMAD.HI.U32 R3, R2, c[0x0][0x2bc], RZ ;  /* 0x0000af0002032a27 */ /* 0x000fe800078e00ff */
[----:B------:R-:W-:Y:S01]  /*f470*/  IMAD.MOV.U32 R0, RZ, RZ, R2 ;  /* 0x000000ffff007224 */ /* 0x000fe200078e0002 */
[----:B------:R-:W-:Y:S04]  /*f480*/  @P2 SHF.R.U32.HI R0, RZ, c[0x0][0x2c0], R3 ;  /* 0x0000b000ff002a19 */ /* 0x000fe80000011603 */
[C---:B----4-:R-:W-:Y:S01]  /*f490*/  @!P1 IADD3 R3, P0, R0.reuse, R234, RZ ;  /* 0x000000ea00039210 */ /* 0x050fe20007f1e0ff */
[----:B-1----:R-:W-:Y:S03]  /*f4a0*/  IMAD.WIDE.U32 R234, R233, c[0x0][0x1e8], RZ ;  /* 0x00007a00e9ea7a25 */ /* 0x002fe600078e00ff */
[----:B-----5:R-:W-:Y:S01]  /*f4b0*/  @!P1 LEA.HI.X.SX32 R5, R0, R232, 0x1, P0 ;  /* 0x000000e800059211 */ /* 0x020fe200000f0eff */
[----:B------:R-:W-:Y:S01]  /*f4c0*/  IMAD.MOV R0, RZ, RZ, -R0 ;  /* 0x000000ffff007224 */ /* 0x000fe200078e0a00 */
[----:B------:R-:W1:Y:S01]  /*f4d0*/  S2R R232, SR_CTAID.Y ;  /* 0x0000000000e87919 */ /* 0x000e620000002600 */
[C---:B------:R-:W-:Y:S02]  /*f4e0*/  @!P1 LEA R4, P0, R3.reuse, c[0x0][0x2a0], 0x2 ;  /* 0x0000a80003049a11 */ /* 0x040fe400078010ff */
[----:B------:R-:W-:Y:S02]  /*f4f0*/  IMAD R225, R0, c[0x0][0x2b8], R2 ;  /* 0x0000ae0000e17a24 */ /* 0x000fe400078e0202 */
[----:B------:R-:W-:Y:S02]  /*f500*/  @!P1 LEA.HI.X R5, R3, c[0x0][0x2a4], R5, 0x2, P0 ;  /* 0x0000a90003059a11 */ /* 0x000fe400000f1405 */
[----:B------:R-:W-:Y:S01]  /*f510*/  IMAD.WIDE.U32 R2, R225, c[0x0][0x1e0], RZ ;  /* 0x00007800e1027a25 */ /* 0x000fe200078e00ff */
[----:B------:R-:W-:Y:S02]  /*f520*/  SHF.R.S32.HI R0, RZ, 0x1f, R225 ;  /* 0x0000001fff007819 */ /* 0x000fe400000114e1 */
[----:B------:R-:W2:Y:S01]  /*f530*/  @!P1 LDG.E R223, [R4.64] ;  /* 0x0000000604df9981 */ /* 0x000ea2000c1e1900 */
[----:B------:R-:W-:Y:S02]  /*f540*/  ISETP.GE.AND P1, PT, R227, 0x1, PT ;  /* 0x00000001e300780c */ /* 0x000fe40003f26270 */
[----:B------:R-:W-:Y:S04]  /*f550*/  IMAD R0, R0, c[0x0][0x1e0], RZ ;  /* 0x0000780000007a24 */ /* 0x000fe800078e02ff */
[----:B------:R-:W-:Y:S04]  /*f560*/  IMAD R0, R225, c[0x0][0x1e4], R0 ;  /* 0x00007900e1007a24 */ /* 0x000fe800078e0200 */
[----:B------:R-:W-:Y:S01]  /*f570*/  IMAD.IADD R3, R3, 0x1, R0 ;  /* 0x0000000103037824 */ /* 0x000fe200078e0200 */
[----:B-1----:R-:W-:Y:S05]  /*f580*/  SHF.R.S32.HI R232, RZ, 0x1f, R232 ;  /* 0x0000001fffe87819 */ /* 0x002fea00000114e8 */
[----:B------:R-:W-:Y:S04]  /*f590*/  IMAD R232, R232, c[0x0][0x1e8], RZ ;  /* 0x00007a00e8e87a24 */ /* 0x000fe800078e02ff */
[----:B------:R-:W-:Y:S01]  /*f5a0*/  IMAD R232, R233, c[0x0][0x1ec], R232 ;  /* 0x00007b00e9e87a24 */ /* 0x000fe200078e02e8 */
[----:B------:R-:W-:Y:S03]  /*f5b0*/  IADD3 R233, R226, 0x20, RZ ;  /* 0x00000020e2e97810 */ /* 0x000fe60007ffe0ff */
[----:B------:R-:W-:Y:S01]  /*f5c0*/  IMAD.IADD R232, R235, 0x1, R232 ;  /* 0x00000001ebe87824 */ /* 0x000fe200078e02e8 */
[----:B------:R-:W-:Y:S02]  /*f5d0*/  ISETP.GE.AND P4, PT, R233, c[0x0][0x1d4], PT ;  /* 0x00007500e9007a0c */ /* 0x000fe40003f86270 */
[----:B--2---:R-:W-:Y:S01]  /*f5e0*/  SHF.R.S32.HI R4, RZ, 0x1f, R223 ;  /* 0x0000001fff047819 */ /* 0x004fe200000114df */
        /* <DEDUP_REMOVED lines=33> */
.L_x_349:
        /* <DEDUP_REMOVED lines=12> */
[C---:B---3--:R-:W-:Y:S02]  /*f8c0*/  IADD3 R7, -R3.reuse, 0x1, R2 ;  /* 0x0000000103077810 */ /* 0x048fe40007ffe102 */
[----:B------:R-:W-:Y:S02]  /*f8d0*/  IADD3 R8, -R3, R2, RZ ;  /* 0x0000000203087210 */ /* 0x000fe40007ffe1ff */
[----:B------:R-:W-:Y:S04]  /*f8e0*/  IADD3 R7, -R230, R7, R229 ;  /* 0x00000007e6077210 */ /* 0x000fe80007ffe1e5 */
[C---:B------:R-:W-:Y:S02]  /*f8f0*/  IADD3 R6, R7.reuse, c[0x0][0x328], RZ ;  /* 0x0000ca0007067a10 */ /* 0x040fe40007ffe0ff */
[----:B------:R-:W-:Y:S04]  /*f900*/  IADD3 R7, R7, UR4, RZ ;  /* 0x0000000407077c10 */ /* 0x000fe8000fffe0ff */
[----:B-1----:R-:W-:Y:S01]  /*f910*/  IADD3 R0, R7, R4, RZ ;  /* 0x0000000407007210 */ /* 0x002fe20007ffe0ff */
        /* <DEDUP_REMOVED lines=15> */
.L_x_352:
[----:B------:R-:W-:Y:S04]  /*fa10*/  MOV R9, 0x1 ;  /* 0x0000000100097802 */ /* 0x000fe80000000f00 */
[----:B------:R-:W-:Y:S11]  /*fa20*/  ISETP.NE.AND P0, PT, R9, c[0x0][0x32c], PT ;  /* 0x0000cb0009007a0c */ /* 0x000ff60003f05270 */
[----:B------:R-:W-:Y:S02]  /*fa30*/  @!UPT UIADD3 URZ, URZ, URZ, URZ ;  /* 0x0000003f3f3ff290 */ /* 0x000fe4000fffe03f */
[----:B------:R-:W-:Y:S05]  /*fa40*/  @P0 IMAD.HI.U32 R9, R4, c[0x0][0x330], RZ ;  /* 0x0000cc0004090a27 */ /* 0x000fea00078e00ff */
[----:B------:R-:W-:Y:S02]  /*fa50*/  @P0 SHF.R.U32.HI R4, RZ, c[0x0][0x334], R9 ;  /* 0x0000cd00ff040a19 */ /* 0x000fe40000011609 */
.L_x_353:
[----:B------:R-:W-:Y:S05]  /*fa60*/  BSYNC B0 ;  /* 0x0000000000007941 */ /* 0x000fea0003800000 */
.L_x_351:
[----:B------:R-:W-:Y:S05]  /*fa70*/  IMAD R4, R4, c[0x0][0x32c], R8 ;  /* 0x0000cb0004047a24 */ /* 0x000fea00078e0208 */
[----:B------:R-:W-:Y:S02]  /*fa80*/  IADD3 R9, R4, c[0x0][0x32c], RZ ;  /* 0x0000cb0004097a10 */ /* 0x000fe40007ffe0ff */
[----:B------:R-:W-:Y:S02]  /*fa90*/  IMNMX R0, R0, R4, !PT ;  /* 0x0000000400007217 */ /* 0x000fe40007800200 */
[----:B------:R-:W-:Y:S02]  /*faa0*/  IMNMX R3, R3, R9, PT ;  /* 0x0000000903037217 */ /* 0x000fe40003800200 */
.L_x_350:
        /* <DEDUP_REMOVED lines=55> */
[----:B------:R-:W-:Y:S01]  /*fe20*/  ISETP.GE.AND P0, PT, R33, 0x1, PT ;  /* 0x000000012100780c */ /* 0x000fe20003f06270 */
[--C-:B-1----:R-:W-:Y:S02]  /*fe30*/  IMAD.IADD R2, R6, 0x1, R3.reuse ;  /* 0x0000000106027824 */ /* 0x102fe400078e0203 */
[----:B------:R-:W-:Y:S10]  /*fe40*/  IMAD.IADD R0, R7, 0x1, R3 ;  /* 0x0000000107007824 */ /* 0x000ff400078e0203 */
        /* <DEDUP_REMOVED lines=14> */
.L_x_356:
[----:B------:R-:W-:Y:S04]  /*ff30*/  MOV R14, 0x1 ;  /* 0x00000001000e7802 */ /* 0x000fe80000000f00 */
[----:B------:R-:W-:Y:S11]  /*ff40*/  ISETP.NE.AND P0, PT, R14, c[0x0][0x32c], PT ;  /* 0x0000cb000e007a0c */ /* 0x000ff60003f05270 */
[----:B------:R-:W-:Y:S02]  /*ff50*/  @!UPT UIADD3 URZ, URZ, URZ, URZ ;  /* 0x0000003f3f3ff290 */ /* 0x000fe4000fffe03f */
[----:B------:R-:W-:Y:S05]  /*ff60*/  @P0 IMAD.HI.U32 R14, R3, c[0x0][0x330], RZ ;  /* 0x0000cc00030e0a27 */ /* 0x000fea00078e00ff */
[----:B------:R-:W-:Y:S02]  /*ff70*/  @P0 SHF.R.U32.HI R3, RZ, c[0x0][0x334], R14 ;  /* 0x0000cd00ff030a19 */ /* 0x000fe4000001160e */
.L_x_357:
[----:B------:R-:W-:Y:S05]  /*ff80*/  BSYNC B0 ;  /* 0x0000000000007941 */ /* 0x000fea0003800000 */
.L_x_355:
[----:B------:R-:W-:Y:S05]  /*ff90*/  IMAD R3, R3, c[0x0][0x32c], R8 ;  /* 0x0000cb0003037a24 */ /* 0x000fea00078e0208 */
[----:B------:R-:W-:Y:S02]  /*ffa0*/  IADD3 R14, R3, c[0x0][0x32c], RZ ;  /* 0x0000cb00030e7a10 */ /* 0x000fe40007ffe0ff */
[----:B------:R-:W-:Y:S02]  /*ffb0*/  IMNMX R0, R0, R3, !PT ;  /* 0x0000000300007217 */ /* 0x000fe40007800200 */
[----:B------:R-:W-:Y:S02]  /*ffc0*/  IMNMX R2, R2, R14, PT ;  /* 0x0000000e02027217 */ /* 0x000fe40003800200 */
.L_x_354:
        /* <DEDUP_REMOVED lines=61> */
.L_x_360:
[----:B------:R-:W-:Y:S04]  /*103a0*/  MOV R14, 0x1 ;  /* 0x00000001000e7802 */ /* 0x000fe80000000f00 */
[----:B------:R-:W-:Y:S11]  /*103b0*/  ISETP.NE.AND P0, PT, R14, c[0x0][0x32c], PT ;  /* 0x0000cb000e007a0c */ /* 0x000ff60003f05270 */
[----:B------:R-:W-:Y:S02]  /*103c0*/  @!UPT UIADD3 URZ, URZ, URZ, URZ ;  /* 0x0000003f3f3ff290 */ /* 0x000fe4000fffe03f */
[----:B------:R-:W-:Y:S05]  /*103d0*/  @P0 IMAD.HI.U32 R14, R3, c[0x0][0x330], RZ ;  /* 0x0000cc00030e0a27 */ /* 0x000fea00078e00ff */
[----:B------:R-:W-:Y:S02]  /*103e0*/  @P0 SHF.R.U32.HI R3, RZ, c[0x0][0x334], R14 ;  /* 0x0000cd00ff030a19 */ /* 0x000fe4000001160e */
.L_x_361:
[----:B------:R-:W-:Y:S05]  /*103f0*/  BSYNC B0 ;  /* 0x0000000000007941 */ /* 0x000fea0003800000 */
.L_x_359:
[----:B------:R-:W-:Y:S05]  /*10400*/  IMAD R3, R3, c[0x0][0x32c], R8 ;  /* 0x0000cb0003037a24 */ /* 0x000fea00078e0208 */
[----:B------:R-:W-:Y:S02]  /*10410*/  IADD3 R14, R3, c[0x0][0x32c], RZ ;  /* 0x0000cb00030e7a10 */ /* 0x000fe40007ffe0ff */
[----:B------:R-:W-:Y:S02]  /*10420*/  IMNMX R0, R0, R3, !PT ;  /* 0x0000000300007217 */ /* 0x000fe40007800200 */
[----:B------:R-:W-:Y:S02]  /*10430*/  IMNMX R2, R2, R14, PT ;  /* 0x0000000e02027217 */ /* 0x000fe40003800200 */
.L_x_358:
        /* <DEDUP_REMOVED lines=61> */
.L_x_364:
[----:B------:R-:W-:Y:S04]  /*10810*/  MOV R5, 0x1 ;  /* 0x0000000100057802 */ /* 0x000fe80000000f00 */
[----:B------:R-:W-:Y:S11]  /*10820*/  ISETP.NE.AND P0, PT, R5, c[0x0][0x32c], PT ;  /* 0x0000cb0005007a0c */ /* 0x000ff60003f05270 */
[----:B------:R-:W-:Y:S02]  /*10830*/  @!UPT UIADD3 URZ, URZ, URZ, URZ ;  /* 0x0000003f3f3ff290 */ /* 0x000fe4000fffe03f */
[----:B------:R-:W-:Y:S05]  /*10840*/  @P0 IMAD.HI.U32 R5, R3, c[0x0][0x330], RZ ;  /* 0x0000cc0003050a27 */ /* 0x000fea00078e00ff */
[----:B------:R-:W-:Y:S02]  /*10850*/  @P0 SHF.R.U32.HI R3, RZ, c[0x0][0x334], R5 ;  /* 0x0000cd00ff030a19 */ /* 0x000fe40000011605 */
.L_x_365:
[----:B------:R-:W-:Y:S05]  /*10860*/  BSYNC B0 ;  /* 0x0000000000007941 */ /* 0x000fea0003800000 */
.L_x_363:
[----:B------:R-:W-:Y:S05]  /*10870*/  IMAD R8, R3, c[0x0][0x32c], R8 ;  /* 0x0000cb0003087a24 */ /* 0x000fea00078e0208 */
[----:B------:R-:W-:Y:S02]  /*10880*/  IADD3 R3, R8, c[0x0][0x32c], RZ ;  /* 0x0000cb0008037a10 */ /* 0x000fe40007ffe0ff */
[----:B------:R-:W-:Y:S02]  /*10890*/  IMNMX R0, R0, R8, !PT ;  /* 0x0000000800007217 */ /* 0x000fe40007800200 */
[----:B------:R-:W-:Y:S02]  /*108a0*/  IMNMX R2, R2, R3, PT ;  /* 0x0000000302027217 */ /* 0x000fe40003800200 */
.L_x_362:
[----:B------:R-:W-:Y:S01]  /*108b0*/  ISETP.GT.AND P0, PT, R0, RZ, !P1 ;  /* 0x000000ff0000720c */ /* 0x000fe20004f04270 */
[----:B------:R-:W-:Y:S01]  /*108c0*/  LDSM.16.MT88.4 R36, [R210+0x1880] ;  /* 0x00188000d224783b */ /* 0x000fe20000004200 */
        /* <DEDUP_REMOVED lines=30> */
[----:B------:R-:W-:Y:S02]  /*10ab0*/  MOV R191, R231 ;  /* 0x000000e700bf7202 */ /* 0x000fe40000000f00 */
        /* <DEDUP_REMOVED lines=20> */
[----:B------:R-:W-:Y:S02]  /*10c00*/  ISETP.GT.AND P0, PT, R0, 0x29, !P1 ;  /* 0x000000290000780c */ /* 0x000fe40004f04270 */
[----:B------:R-:W1:Y:S02]  /*10c10*/  SHFL.BFLY PT, R0, R106, 0x2, 0x1f ;  /* 0x0c401f006a007f89 */ /* 0x000e6400000e0000 */
[----:B------:R-:W-:Y:S04]  /*10c20*/  ISETP.LT.OR P0, PT, R2, 0x2a, P0 ;  /* 0x0000002a0200780c */ /* 0x000fe80000701670 */
[----:B------:R-:W-:Y:S02]  /*10c30*/  FSEL R109, R47, -INF , !P0 ;  /* 0xff8000002f6d7808 */ /* 0x000fe40004000000 */
[----:B-1----:R-:W-:Y:S05]  /*10c40*/  FMNMX.FTZ R106, R106, R0, !PT ;  /* 0x000000006a6a7209 */ /* 0x002fea0007810000 */
        /* <DEDUP_REMOVED lines=10> */
[--C-:B------:R-:W-:Y:S01]  /*10cf0*/  FFMA.FTZ R6, R24, c[0x0][0x2d0], -R110.reuse ;  /* 0x0000b40018067a23 */ /* 0x100fe2000001086e */
[----:B------:R-:W-:Y:S01]  /*10d00*/  FMNMX.FTZ R0, R48, R0, !PT ;  /* 0x0000000030007209 */ /* 0x000fe20007810000 */
[----:B------:R-:W-:Y:S02]  /*10d10*/  FFMA.FTZ R7, R23, c[0x0][0x2d0], -R110 ;  /* 0x0000b40017077a23 */ /* 0x000fe4000001086e */
[----:B------:R1:W-:Y:S01]  /*10d20*/  MUFU.EX2 R250, R6 ;  /* 0x0000000600fa7308 */ /* 0x0003e20000000800 */
[----:B------:R-:W-:Y:S04]  /*10d30*/  FMNMX.FTZ R0, R49, R0, !PT ;  /* 0x0000000031007209 */ /* 0x000fe80007810000 */
[----:B------:R-:W-:Y:S04]  /*10d40*/  FMNMX.FTZ R0, R168, R0, !PT ;  /* 0x00000000a8007209 */ /* 0x000fe80007810000 */
[----:B------:R-:W-:Y:S01]  /*10d50*/  FMNMX.FTZ R0, R170, R0, !PT ;  /* 0x00000000aa007209 */ /* 0x000fe20007810000 */
[----:B------:R-:W-:Y:S03]  /*10d60*/  MUFU.EX2 R249, R7 ;  /* 0x0000000700f97308 */ /* 0x000fe60000000800 */
[----:B------:R-:W-:Y:S04]  /*10d70*/  FMNMX.FTZ R0, R180, R0, !PT ;  /* 0x00000000b4007209 */ /* 0x000fe80007810000 */
[----:B------:R-:W-:Y:S04]  /*10d80*/  FMNMX.FTZ R0, R181, R0, !PT ;  /* 0x00000000b5007209 */ /* 0x000fe80007810000 */
[----:B------:R-:W-:Y:S04]  /*10d90*/  FMNMX.FTZ R0, R190, R0, !PT ;  /* 0x00000000be007209 */ /* 0x000fe80007810000 */
[----:B------:R-:W-:Y:S05]  /*10da0*/  FMNMX.FTZ R0, R192, R0, !PT ;  /* 0x00000000c0007209 */ /* 0x000fea0007810000 */
[----:B------:R-:W2:Y:S02]  /*10db0*/  SHFL.BFLY PT, R2, R0, 0x2, 0x1f ;  /* 0x0c401f0000027f89 */ /* 0x000ea400000e0000 */
[----:B--2---:R-:W-:Y:S06]  /*10dc0*/  FMNMX.FTZ R0, R0, R2, !PT ;  /* 0x0000000200007209 */ /* 0x004fec0007810000 */
[----:B------:R-:W2:Y:S02]  /*10dd0*/  SHFL.BFLY PT, R105, R0, 0x1, 0x1f ;  /* 0x0c201f0000697f89 */ /* 0x000ea400000e0000 */
[----:B--2---:R-:W-:Y:S02]  /*10de0*/  FMNMX.FTZ R105, R0, R105, !PT ;  /* 0x0000006900697209 */ /* 0x004fe40007810000 */
[----:B------:R-:W-:Y:S02]  /*10df0*/  FMNMX.FTZ R0, R14, R107, !PT ;  /* 0x0000006b0e007209 */ /* 0x000fe40007810000 */
[C---:B------:R-:W-:Y:S01]  /*10e00*/  FSETP.NEU.FTZ.AND P0, PT, R105.reuse, -INF , PT ;  /* 0xff8000006900780b */ /* 0x040fe20003f1d000 */
[C---:B------:R-:W-:Y:S01]  /*10e10*/  FMUL.FTZ R111, R105.reuse, c[0x0][0x2d0] ;  /* 0x0000b400696f7a20 */ /* 0x040fe20000410000 */
        /* <DEDUP_REMOVED lines=25> */
[----:B-1----:R-:W-:Y:S01]  /*10fb0*/  FFMA.FTZ R6, R17, c[0x0][0x2d0], -R164 ;  /* 0x0000b40011067a23 */ /* 0x002fe200000108a4 */
        /* <DEDUP_REMOVED lines=124> */
[C---:B------:R-:W-:Y:S02]  /*11780*/  FMUL.FTZ R86, R100.reuse, R86 ;  /* 0x0000005664567220 */ /* 0x040fe40000410000 */
[--C-:B-1----:R-:W-:Y:S02]  /*11790*/  FFMA.FTZ R2, R41, c[0x0][0x2d0], -R110.reuse ;  /* 0x0000b40029027a23 */ /* 0x102fe4000001086e */
[C---:B------:R-:W-:Y:S02]  /*117a0*/  FMUL.FTZ R41, R3.reuse, R149 ;  /* 0x0000009503297220 */ /* 0x040fe40000410000 */
[----:B------:R1:W3:Y:S01]  /*117b0*/  MUFU.EX2 R235, R2 ;  /* 0x0000000200eb7308 */ /* 0x0002e20000000800 */
[----:B------:R-:W-:Y:S02]  /*117c0*/  FMUL.FTZ R87, R100, R87 ;  /* 0x0000005764577220 */ /* 0x000fe40000410000 */
        /* <DEDUP_REMOVED lines=138> */
[C---:B------:R-:W-:Y:S01]  /*12070*/  HMMA.16816.F32 R64, R112.reuse, R118, R64 ;  /* 0x000000767040723c */ /* 0x040fe20000001840 */
[----:B------:R-:W-:Y:S07]  /*12080*/  ISETP.GT.AND P0, PT, R224, R196, PT ;  /* 0x000000c4e000720c */ /* 0x000fee0003f04270 */
[-C--:B-1----:R-:W-:Y:S01]  /*12090*/  HMMA.16816.F32 R68, R112, R124.reuse, R68 ;  /* 0x0000007c7044723c */ /* 0x082fe20000001844 */
[----:B------:R-:W1:Y:S07]  /*120a0*/  MUFU.EX2 R188, R110 ;  /* 0x0000006e00bc7308 */ /* 0x000e6e0000000800 */
[C---:B------:R-:W-:Y:S01]  /*120b0*/  HMMA.16816.F32 R72, R120.reuse, R124, R72 ;  /* 0x0000007c7848723c */ /* 0x040fe20000001848 */
[--C-:B--2---:R-:W-:Y:S07]  /*120c0*/  FFMA.FTZ R2, R190, c[0x0][0x2d0], -R111.reuse ;  /* 0x0000b400be027a23 */ /* 0x104fee000001086f */
[-C--:B------:R-:W-:Y:S01]  /*120d0*/  HMMA.16816.F32 R76, R120, R126.reuse, R76 ;  /* 0x0000007e784c723c */ /* 0x080fe2000000184c */
[----:B------:R-:W2:Y:S01]  /*120e0*/  LDL.LU R190, [R1+0x10] ;  /* 0x0000100001be7983 */ /* 0x000ea20000300800 */
[----:B------:R5:W-:Y:S02]  /*120f0*/  MUFU.EX2 R185, R2 ;  /* 0x0000000200b97308 */ /* 0x000be40000000800 */
[----:B------:R-:W-:Y:S02]  /*12100*/  FFMA.FTZ R111, R192, c[0x0][0x2d0], -R111 ;  /* 0x0000b400c06f7a23 */ /* 0x000fe4000001086f */
[----:B------:R-:W3:Y:S02]  /*12110*/  LDL.LU R192, [R1+0x8] ;  /* 0x0000080001c07983 */ /* 0x000ee40000300800 */
[C---:B------:R-:W-:Y:S01]  /*12120*/  HMMA.16816.F32 R80, R112.reuse, R126, R80 ;  /* 0x0000007e7050723c */ /* 0x040fe20000001850 */
[----:B-1----:R-:W-:Y:S03]  /*12130*/  F2FP.PACK_AB R110, R188, R191 ;  /* 0x000000bfbc6e723e */ /* 0x002fe600000000ff */
[----:B------:R-:W1:Y:S04]  /*12140*/  MUFU.EX2 R184, R111 ;  /* 0x0000006f00b87308 */ /* 0x000e680000000800 */
[-C--:B----4-:R-:W-:Y:S08]  /*12150*/  HMMA.16816.F32 R84, R112, R128.reuse, R84 ;  /* 0x000000807054723c */ /* 0x090ff00000001854 */
[C---:B------:R-:W-:Y:S01]  /*12160*/  HMMA.16816.F32 R88, R120.reuse, R128, R88 ;  /* 0x000000807858723c */ /* 0x040fe20000001858 */
[--C-:B-----5:R-:W-:Y:S02]  /*12170*/  FFMA.FTZ R2, R186, c[0x0][0x2d0], -R164.reuse ;  /* 0x0000b400ba027a23 */ /* 0x120fe400000108a4 */
[----:B------:R-:W4:Y:S05]  /*12180*/  LDL.LU R186, [R1+0xc] ;  /* 0x00000c0001ba7983 */ /* 0x000f2a0000300800 */
[-C--:B------:R-:W-:Y:S01]  /*12190*/  HMMA.16816.F32 R92, R120, R130.reuse, R92 ;  /* 0x00000082785c723c */ /* 0x080fe2000000185c */
[----:B------:R5:W-:Y:S03]  /*121a0*/  MUFU.EX2 R181, R2 ;  /* 0x0000000200b57308 */ /* 0x000be60000000800 */
[----:B-1----:R-:W-:Y:S04]  /*121b0*/  F2FP.PACK_AB R111, R184, R185 ;  /* 0x000000b9b86f723e */ /* 0x002fe800000000ff */
[----:B------:R-:W-:Y:S01]  /*121c0*/  HMMA.16816.F32 R96, R112, R130, R96 ;  /* 0x000000827060723c */ /* 0x000fe20000001860 */
[--C-:B-----5:R-:W-:Y:S04]  /*121d0*/  FFMA.FTZ R2, R189, c[0x0][0x2d0], -R164.reuse ;  /* 0x0000b400bd027a23 */ /* 0x120fe800000108a4 */
        /* <DEDUP_REMOVED lines=32> */
[----:B--2---:R-:W-:Y:S07]  /*123e0*/  FFMA.FTZ R3, R3, R190, R240 ;  /* 0x000000be03037223 */ /* 0x004fee00000100f0 */
[-C--:B-1----:R-:W-:Y:S01]  /*123f0*/  HMMA.16816.F32 R52, R108, R164.reuse, R52 ;  /* 0x000000a46c34723c */ /* 0x082fe20000001834 */
[----:B---3--:R-:W-:Y:S03]  /*12400*/  FFMA.FTZ R100, R100, R192, R244 ;  /* 0x000000c064647223 */ /* 0x008fe600000100f4 */
[----:B------:R-:W-:Y:S02]  /*12410*/  FADD.FTZ R3, R241, R3 ;  /* 0x00000003f1037221 */ /* 0x000fe40000010000 */
[----:B------:R-:W-:Y:S02]  /*12420*/  FADD.FTZ R100, R245, R100 ;  /* 0x00000064f5647221 */ /* 0x000fe40000010000 */
        /* <DEDUP_REMOVED lines=21> */
[-C--:B------:R-:W-:Y:S01]  /*12580*/  MOV R100, R102.reuse ;  /* 0x0000006600647202 */ /* 0x080fe20000000f00 */
[----:B------:R-:W-:Y:S02]  /*12590*/  FADD.FTZ R9, R236, R9 ;  /* 0x00000009ec097221 */ /* 0x000fe40000010000 */
[----:B------:R-:W-:Y:S01]  /*125a0*/  FADD.FTZ R10, R234, R2 ;  /* 0x00000002ea0a7221 */ /* 0x000fe20000010000 */
[-C--:B------:R-:W-:Y:S01]  /*125b0*/  HMMA.16816.F32 R76, R160, R170.reuse, R76 ;  /* 0x000000aaa04c723c */ /* 0x080fe2000000184c */
[----:B------:R-:W-:Y:S03]  /*125c0*/  FADD.FTZ R2, R235, R9 ;  /* 0x00000009eb027221 */ /* 0x000fe60000010000 */
[----:B------:R-:W-:Y:S02]  /*125d0*/  FADD.FTZ R0, R233, R10 ;  /* 0x0000000ae9007221 */ /* 0x000fe40000010000 */
[----:B------:R-:W-:Y:S02]  /*125e0*/  FADD.FTZ R9, R204, R8 ;  /* 0x00000008cc097221 */ /* 0x000fe40000010000 */
[----:B------:R-:W-:Y:S01]  /*125f0*/  FADD.FTZ R10, R232, R2 ;  /* 0x00000002e80a7221 */ /* 0x000fe20000010000 */
[C---:B------:R-:W-:Y:S03]  /*12600*/  HMMA.16816.F32 R80, R108.reuse, R170, R80 ;  /* 0x000000aa6c50723c */ /* 0x040fe60000001850 */
[----:B------:R-:W-:Y:S02]  /*12610*/  FADD.FTZ R8, R207, R0 ;  /* 0x00000000cf087221 */ /* 0x000fe40000010000 */
[----:B------:R-:W-:Y:S02]  /*12620*/  FADD.FTZ R2, R203, R9 ;  /* 0x00000009cb027221 */ /* 0x000fe40000010000 */
[----:B------:R-:W-:Y:S01]  /*12630*/  FADD.FTZ R0, R231, R10 ;  /* 0x0000000ae7007221 */ /* 0x000fe20000010000 */
[-C--:B------:R-:W-:Y:S01]  /*12640*/  HMMA.16816.F32 R84, R108, R4.reuse, R84 ;  /* 0x000000046c54723c */ /* 0x080fe20000001854 */
[----:B------:R-:W-:Y:S04]  /*12650*/  FADD.FTZ R3, R174, R3 ;  /* 0x00000003ae037221 */ /* 0x000fe80000010000 */
[----:B------:R-:W-:Y:S03]  /*12660*/  FADD.FTZ R3, R175, R3 ;  /* 0x00000003af037221 */ /* 0x000fe60000010000 */
        /* <DEDUP_REMOVED lines=31> */
.L_x_345:
[----:B------:R-:W2:Y:S04]  /*12860*/  LDL.LU R0, [R1+0xc] ;  /* 0x00000c0001007983 */ /* 0x000ea80000300800 */
[----:B-1----:R-:W3:Y:S04]  /*12870*/  LDL.LU R3, [R1+0x8] ;  /* 0x0000080001037983 */ /* 0x002ee80000300800 */
[----:B------:R-:W4:Y:S04]  /*12880*/  LDL.LU R4, [R1+0x10] ;  /* 0x0000100001047983 */ /* 0x000f280000300800 */
[----:B------:R-:W5:Y:S01]  /*12890*/  LDL.LU R2, [R1+0x14] ;  /* 0x0000140001027983 */ /* 0x000f620000300800 */
[----:B------:R-:W-:-:S02]  /*128a0*/  MOV R50, 0xff800000 ;  /* 0xff80000000327802 */ /* 0x000fc40000000f00 */
        /* <DEDUP_REMOVED lines=23> */
[----:B------:R-:W-:-:S05]  /*12a20*/  FSETP.NE.FTZ.AND P1, PT, R6, RZ, PT ;  /* 0x000000ff0600720b */ /* 0x000fca0003f35000 */
[----:B------:R-:W1:Y:S01]  /*12a30*/  @P3 MUFU.RCP R0, R10 ;  /* 0x0000000a00003308 */ /* 0x000e620000001000 */
[----:B------:R-:W-:-:S07]  /*12a40*/  FSETP.NE.FTZ.AND P0, PT, R5, RZ, PT ;  /* 0x000000ff0500720b */ /* 0x000fce0003f15000 */
[----:B------:R-:W-:Y:S06]  /*12a50*/  @P2 MUFU.RCP R3, R8 ;  /* 0x0000000800032308 */ /* 0x000fec0000001000 */
[----:B------:R-:W-:Y:S01]  /*12a60*/  @P0 MOV R7, 0x3f317218 ;  /* 0x3f31721800070802 */ /* 0x000fe20000000f00 */
[C---:B-1----:R-:W-:Y:S01]  /*12a70*/  FMUL.FTZ R112, R0.reuse, R112 ;  /* 0x0000007000707220 */ /* 0x042fe20000410000 */
[----:B------:R-:W1:Y:S01]  /*12a80*/  @P1 MUFU.RCP R2, R6 ;  /* 0x0000000600021308 */ /* 0x000e620000001000 */
        /* <DEDUP_REMOVED lines=15> */
[C---:B------:R-:W-:Y:S01]  /*12b80*/  FMUL.FTZ R28, R0.reuse, R53 ;  /* 0x00000035001c7220 */ /* 0x040fe20000410000 */
[----:B------:R-:W-:Y:S01]  /*12b90*/  MOV R53, 0xff800000 ;  /* 0xff80000000357802 */ /* 0x000fe20000000f00 */
        /* <DEDUP_REMOVED lines=10> */
[----:B------:R-:W-:Y:S01]  /*12c40*/  MOV R0, RZ ;  /* 0x000000ff00007202 */ /* 0x000fe20000000f00 */
[C---:B-1----:R-:W-:Y:S02]  /*12c50*/  FMUL.FTZ R47, R2.reuse, R116 ;  /* 0x00000074022f7220 */ /* 0x042fe40000410000 */
[C---:B------:R-:W-:Y:S02]  /*12c60*/  FMUL.FTZ R117, R2.reuse, R117 ;  /* 0x0000007502757220 */ /* 0x040fe40000410000 */
[C---:B------:R-:W-:Y:S01]  /*12c70*/  FMUL.FTZ R120, R2.reuse, R120 ;  /* 0x0000007802787220 */ /* 0x040fe20000410000 */
[----:B------:R-:W1:Y:S01]  /*12c80*/  @P0 MUFU.RCP R0, R5 ;  /* 0x0000000500000308 */ /* 0x000e620000001000 */
[----:B------:R-:W-:-:S02]  /*12c90*/  FMUL.FTZ R46, R2, R121 ;  /* 0x00000079022e7220 */ /* 0x000fc40000410000 */
[C---:B------:R-:W-:Y:S02]  /*12ca0*/  FMUL.FTZ R132, R2.reuse, R132 ;  /* 0x0000008402847220 */ /* 0x040fe40000410000 */
[C---:B------:R-:W-:Y:S02]  /*12cb0*/  FMUL.FTZ R39, R2.reuse, R133 ;  /* 0x0000008502277220 */ /* 0x040fe40000410000 */
[C---:B------:R-:W-:Y:S01]  /*12cc0*/  FMUL.FTZ R136, R2.reuse, R136 ;  /* 0x0000008802887220 */ /* 0x040fe20000410000 */
[----:B------:R-:W2:Y:S01]  /*12cd0*/  @P0 MUFU.LG2 R5, R5 ;  /* 0x0000000500050308 */ /* 0x000ea20000000c00 */
        /* <DEDUP_REMOVED lines=44> */
[C---:B-1----:R-:W-:Y:S02]  /*12fa0*/  FMUL.FTZ R118, R0.reuse, R118 ;  /* 0x0000007600767220 */ /* 0x042fe40000410000 */
        /* <DEDUP_REMOVED lines=24> */
[----:B------:R-:W-:Y:S02]  /*13130*/  @P2 FMUL.FTZ R4, R2, c[0x0][0x2d0] ;  /* 0x0000b40002042a20 */ /* 0x000fe40000410000 */
[----:B------:R-:W-:Y:S02]  /*13140*/  @P3 FMUL.FTZ R9, R3, c[0x0][0x2d0] ;  /* 0x0000b40003093a20 */ /* 0x000fe40000410000 */
[----:B------:R-:W-:Y:S02]  /*13150*/  @P1 FMUL.FTZ R2, R0, c[0x0][0x2d0] ;  /* 0x0000b40000021a20 */ /* 0x000fe40000410000 */
[----:B------:R-:W-:-:S02]  /*13160*/  @P3 FMUL.FTZ R10, R10, 0.69314718246459960938 ;  /* 0x3f3172180a0a3820 */ /* 0x000fc40000410000 */
[----:B------:R-:W-:Y:S02]  /*13170*/  @P2 FMUL.FTZ R8, R8, 0.69314718246459960938 ;  /* 0x3f31721808082820 */ /* 0x000fe40000410000 */
[----:B------:R-:W-:Y:S02]  /*13180*/  @P1 FMUL.FTZ R6, R6, 0.69314718246459960938 ;  /* 0x3f31721806061820 */ /* 0x000fe40000410000 */
[----:B--2---:R-:W-:Y:S02]  /*13190*/  @P0 FMUL.FTZ R3, R5, 0.69314718246459960938 ;  /* 0x3f31721805030820 */ /* 0x004fe40000410000 */
[----:B------:R-:W-:Y:S02]  /*131a0*/  @P0 FMUL.FTZ R0, R7, c[0x0][0x2d0] ;  /* 0x0000b40007000a20 */ /* 0x000fe40000410000 */
[----:B------:R-:W-:Y:S02]  /*131b0*/  @P3 FFMA.FTZ R50, R9, R106, R10 ;  /* 0x0000006a09323223 */ /* 0x000fe4000001000a */
[----:B------:R-:W-:-:S02]  /*131c0*/  @P2 FFMA.FTZ R51, R4, R105, R8 ;  /* 0x0000006904332223 */ /* 0x000fc40000010008 */
[----:B------:R-:W-:Y:S02]  /*131d0*/  @P1 FFMA.FTZ R53, R2, R104, R6 ;  /* 0x0000006802351223 */ /* 0x000fe40000010006 */
[----:B------:R-:W-:Y:S02]  /*131e0*/  @P0 FFMA.FTZ R55, R0, R100, R3 ;  /* 0x0000006400370223 */ /* 0x000fe40000010003 */
.L_x_281:
[----:B-1----:R-:W-:Y:S05]  /*131f0*/  @P4 BRA `(.L_x_367) ;  /* 0x0000176000004947 */ /* 0x002fea0003800000 */
[----:B------:R-:W2:Y:S01]  /*13200*/  LDL R65, [R1+0x44] ;  /* 0x0000440001417983 */ /* 0x000ea20000100800 */
[----:B------:R-:W-:Y:S02]  /*13210*/  F2FP.PACK_AB R28, R28, R13 ;  /* 0x0000000d1c1c723e */ /* 0x000fe400000000ff */
[----:B------:R-:W-:Y:S01]  /*13220*/  F2FP.PACK_AB R45, R45, R112 ;  /* 0x000000702d2d723e */ /* 0x000fe200000000ff */
[----:B------:R-:W1:Y:S01]  /*13230*/  S2R R61, SR_TID.X ;  /* 0x00000000003d7919 */ /* 0x000e620000002100 */
        /* <DEDUP_REMOVED lines=12> */
[----:B-1----:R-:W-:Y:S02]  /*13300*/  SHF.R.S32.HI R63, RZ, 0x1f, R61 ;  /* 0x0000001fff3f7819 */ /* 0x002fe4000001143d */
[----:B------:R-:W-:Y:S02]  /*13310*/  F2FP.PACK_AB R134, R135, R134 ;  /* 0x000000868786723e */ /* 0x000fe400000000ff */
[----:B------:R-:W-:-:S02]  /*13320*/  LEA.HI R3, R63, R61, RZ, 0x2 ;  /* 0x0000003d3f037211 */ /* 0x000fc400078f10ff */
[----:B------:R-:W-:Y:S02]  /*13330*/  LEA.HI R48, R63, R61, RZ, 0x5 ;  /* 0x0000003d3f307211 */ /* 0x000fe400078f28ff */
[--C-:B------:R-:W-:Y:S02]  /*13340*/  SHF.R.S32.HI R52, RZ, 0x2, R3.reuse ;  /* 0x00000002ff347819 */ /* 0x100fe40000011403 */
[----:B------:R-:W-:Y:S02]  /*13350*/  SHF.R.S32.HI R0, RZ, 0x1f, R3 ;  /* 0x0000001fff007819 */ /* 0x000fe40000011403 */
[----:B------:R-:W-:Y:S02]  /*13360*/  LOP3.LUT R3, R3, 0xfffffffc, RZ, 0xc0, !PT ;  /* 0xfffffffc03037812 */ /* 0x000fe400078ec0ff */
[----:B------:R-:W-:Y:S02]  /*13370*/  LEA.HI R0, R0, R52, RZ, 0x3 ;  /* 0x0000003400007211 */ /* 0x000fe400078f18ff */
[----:B------:R-:W-:Y:S01]  /*13380*/  SHF.R.S32.HI R49, RZ, 0x5, R48 ;  /* 0x00000005ff317819 */ /* 0x000fe20000011430 */
[----:B------:R-:W-:Y:S01]  /*13390*/  IMAD.IADD R29, R61, 0x1, -R3 ;  /* 0x000000013d1d7824 */ /* 0x000fe200078e0a03 */
[----:B------:R-:W-:-:S02]  /*133a0*/  LOP3.LUT R0, R0, 0xfffffff8, RZ, 0xc0, !PT ;  /* 0xfffffff800007812 */ /* 0x000fc400078ec0ff */
[----:B------:R-:W-:Y:S02]  /*133b0*/  F2FP.PACK_AB R36, R36, R136 ;  /* 0x000000882424723e */ /* 0x000fe400000000ff */
[----:B------:R-:W-:Y:S01]  /*133c0*/  F2FP.PACK_AB R138, R139, R138 ;  /* 0x0000008a8b8a723e */ /* 0x000fe200000000ff */
[----:B------:R-:W-:Y:S01]  /*133d0*/  IMAD.IADD R2, R52, 0x1, -R0 ;  /* 0x0000000134027824 */ /* 0x000fe200078e0a00 */
[----:B------:R-:W-:Y:S02]  /*133e0*/  F2FP.PACK_AB R35, R35, R144 ;  /* 0x000000902323723e */ /* 0x000fe400000000ff */
[----:B------:R-:W-:Y:S02]  /*133f0*/  F2FP.PACK_AB R34, R34, R146 ;  /* 0x000000922222723e */ /* 0x000fe400000000ff */
[----:B------:R-:W-:Y:S02]  /*13400*/  LEA.HI R0, R2, R2, RZ, 0x1 ;  /* 0x0000000202007211 */ /* 0x000fe400078f08ff */
[----:B------:R-:W-:-:S02]  /*13410*/  F2FP.PACK_AB R32, R32, R156 ;  /* 0x0000009c2020723e */ /* 0x000fc400000000ff */
        /* <DEDUP_REMOVED lines=116> */
.L_x_368:
        /* <DEDUP_REMOVED lines=8> */
[----:B------:R-:W-:Y:S01]  /*13be0*/  IMAD R12, R29, 0x20, R52 ;  /* 0x000000201d0c7824 */ /* 0x000fe200078e0234 */
        /* <DEDUP_REMOVED lines=8> */
[----:B------:R-:W-:-:S02]  /*13c70*/  IADD3 R6, R29, -R5, RZ ;  /* 0x800000051d067210 */ /* 0x000fc40007ffe0ff */
[----:B------:R-:W-:Y:S01]  /*13c80*/  LOP3.LUT R5, R0, 0xffffffc0, RZ, 0xc0, !PT ;  /* 0xffffffc000057812 */ /* 0x000fe200078ec0ff */
[----:B------:R-:W-:Y:S01]  /*13c90*/  IMAD.IADD R0, R49, 0x1, -R4 ;  /* 0x0000000131007824 */ /* 0x000fe200078e0a04 */
        /* <DEDUP_REMOVED lines=15> */
[----:B------:R-:W-:Y:S02]  /*13d90*/  IMAD R9, R11, c[0x0][0x490], RZ ;  /* 0x000124000b097a24 */ /* 0x000fe400078e02ff */
[----:B------:R-:W-:Y:S01]  /*13da0*/  IMAD.IADD R3, R3, 0x1, R7 ;  /* 0x0000000103037824 */ /* 0x000fe200078e0207 */
        /* <DEDUP_REMOVED lines=114> */
.L_x_370:
[----:B---3--:R-:W-:Y:S05]  /*144d0*/  BSYNC B0 ;  /* 0x0000000000007941 */ /* 0x008fea0003800000 */
.L_x_369:
        /* <DEDUP_REMOVED lines=23> */
.L_x_372:
[----:B------:R-:W-:Y:S05]  /*14650*/  BSYNC B0 ;  /* 0x0000000000007941 */ /* 0x000fea0003800000 */
.L_x_371:
        /* <DEDUP_REMOVED lines=23> */
.L_x_374:
[----:B------:R-:W-:Y:S05]  /*147d0*/  BSYNC B0 ;  /* 0x0000000000007941 */ /* 0x000fea0003800000 */
.L_x_373:
        /* <DEDUP_REMOVED lines=24> */
.L_x_367:
        /* <DEDUP_REMOVED lines=19> */
.L_x_375:
[----:B-1----:R-:W1:Y:S01]  /*14a90*/  S2R R11, SR_TID.X ;  /* 0x00000000000b7919 */ /* 0x002e620000002100 */
[----:B------:R-:W-:Y:S01]  /*14aa0*/  SHF.R.S32.HI R0, RZ, 0x1f, R8 ;  /* 0x0000001fff007819 */ /* 0x000fe20000011408 */
[----:B------:R-:W-:Y:S01]  /*14ab0*/  BSSY B0, `(.L_x_376) ;  /* 0x0000029000007945 */ /* 0x000fe20003800000 */
[----:B------:R-:W-:Y:S01]  /*14ac0*/  SEL R9, R8, RZ, !P0 ;  /* 0x000000ff08097207 */ /* 0x000fe20004000000 */
[----:B------:R-:W2:Y:S01]  /*14ad0*/  S2R R2, SR_CTAID.Y ;  /* 0x0000000000027919 */ /* 0x000ea20000002600 */
[----:B------:R-:W-:-:S03]  /*14ae0*/  SEL R10, R0, RZ, !P0 ;  /* 0x000000ff000a7207 */ /* 0x000fc60004000000 */
[----:B------:R-:W3:Y:S01]  /*14af0*/  S2R R12, SR_CTAID.Y ;  /* 0x00000000000c7919 */ /* 0x000ee20000002600 */
[----:B-1----:R-:W-:Y:S02]  /*14b00*/  ISETP.GT.AND P1, PT, R11, 0x7f, PT ;  /* 0x0000007f0b00780c */ /* 0x002fe40003f24270 */
        /* <DEDUP_REMOVED lines=35> */
.L_x_377:
[----:B---3--:R-:W-:Y:S05]  /*14d40*/  BSYNC B0 ;  /* 0x0000000000007941 */ /* 0x008fea0003800000 */
.L_x_376:
        /* <DEDUP_REMOVED lines=64> */
.L_x_379:
[----:B------:R-:W-:Y:S05]  /*15150*/  BSYNC B0 ;  /* 0x0000000000007941 */ /* 0x000fea0003800000 */
.L_x_378:
        /* <DEDUP_REMOVED lines=21> */
.L_x_381:
[----:B------:R-:W-:Y:S05]  /*152b0*/  BSYNC B0 ;  /* 0x0000000000007941 */ /* 0x000fea0003800000 */
.L_x_380:
        /* <DEDUP_REMOVED lines=21> */
.L_x_383:
[----:B------:R-:W-:Y:S05]  /*15410*/  BSYNC B0 ;  /* 0x0000000000007941 */ /* 0x000fea0003800000 */
.L_x_382:
        /* <DEDUP_REMOVED lines=22> */
.L_x_290:
[----:B------:R-:W-:Y:S01]  /*15580*/  IMAD.MOV.U32 R3, RZ, RZ, R28 ;  /* 0x000000ffff037224 */ /* 0x000fe200078e001c */
[----:B------:R-:W-:Y:S02]  /*15590*/  MOV R7, 0x1 ;  /* 0x0000000100077802 */ /* 0x000fe40000000f00 */
[----:B------:R-:W-:Y:S02]  /*155a0*/  MOV R2, 0x155c0 ;  /* 0x000155c000027802 */ /* 0x000fe40000000f00 */
[----:B------:R-:W-:Y:S05]  /*155b0*/  CALL.REL.NOINC `($__internal_1_$__cuda_sm70_shflsync_idx_p) ;  /* 0x0000025000007944 */ /* 0x000fea0003c00000 */
[----:B------:R-:W-:Y:S01]  /*155c0*/  IMAD.MOV.U32 R6, RZ, RZ, R7 ;  /* 0x000000ffff067224 */ /* 0x000fe200078e0007 */
[----:B------:R-:W-:Y:S01]  /*155d0*/  MOV R3, R30 ;  /* 0x0000001e00037202 */ /* 0x000fe20000000f00 */
[----:B------:R-:W-:Y:S01]  /*155e0*/  IMAD.MOV.U32 R7, RZ, RZ, 0x1 ;  /* 0x00000001ff077424 */ /* 0x000fe200078e00ff */
[----:B------:R-:W-:Y:S02]  /*155f0*/  MOV R2, 0x15610 ;  /* 0x0001561000027802 */ /* 0x000fe40000000f00 */
[----:B------:R-:W-:Y:S05]  /*15600*/  CALL.REL.NOINC `($__internal_1_$__cuda_sm70_shflsync_idx_p) ;  /* 0x0000020000007944 */ /* 0x000fea0003c00000 */
[----:B------:R-:W-:Y:S01]  /*15610*/  MOV R2, R7 ;  /* 0x0000000700027202 */ /* 0x000fe20000000f00 */
[----:B------:R-:W-:Y:S05]  /*15620*/  BRA `(.L_x_384) ;  /* 0xfffecd4000007947 */ /* 0x000fea000383ffff */
.L_x_317:
[----:B-1----:R-:W-:Y:S02]  /*15630*/  MOV R7, 0x1 ;  /* 0x0000000100077802 */ /* 0x002fe40000000f00 */
[----:B------:R-:W-:Y:S02]  /*15640*/  MOV R2, 0x15660 ;  /* 0x0001566000027802 */ /* 0x000fe40000000f00 */
[----:B------:R-:W-:Y:S05]  /*15650*/  CALL.REL.NOINC `($__internal_1_$__cuda_sm70_shflsync_idx_p) ;  /* 0x000001b000007944 */ /* 0x000fea0003c00000 */
[----:B------:R-:W-:Y:S01]  /*15660*/  MOV R3, R10 ;  /* 0x0000000a00037202 */ /* 0x000fe20000000f00 */
[----:B------:R-:W-:Y:S01]  /*15670*/  IMAD.MOV.U32 R4, RZ, RZ, R7 ;  /* 0x000000ffff047224 */ /* 0x000fe200078e0007 */
[----:B------:R-:W-:Y:S01]  /*15680*/  MOV R2, 0x156b0 ;  /* 0x000156b000027802 */ /* 0x000fe20000000f00 */
[----:B------:R-:W-:Y:S02]  /*15690*/  IMAD.MOV.U32 R7, RZ, RZ, 0x1 ;  /* 0x00000001ff077424 */ /* 0x000fe400078e00ff */
[----:B------:R-:W-:Y:S05]  /*156a0*/  CALL.REL.NOINC `($__internal_1_$__cuda_sm70_shflsync_idx_p) ;  /* 0x0000016000007944 */ /* 0x000fea0003c00000 */
[----:B------:R-:W-:Y:S01]  /*156b0*/  MOV R0, R7 ;  /* 0x0000000700007202 */ /* 0x000fe20000000f00 */
[----:B------:R-:W-:-:S05]  /*156c0*/  BRA `(.L_x_385) ;  /* 0xffff118000007947 */ /* 0x000fca000383ffff */
.L_x_342:
        /* <DEDUP_REMOVED lines=10> */
.L_x_348:
        /* <DEDUP_REMOVED lines=10> */
        .weak           $__internal_1_$__cuda_sm70_shflsync_idx_p
        .type           $__internal_1_$__cuda_sm70_shflsync_idx_p,@function
        .size           $__internal_1_$__cuda_sm70_shflsync_idx_p,(.L_x_1715 - $__internal_1_$__cuda_sm70_shflsync_idx_p)
$__internal_1_$__cuda_sm70_shflsync_idx_p:
[----:B------:R-:W-:Y:S02]  /*15810*/  MOV R25, 0xffffffff ;  /* 0xffffffff00197802 */ /* 0x000fe40000000f00 */
[----:B------:R-:W-:-:S02]  /*15820*/  MOV R24, 0x1c1f ;  /* 0x00001c1f00187802 */ /* 0x000fc40000000f00 */
[----:B------:R-:W-:Y:S04]  /*15830*/  WARPSYNC R25 ;  /* 0x0000001900007348 */ /* 0x000fe80003800000 */
[----:B------:R1:W2:Y:S02]  /*15840*/  SHFL.IDX PT, R7, R3, R7, R24 ;  /* 0x0000000703077389 */ /* 0x0002a400000e0018 */
[----:B-1----:R-:W-:-:S04]  /*15850*/  MOV R3, 0x0 ;  /* 0x0000000000037802 */ /* 0x002fc80000000f00 */
[----:B--2---:R-:W-:Y:S05]  /*15860*/  RET.REL.NODEC R2 `(_ZN7cutlass13device_kernelIN5flash19enable_sm80_to_sm89INS1_16FlashAttnFwdSm80INS1_25CollectiveMainloopFwdSm80ILi4ELi1ELb0EN4cute5tupleIJNS5_1CILi128EEENS7_ILi48EEENS7_ILi96EEEEEELi96ENS_6half_tEfNS_4arch4Sm80ELb0ELb1ELb1ELb1ELb1ELb0ELb1ELb0EEENS1_21CollectiveEpilogueFwdINS6_IJS8_SA_S9_EEENS6_IJNS7_ILi1EEESI_SI_EEESC_SE_Li128ELb1ELb1ELb0ELb0EEENS1_19SingleTileSchedulerILb1ELb0ELb1ELi128EEEEEEEEEvNT_6ParamsE) ;  /* 0xfffea79002007950 */ /* 0x004fea0003c3ffff */
.L_x_388:
        /* <DEDUP_REMOVED lines=9> */
.L_x_1715:


//--------------------- .text._ZN7cutlass13device_kernelIN5flash19enable_sm80_to_sm89INS1_16FlashAttnFwdSm80INS1_25CollectiveMainloopFwdSm80ILi4ELi1ELb0EN4cute5tupleIJNS5_1CILi128EEENS7_ILi48EEENS7_ILi96EEEEEELi96ENS_6half_tEfNS_4arch4Sm80ELb0ELb1ELb1ELb1ELb1ELb1ELb1ELb0EEENS1_21CollectiveEpilogueFwdINS6_IJS8_SA_S9_EEENS6_IJNS7_ILi1EEESI_SI_EEESC_SE_Li128ELb1ELb1ELb0ELb0EEENS1_19SingleTileSchedulerILb1ELb0ELb1ELi128EEEEEEEEEvNT_6ParamsE --------------------------
	.section	.text._ZN7cutlass13device_kernelIN5flash19enable_sm80_to_sm89INS1_16FlashAttnFwdSm80INS1_25CollectiveMainloopFwdSm80ILi4ELi1ELb0EN4cute5tupleIJNS5_1CILi128EEENS7_ILi48EEENS7_ILi96EEEEEELi96ENS_6half_tEfNS_4arch4Sm80ELb0ELb1ELb1ELb1ELb1ELb1ELb1ELb0EEENS1_21CollectiveEpilogueFwdINS6_IJS8_SA_S9_EEENS6_IJNS7_ILi1EEESI_SI_EEESC_SE_Li128ELb1ELb1ELb0ELb0EEENS1_19SingleTileSchedulerILb1ELb0ELb1ELi128EEEEEEEEEvNT_6ParamsE,"ax",@progbits
	.sectioninfo	@"SHI_REGISTERS=255"
	.align	128
.text._ZN7cutlass13device_kernelIN5flash19enable_sm80_to_sm89INS1_16FlashAttnFwdSm80INS1_25CollectiveMainloopFwdSm80ILi4ELi1ELb0EN4cute5tupleIJNS5_1CILi128EEENS7_ILi48EEENS7_ILi96EEEEEELi96ENS_6half_tEfNS_4arch4Sm80ELb0ELb1ELb1ELb1ELb1ELb1ELb1ELb0EEENS1_21CollectiveEpilogueFwdINS6_IJS8_SA_S9_EEENS6_IJNS7_ILi1EEESI_SI_EEESC_SE_Li128ELb1ELb1ELb0ELb0EEENS1_19SingleTileSchedulerILb1ELb0ELb1ELi128EEEEEEEEEvNT_6ParamsE:
        .type           _ZN7cutlass13device_kernelIN5flash19enable_sm80_to_sm89INS1_16FlashAttnFwdSm80INS1_25CollectiveMainloopFwdSm80ILi4ELi1ELb0EN4cute5tupleIJNS5_1CILi128EEENS7_ILi48EEENS7_ILi96EEEEEELi96ENS_6half_tEfNS_4arch4Sm80ELb0ELb1ELb1ELb1ELb1ELb1ELb1ELb0EEENS1_21CollectiveEpilogueFwdINS6_IJS8_SA_S9_EEENS6_IJNS7_ILi1EEESI_SI_EEESC_SE_Li128ELb1ELb1ELb0ELb0EEENS1_19SingleTileSchedulerILb1ELb0ELb1ELi128EEEEEEEEEvNT_6ParamsE,@function
        .size           _ZN7cutlass13device_kernelIN5flash19enable_sm80_to_sm89INS1_16FlashAttnFwdSm80INS1_25CollectiveMainloopFwdSm80ILi4ELi1ELb0EN4cute5tupleIJNS5_1CILi128EEENS7_ILi48EEENS7_ILi96EEEEEELi96ENS_6half_tEfNS_4arch4Sm80ELb0ELb1ELb1ELb1ELb1ELb1ELb1ELb0EEENS1_21CollectiveEpilogueFwdINS6_IJS8_SA_S9_EEENS6_IJNS7_ILi1EEESI_SI_EEESC_SE_Li128ELb1ELb1ELb0ELb0EEENS1_19SingleTileSchedulerILb1ELb0ELb1ELi128EEEEEEEEEvNT_6ParamsE,(.L_x_1717 - _ZN7cutlass13device_kernelIN5flash19enable_sm80_to_sm89INS1_16FlashAttnFwdSm80INS1_25CollectiveMainloopFwdSm80ILi4ELi1ELb0EN4cute5tupleIJNS5_1CILi128EEENS7_ILi48EEENS7_ILi96EEEEEELi96ENS_6half_tEfNS_4arch4Sm80ELb0ELb1ELb1ELb1ELb1ELb1ELb1ELb0EEENS1_21CollectiveEpilogueFwdINS6_IJS8_SA_S9_EEENS6_IJNS7_ILi1EEESI_SI_EEESC_SE_Li128ELb1ELb1ELb0ELb0EEENS1_19SingleTileSchedulerILb1ELb0ELb1ELi128EEEEEEEEEvNT_6ParamsE)
        .other          _ZN7cutlass13device_kernelIN5flash19enable_sm80_to_sm89INS1_16FlashAttnFwdSm80INS1_25CollectiveMainloopFwdSm80ILi4ELi1ELb0EN4cute5tupleIJNS5_1CILi128EEENS7_ILi48EEENS7_ILi96EEEEEELi96ENS_6half_tEfNS_4arch4Sm80ELb0ELb1ELb1ELb1ELb1ELb1ELb1ELb0EEENS1_21CollectiveEpilogueFwdINS6_IJS8_SA_S9_EEENS6_IJNS7_ILi1EEESI_SI_EEESC_SE_Li128ELb1ELb1ELb0ELb0EEENS1_19SingleTileSchedulerILb1ELb0ELb1ELi128EEEEEEEEEvNT_6ParamsE,@"STO_CUDA_ENTRY STV_DEFAULT"
_ZN7cutlass13device_kernelIN5flash19enable_sm80_to_sm89INS1_16FlashAttnFwdSm80INS1_25CollectiveMainloopFwdSm80ILi4ELi1ELb0EN4cute5tupleIJNS5_1CILi128EEENS7_ILi48EEENS7_ILi96EEEEEELi96ENS_6half_tEfNS_4arch4Sm80ELb0ELb1ELb1ELb1ELb1ELb1ELb1ELb0EEENS1_21CollectiveEpilogueFwdINS6_IJS8_SA_S9_EEENS6_IJNS7_ILi1EEESI_SI_EEESC_SE_Li128ELb1ELb1ELb0ELb0EEENS1_19SingleTileSchedulerILb1ELb0ELb1ELi128EEEEEEEEEvNT_6ParamsE:
        /* <DEDUP_REMOVED lines=17> */
.L_x_390:
        /* <DEDUP_REMOVED lines=8> */
.L_x_392:
[----:B------:R-:W-:-:S04]  /*0190*/  MOV R0, c[0x0][0x54c] ;  /* 0x0001530000007a02 */ /* 0x000fc80000000f00 */
.L_x_391:
[----:B------:R-:W-:Y:S01]  /*01a0*/  USHF.L.U32 UR4, UR4, 0x7, URZ ;  /* 0x0000000704047899 */ /* 0x000fe2000800063f */
[----:B-----5:R-:W-:-:S05]  /*01b0*/  IMAD R0, R0, c[0x0][0x548], RZ ;  /* 0x0001520000007a24 */ /* 0x020fca00078e02ff */
[----:B------:R-:W-:-:S04]  /*01c0*/  MOV R12, UR4 ;  /* 0x00000004000c7c02 */ /* 0x000fc80008000f00 */
[----:B------:R-:W-:-:S04]  /*01d0*/  ISETP.GE.AND P0, PT, R12, R0, PT ;  /* 0x000000000c00720c */ /* 0x000fc80003f06270 */
[----:B------:R-:W-:-:S05]  /*01e0*/  SEL R0, R5, 0xffffffff, !P0 ;  /* 0xffffffff05007807 */ /* 0x000fca0004000000 */
[----:B------:R2:W-:Y:S01]  /*01f0*/  STL [R1+0x48], R0 ;  /* 0x0000480001007387 */ /* 0x0005e20000100800 */
[----:B------:R-:W-:Y:S05]  /*0200*/  BRA `(.L_x_393) ;  /* 0x0000014000007947 */ /* 0x000fea0003800000 */
.L_x_389:
[----:B------:R-:W-:-:S04]  /*0210*/  ISETP.NE.U32.AND P0, PT, RZ, c[0x0][0x568], PT ;  /* 0x00015a00ff007a0c */ /* 0x000fc80003f05070 */
[----:B------:R-:W-:-:S13]  /*0220*/  ISETP.NE.AND.EX P0, PT, RZ, c[0x0][0x56c], PT, P0 ;  /* 0x00015b00ff007a0c */ /* 0x000fda0003f05300 */
[----:B------:R-:W-:Y:S05]  /*0230*/  @!P0 BRA `(.L_x_394) ;  /* 0x0000002000008947 */ /* 0x000fea0003800000 */
[----:B------:R1:W5:Y:S01]  /*0240*/  LDG.E R0, [R2.64] ;  /* 0x0000000c02007981 */ /* 0x000362000c1e1900 */
[----:B------:R-:W-:Y:S05]  /*0250*/  BRA `(.L_x_395) ;  /* 0x0000009000007947 */ /* 0x000fea0003800000 */
.L_x_394:
        /* <DEDUP_REMOVED lines=8> */
.L_x_396:
[----:B------:R-:W-:-:S04]  /*02e0*/  MOV R0, c[0x0][0x54c] ;  /* 0x0001530000007a02 */ /* 0x000fc80000000f00 */
.L_x_395:
[----:B------:R-:W-:Y:S01]  /*02f0*/  USHF.L.U32 UR4, UR4, 0x7, URZ ;  /* 0x0000000704047899 */ /* 0x000fe2000800063f */
[----:B-----5:R-:W-:-:S05]  /*0300*/  IMAD R0, R0, c[0x0][0x548], RZ ;  /* 0x0001520000007a24 */ /* 0x020fca00078e02ff */
[----:B------:R-:W-:-:S04]  /*0310*/  MOV R12, UR4 ;  /* 0x00000004000c7c02 */ /* 0x000fc80008000f00 */
[----:B------:R-:W-:-:S04]  /*0320*/  ISETP.GE.AND P0, PT, R12, R0, PT ;  /* 0x000000000c00720c */ /* 0x000fc80003f06270 */
[----:B------:R-:W-:-:S05]  /*0330*/  SEL R0, R5, 0xffffffff, !P0 ;  /* 0xffffffff05007807 */ /* 0x000fca0004000000 */
[----:B------:R2:W-:Y:S04]  /*0340*/  STL [R1+0x48], R0 ;  /* 0x0000480001007387 */ /* 0x0005e80000100800 */
.L_x_393:
[----:B------:R-:W3:Y:S02]  /*0350*/  LDL R22, [R1+0x48] ;  /* 0x0000480001167983 */ /* 0x000ee40000100800 */
[----:B---3--:R-:W-:-:S13]  /*0360*/  ISETP.GE.AND P0, PT, R22, RZ, PT ;  /* 0x000000ff1600720c */ /* 0x008fda0003f06270 */
[----:B------:R-:W-:Y:S05]  /*0370*/  @!P0 EXIT ;  /* 0x000000000000894d */ /* 0x000fea0003800000 */
[----:B------:R-:W-:Y:S01]  /*0380*/  ISETP.NE.U32.AND P0, PT, RZ, c[0x0][0x370], PT ;  /* 0x0000dc00ff007a0c */ /* 0x000fe20003f05070 */
[----:B--2---:R-:W-:Y:S01]  /*0390*/  IMAD.MOV.U32 R0, RZ, RZ, c[0x0][0x168] ;  /* 0x00005a00ff007624 */ /* 0x004fe200078e00ff */
[----:B------:R-:W-:Y:S01]  /*03a0*/  ISETP.NE.U32.AND P1, PT, RZ, c[0x0][0x360], PT ;  /* 0x0000d800ff007a0c */ /* 0x000fe20003f25070 */
[----:B------:R-:W-:Y:S01]  /*03b0*/  CS2R R16, SRZ ;  /* 0x0000000000107805 */ /* 0x000fe2000001ff00 */
[----:B------:R-:W-:Y:S01]  /*03c0*/  ISETP.NE.AND.EX P2, PT, RZ, c[0x0][0x374], PT, P0 ;  /* 0x0000dd00ff007a0c */ /* 0x000fe20003f45300 */
[----:B------:R-:W-:Y:S01]  /*03d0*/  IMAD.MOV.U32 R159, RZ, RZ, RZ ;  /* 0x000000ffff9f7224 */ /* 0x000fe200078e00ff */
[----:B------:R-:W-:Y:S01]  /*03e0*/  ISETP.NE.AND.EX P0, PT, RZ, c[0x0][0x364], PT, P1 ;  /* 0x0000d900ff007a0c */ /* 0x000fe20003f05310 */
[----:B------:R-:W-:Y:S01]  /*03f0*/  IMAD.MOV.U32 R13, RZ, RZ, RZ ;  /* 0x000000ffff0d7224 */ /* 0x000fe200078e00ff */
[----:B------:R-:W-:Y:S01]  /*0400*/  ISETP.NE.U32.AND P1, PT, RZ, c[0x0][0x348], PT ;  /* 0x0000d200ff007a0c */ /* 0x000fe20003f25070 */
[----:B------:R-:W-:Y:S01]  /*0410*/  IMAD.WIDE R8, R22, R14, c[0x0][0x348] ;  /* 0x0000d20016087625 */ /* 0x000fe200078e020e */
[----:B------:R-:W-:-:S02]  /*0420*/  ISETP.NE.U32.AND P3, PT, RZ, c[0x0][0x350], PT ;  /* 0x0000d400ff007a0c */ /* 0x000fc40003f65070 */
[----:B------:R-:W-:Y:S01]  /*0430*/  ISETP.NE.U32.AND P4, PT, RZ, c[0x0][0x358], PT ;  /* 0x0000d600ff007a0c */ /* 0x000fe20003f85070 */
[CC--:B------:R-:W-:Y:S01]  /*0440*/  IMAD.WIDE R6, R22.reuse, R14.reuse, c[0x0][0x350] ;  /* 0x0000d40016067625 */ /* 0x0c0fe200078e020e */
[----:B------:R-:W-:Y:S02]  /*0450*/  ISETP.NE.AND.EX P1, PT, RZ, c[0x0][0x34c], PT, P1 ;  /* 0x0000d300ff007a0c */ /* 0x000fe40003f25310 */
[----:B------:R-:W-:Y:S01]  /*0460*/  ISETP.NE.AND.EX P3, PT, RZ, c[0x0][0x354], PT, P3 ;  /* 0x0000d500ff007a0c */ /* 0x000fe20003f65330 */
[----:B------:R-:W-:Y:S01]  /*0470*/  @P2 IMAD.WIDE R10, R22, R14, c[0x0][0x370] ;  /* 0x0000dc00160a2625 */ /* 0x000fe200078e020e */
[----:B------:R-:W-:-:S03]  /*0480*/  ISETP.NE.AND.EX P4, PT, RZ, c[0x0][0x35c], PT, P4 ;  /* 0x0000d700ff007a0c */ /* 0x000fc60003f85340 */
[CC--:B-1----:R-:W-:Y:S01]  /*0490*/  @P0 IMAD.WIDE R2, R22.reuse, R14.reuse, c[0x0][0x360] ;  /* 0x0000d80016020625 */ /* 0x0c2fe200078e020e */
[----:B------:R-:W2:Y:S03]  /*04a0*/  @P2 LDG.E R16, [R10.64] ;  /* 0x0000000c0a102981 */ /* 0x000ea6000c1e1900 */
[----:B------:R-:W-:Y:S01]  /*04b0*/  IMAD.WIDE R4, R22, R14, c[0x0][0x358] ;  /* 0x0000d60016047625 */ /* 0x000fe200078e020e */
[----:B------:R1:W3:Y:S04]  /*04c0*/  @P0 LDG.E R0, [R2.64] ;  /* 0x0000000c02000981 */ /* 0x0002e8000c1e1900 */
[----:B------:R4:W5:Y:S04]  /*04d0*/  @P1 LDG.E R159, [R8.64] ;  /* 0x0000000c089f1981 */ /* 0x000968000c1e1900 */
[----:B------:R4:W5:Y:S04]  /*04e0*/  @P3 LDG.E R17, [R6.64] ;  /* 0x0000000c06113981 */ /* 0x000968000c1e1900 */
[----:B------:R4:W5:Y:S04]  /*04f0*/  @P4 LDG.E R13, [R4.64] ;  /* 0x0000000c040d4981 */ /* 0x000968000c1e1900 */
[----:B------:R-:W4:Y:S01]  /*0500*/  S2R R28, SR_CTAID.Y ;  /* 0x00000000001c7919 */ /* 0x000f220000002600 */
[----:B------:R-:W-:-:S04]  /*0510*/  IMAD.MOV.U32 R15, RZ, RZ, c[0x0][0x2ac] ;  /* 0x0000ab00ff0f7624 */ /* 0x000fc800078e00ff */
[----:B------:R-:W-:Y:S01]  /*0520*/  IMAD R15, R15, c[0x0][0x1d0], RZ ;  /* 0x000074000f0f7a24 */ /* 0x000fe200078e02ff */
[----:B-1----:R-:W-:Y:S02]  /*0530*/  MOV R2, c[0x0][0x228] ;  /* 0x00008a0000027a02 */ /* 0x002fe40000000f00 */
[----:B----4-:R-:W-:Y:S01]  /*0540*/  SHF.R.S32.HI R29, RZ, 0x1f, R28 ;  /* 0x0000001fff1d7819 */ /* 0x010fe2000001141c */
[----:B---3--:R1:W-:Y:S04]  /*0550*/  STL [R1+0x18], R0 ;  /* 0x0000180001007387 */ /* 0x0083e80000100800 */
[----:B--2---:R1:W-:Y:S01]  /*0560*/  STL [R1+0x3c], R16 ;  /* 0x00003c1001007387 */ /* 0x0043e20000100800 */
[----:B------:R-:W-:Y:S01]  /*0570*/  MOV R10, R0 ;  /* 0x00000000000a7202 */ /* 0x000fe20000000f00 */
[----:B------:R-:W-:Y:S05]  /*0580*/  @P0 BRA `(.L_x_397) ;  /* 0x0000005000000947 */ /* 0x000fea0003800000 */
[----:B------:R-:W-:Y:S05]  /*0590*/  @!P1 BRA `(.L_x_397) ;  /* 0x0000004000009947 */ /* 0x000fea0003800000 */
[----:B-1----:R1:W2:Y:S04]  /*05a0*/  LDG.E R0, [R8.64] ;  /* 0x0000000c08007981 */ /* 0x0022a8000c1e1900 */
[----:B-1----:R-:W2:Y:S02]  /*05b0*/  LDG.E R8, [R8.64+0x4] ;  /* 0x0000040c08087981 */ /* 0x002ea4000c1e1900 */
[----:B--2---:R-:W-:-:S05]  /*05c0*/  IADD3 R10, -R0, R8, RZ ;  /* 0x00000008000a7210 */ /* 0x004fca0007ffe1ff */
[----:B------:R1:W-:Y:S02]  /*05d0*/  STL [R1+0x18], R10 ;  /* 0x0000180a01007387 */ /* 0x0003e40000100800 */
.L_x_397:
[----:B------:R-:W-:-:S04]  /*05e0*/  ISETP.NE.U32.AND P0, PT, RZ, c[0x0][0x368], PT ;  /* 0x0000da00ff007a0c */ /* 0x000fc80003f05070 */
[----:B------:R-:W-:-:S13]  /*05f0*/  ISETP.NE.AND.EX P0, PT, RZ, c[0x0][0x36c], PT, P0 ;  /* 0x0000db00ff007a0c */ /* 0x000fda0003f05300 */
[----:B------:R-:W-:Y:S05]  /*0600*/  @!P0 BRA `(.L_x_398) ;  /* 0x0000003000008947 */ /* 0x000fea0003800000 */
[----:B------:R-:W-:-:S05]  /*0610*/  IMAD.WIDE R6, R22, R14, c[0x0][0x368] ;  /* 0x0000da0016067625 */ /* 0x000fca00078e020e */
[----:B------:R2:W5:Y:S01]  /*0620*/  LDG.E R15, [R6.64] ;  /* 0x0000000c060f7981 */ /* 0x000562000c1e1900 */
[----:B------:R-:W-:Y:S05]  /*0630*/  BRA `(.L_x_399) ;  /* 0x0000004000007947 */ /* 0x000fea0003800000 */
.L_x_398:
[----:B------:R-:W-:Y:S05]  /*0640*/  @!P3 BRA `(.L_x_399) ;  /* 0x000000300000b947 */ /* 0x000fea0003800000 */
[----:B-1----:R1:W2:Y:S04]  /*0650*/  LDG.E R0, [R6.64] ;  /* 0x0000000c06007981 */ /* 0x0022a8000c1e1900 */
[----:B-1----:R-:W2:Y:S02]  /*0660*/  LDG.E R6, [R6.64+0x4] ;  /* 0x0000040c06067981 */ /* 0x002ea4000c1e1900 */
[----:B--2---:R-:W-:Y:S02]  /*0670*/  IADD3 R15, -R0, R6, RZ ;  /* 0x00000006000f7210 */ /* 0x004fe40007ffe1ff */
.L_x_399:
[----:B--2---:R2:W3:Y:S04]  /*0680*/  @P4 LDG.E R6, [R4.64] ;  /* 0x0000000c04064981 */ /* 0x0044e8000c1e1900 */
[----:B------:R2:W3:Y:S01]  /*0690*/  @P4 LDG.E R3, [R4.64+0x4] ;  /* 0x0000040c04034981 */ /* 0x0004e2000c1e1900 */
[----:B-1----:R-:W-:Y:S01]  /*06a0*/  IMAD.MOV.U32 R0, RZ, RZ, c[0x0][0x2c4] ;  /* 0x0000b100ff007624 */ /* 0x002fe200078e00ff */
[----:B------:R-:W-:Y:S01]  /*06b0*/  ISETP.NE.U32.AND P0, PT, RZ, c[0x0][0x378], PT ;  /* 0x0000de00ff007a0c */ /* 0x000fe20003f05070 */
[----:B-----5:R-:W-:-:S03]  /*06c0*/  IMAD.MOV.U32 R157, RZ, RZ, R15 ;  /* 0x000000ffff9d7224 */ /* 0x020fc600078e000f */
[----:B------:R-:W-:Y:S01]  /*06d0*/  ISETP.NE.AND P2, PT, R0, 0x1, PT ;  /* 0x000000010000780c */ /* 0x000fe20003f45270 */
[----:B------:R-:W-:Y:S01]  /*06e0*/  IMAD.MOV.U32 R196, RZ, RZ, R12 ;  /* 0x000000ffffc47224 */ /* 0x000fe200078e000c */
[----:B------:R-:W-:Y:S01]  /*06f0*/  ISETP.NE.AND.EX P0, PT, RZ, c[0x0][0x37c], PT, P0 ;  /* 0x0000df00ff007a0c */ /* 0x000fe20003f05300 */
[----:B------:R-:W-:Y:S01]  /*0700*/  IMAD.MOV.U32 R7, RZ, RZ, c[0x0][0x32c] ;  /* 0x0000cb00ff077624 */ /* 0x000fe200078e00ff */
[----:B------:R-:W-:-:S04]  /*0710*/  LOP3.LUT R153, R153, 0xffffefff, RZ, 0xc0, !PT ;  /* 0xffffefff99997812 */ /* 0x000fc800078ec0ff */
[----:B------:R-:W-:-:S05]  /*0720*/  ISETP.GE.AND P1, PT, R7, 0x1, PT ;  /* 0x000000010700780c */ /* 0x000fca0003f26270 */
[----:B------:R-:W-:Y:S02]  /*0730*/  @P2 IADD3 R0, R196, 0x7f, RZ ;  /* 0x0000007fc4002810 */ /* 0x000fe40007ffe0ff */
[----:B------:R-:W-:Y:S01]  /*0740*/  @P2 LOP3.LUT R153, R153, 0x1000, RZ, 0xfc, !PT ;  /* 0x0000100099992812 */ /* 0x000fe200078efcff */
[----:B--2---:R-:W-:-:S03]  /*0750*/  @P0 IMAD.WIDE R4, R22, R14, c[0x0][0x378] ;  /* 0x0000de0016040625 */ /* 0x004fc600078e020e */
[----:B------:R-:W-:Y:S02]  /*0760*/  LOP3.LUT R153, R153, 0xfffffbff, RZ, 0xc0, !PT ;  /* 0xfffffbff99997812 */ /* 0x000fe400078ec0ff */
[----:B------:R1:W5:Y:S02]  /*0770*/  @P0 LDG.E R157, [R4.64] ;  /* 0x0000000c049d0981 */ /* 0x000364000c1e1900 */
[----:B------:R-:W-:Y:S01]  /*0780*/  @P1 LOP3.LUT R153, R153, 0x400, RZ, 0xfc, !PT ;  /* 0x0000040099991812 */ /* 0x000fe200078efcff */
[----:B---3--:R-:W-:Y:S02]  /*0790*/  @P4 IMAD.IADD R2, R3, 0x1, -R6 ;  /* 0x0000000103024824 */ /* 0x008fe400078e0a06 */
[----:B------:R-:W-:Y:S02]  /*07a0*/  IMAD.IADD R6, R15, 0x1, -R16 ;  /* 0x000000010f067824 */ /* 0x000fe400078e0a10 */
[----:B------:R-:W-:Y:S01]  /*07b0*/  @P2 IMAD.HI.U32 R3, R0, c[0x0][0x2c8], RZ ;  /* 0x0000b20000032a27 */ /* 0x000fe200078e00ff */
[----:B------:R-:W-:-:S03]  /*07c0*/  IADD3 R0, R12, 0x7f, RZ ;  /* 0x0000007f0c007810 */ /* 0x000fc60007ffe0ff */
[----:B------:R-:W-:Y:S01]  /*07d0*/  IMAD.IADD R8, R6, 0x1, R2 ;  /* 0x0000000106087824 */ /* 0x000fe200078e0202 */
[----:B------:R-:W-:-:S04]  /*07e0*/  @P2 SHF.R.U32.HI R0, RZ, c[0x0][0x2cc], R3 ;  /* 0x0000b300ff002a19 */ /* 0x000fc80000011603 */
[----:B------:R2:W-:Y:S01]  /*07f0*/  STL [R1+0x14], R8 ;  /* 0x0000140801007387 */ /* 0x0005e20000100800 */
[----:B------:R-:W-:-:S05]  /*0800*/  IADD3 R154, R8, 0x1, -R10 ;  /* 0x00000001089a7810 */ /* 0x000fca0007ffe80a */
[----:B------:R-:W-:-:S05]  /*0810*/  IMAD.IADD R0, R154, 0x1, R0 ;  /* 0x000000019a007824 */ /* 0x000fca00078e0200 */
[----:B-1----:R-:W-:Y:S01]  /*0820*/  IADD3 R5, R0, c[0x0][0x328], RZ ;  /* 0x0000ca0000057a10 */ /* 0x002fe20007ffe0ff */
        /* <DEDUP_REMOVED lines=10> */
.L_x_401:
[----:B------:R-:W-:-:S13]  /*08d0*/  ISETP.NE.AND P0, PT, R7, 0x1, PT ;  /* 0x000000010700780c */ /* 0x000fda0003f05270 */
[----:B------:R-:W-:-:S05]  /*08e0*/  @P0 IMAD.HI.U32 R0, R3, c[0x0][0x330], RZ ;  /* 0x0000cc0003000a27 */ /* 0x000fca00078e00ff */
[----:B------:R-:W-:-:S05]  /*08f0*/  @P0 SHF.R.U32.HI R3, RZ, c[0x0][0x334], R0 ;  /* 0x0000cd00ff030a19 */ /* 0x000fca0000011600 */
.L_x_402:
[----:B------:R-:W-:-:S05]  /*0900*/  IMAD R3, R3, R7, c[0x0][0x32c] ;  /* 0x0000cb0003037624 */ /* 0x000fca00078e0207 */
[----:B------:R-:W-:Y:S02]  /*0910*/  IMNMX R5, R5, R3, PT ;  /* 0x0000000305057217 */ /* 0x000fe40003800200 */
.L_x_400:
[----:B------:R-:W-:Y:S01]  /*0920*/  IADD3 R3, R8, 0x2f, RZ ;  /* 0x0000002f08037810 */ /* 0x000fe20007ffe0ff */
[----:B------:R-:W-:-:S04]  /*0930*/  @P2 IMAD.HI.U32 R4, R196, c[0x0][0x2c8], RZ ;  /* 0x0000b200c4042a27 */ /* 0x000fc800078e00ff */
[----:B------:R-:W-:Y:S01]  /*0940*/  IMAD.MOV.U32 R0, RZ, RZ, R196 ;  /* 0x000000ffff007224 */ /* 0x000fe200078e00c4 */
[----:B------:R-:W-:Y:S01]  /*0950*/  @P2 SHF.R.U32.HI R0, RZ, c[0x0][0x2cc], R4 ;  /* 0x0000b300ff002a19 */ /* 0x000fe20000011604 */
[----:B------:R-:W-:-:S04]  /*0960*/  IMAD.HI R3, R3, 0x2aaaaaab, RZ ;  /* 0x2aaaaaab03037827 */ /* 0x000fc800078e02ff */
[----:B------:R-:W-:Y:S01]  /*0970*/  IMAD.IADD R248, R8, 0x1, -R10 ;  /* 0x0000000108f87824 */ /* 0x000fe200078e0a0a */
[----:B------:R-:W-:-:S03]  /*0980*/  SHF.R.U32.HI R4, RZ, 0x1f, R3 ;  /* 0x0000001fff047819 */ /* 0x000fc60000011603 */
[----:B------:R-:W-:Y:S01]  /*0990*/  IMAD.IADD R0, R248, 0x1, R0 ;  /* 0x00000001f8007824 */ /* 0x000fe200078e0200 */
[----:B------:R-:W-:-:S04]  /*09a0*/  LEA.HI.SX32 R155, R3, R4, 0x1d ;  /* 0x00000004039b7211 */ /* 0x000fc800078feaff */
[----:B------:R-:W-:Y:S01]  /*09b0*/  IADD3 R4, R0, -c[0x0][0x324], RZ ;  /* 0x8000c90000047a10 */ /* 0x000fe20007ffe0ff */
        /* <DEDUP_REMOVED lines=9> */
.L_x_404:
[----:B------:R-:W-:-:S13]  /*0a50*/  ISETP.NE.AND P0, PT, R7, 0x1, PT ;  /* 0x000000010700780c */ /* 0x000fda0003f05270 */
[----:B------:R-:W-:-:S05]  /*0a60*/  @P0 IMAD.HI.U32 R3, R0, c[0x0][0x330], RZ ;  /* 0x0000cc0000030a27 */ /* 0x000fca00078e00ff */
[----:B------:R-:W-:-:S05]  /*0a70*/  @P0 SHF.R.U32.HI R0, RZ, c[0x0][0x334], R3 ;  /* 0x0000cd00ff000a19 */ /* 0x000fca0000011603 */
.L_x_405:
[----:B------:R-:W-:-:S05]  /*0a80*/  IMAD R0, R0, c[0x0][0x32c], RZ ;  /* 0x0000cb0000007a24 */ /* 0x000fca00078e02ff */
[----:B------:R-:W-:-:S04]  /*0a90*/  IMNMX R4, R4, R0, !PT ;  /* 0x0000000004047217 */ /* 0x000fc80007800200 */
.L_x_403:
[----:B------:R-:W-:Y:S01]  /*0aa0*/  IADD3 R3, R5, 0x2f, RZ ;  /* 0x0000002f05037810 */ /* 0x000fe20007ffe0ff */
[----:B------:R-:W-:-:S04]  /*0ab0*/  IMAD.HI R0, R4, 0x2aaaaaab, RZ ;  /* 0x2aaaaaab04007827 */ /* 0x000fc800078e02ff */
[----:B------:R-:W-:Y:S01]  /*0ac0*/  IMAD.HI R4, R3, 0x2aaaaaab, RZ ;  /* 0x2aaaaaab03047827 */ /* 0x000fe200078e02ff */
[----:B------:R-:W-:-:S04]  /*0ad0*/  SHF.R.U32.HI R3, RZ, 0x1f, R0 ;  /* 0x0000001fff037819 */ /* 0x000fc80000011600 */
[----:B------:R-:W-:Y:S02]  /*0ae0*/  SHF.R.U32.HI R5, RZ, 0x1f, R4 ;  /* 0x0000001fff057819 */ /* 0x000fe40000011604 */
[----:B------:R-:W-:Y:S02]  /*0af0*/  LEA.HI.SX32 R0, R0, R3, 0x1d ;  /* 0x0000000300007211 */ /* 0x000fe400078feaff */
[----:B------:R-:W-:Y:S02]  /*0b00*/  LEA.HI.SX32 R4, R4, R5, 0x1d ;  /* 0x0000000504047211 */ /* 0x000fe400078feaff */
[----:B------:R-:W-:Y:S02]  /*0b10*/  IMNMX R3, RZ, R0, !PT ;  /* 0x00000000ff037217 */ /* 0x000fe40007800200 */
[----:B------:R-:W-:-:S03]  /*0b20*/  IMNMX R0, R4, R155, PT ;  /* 0x0000009b04007217 */ /* 0x000fc60003800200 */
[--C-:B------:R-:W-:Y:S02]  /*0b30*/  IMAD R3, R3, 0x30, -R6.reuse ;  /* 0x0000003003037824 */ /* 0x100fe400078e0a06 */
[----:B------:R-:W-:-:S03]  /*0b40*/  IMAD R0, R0, 0x30, -R6 ;  /* 0x0000003000007824 */ /* 0x000fc600078e0a06 */
[----:B------:R-:W-:Y:S02]  /*0b50*/  IMNMX R3, RZ, R3, !PT ;  /* 0x00000003ff037217 */ /* 0x000fe40007800200 */
[----:B------:R-:W-:-:S03]  /*0b60*/  IMNMX R0, R0, R2, PT ;  /* 0x0000000200007217 */ /* 0x000fc60003800200 */
[----:B------:R-:W-:Y:S01]  /*0b70*/  IMAD.WIDE.U32 R4, R3, -0x55555555, RZ ;  /* 0xaaaaaaab03047825 */ /* 0x000fe200078e00ff */
[----:B------:R-:W-:-:S04]  /*0b80*/  ISETP.GT.AND P0, PT, R0, R3, PT ;  /* 0x000000030000720c */ /* 0x000fc80003f04270 */
[----:B------:R-:W-:-:S05]  /*0b90*/  SHF.R.U32.HI R149, RZ, 0x5, R5 ;  /* 0x00000005ff957819 */ /* 0x000fca0000011605 */
[----:B------:R-:W-:-:S04]  /*0ba0*/  IMAD.MOV.U32 R6, RZ, RZ, R149 ;  /* 0x000000ffff067224 */ /* 0x000fc800078e0095 */
[----:B------:R-:W-:-:S05]  /*0bb0*/  @P0 IADD3 R0, R0, 0x2f, RZ ;  /* 0x0000002f00000810 */ /* 0x000fca0007ffe0ff */
[----:B------:R-:W-:-:S05]  /*0bc0*/  @P0 IMAD.HI R0, R0, 0x2aaaaaab, RZ ;  /* 0x2aaaaaab00000827 */ /* 0x000fca00078e02ff */
[----:B------:R-:W-:-:S04]  /*0bd0*/  @P0 SHF.R.U32.HI R3, RZ, 0x1f, R0 ;  /* 0x0000001fff030819 */ /* 0x000fc80000011600 */
[----:B------:R-:W-:-:S04]  /*0be0*/  @P0 LEA.HI.SX32 R6, R0, R3, 0x1d ;  /* 0x0000000300060211 */ /* 0x000fc800078feaff */
[----:B------:R-:W-:-:S13]  /*0bf0*/  ISETP.GT.AND P0, PT, R6, R149, PT ;  /* 0x000000950600720c */ /* 0x000fda0003f04270 */
[----:B------:R-:W-:Y:S05]  /*0c00*/  @!P0 BRA `(.L_x_406) ;  /* 0x0000572000008947 */ /* 0x000fea0003800000 */
[----:B------:R-:W-:Y:S02]  /*0c10*/  ISETP.NE.U32.AND P0, PT, RZ, c[0x0][0x340], PT ;  /* 0x0000d000ff007a0c */ /* 0x000fe40003f05070 */
[----:B------:R-:W-:Y:S02]  /*0c20*/  SHF.R.S32.HI R20, RZ, 0x1f, R21 ;  /* 0x0000001fff147819 */ /* 0x000fe40000011415 */
[----:B------:R-:W-:Y:S01]  /*0c30*/  SHF.R.S32.HI R3, RZ, 0x1f, R13 ;  /* 0x0000001fff037819 */ /* 0x000fe2000001140d */
[----:B------:R-:W-:Y:S01]  /*0c40*/  UMOV UR6, 0x30 ;  /* 0x0000003000067882 */ /* 0x000fe20000000000 */
[----:B------:R-:W-:Y:S01]  /*0c50*/  ISETP.NE.AND.EX P2, PT, RZ, c[0x0][0x344], PT, P0 ;  /* 0x0000d100ff007a0c */ /* 0x000fe20003f45300 */
[----:B------:R-:W-:-:S12]  /*0c60*/  ULDC.64 UR4, c[0x0][0x238] ;  /* 0x00008e0000047ab9 */ /* 0x000fd80000000a00 */
[----:B------:R-:W-:-:S05]  /*0c70*/  @P2 IMAD.WIDE R4, R22, R14, c[0x0][0x340] ;  /* 0x0000d00016042625 */ /* 0x000fca00078e020e */
[----:B------:R1:W3:Y:S01]  /*0c80*/  @P2 LDG.E R18, [R4.64] ;  /* 0x0000000c04122981 */ /* 0x0002e2000c1e1900 */
[----:B------:R-:W-:Y:S01]  /*0c90*/  LEA.HI R16, R20, R21, RZ, 0x2 ;  /* 0x0000001514107211 */ /* 0x000fe200078f10ff */
[----:B------:R-:W-:Y:S01]  /*0ca0*/  UIMAD.WIDE.U32 UR10, UR6, UR4, URZ ;  /* 0x00000004060a72a5 */ /* 0x000fe2000f8e003f */
[----:B------:R-:W-:Y:S01]  /*0cb0*/  IADD3 R45, R6, -0x1, RZ ;  /* 0xffffffff062d7810 */ /* 0x000fe20007ffe0ff */
[----:B------:R-:W-:Y:S01]  /*0cc0*/  UIMAD UR7, UR6, UR5, URZ ;  /* 0x00000005060772a4 */ /* 0x000fe2000f8e023f */
[----:B------:R-:W-:Y:S01]  /*0cd0*/  LOP3.LUT R0, R16, 0x1ffffffc, RZ, 0xc0, !PT ;  /* 0x1ffffffc10007812 */ /* 0x000fe200078ec0ff */
[----:B------:R-:W-:Y:S01]  /*0ce0*/  USHF.L.U32 UR8, UR4, 0x5, URZ ;  /* 0x0000000504087899 */ /* 0x000fe2000800063f */
[----:B------:R-:W-:Y:S01]  /*0cf0*/  SHF.R.S32.HI R120, RZ, 0x2, R16 ;  /* 0x00000002ff787819 */ /* 0x000fe20000011410 */
[----:B------:R-:W-:Y:S01]  /*0d00*/  UIADD3 UR7, UR11, UR7, URZ ;  /* 0x000000070b077290 */ /* 0x000fe2000fffe03f */
[----:B------:R-:W-:Y:S01]  /*0d10*/  SHF.R.S32.HI R6, RZ, 0x1f, R45 ;  /* 0x0000001fff067819 */ /* 0x000fe2000001142d */
[----:B------:R-:W-:Y:S01]  /*0d20*/  IMAD.IADD R0, R21, 0x1, -R0 ;  /* 0x0000000115007824 */ /* 0x000fe200078e0a00 */
[----:B------:R-:W-:Y:S01]  /*0d30*/  IADD3 R118, P0, R120, R13, RZ ;  /* 0x0000000d78767210 */ /* 0x000fe20007f1e0ff */
[----:B------:R-:W-:Y:S01]  /*0d40*/  UMOV UR9, 0x5 ;  /* 0x0000000500097882 */ /* 0x000fe20000000000 */
[----:B------:R-:W-:Y:S01]  /*0d50*/  SHF.R.S32.HI R12, RZ, 0x1f, R22 ;  /* 0x0000001fff0c7819 */ /* 0x000fe20000011416 */
[----:B--2---:R-:W-:Y:S01]  /*0d60*/  IMAD.SHL.U32 R8, R0, 0x8, RZ ;  /* 0x0000000800087824 */ /* 0x004fe200078e00ff */
[----:B------:R-:W-:Y:S01]  /*0d70*/  LEA.HI.X.SX32 R119, R120, R3, 0x1, P0 ;  /* 0x0000000378777211 */ /* 0x000fe200000f0eff */
[----:B------:R-:W-:Y:S01]  /*0d80*/  IMAD R3, R29, c[0x0][0x240], RZ ;  /* 0x000090001d037a24 */ /* 0x000fe200078e02ff */
[-C--:B------:R-:W-:Y:S01]  /*0d90*/  LEA.HI R7, R20, R21.reuse, RZ, 0x3 ;  /* 0x0000001514077211 */ /* 0x080fe200078f18ff */
[----:B------:R-:W-:Y:S01]  /*0da0*/  USHF.L.U64.HI UR9, UR4, UR9, UR5 ;  /* 0x0000000904097299 */ /* 0x000fe20008010205 */
[----:B------:R-:W-:Y:S01]  /*0db0*/  SHF.R.S32.HI R9, RZ, 0x1f, R8 ;  /* 0x0000001fff097819 */ /* 0x000fe20000011408 */
[----:B------:R-:W-:Y:S01]  /*0dc0*/  IMAD R0, R119, c[0x0][0x238], RZ ;  /* 0x00008e0077007a24 */ /* 0x000fe200078e02ff */
[----:B------:R-:W-:Y:S01]  /*0dd0*/  SEL R26, R12, RZ, !P4 ;  /* 0x000000ff0c1a7207 */ /* 0x000fe20006000000 */
[----:B------:R-:W-:Y:S01]  /*0de0*/  IMAD R3, R28, c[0x0][0x244], R3 ;  /* 0x000091001c037a24 */ /* 0x000fe200078e0203 */
[----:B------:R-:W-:Y:S01]  /*0df0*/  SHF.R.S32.HI R7, RZ, 0x3, R7 ;  /* 0x00000003ff077819 */ /* 0x000fe20000011407 */
[----:B------:R-:W-:Y:S01]  /*0e00*/  IMAD R0, R118, c[0x0][0x23c], R0 ;  /* 0x00008f0076007a24 */ /* 0x000fe200078e0200 */
[----:B------:R-:W-:Y:S01]  /*0e10*/  SEL R114, R22, RZ, !P4 ;  /* 0x000000ff16727207 */ /* 0x000fe20006000000 */
[----:B-1----:R-:W-:Y:S01]  /*0e20*/  IMAD.WIDE.U32 R4, R118, c[0x0][0x238], R8 ;  /* 0x00008e0076047a25 */ /* 0x002fe200078e0008 */
[----:B------:R-:W-:Y:S01]  /*0e30*/  LEA.HI R13, R16, R120, RZ, 0x1 ;  /* 0x00000078100d7211 */ /* 0x000fe200078f08ff */
[----:B------:R-:W-:Y:S01]  /*0e40*/  ULDC.64 UR4, c[0x0][0x280] ;  /* 0x0000a00000047ab9 */ /* 0x000fe20000000a00 */
[----:B------:R-:W-:Y:S01]  /*0e50*/  ISETP.GE.AND P6, PT, R8, c[0x0][0x1d4], PT ;  /* 0x0000750008007a0c */ /* 0x000fe20003fc6270 */
[----:B------:R-:W-:Y:S01]  /*0e60*/  IMAD.IADD R5, R5, 0x1, R0 ;  /* 0x0000000105057824 */ /* 0x000fe200078e0200 */
[----:B------:R-:W-:Y:S01]  /*0e70*/  UIMAD.WIDE.U32 UR16, UR6, UR4, URZ ;  /* 0x00000004061072a5 */ /* 0x000fe2000f8e003f */
[C---:B------:R-:W-:Y:S01]  /*0e80*/  IMAD R0, R45.reuse, UR7, RZ ;  /* 0x000000072d007c24 */ /* 0x040fe2000f8e02ff */
[----:B------:R-:W-:Y:S01]  /*0e90*/  UIMAD UR14, UR6, UR5, URZ ;  /* 0x00000005060e72a4 */ /* 0x000fe2000f8e023f */
[----:B------:R-:W-:Y:S01]  /*0ea0*/  IMAD.WIDE.U32 R4, R28, c[0x0][0x240], R4 ;  /* 0x000090001c047a25 */ /* 0x000fe200078e0004 */
[----:B------:R-:W-:Y:S01]  /*0eb0*/  P2R R99, PR, RZ, 0x40 ;  /* 0x00000040ff637803 */ /* 0x000fe20000000000 */
[----:B------:R-:W-:Y:S01]  /*0ec0*/  ULDC.64 UR4, c[0x0][0x290] ;  /* 0x0000a40000047ab9 */ /* 0x000fe20000000a00 */
[----:B------:R-:W-:Y:S01]  /*0ed0*/  IADD3 R112, -R120, 0x30, RZ ;  /* 0x0000003078707810 */ /* 0x000fe20007ffe1ff */
[----:B------:R-:W-:Y:S01]  /*0ee0*/  IMAD R14, R6, UR10, R0 ;  /* 0x0000000a060e7c24 */ /* 0x000fe2000f8e0200 */
[----:B------:R-:W-:Y:S01]  /*0ef0*/  LEA.HI R6, R20, R21, RZ, 0x5 ;  /* 0x0000001514067211 */ /* 0x000fe200078f28ff */
[----:B------:R-:W-:Y:S01]  /*0f00*/  IMAD R0, R45, -0x30, R2 ;  /* 0xffffffd02d007824 */ /* 0x000fe200078e0202 */
[----:B------:R-:W-:Y:S01]  /*0f10*/  UIMAD.WIDE.U32 UR18, UR6, UR4, URZ ;  /* 0x00000004061272a5 */ /* 0x000fe2000f8e003f */
[----:B------:R-:W-:Y:S01]  /*0f20*/  IMAD.IADD R5, R5, 0x1, R3 ;  /* 0x0000000105057824 */ /* 0x000fe200078e0203 */
[----:B------:R-:W-:Y:S01]  /*0f30*/  UIMAD UR5, UR6, UR5, URZ ;  /* 0x00000005060572a4 */ /* 0x000fe2000f8e023f */
[----:B------:R-:W-:Y:S01]  /*0f40*/  IMAD.SHL.U32 R6, R6, 0x8, RZ ;  /* 0x0000000806067824 */ /* 0x000fe200078e00ff */
[----:B------:R-:W-:Y:S01]  /*0f50*/  IMNMX R3, R0, 0x30, PT ;  /* 0x0000003000037817 */ /* 0x000fe20003800200 */
[----:B------:R-:W-:Y:S01]  /*0f60*/  IMAD R0, R26, c[0x0][0x248], RZ ;  /* 0x000092001a007a24 */ /* 0x000fe200078e02ff */
[----:B------:R-:W-:Y:S01]  /*0f70*/  UIADD3 UR14, UR17, UR14, URZ ;  /* 0x0000000e110e7290 */ /* 0x000fe2000fffe03f */
[----:B------:R-:W-:Y:S01]  /*0f80*/  IMAD.WIDE.U32 R126, R114, c[0x0][0x248], R4 ;  /* 0x00009200727e7a25 */ /* 0x000fe200078e0004 */
[----:B------:R-:W-:Y:S01]  /*0f90*/  LOP3.LUT R11, R6, 0xffffff00, RZ, 0xc0, !PT ;  /* 0xffffff00060b7812 */ /* 0x000fe200078ec0ff */
[----:B------:R-:W-:-:S02]  /*0fa0*/  UIADD3 UR5, UR19, UR5, URZ ;  /* 0x0000000513057290 */ /* 0x000fc4000fffe03f */
[----:B------:R-:W-:Y:S01]  /*0fb0*/  IMAD.IADD R10, R3, 0x1, -R120 ;  /* 0x00000001030a7824 */ /* 0x000fe200078e0a78 */
[----:B------:R-:W-:Y:S01]  /*0fc0*/  LOP3.LUT R3, R13, 0x7fffffe, RZ, 0xc0, !PT ;  /* 0x07fffffe0d037812 */ /* 0x000fe200078ec0ff */
[----:B------:R-:W-:Y:S01]  /*0fd0*/  IMAD.SHL.U32 R6, R7, 0x40, RZ ;  /* 0x0000004007067824 */ /* 0x000fe200078e00ff */
[----:B------:R-:W-:Y:S01]  /*0fe0*/  ULDC.U8 UR4, c[0x0][0x298] ;  /* 0x0000a60000047ab9 */ /* 0x000fe20000000000 */
[----:B------:R-:W-:Y:S01]  /*0ff0*/  IMAD R7, R114, c[0x0][0x24c], R0 ;  /* 0x0000930072077a24 */ /* 0x000fe200078e0200 */
[----:B------:R-:W-:Y:S01]  /*1000*/  ISETP.GE.AND P1, PT, R10, 0x1, PT ;  /* 0x000000010a00780c */ /* 0x000fe20003f26270 */
[----:B------:R-:W-:Y:S01]  /*1010*/  IMAD.IADD R4, R120, 0x1, -R3 ;  /* 0x0000000178047824 */ /* 0x000fe200078e0a03 */
[----:B------:R-:W-:Y:S01]  /*1020*/  LOP3.LUT R0, R6, 0xc0, RZ, 0xc0, !PT ;  /* 0x000000c006007812 */ /* 0x000fe200078ec0ff */
[----:B------:R-:W-:Y:S02]  /*1030*/  IMAD.IADD R123, R127, 0x1, R7 ;  /* 0x000000017f7b7824 */ /* 0x000fe400078e0207 */
[----:B------:R-:W-:Y:S01]  /*1040*/  IMAD.MOV.U32 R122, RZ, RZ, R126 ;  /* 0x000000ffff7a7224 */ /* 0x000fe200078e007e */
[----:B------:R-:W-:Y:S01]  /*1050*/  LOP3.LUT R5, R0, 0x18, R8, 0xf8, !PT ;  /* 0x0000001800057812 */ /* 0x000fe200078ef808 */
[----:B------:R-:W-:Y:S01]  /*1060*/  IMAD R11, R4, 0x20, R11 ;  /* 0x00000020040b7824 */ /* 0x000fe200078e020b */
[----:B------:R-:W-:Y:S01]  /*1070*/  SHF.R.U32.HI R3, RZ, 0x3, R0 ;  /* 0x00000003ff037819 */ /* 0x000fe20000011600 */
[----:B------:R-:W-:Y:S01]  /*1080*/  IMAD.WIDE.U32 R6, R45, UR10, R122 ;  /* 0x0000000a2d067c25 */ /* 0x000fe2000f8e007a */
[----:B------:R-:W-:-:S02]  /*1090*/  IADD3 R0, R8, 0x20, RZ ;  /* 0x0000002008007810 */ /* 0x000fc40007ffe0ff */
[----:B------:R-:W-:Y:S01]  /*10a0*/  LOP3.LUT R5, R5, R3, RZ, 0x3c, !PT ;  /* 0x0000000305057212 */ /* 0x000fe200078e3cff */
[----:B------:R-:W-:Y:S01]  /*10b0*/  IMAD.IADD R3, R7, 0x1, R14 ;  /* 0x0000000107037824 */ /* 0x000fe200078e020e */
[----:B------:R-:W-:Y:S01]  /*10c0*/  ISETP.GE.AND P5, PT, R0, c[0x0][0x1d4], PT ;  /* 0x0000750000007a0c */ /* 0x000fe20003fa6270 */
[----:B------:R-:W-:Y:S01]  /*10d0*/  IMAD.IADD R152, R17, 0x1, R15 ;  /* 0x0000000111987824 */ /* 0x000fe200078e020f */
[----:B------:R-:W-:Y:S01]  /*10e0*/  IADD3 R0, R8, 0x40, RZ ;  /* 0x0000004008007810 */ /* 0x000fe20007ffe0ff */
[----:B------:R-:W-:Y:S01]  /*10f0*/  IMAD.WIDE.U32 R160, R28, c[0x0][0x210], RZ ;  /* 0x000084001ca07a25 */ /* 0x000fe200078e00ff */
[----:B------:R-:W-:Y:S02]  /*1100*/  @P1 LEA R4, P0, R6, c[0x0][0x220], 0x1 ;  /* 0x0000880006041a11 */ /* 0x000fe400078008ff */
[----:B------:R-:W-:Y:S01]  /*1110*/  ISETP.GE.AND P3, PT, R0, c[0x0][0x1d4], PT ;  /* 0x0000750000007a0c */ /* 0x000fe20003f66270 */
[----:B------:R-:W-:Y:S01]  /*1120*/  IMAD.IADD R0, R11, 0x1, R5 ;  /* 0x000000010b007824 */ /* 0x000fe200078e0205 */
[----:B------:R-:W-:Y:S01]  /*1130*/  @P1 LEA.HI.X R5, R6, c[0x0][0x224], R3, 0x1, P0 ;  /* 0x0000890006051a11 */ /* 0x000fe200000f0c03 */
[----:B------:R-:W-:Y:S01]  /*1140*/  IMAD.WIDE.U32 R162, R28, c[0x0][0x1e8], RZ ;  /* 0x00007a001ca27a25 */ /* 0x000fe200078e00ff */
[----:B------:R-:W-:-:S02]  /*1150*/  ISETP.GT.AND P0, PT, R10, 0x20, PT ;  /* 0x000000200a00780c */ /* 0x000fc40003f04270 */
[-C--:B------:R-:W-:Y:S01]  /*1160*/  LEA.HI R10, R21, R21.reuse, RZ, 0x1 ;  /* 0x00000015150a7211 */ /* 0x080fe200078f08ff */
[----:B------:R-:W-:Y:S01]  /*1170*/  IMAD.SHL.U32 R88, R0, 0x2, RZ ;  /* 0x0000000200587824 */ /* 0x000fe200078e00ff */
[----:B------:R-:W-:Y:S01]  /*1180*/  SHF.R.S32.HI R11, RZ, 0x1f, R16 ;  /* 0x0000001fff0b7819 */ /* 0x000fe20000011410 */
[----:B------:R-:W-:Y:S01]  /*1190*/  IMAD.MOV.U32 R158, RZ, RZ, c[0x0][0x2b8] ;  /* 0x0000ae00ff9e7624 */ /* 0x000fe200078e00ff */
[----:B------:R-:W-:Y:S01]  /*11a0*/  SHF.R.S32.HI R39, RZ, 0x1, R10 ;  /* 0x00000001ff277819 */ /* 0x000fe2000001140a */
[----:B------:R-:W-:Y:S01]  /*11b0*/  IMAD.MOV.U32 R156, RZ, RZ, c[0x0][0x27c] ;  /* 0x00009f00ff9c7624 */ /* 0x000fe200078e00ff */
[----:B------:R-:W-:Y:S01]  /*11c0*/  @!PT LDS RZ, [RZ] ;  /* 0x00000000fffff984 */ /* 0x000fe20000000800 */
[----:B------:R-:W-:Y:S01]  /*11d0*/  @!PT LDS RZ, [RZ] ;  /* 0x00000000fffff984 */ /* 0x000fe20000000800 */
[----:B------:R-:W-:Y:S01]  /*11e0*/  @!PT LDS RZ, [RZ] ;  /* 0x00000000fffff984 */ /* 0x000fe20000000800 */
[----:B------:R1:W-:Y:S01]  /*11f0*/  @P1 LDGSTS.E.BYPASS.LTC128B.128 [R88+0x3c80], [R4.64], !P6 ;  /* 0x03c8000004581fae */ /* 0x0003e2000f101d4c */
[----:B------:R-:W-:Y:S01]  /*1200*/  LEA.HI R7, R20, R21, RZ, 0x4 ;  /* 0x0000001514077211 */ /* 0x000fe200078f20ff */
[----:B------:R-:W-:Y:S01]  /*1210*/  IMAD.MOV.U32 R77, RZ, RZ, c[0x0][0x27c] ;  /* 0x00009f00ff4d7624 */ /* 0x000fe200078e00ff */
[C---:B------:R-:W-:Y:S01]  /*1220*/  LEA.HI R0, R10.reuse, R39, RZ, 0x1 ;  /* 0x000000270a007211 */ /* 0x040fe200078f08ff */
[----:B------:R1:W-:Y:S01]  /*1230*/  @P1 LDGSTS.E.BYPASS.LTC128B.128 [R88+0x4880], [R4.64+0x40], !P5 ;  /* 0x0488004004581fae */ /* 0x0003e2000e901d4c */
[----:B------:R-:W-:Y:S01]  /*1240*/  LOP3.LUT R10, R10, 0xfffffffe, RZ, 0xc0, !PT ;  /* 0xfffffffe0a0a7812 */ /* 0x000fe200078ec0ff */
[----:B------:R-:W-:Y:S01]  /*1250*/  IMAD.SHL.U32 R7, R7, 0x10, RZ ;  /* 0x0000001007077824 */ /* 0x000fe200078e00ff */
[----:B------:R-:W-:Y:S01]  /*1260*/  LOP3.LUT R0, R0, 0x7fffffe, RZ, 0xc0, !PT ;  /* 0x07fffffe00007812 */ /* 0x000fe200078ec0ff */
[----:B------:R1:W-:Y:S01]  /*1270*/  @P1 LDGSTS.E.BYPASS.LTC128B.128 [R88+0x5480], [R4.64+0x80], !P3 ;  /* 0x0548008004581fae */ /* 0x0003e2000d901d4c */
[----:B------:R-:W-:Y:S01]  /*1280*/  @P0 IADD3 R6, P1, R6, UR8, RZ ;  /* 0x0000000806060c10 */ /* 0x000fe2000ff3e0ff */
[----:B------:R-:W-:Y:S01]  /*1290*/  IMAD.SHL.U32 R77, R77, 0x2, RZ ;  /* 0x000000024d4d7824 */ /* 0x000fe200078e00ff */
[----:B------:R-:W-:Y:S01]  /*12a0*/  LOP3.LUT R7, R7, 0xffffff00, RZ, 0xc0, !PT ;  /* 0xffffff0007077812 */ /* 0x000fe200078ec0ff */
[----:B------:R-:W-:Y:S01]  /*12b0*/  IMAD.IADD R0, R39, 0x1, -R0 ;  /* 0x0000000127007824 */ /* 0x000fe200078e0a00 */
[----:B------:R-:W-:-:S02]  /*12c0*/  SHF.R.S32.HI R20, RZ, 0x1f, R39 ;  /* 0x0000001fff147819 */ /* 0x000fc40000011427 */
[----:B------:R-:W-:Y:S01]  /*12d0*/  P2R R116, PR, RZ, 0x8 ;  /* 0x00000008ff747803 */ /* 0x000fe20000000000 */
[----:B------:R-:W-:Y:S01]  /*12e0*/  IMAD R7, R0, 0x20, R7 ;  /* 0x0000002000077824 */ /* 0x000fe200078e0207 */
[----:B------:R-:W-:Y:S01]  /*12f0*/  P2R R117, PR, RZ, 0x20 ;  /* 0x00000020ff757803 */ /* 0x000fe20000000000 */
[----:B------:R-:W-:Y:S01]  /*1300*/  IMAD R0, R20, c[0x0][0x280], RZ ;  /* 0x0000a00014007a24 */ /* 0x000fe200078e02ff */
[----:B------:R-:W-:Y:S01]  /*1310*/  ISETP.NE.AND P4, PT, R158, 0x1, PT ;  /* 0x000000019e00780c */ /* 0x000fe20003f85270 */
[----:B------:R-:W-:Y:S02]  /*1320*/  IMAD R20, R20, c[0x0][0x290], RZ ;  /* 0x0000a40014147a24 */ /* 0x000fe400078e02ff */
[C---:B------:R-:W-:Y:S02]  /*1330*/  IMAD R0, R39.reuse, c[0x0][0x284], R0 ;  /* 0x0000a10027007a24 */ /* 0x040fe400078e0200 */
[----:B------:R-:W-:Y:S01]  /*1340*/  IMAD R20, R39, c[0x0][0x294], R20 ;  /* 0x0000a50027147a24 */ /* 0x000fe200078e0214 */
[----:B-1----:R-:W-:Y:S01]  /*1350*/  @P0 IADD3.X R5, R3, UR9, RZ, P1, !PT ;  /* 0x0000000903050c10 */ /* 0x002fe20008ffe4ff */
[----:B------:R-:W-:Y:S01]  /*1360*/  IMAD.IADD R3, R21, 0x1, -R10 ;  /* 0x0000000115037824 */ /* 0x000fe200078e0a0a */
[----:B------:R-:W-:-:S03]  /*1370*/  @P0 LEA R4, P1, R6, c[0x0][0x220], 0x1 ;  /* 0x0000880006040a11 */ /* 0x000fc600078208ff */
[----:B------:R-:W-:Y:S01]  /*1380*/  IMAD.SHL.U32 R36, R3, 0x4, RZ ;  /* 0x0000000403247824 */ /* 0x000fe200078e00ff */
[----:B------:R-:W-:Y:S02]  /*1390*/  @P0 LEA.HI.X R5, R6, c[0x0][0x224], R5, 0x1, P1 ;  /* 0x0000890006050a11 */ /* 0x000fe400008f0c05 */
[----:B------:R-:W-:Y:S02]  /*13a0*/  LEA.HI R6, R11, R120, RZ, 0x2 ;  /* 0x000000780b067211 */ /* 0x000fe400078f10ff */
[--C-:B------:R-:W-:Y:S01]  /*13b0*/  SHF.R.S32.HI R37, RZ, 0x1f, R36.reuse ;  /* 0x0000001fff257819 */ /* 0x100fe20000011424 */
[----:B------:R1:W-:Y:S01]  /*13c0*/  @P0 LDGSTS.E.BYPASS.LTC128B.128 [R88+0x4480], [R4.64], !P6 ;  /* 0x0448000004580fae */ /* 0x0003e2000f101d4c */
[----:B------:R-:W-:Y:S02]  /*13d0*/  LOP3.LUT R6, R6, 0xfffffffc, RZ, 0xc0, !PT ;  /* 0xfffffffc06067812 */ /* 0x000fe400078ec0ff */
[C---:B------:R-:W-:Y:S01]  /*13e0*/  IADD3 R41, R36.reuse, 0x10, RZ ;  /* 0x0000001024297810 */ /* 0x040fe20007ffe0ff */
[----:B------:R-:W-:Y:S01]  /*13f0*/  IMAD.WIDE.U32 R16, R39, c[0x0][0x280], R36 ;  /* 0x0000a00027107a25 */ /* 0x000fe200078e0024 */
[----:B------:R1:W-:Y:S01]  /*1400*/  @P0 LDGSTS.E.BYPASS.LTC128B.128 [R88+0x5080], [R4.64+0x40], !P5 ;  /* 0x0508004004580fae */ /* 0x0003e2000e901d4c */
[----:B------:R-:W-:-:S02]  /*1410*/  IADD3 R40, R36, 0x20, RZ ;  /* 0x0000002024287810 */ /* 0x000fc40007ffe0ff */
[----:B------:R-:W-:Y:S01]  /*1420*/  IMAD.IADD R6, R120, 0x1, -R6 ;  /* 0x0000000178067824 */ /* 0x000fe200078e0a06 */
[----:B------:R1:W-:Y:S01]  /*1430*/  @P0 LDGSTS.E.BYPASS.LTC128B.128 [R88+0x5c80], [R4.64+0x80], !P3 ;  /* 0x05c8008004580fae */ /* 0x0003e2000d901d4c */
[----:B------:R-:W-:Y:S01]  /*1440*/  IMAD.WIDE.U32 R14, R39, c[0x0][0x290], R36 ;  /* 0x0000a400270e7a25 */ /* 0x000fe200078e0024 */
[----:B------:R-:W-:Y:S02]  /*1450*/  IADD3 R44, R36, 0x28, RZ ;  /* 0x00000028242c7810 */ /* 0x000fe40007ffe0ff */
[C---:B------:R-:W-:Y:S01]  /*1460*/  LOP3.LUT P1, RZ, R6.reuse, 0x2, RZ, 0xc0, !PT ;  /* 0x0000000206ff7812 */ /* 0x040fe2000782c0ff */
[----:B------:R-:W-:Y:S01]  /*1470*/  IMAD.SHL.U32 R6, R6, 0x40, RZ ;  /* 0x0000004006067824 */ /* 0x000fe200078e00ff */
[----:B------:R-:W0:Y:S01]  /*1480*/  LDGDEPBAR ;  /* 0x00000000000079af */ /* 0x000e220000000000 */
[----:B------:R-:W-:Y:S01]  /*1490*/  IMAD.IADD R25, R17, 0x1, R0 ;  /* 0x0000000111197824 */ /* 0x000fe200078e0200 */
[----:B------:R-:W-:Y:S01]  /*14a0*/  IADD3 R43, R36, 0x8, RZ ;  /* 0x00000008242b7810 */ /* 0x000fe20007ffe0ff */
[----:B------:R-:W-:Y:S01]  /*14b0*/  IMAD.IADD R17, R15, 0x1, R20 ;  /* 0x000000010f117824 */ /* 0x000fe200078e0214 */
[----:B------:R-:W-:Y:S01]  /*14c0*/  LOP3.LUT R105, R6, 0xc0, RZ, 0xc0, !PT ;  /* 0x000000c006697812 */ /* 0x000fe200078ec0ff */
[----:B------:R-:W-:Y:S01]  /*14d0*/  IMAD R6, R29, c[0x0][0x260], RZ ;  /* 0x000098001d067a24 */ /* 0x000fe200078e02ff */
[C---:B------:R-:W-:Y:S01]  /*14e0*/  IADD3 R42, R36.reuse, 0x18, RZ ;  /* 0x00000018242a7810 */ /* 0x040fe20007ffe0ff */
[C---:B------:R-:W-:Y:S01]  /*14f0*/  IMAD.IADD R31, R36.reuse, 0x1, R41 ;  /* 0x00000001241f7824 */ /* 0x040fe200078e0229 */
[----:B------:R-:W-:Y:S01]  /*1500*/  SHF.R.U32.HI R106, RZ, 0x3, R105 ;  /* 0x00000003ff6a7819 */ /* 0x000fe20000011669 */
[----:B------:R-:W-:Y:S01]  /*1510*/  IMAD.IADD R32, R36, 0x1, R40 ;  /* 0x0000000124207824 */ /* 0x000fe200078e0228 */
[----:B------:R-:W-:Y:S01]  /*1520*/  BAR.SYNC.DEFER_BLOCKING 0x0 ;  /* 0x0000000000007b1d */ /* 0x000fe20000010000 */
[----:B------:R-:W-:Y:S01]  /*1530*/  IMAD R6, R28, c[0x0][0x264], R6 ;  /* 0x000099001c067a24 */ /* 0x000fe200078e0206 */
[----:B------:R-:W-:Y:S01]  /*1540*/  ISETP.GE.AND P0, PT, R156, 0x1, PT ;  /* 0x000000019c00780c */ /* 0x000fe20003f06270 */
[----:B------:R-:W-:Y:S01]  /*1550*/  IMAD.MOV.U32 R24, RZ, RZ, R16 ;  /* 0x000000ffff187224 */ /* 0x000fe200078e0010 */
[----:B------:R-:W-:Y:S01]  /*1560*/  ISETP.GE.AND P3, PT, R32, c[0x0][0x27c], PT ;  /* 0x00009f0020007a0c */ /* 0x000fe20003f66270 */
[----:B------:R-:W-:-:S02]  /*1570*/  IMAD.MOV.U32 R16, RZ, RZ, R14 ;  /* 0x000000ffff107224 */ /* 0x000fc400078e000e */
[----:B-----5:R-:W-:-:S04]  /*1580*/  IMAD.WIDE.U32 R132, R157, c[0x0][0x280], R24 ;  /* 0x0000a0009d847a25 */ /* 0x020fc800078e0018 */
[----:B------:R-:W-:Y:S01]  /*1590*/  IMAD.WIDE.U32 R130, R157, c[0x0][0x290], R16 ;  /* 0x0000a4009d827a25 */ /* 0x000fe200078e0010 */
[----:B---3--:R-:W-:-:S03]  /*15a0*/  @P2 SHF.R.S32.HI R19, RZ, 0x1f, R18 ;  /* 0x0000001fff132819 */ /* 0x008fc60000011412 */
[----:B------:R-:W-:Y:S02]  /*15b0*/  @!P2 IMAD.MOV.U32 R18, RZ, RZ, R22 ;  /* 0x000000ffff12a224 */ /* 0x000fe400078e0016 */
[----:B------:R-:W-:Y:S02]  /*15c0*/  IMAD.SHL.U32 R22, R3, 0x8, RZ ;  /* 0x0000000803167824 */ /* 0x000fe400078e00ff */
[----:B------:R-:W-:Y:S02]  /*15d0*/  @!P2 IMAD.MOV.U32 R19, RZ, RZ, R12 ;  /* 0x000000ffff13a224 */ /* 0x000fe400078e000c */
[----:B------:R-:W-:Y:S01]  /*15e0*/  IMAD.WIDE.U32 R134, R18, c[0x0][0x2b0], RZ ;  /* 0x0000ac0012867a25 */ /* 0x000fe200078e00ff */
[--C-:B------:R-:W-:Y:S02]  /*15f0*/  SHF.R.S32.HI R23, RZ, 0x1f, R22.reuse ;  /* 0x0000001fff177819 */ /* 0x100fe40000011416 */
[C---:B------:R-:W-:Y:S02]  /*1600*/  ISETP.GE.AND P2, PT, R22.reuse, c[0x0][0x27c], PT ;  /* 0x00009f0016007a0c */ /* 0x040fe40003f46270 */
[C---:B------:R-:W-:Y:S01]  /*1610*/  IADD3 R102, R22.reuse, 0x30, RZ ;  /* 0x0000003016667810 */ /* 0x040fe20007ffe0ff */
[----:B------:R-:W-:Y:S01]  /*1620*/  IMAD.WIDE.U32 R12, R39, c[0x0][0x280], R22 ;  /* 0x0000a000270c7a25 */ /* 0x000fe200078e0016 */
[----:B------:R-:W-:-:S02]  /*1630*/  IADD3 R101, R22, 0x40, RZ ;  /* 0x0000004016657810 */ /* 0x000fc40007ffe0ff */
[----:B------:R-:W-:Y:S01]  /*1640*/  IADD3 R100, R22, 0x50, RZ ;  /* 0x0000005016647810 */ /* 0x000fe20007ffe0ff */
[----:B------:R-:W-:Y:S01]  /*1650*/  IMAD.IADD R15, R0, 0x1, R13 ;  /* 0x00000001000f7824 */ /* 0x000fe200078e020d */
[--C-:B------:R-:W-:Y:S01]  /*1660*/  LOP3.LUT R0, R105, 0x8, R22.reuse, 0xf8, !PT ;  /* 0x0000000869007812 */ /* 0x100fe200078ef816 */
[----:B------:R-:W-:-:S03]  /*1670*/  IMAD.WIDE.U32 R10, R39, c[0x0][0x290], R22 ;  /* 0x0000a400270a7a25 */ /* 0x000fc600078e0016 */
[----:B-1----:R-:W-:Y:S01]  /*1680*/  LOP3.LUT R4, R0, R106, RZ, 0x3c, !PT ;  /* 0x0000006a00047212 */ /* 0x002fe200078e3cff */
[----:B------:R-:W-:Y:S01]  /*1690*/  IMAD.IADD R21, R20, 0x1, R11 ;  /* 0x0000000114157824 */ /* 0x000fe200078e020b */
[----:B------:R-:W-:Y:S01]  /*16a0*/  SEL R0, RZ, c[0x0][0x27c], !P2 ;  /* 0x00009f00ff007a07 */ /* 0x000fe20005000000 */
[----:B------:R-:W-:Y:S02]  /*16b0*/  IMAD.MOV.U32 R20, RZ, RZ, R10 ;  /* 0x000000ffff147224 */ /* 0x000fe400078e000a */
[----:B------:R-:W-:Y:S02]  /*16c0*/  IMAD.IADD R89, R7, 0x1, R4 ;  /* 0x0000000107597824 */ /* 0x000fe400078e0204 */
[----:B------:R-:W-:Y:S02]  /*16d0*/  IMAD.IADD R0, R22, 0x1, R0 ;  /* 0x0000000116007824 */ /* 0x000fe400078e0200 */
[----:B------:R-:W-:Y:S01]  /*16e0*/  IMAD.WIDE.U32 R4, R28, c[0x0][0x260], R8 ;  /* 0x000098001c047a25 */ /* 0x000fe200078e0008 */
[----:B------:R-:W-:-:S02]  /*16f0*/  LEA R89, R89, 0x1880, 0x1 ;  /* 0x0000188059597811 */ /* 0x000fc400078e08ff */
[----:B------:R-:W-:Y:S01]  /*1700*/  SHF.R.S32.HI R8, RZ, 0x1f, R0 ;  /* 0x0000001fff087819 */ /* 0x000fe20000011400 */
[----:B------:R-:W-:Y:S01]  /*1710*/  IMAD.IADD R5, R5, 0x1, R6 ;  /* 0x0000000105057824 */ /* 0x000fe200078e0206 */
[C---:B------:R-:W-:Y:S01]  /*1720*/  IADD3 R90, R89.reuse, 0x20, RZ ;  /* 0x00000020595a7810 */ /* 0x040fe20007ffe0ff */
[----:B------:R-:W-:Y:S01]  /*1730*/  IMAD.MOV.U32 R14, RZ, RZ, R12 ;  /* 0x000000ffff0e7224 */ /* 0x000fe200078e000c */
[----:B------:R-:W-:Y:S01]  /*1740*/  @P1 IADD3 R90, R89, -0x20, RZ ;  /* 0xffffffe0595a1810 */ /* 0x000fe20007ffe0ff */
[----:B------:R-:W-:Y:S01]  /*1750*/  IMAD.WIDE.U32 R124, R157, c[0x0][0x290], R20 ;  /* 0x0000a4009d7c7a25 */ /* 0x000fe200078e0014 */
[----:B------:R-:W-:Y:S02]  /*1760*/  ISETP.GE.AND P1, PT, R31, c[0x0][0x27c], PT ;  /* 0x00009f001f007a0c */ /* 0x000fe40003f26270 */
[CC--:B------:R-:W-:Y:S01]  /*1770*/  LEA.HI R6, R8.reuse, R0.reuse, RZ, 0x3 ;  /* 0x0000000008067211 */ /* 0x0c0fe200078f18ff */
[----:B------:R-:W-:Y:S01]  /*1780*/  IMAD.WIDE.U32 R128, R157, c[0x0][0x280], R14 ;  /* 0x0000a0009d807a25 */ /* 0x000fe200078e000e */
[----:B------:R-:W-:-:S02]  /*1790*/  LEA.HI R10, R8, R0, RZ, 0x5 ;  /* 0x00000000080a7211 */ /* 0x000fc400078f28ff */
[----:B------:R-:W-:Y:S01]  /*17a0*/  SEL R8, RZ, c[0x0][0x27c], !P1 ;  /* 0x00009f00ff087a07 */ /* 0x000fe20004800000 */
[----:B------:R-:W-:Y:S01]  /*17b0*/  IMAD R0, R26, c[0x0][0x268], RZ ;  /* 0x00009a001a007a24 */ /* 0x000fe200078e02ff */
[----:B------:R-:W-:Y:S02]  /*17c0*/  SEL R9, RZ, c[0x0][0x27c], !P3 ;  /* 0x00009f00ff097a07 */ /* 0x000fe40005800000 */
[----:B------:R-:W-:Y:S01]  /*17d0*/  SHF.R.S32.HI R10, RZ, 0x5, R10 ;  /* 0x00000005ff0a7819 */ /* 0x000fe2000001140a */
[----:B------:R-:W-:Y:S01]  /*17e0*/  IMAD.IADD R8, R8, 0x1, R31 ;  /* 0x0000000108087824 */ /* 0x000fe200078e021f */
[----:B------:R-:W-:Y:S01]  /*17f0*/  LOP3.LUT R11, R105, 0x18, R6, 0xf8, !PT ;  /* 0x00000018690b7812 */ /* 0x000fe200078ef806 */
[----:B------:R-:W-:Y:S01]  /*1800*/  IMAD R113, R114, c[0x0][0x26c], R0 ;  /* 0x00009b0072717a24 */ /* 0x000fe200078e0200 */
[----:B------:R-:W-:Y:S01]  /*1810*/  SHF.R.S32.HI R75, RZ, 0x3, R6 ;  /* 0x00000003ff4b7819 */ /* 0x000fe20000011406 */
[----:B------:R-:W-:Y:S01]  /*1820*/  IMAD.IADD R0, R9, 0x1, R32 ;  /* 0x0000000109007824 */ /* 0x000fe200078e0220 */
[----:B------:R-:W-:Y:S01]  /*1830*/  LOP3.LUT R6, R6, 0xfffffff8, RZ, 0xc0, !PT ;  /* 0xfffffff806067812 */ /* 0x000fe200078ec0ff */
[----:B------:R-:W-:Y:S01]  /*1840*/  IMAD.WIDE.U32 R114, R114, c[0x0][0x268], R4 ;  /* 0x00009a0072727a25 */ /* 0x000fe200078e0004 */
[----:B------:R-:W-:-:S02]  /*1850*/  SHF.R.S32.HI R4, RZ, 0x1f, R8 ;  /* 0x0000001fff047819 */ /* 0x000fc40000011408 */
[----:B------:R-:W-:Y:S01]  /*1860*/  SHF.R.S32.HI R9, RZ, 0x1f, R0 ;  /* 0x0000001fff097819 */ /* 0x000fe20000011400 */
[----:B------:R-:W-:Y:S01]  /*1870*/  IMAD R10, R10, 0x600, R7 ;  /* 0x000006000a0a7824 */ /* 0x000fe200078e0207 */
[-C--:B------:R-:W-:Y:S01]  /*1880*/  LEA.HI R5, R4, R8.reuse, RZ, 0x3 ;  /* 0x0000000804057211 */ /* 0x080fe200078f18ff */
[----:B------:R-:W-:Y:S01]  /*1890*/  IMAD.SHL.U32 R142, R6, 0x2, RZ ;  /* 0x00000002068e7824 */ /* 0x000fe200078e00ff */
[----:B------:R-:W-:Y:S01]  /*18a0*/  LEA.HI R12, R4, R8, RZ, 0x5 ;  /* 0x00000008040c7211 */ /* 0x000fe200078f28ff */
[----:B------:R-:W-:Y:S01]  /*18b0*/  IMAD.IADD R113, R115, 0x1, R113 ;  /* 0x0000000173717824 */ /* 0x000fe200078e0271 */
[----:B------:R-:W-:Y:S02]  /*18c0*/  LOP3.LUT R8, R11, R106, RZ, 0x3c, !PT ;  /* 0x0000006a0b087212 */ /* 0x000fe400078e3cff */
[CC--:B------:R-:W-:Y:S02]  /*18d0*/  LEA.HI R4, R9.reuse, R0.reuse, RZ, 0x3 ;  /* 0x0000000009047211 */ /* 0x0c0fe400078f18ff */
[----:B------:R-:W-:Y:S01]  /*18e0*/  LEA.HI R0, R9, R0, RZ, 0x5 ;  /* 0x0000000009007211 */ /* 0x000fe200078f28ff */
[----:B------:R-:W-:Y:S01]  /*18f0*/  IMAD.IADD R27, R10, 0x1, R8 ;  /* 0x000000010a1b7824 */ /* 0x000fe200078e0208 */
[----:B------:R-:W-:-:S02]  /*1900*/  SHF.R.S32.HI R9, RZ, 0x5, R12 ;  /* 0x00000005ff097819 */ /* 0x000fc4000001140c */
[----:B------:R-:W-:Y:S01]  /*1910*/  SHF.R.S32.HI R0, RZ, 0x5, R0 ;  /* 0x00000005ff007819 */ /* 0x000fe20000011400 */
[----:B------:R-:W-:Y:S01]  /*1920*/  IMAD.SHL.U32 R141, R27, 0x2, RZ ;  /* 0x000000021b8d7824 */ /* 0x000fe200078e00ff */
[----:B------:R-:W-:Y:S01]  /*1930*/  LOP3.LUT R8, R105, 0x18, R5, 0xf8, !PT ;  /* 0x0000001869087812 */ /* 0x000fe200078ef805 */
[--C-:B------:R-:W-:Y:S01]  /*1940*/  IMAD R11, R9, 0x600, R7.reuse ;  /* 0x00000600090b7824 */ /* 0x100fe200078e0207 */
[----:B------:R-:W-:Y:S02]  /*1950*/  LOP3.LUT R10, R105, 0x18, R4, 0xf8, !PT ;  /* 0x00000018690a7812 */ /* 0x000fe400078ef804 */
[-C--:B------:R-:W-:Y:S01]  /*1960*/  LOP3.LUT R9, R8, R106.reuse, RZ, 0x3c, !PT ;  /* 0x0000006a08097212 */ /* 0x080fe200078e3cff */
[----:B------:R-:W-:Y:S01]  /*1970*/  IMAD R8, R0, 0x600, R7 ;  /* 0x0000060000087824 */ /* 0x000fe200078e0207 */
[----:B------:R-:W-:Y:S01]  /*1980*/  LOP3.LUT R0, R10, R106, RZ, 0x3c, !PT ;  /* 0x0000006a0a007212 */ /* 0x000fe200078e3cff */
[----:B------:R-:W-:Y:S01]  /*1990*/  IMAD R10, R29, c[0x0][0x1e8], RZ ;  /* 0x00007a001d0a7a24 */ /* 0x000fe200078e02ff */
[----:B------:R-:W-:Y:S01]  /*19a0*/  SHF.R.S32.HI R12, RZ, 0x1f, R101 ;  /* 0x0000001fff0c7819 */ /* 0x000fe20000011465 */
[----:B------:R-:W-:Y:S01]  /*19b0*/  IMAD.IADD R26, R11, 0x1, R9 ;  /* 0x000000010b1a7824 */ /* 0x000fe200078e0209 */
[----:B------:R-:W-:Y:S01]  /*19c0*/  SHF.R.S32.HI R74, RZ, 0x3, R5 ;  /* 0x00000003ff4a7819 */ /* 0x000fe20000011405 */
[----:B------:R-:W-:Y:S01]  /*19d0*/  IMAD.IADD R13, R8, 0x1, R0 ;  /* 0x00000001080d7824 */ /* 0x000fe200078e0200 */
[----:B------:R-:W-:Y:S01]  /*19e0*/  SHF.R.S32.HI R0, RZ, 0x1f, R157 ;  /* 0x0000001fff007819 */ /* 0x000fe2000001149d */
[----:B------:R-:W-:Y:S01]  /*19f0*/  IMAD R11, R29, c[0x0][0x210], RZ ;  /* 0x000084001d0b7a24 */ /* 0x000fe200078e02ff */
[----:B------:R-:W-:Y:S01]  /*1a00*/  LEA.HI R12, R12, R101, RZ, 0x3 ;  /* 0x000000650c0c7211 */ /* 0x000fe200078f18ff */
[----:B------:R-:W-:Y:S01]  /*1a10*/  IMAD R10, R28, c[0x0][0x1ec], R10 ;  /* 0x00007b001c0a7a24 */ /* 0x000fe200078e020a */
[----:B------:R-:W-:Y:S01]  /*1a20*/  SHF.R.S32.HI R73, RZ, 0x3, R4 ;  /* 0x00000003ff497819 */ /* 0x000fe20000011404 */
[----:B------:R-:W-:Y:S01]  /*1a30*/  IMAD R9, R0, c[0x0][0x280], RZ ;  /* 0x0000a00000097a24 */ /* 0x000fe200078e02ff */
[----:B------:R-:W-:Y:S01]  /*1a40*/  LOP3.LUT R97, R12, 0xfffffff8, RZ, 0xc0, !PT ;  /* 0xfffffff80c617812 */ /* 0x000fe200078ec0ff */
[----:B------:R-:W-:-:S02]  /*1a50*/  IMAD R8, R0, c[0x0][0x290], RZ ;  /* 0x0000a40000087a24 */ /* 0x000fc400078e02ff */
[----:B------:R-:W-:Y:S01]  /*1a60*/  IMAD R0, R28, c[0x0][0x214], R11 ;  /* 0x000085001c007a24 */ /* 0x000fe200078e020b */
[----:B------:R-:W-:Y:S01]  /*1a70*/  SHF.R.S32.HI R11, RZ, 0x1f, R100 ;  /* 0x0000001fff0b7819 */ /* 0x000fe20000011464 */
[----:B------:R-:W-:Y:S01]  /*1a80*/  IMAD.IADD R151, R163, 0x1, R10 ;  /* 0x00000001a3977824 */ /* 0x000fe200078e020a */
[----:B------:R-:W-:Y:S01]  /*1a90*/  SHF.R.S32.HI R10, RZ, 0x1f, R31 ;  /* 0x0000001fff0a7819 */ /* 0x000fe2000001141f */
[----:B------:R-:W-:Y:S01]  /*1aa0*/  IMAD.IADD R150, R161, 0x1, R0 ;  /* 0x00000001a1967824 */ /* 0x000fe200078e0200 */
[----:B------:R-:W-:Y:S01]  /*1ab0*/  LEA.HI R11, R11, R100, RZ, 0x3 ;  /* 0x000000640b0b7211 */ /* 0x000fe200078f18ff */
[----:B------:R-:W-:Y:S01]  /*1ac0*/  IMAD R0, R3, 0x40, R39 ;  /* 0x0000004003007824 */ /* 0x000fe200078e0227 */
[----:B------:R-:W-:Y:S01]  /*1ad0*/  SHF.R.S32.HI R3, RZ, 0x1f, R102 ;  /* 0x0000001fff037819 */ /* 0x000fe20000011466 */
[C---:B------:R-:W-:Y:S01]  /*1ae0*/  IMAD R9, R157.reuse, c[0x0][0x284], R9 ;  /* 0x0000a1009d097a24 */ /* 0x040fe200078e0209 */
[----:B------:R-:W-:Y:S01]  /*1af0*/  LEA.HI R10, R10, R31, RZ, 0x3 ;  /* 0x0000001f0a0a7211 */ /* 0x000fe200078f18ff */
[----:B------:R-:W-:Y:S01]  /*1b00*/  IMAD R8, R157, c[0x0][0x294], R8 ;  /* 0x0000a5009d087a24 */ /* 0x000fe200078e0208 */
[----:B------:R-:W-:Y:S01]  /*1b10*/  LEA.HI R98, R3, R102, RZ, 0x3 ;  /* 0x0000006603627211 */ /* 0x000fe200078f18ff */
[----:B------:R-:W-:Y:S01]  /*1b20*/  IMAD.IADD R148, R133, 0x1, R9 ;  /* 0x0000000185947824 */ /* 0x000fe200078e0209 */
[----:B------:R-:W-:Y:S01]  /*1b30*/  SHF.R.S32.HI R3, RZ, 0x1f, R32 ;  /* 0x0000001fff037819 */ /* 0x000fe20000011420 */
[----:B------:R-:W-:Y:S01]  /*1b40*/  IMAD.IADD R145, R9, 0x1, R129 ;  /* 0x0000000109917824 */ /* 0x000fe200078e0281 */
[----:B------:R-:W-:Y:S01]  /*1b50*/  LOP3.LUT R98, R98, 0xfffffff8, RZ, 0xc0, !PT ;  /* 0xfffffff862627812 */ /* 0x000fe200078ec0ff */
[----:B------:R-:W-:Y:S01]  /*1b60*/  IMAD.IADD R146, R131, 0x1, R8 ;  /* 0x0000000183927824 */ /* 0x000fe200078e0208 */
[----:B------:R-:W-:Y:S01]  /*1b70*/  LEA.HI R94, R3, R32, RZ, 0x3 ;  /* 0x00000020035e7211 */ /* 0x000fe200078f18ff */
[----:B------:R-:W-:Y:S01]  /*1b80*/  IMAD R3, R19, c[0x0][0x2b0], RZ ;  /* 0x0000ac0013037a24 */ /* 0x000fe200078e02ff */
[----:B------:R-:W-:Y:S01]  /*1b90*/  LOP3.LUT R96, R11, 0xfffffff8, RZ, 0xc0, !PT ;  /* 0xfffffff80b607812 */ /* 0x000fe200078ec0ff */
[----:B------:R-:W-:Y:S01]  /*1ba0*/  IMAD.IADD R144, R8, 0x1, R125 ;  /* 0x0000000108907824 */ /* 0x000fe200078e027d */
[----:B------:R-:W-:Y:S01]  /*1bb0*/  LOP3.LUT R95, R10, 0xfffffff8, RZ, 0xc0, !PT ;  /* 0xfffffff80a5f7812 */ /* 0x000fe200078ec0ff */
[----:B------:R-:W-:Y:S01]  /*1bc0*/  IMAD R3, R18, c[0x0][0x2b4], R3 ;  /* 0x0000ad0012037a24 */ /* 0x000fe200078e0203 */
        /* <DEDUP_REMOVED lines=9> */
[----:B------:R-:W-:Y:S02]  /*1c60*/  LOP3.LUT R3, R4, 0xfffffff8, RZ, 0xc0, !PT ;  /* 0xfffffff804037812 */ /* 0x000fe400078ec0ff */
[----:B------:R-:W-:Y:S01]  /*1c70*/  SHF.R.S32.HI R5, RZ, 0x1f, R6 ;  /* 0x0000001fff057819 */ /* 0x000fe20000011406 */
[----:B------:R-:W-:Y:S01]  /*1c80*/  IMAD.SHL.U32 R139, R6, 0x2, RZ ;  /* 0x00000002068b7824 */ /* 0x000fe200078e00ff */
[----:B------:R-:W-:Y:S01]  /*1c90*/  SHF.R.S32.HI R4, RZ, 0x1f, R3 ;  /* 0x0000001fff047819 */ /* 0x000fe20000011403 */
[----:B------:R-:W-:Y:S01]  /*1ca0*/  IMAD.SHL.U32 R137, R3, 0x2, RZ ;  /* 0x0000000203897824 */ /* 0x000fe200078e00ff */
[----:B------:R-:W-:-:S02]  /*1cb0*/  SHF.R.S32.HI R109, RZ, 0x1f, R96 ;  /* 0x0000001fff6d7819 */ /* 0x000fc40000011460 */
[----:B------:R-:W-:Y:S02]  /*1cc0*/  SHF.R.S32.HI R108, RZ, 0x1f, R95 ;  /* 0x0000001fff6c7819 */ /* 0x000fe4000001145f */
[----:B------:R-:W-:Y:S02]  /*1cd0*/  SHF.R.S32.HI R107, RZ, 0x1f, R94 ;  /* 0x0000001fff6b7819 */ /* 0x000fe4000001145e */
[----:B------:R-:W-:Y:S02]  /*1ce0*/  SHF.L.U64.HI R140, R6, 0x1, R5 ;  /* 0x00000001068c7819 */ /* 0x000fe40000010205 */
[----:B------:R-:W-:Y:S02]  /*1cf0*/  SHF.L.U64.HI R138, R3, 0x1, R4 ;  /* 0x00000001038a7819 */ /* 0x000fe40000010204 */
.L_x_432:
[----:B------:R-:W-:Y:S01]  /*1d00*/  IMAD R3, R45, 0x30, R0 ;  /* 0x000000302d037824 */ /* 0x000fe200078e0200 */
[----:B------:R-:W-:Y:S01]  /*1d10*/  ISETP.NE.AND P4, PT, R158, 0x1, PT ;  /* 0x000000019e00780c */ /* 0x000fe20003f85270 */
[----:B------:R-:W-:Y:S01]  /*1d20*/  IMAD.MOV.U32 R92, RZ, RZ, RZ ;  /* 0x000000ffff5c7224 */ /* 0x000fe200078e00ff */
[----:B------:R-:W-:Y:S04]  /*1d30*/  DEPBAR.LE SB0, 0x0 ;  /* 0x000080000000791a */ /* 0x000fe80000000000 */
[----:B-1-3--:R-:W-:Y:S01]  /*1d40*/  IMAD.IADD R4, R152, 0x1, R3 ;  /* 0x0000000198047824 */ /* 0x00afe200078e0203 */
[----:B------:R-:W-:Y:S01]  /*1d50*/  ISETP.GE.AND P0, PT, R3, R2, PT ;  /* 0x000000020300720c */ /* 0x000fe20003f06270 */
[----:B------:R-:W-:Y:S01]  /*1d60*/  BSSY B1, `(.L_x_407) ;  /* 0x00003d5000017945 */ /* 0x000fe20003800000 */
[----:B------:R-:W-:Y:S01]  /*1d70*/  ISETP.GE.AND P5, PT, R156, 0x1, PT ;  /* 0x000000019c00780c */ /* 0x000fe20003fa6270 */
[--C-:B------:R-:W-:Y:S01]  /*1d80*/  IMAD.MOV.U32 R3, RZ, RZ, R4.reuse ;  /* 0x000000ffff037224 */ /* 0x100fe200078e0004 */
[----:B------:R-:W-:Y:S02]  /*1d90*/  ISETP.GT.OR P0, PT, R0, 0x2f, P0 ;  /* 0x0000002f0000780c */ /* 0x000fe40000704670 */
[----:B------:R-:W-:Y:S05]  /*1da0*/  @P4 IMAD.HI.U32 R5, R4, c[0x0][0x2bc], RZ ;  /* 0x0000af0004054a27 */ /* 0x000fea00078e00ff */
[----:B------:R-:W-:Y:S06]  /*1db0*/  @P4 SHF.R.U32.HI R3, RZ, c[0x0][0x2c0], R5 ;  /* 0x0000b000ff034a19 */ /* 0x000fec0000011605 */
[C---:B------:R-:W-:Y:S04]  /*1dc0*/  @!P0 IADD3 R5, P4, R3.reuse, R134, RZ ;  /* 0x0000008603058210 */ /* 0x040fe80007f9e0ff */
[----:B------:R-:W-:Y:S01]  /*1dd0*/  @!P0 LEA.HI.X.SX32 R6, R3, R147, 0x1, P4 ;  /* 0x0000009303068211 */ /* 0x000fe200020f0eff */
[----:B------:R-:W-:Y:S01]  /*1de0*/  IMAD.MOV R3, RZ, RZ, -R3 ;  /* 0x000000ffff037224 */ /* 0x000fe200078e0a03 */
[----:B------:R-:W-:Y:S03]  /*1df0*/  @!P0 LEA R8, P4, R5, c[0x0][0x2a0], 0x2 ;  /* 0x0000a80005088a11 */ /* 0x000fe600078810ff */
        /* <DEDUP_REMOVED lines=18> */
[C---:B------:R-:W-:Y:S01]  /*1f20*/  IMAD R6, R45.reuse, UR14, RZ ;  /* 0x0000000e2d067c24 */ /* 0x040fe2000f8e02ff */
[----:B------:R-:W-:Y:S01]  /*1f30*/  ISETP.NE.AND P0, PT, RZ, UR4, PT ;  /* 0x00000004ff007c0c */ /* 0x000fe2000bf05270 */
[C---:B------:R-:W-:Y:S01]  /*1f40*/  IMAD R5, R45.reuse, UR5, RZ ;  /* 0x000000052d057c24 */ /* 0x040fe2000f8e02ff */
[----:B------:R-:W-:Y:S01]  /*1f50*/  SHF.R.S32.HI R4, RZ, 0x1f, R45 ;  /* 0x0000001fff047819 */ /* 0x000fe2000001142d */
[C---:B------:R-:W-:Y:S02]  /*1f60*/  IMAD R3, R45.reuse, -0x30, R2 ;  /* 0xffffffd02d037824 */ /* 0x040fe400078e0202 */
[----:B------:R-:W-:Y:S03]  /*1f70*/  IMAD.WIDE.U32 R28, R45, UR16, RZ ;  /* 0x000000102d1c7c25 */ /* 0x000fe6000f8e00ff */
[----:B------:R-:W-:Y:S01]  /*1f80*/  IMNMX R91, R3, 0x30, PT ;  /* 0x00000030035b7817 */ /* 0x000fe20003800200 */
[C---:B------:R-:W-:Y:S02]  /*1f90*/  IMAD R6, R4.reuse, UR16, R6 ;  /* 0x0000001004067c24 */ /* 0x040fe4000f8e0206 */
[----:B------:R-:W-:Y:S02]  /*1fa0*/  IMAD R5, R4, UR18, R5 ;  /* 0x0000001204057c24 */ /* 0x000fe4000f8e0205 */
[----:B------:R-:W-:Y:S01]  /*1fb0*/  IMAD.WIDE.U32 R46, R45, UR18, RZ ;  /* 0x000000122d2e7c25 */ /* 0x000fe2000f8e00ff */
        /* <DEDUP_REMOVED lines=62> */
.L_x_411:
[----:B------:R-:W-:Y:S05]  /*23a0*/  BSYNC B0 ;  /* 0x0000000000007941 */ /* 0x000fea0003800000 */
.L_x_410:
        /* <DEDUP_REMOVED lines=23> */
[----:B--2---:R-:W-:Y:S01]  /*2520*/  PRMT R33, R6, 0x5410, R3 ;  /* 0x0000541006217816 */ /* 0x004fe20000000003 */
[----:B------:R-:W-:Y:S01]  /*2530*/  IMAD.MOV.U32 R6, RZ, RZ, R18 ;  /* 0x000000ffff067224 */ /* 0x000fe200078e0012 */
[----:B------:R-:W-:Y:S02]  /*2540*/  MOV R11, R20 ;  /* 0x00000014000b7202 */ /* 0x000fe40000000f00 */
        /* <DEDUP_REMOVED lines=37> */
[----:B------:R-:W-:Y:S02]  /*27a0*/  @!P0 FFMA.FTZ R71, R4, R35, -R66 ;  /* 0x0000002304478223 */ /* 0x000fe40000010842 */
[-C--:B------:R-:W-:Y:S02]  /*27b0*/  @!P0 FMUL.FTZ R66, R38, R10.reuse ;  /* 0x0000000a26428220 */ /* 0x080fe40000410000 */
[----:B------:R-:W-:Y:S02]  /*27c0*/  @!P0 IMAD.MOV.U32 R6, RZ, RZ, R14 ;  /* 0x000000ffff068224 */ /* 0x000fe400078e000e */
[C---:B------:R-:W-:Y:S02]  /*27d0*/  @!P0 FMUL.FTZ R4, R5.reuse, R10 ;  /* 0x0000000a05048220 */ /* 0x040fe40000410000 */
[-C--:B------:R-:W-:Y:S01]  /*27e0*/  @!P0 FFMA.FTZ R68, R5, R46.reuse, -R66 ;  /* 0x0000002e05448223 */ /* 0x080fe20000010842 */
[----:B------:R-:W-:Y:S01]  /*27f0*/  @!P0 MOV R5, R15 ;  /* 0x0000000f00058202 */ /* 0x000fe20000000f00 */
[----:B------:R-:W-:Y:S01]  /*2800*/  @!P0 FFMA.FTZ R3, R34, R35, R3 ;  /* 0x0000002322038223 */ /* 0x000fe20000010003 */
[--C-:B------:R-:W-:Y:S01]  /*2810*/  @!P0 HADD2.F32 R34, -RZ, R6.reuse.H1_H1 ;  /* 0x30000006ff228230 */ /* 0x100fe20000004100 */
[----:B------:R-:W-:Y:S01]  /*2820*/  @!P0 FFMA.FTZ R4, R38, R46, R4 ;  /* 0x0000002e26048223 */ /* 0x000fe20000010004 */
[----:B------:R-:W-:Y:S02]  /*2830*/  @!P0 HADD2.F32 R6, -RZ, R6.H0_H0 ;  /* 0x20000006ff068230 */ /* 0x000fe40000004100 */
[----:B------:R-:W-:Y:S01]  /*2840*/  @!P0 HADD2.F32 R35, -RZ, R47.H0_H0 ;  /* 0x2000002fff238230 */ /* 0x000fe20000004100 */
[----:B------:R-:W-:Y:S01]  /*2850*/  @!P0 FMUL.FTZ R67, R34, R24 ;  /* 0x0000001822438220 */ /* 0x000fe20000410000 */
[--C-:B------:R-:W-:Y:S01]  /*2860*/  @!P0 HADD2.F32 R47, -RZ, R5.reuse.H1_H1 ;  /* 0x30000005ff2f8230 */ /* 0x100fe20000004100 */
[----:B------:R-:W-:Y:S01]  /*2870*/  @!P0 F2FP.PACK_AB R4, R4, R68 ;  /* 0x000000440404823e */ /* 0x000fe200000000ff */
[----:B------:R-:W-:Y:S01]  /*2880*/  @!P0 HADD2.F32 R10, -RZ, R5.H0_H0 ;  /* 0x20000005ff0a8230 */ /* 0x000fe20000004100 */
[C---:B------:R-:W-:Y:S01]  /*2890*/  @!P0 FMUL.FTZ R5, R6.reuse, R24 ;  /* 0x0000001806058220 */ /* 0x040fe20000410000 */
[----:B------:R-:W-:Y:S01]  /*28a0*/  @!P0 F2FP.PACK_AB R3, R3, R71 ;  /* 0x000000470303823e */ /* 0x000fe200000000ff */
[C---:B------:R-:W-:Y:S02]  /*28b0*/  @!P0 FMUL.FTZ R66, R47.reuse, R11 ;  /* 0x0000000b2f428220 */ /* 0x040fe40000410000 */
[----:B------:R-:W-:Y:S01]  /*28c0*/  @!P0 FFMA.FTZ R67, R6, R35, -R67 ;  /* 0x0000002306438223 */ /* 0x000fe20000010843 */
[----:B------:R-:W-:Y:S01]  /*28d0*/  @!P0 MOV R12, R3 ;  /* 0x00000003000c8202 */ /* 0x000fe20000000f00 */
[----:B------:R-:W-:Y:S02]  /*28e0*/  @!P0 FMUL.FTZ R6, R10, R11 ;  /* 0x0000000b0a068220 */ /* 0x000fe40000410000 */
        /* <DEDUP_REMOVED lines=9> */
.L_x_414:
[----:B------:R-:W-:Y:S05]  /*2980*/  BSYNC B0 ;  /* 0x0000000000007941 */ /* 0x000fea0003800000 */
.L_x_413:
        /* <DEDUP_REMOVED lines=12> */
[--C-:B------:R-:W-:Y:S02]  /*2a50*/  @!P0 SHF.R.U64 R24, R50, 0x10, R51.reuse ;  /* 0x0000001032188819 */ /* 0x100fe40000001233 */
[----:B------:R-:W-:Y:S01]  /*2a60*/  @!P0 SHF.R.U32.HI R38, RZ, 0x10, R51 ;  /* 0x00000010ff268819 */ /* 0x000fe20000011633 */
        /* <DEDUP_REMOVED lines=12> */
[-C--:B------:R-:W-:Y:S02]  /*2b30*/  @!P0 FFMA.FTZ R51, R4, R10.reuse, -R34 ;  /* 0x0000000a04338223 */ /* 0x080fe40000010822 */
[----:B------:R-:W-:Y:S01]  /*2b40*/  @!P0 FFMA.FTZ R3, R8, R10, R3 ;  /* 0x0000000a08038223 */ /* 0x000fe20000010003 */
[----:B------:R-:W-:Y:S01]  /*2b50*/  @!P0 MOV R8, R14 ;  /* 0x0000000e00088202 */ /* 0x000fe20000000f00 */
[-C--:B------:R-:W-:Y:S01]  /*2b60*/  @!P0 FMUL.FTZ R34, R11, R6.reuse ;  /* 0x000000060b228220 */ /* 0x080fe20000410000 */
[----:B------:R-:W-:Y:S01]  /*2b70*/  @!P0 HADD2.F32 R10, -RZ, R9.H0_H0 ;  /* 0x20000009ff0a8230 */ /* 0x000fe20000004100 */
        /* <DEDUP_REMOVED lines=27> */
.L_x_416:
[----:B------:R-:W-:Y:S05]  /*2d30*/  BSYNC B0 ;  /* 0x0000000000007941 */ /* 0x000fea0003800000 */
.L_x_415:
[----:B------:R-:W-:Y:S01]  /*2d40*/  ISETP.GE.AND P0, PT, R32, c[0x0][0x1d4], PT ;  /* 0x0000750020007a0c */ /* 0x000fe20003f06270 */
[----:B------:R-:W-:Y:S01]  /*2d50*/  @!UPT UIADD3 URZ, URZ, URZ, URZ ;  /* 0x0000003f3f3ff290 */ /* 0x000fe2000fffe03f */
[----:B------:R-:W-:Y:S11]  /*2d60*/  BSSY B0, `(.L_x_417) ;  /* 0x0000038000007945 */ /* 0x000ff60003800000 */
[----:B------:R-:W-:-:S05]  /*2d70*/  @P0 BRA `(.L_x_418) ;  /* 0x0000036000000947 */ /* 0x000fca0003800000 */
[C---:B----4-:R-:W-:Y:S01]  /*2d80*/  LEA R34, P0, R94.reuse, R69, 0x1 ;  /* 0x000000455e227211 */ /* 0x050fe200078008ff */
[----:B------:R-:W2:Y:S03]  /*2d90*/  LDS.128 R8, [R89+0x3000] ;  /* 0x0030000059087984 */ /* 0x000ea60000000c00 */
[----:B---3--:R-:W-:Y:S02]  /*2da0*/  LEA.HI.X R35, R94, R70, R107, 0x1, P0 ;  /* 0x000000465e237211 */ /* 0x008fe400000f0c6b */
[----:B------:R-:W-:Y:S11]  /*2db0*/  ISETP.GE.AND P0, PT, R41, c[0x0][0x27c], PT ;  /* 0x00009f0029007a0c */ /* 0x000ff60003f06270 */
[----:B------:R-:W-:Y:S02]  /*2dc0*/  @!UPT UIADD3 URZ, URZ, URZ, URZ ;  /* 0x0000003f3f3ff290 */ /* 0x000fe4000fffe03f */
[----:B------:R-:W-:Y:S01]  /*2dd0*/  @!P0 HADD2.F32 R3, -RZ, R28.H0_H0 ;  /* 0x2000001cff038230 */ /* 0x000fe20000004100 */
[----:B------:R-:W-:Y:S01]  /*2de0*/  @!P0 SHF.R.U64 R6, R16, 0x10, R17 ;  /* 0x0000001010068819 */ /* 0x000fe20000001211 */
[--C-:B-1----:R-:W-:Y:S01]  /*2df0*/  @!P0 HADD2.F32 R13, -RZ, R60.reuse.H0_H0 ;  /* 0x2000003cff0d8230 */ /* 0x102fe20000004100 */
[----:B------:R-:W-:Y:S01]  /*2e00*/  @!P0 SHF.R.U64 R15, R52, 0x10, R53 ;  /* 0x00000010340f8819 */ /* 0x000fe20000001235 */
[----:B------:R-:W-:Y:S01]  /*2e10*/  @!P0 HADD2.F32 R24, -RZ, R60.H1_H1 ;  /* 0x3000003cff188230 */ /* 0x000fe20000004100 */
[----:B------:R-:W-:Y:S01]  /*2e20*/  @!P0 SHF.R.U32.HI R16, RZ, 0x10, R17 ;  /* 0x00000010ff108819 */ /* 0x000fe20000011611 */
[----:B------:R-:W-:Y:S01]  /*2e30*/  @!P0 HADD2.F32 R6, -RZ, R6.H0_H0 ;  /* 0x20000006ff068230 */ /* 0x000fe20000004100 */
[----:B------:R-:W-:Y:S01]  /*2e40*/  @!P0 SHF.R.U32.HI R52, RZ, 0x10, R53 ;  /* 0x00000010ff348819 */ /* 0x000fe20000011635 */
[----:B------:R-:W-:Y:S02]  /*2e50*/  @!P0 HADD2.F32 R15, -RZ, R15.H0_H0 ;  /* 0x2000000fff0f8230 */ /* 0x000fe40000004100 */
[----:B------:R-:W-:Y:S01]  /*2e60*/  @!P0 HADD2.F32 R16, -RZ, R16.H0_H0 ;  /* 0x20000010ff108230 */ /* 0x000fe20000004100 */
[----:B--2---:R-:W-:Y:S02]  /*2e70*/  @!P0 MOV R4, R8 ;  /* 0x0000000800048202 */ /* 0x004fe40000000f00 */
        /* <DEDUP_REMOVED lines=38> */
.L_x_418:
[----:B------:R-:W-:Y:S05]  /*30e0*/  BSYNC B0 ;  /* 0x0000000000007941 */ /* 0x000fea0003800000 */
.L_x_417:
        /* <DEDUP_REMOVED lines=31> */
[-C--:B------:R-:W-:Y:S02]  /*32e0*/  @!P0 FMUL.FTZ R17, R15, R6.reuse ;  /* 0x000000060f118220 */ /* 0x080fe40000410000 */
        /* <DEDUP_REMOVED lines=26> */
.L_x_420:
[----:B------:R-:W-:Y:S05]  /*3490*/  BSYNC B0 ;  /* 0x0000000000007941 */ /* 0x000fea0003800000 */
.L_x_419:
        /* <DEDUP_REMOVED lines=58> */
.L_x_422:
[----:B------:R-:W-:Y:S05]  /*3840*/  BSYNC B0 ;  /* 0x0000000000007941 */ /* 0x000fea0003800000 */
.L_x_421:
        /* <DEDUP_REMOVED lines=58> */
.L_x_409:
        /* <DEDUP_REMOVED lines=31> */
[----:B------:R-:W-:Y:S01]  /*3de0*/  LEA.HI.X R17, R3, c[0x0][0x274], R4, 0x1, P0 ;  /* 0x00009d0003117a11 */ /* 0x000fe200000f0c04 */
[----:B------:R-:W-:Y:S01]  /*3df0*/  CS2R R24, SRZ ;  /* 0x0000000000187805 */ /* 0x000fe2000001ff00 */
[C---:B------:R-:W-:Y:S04]  /*3e00*/  LEA R4, P0, R5.reuse, c[0x0][0x288], 0x1 ;  /* 0x0000a20005047a11 */ /* 0x040fe800078008ff */
[----:B------:R-:W-:Y:S02]  /*3e10*/  LEA.HI.X R5, R5, c[0x0][0x28c], R6, 0x1, P0 ;  /* 0x0000a30005057a11 */ /* 0x000fe400000f0c06 */
[----:B------:R-:W-:Y:S11]  /*3e20*/  ISETP.GE.AND P0, PT, R22, c[0x0][0x27c], PT ;  /* 0x00009f0016007a0c */ /* 0x000ff60003f06270 */
[----:B------:R-:W-:Y:S02]  /*3e30*/  @!UPT UIADD3 URZ, URZ, URZ, URZ ;  /* 0x0000003f3f3ff290 */ /* 0x000fe4000fffe03f */
        /* <DEDUP_REMOVED lines=10> */
.L_x_424:
[----:B------:R-:W-:Y:S05]  /*3ee0*/  BSYNC B0 ;  /* 0x0000000000007941 */ /* 0x000fea0003800000 */
.L_x_423:
[----:B------:R2:W3:Y:S04]  /*3ef0*/  SHFL.IDX PT, R79, R30, RZ, 0x1e1f ;  /* 0x001e1fff1e4f7589 */ /* 0x0004e800000e0000 */
[----:B------:R2:W4:Y:S01]  /*3f00*/  SHFL.IDX PT, R78, R33, RZ, 0x1e1f ;  /* 0x001e1fff214e7589 */ /* 0x00052200000e0000 */
[----:B------:R-:W-:-:S05]  /*3f10*/  @P4 BRA `(.L_x_412) ;  /* 0x00001b9000004947 */ /* 0x000fca0003800000 */
[----:B------:R-:W-:Y:S01]  /*3f20*/  ISETP.GE.AND P0, PT, R22, c[0x0][0x1d4], PT ;  /* 0x0000750016007a0c */ /* 0x000fe20003f06270 */
[----:B-----5:R-:W-:Y:S01]  /*3f30*/  IMAD.MOV.U32 R6, RZ, RZ, R66 ;  /* 0x000000ffff067224 */ /* 0x020fe200078e0042 */
[----:B------:R-:W-:Y:S01]  /*3f40*/  IADD3 R76, -R77, c[0x0][0x1d4], RZ ;  /* 0x000075004d4c7a10 */ /* 0x000fe20007ffe1ff */
[----:B-1----:R-:W-:Y:S01]  /*3f50*/  IMAD.MOV.U32 R5, RZ, RZ, R67 ;  /* 0x000000ffff057224 */ /* 0x002fe200078e0043 */
        /* <DEDUP_REMOVED lines=25> */
[----:B------:R-:W-:Y:S01]  /*40f0*/  SEL R3, R77, R76, !P2 ;  /* 0x0000004c4d037207 */ /* 0x000fe20005000000 */
[----:B------:R-:W-:Y:S01]  /*4100*/  IMAD.MOV.U32 R21, RZ, RZ, R10 ;  /* 0x000000ffff157224 */ /* 0x000fe200078e000a */
[----:B------:R-:W-:Y:S01]  /*4110*/  ISETP.GE.AND P0, PT, R22, c[0x0][0x27c], PT ;  /* 0x00009f0016007a0c */ /* 0x000fe20003f06270 */
[----:B------:R-:W-:Y:S01]  /*4120*/  IMAD.MOV.U32 R53, RZ, RZ, R50 ;  /* 0x000000ffff357224 */ /* 0x000fe200078e0032 */
[----:B------:R-:W-:Y:S01]  /*4130*/  SHF.R.S32.HI R4, RZ, 0x1f, R3 ;  /* 0x0000001fff047819 */ /* 0x000fe20000011403 */
[----:B------:R-:W1:Y:S01]  /*4140*/  LDS.128 R16, [R141+0x3c80] ;  /* 0x003c80008d107984 */ /* 0x000e620000000c00 */
[----:B------:R-:W-:Y:S02]  /*4150*/  MOV R20, R9 ;  /* 0x0000000900147202 */ /* 0x000fe40000000f00 */
[----:B------:R-:W-:Y:S02]  /*4160*/  LEA.HI R3, R4, R3, RZ, 0x4 ;  /* 0x0000000304037211 */ /* 0x000fe400078f20ff */
[----:B------:R-:W-:Y:S02]  /*4170*/  MOV R29, R11 ;  /* 0x0000000b001d7202 */ /* 0x000fe40000000f00 */
[----:B------:R-:W-:Y:S02]  /*4180*/  LEA.HI.SX32 R3, R3, R75, 0x1c ;  /* 0x0000004b03037211 */ /* 0x000fe400078fe2ff */
[----:B------:R-:W-:Y:S02]  /*4190*/  MOV R52, R49 ;  /* 0x0000003100347202 */ /* 0x000fe40000000f00 */
[----:B------:R-:W-:Y:S02]  /*41a0*/  SHF.R.S32.HI R4, RZ, 0x1f, R3 ;  /* 0x0000001fff047819 */ /* 0x000fe40000011403 */
[----:B------:R-:W-:Y:S02]  /*41b0*/  SHF.L.U32 R80, R3, 0x3, RZ ;  /* 0x0000000303507819 */ /* 0x000fe400000006ff */
[----:B------:R-:W-:Y:S02]  /*41c0*/  LEA.HI R4, R4, R3, RZ, 0x2 ;  /* 0x0000000304047211 */ /* 0x000fe400078f10ff */
[----:B------:R-:W-:Y:S02]  /*41d0*/  @!P0 SHF.R.U64 R5, R8, 0x10, R9 ;  /* 0x0000001008058819 */ /* 0x000fe40000001209 */
[----:B------:R-:W-:Y:S02]  /*41e0*/  SHF.R.S32.HI R3, RZ, 0x2, R4 ;  /* 0x00000002ff037819 */ /* 0x000fe40000011404 */
[----:B------:R-:W-:Y:S02]  /*41f0*/  LOP3.LUT R4, R105, 0x18, R80, 0xf8, !PT ;  /* 0x0000001869047812 */ /* 0x000fe400078ef850 */
[----:B------:R-:W-:Y:S01]  /*4200*/  @!P0 SHF.R.U64 R28, R10, 0x10, R11 ;  /* 0x000000100a1c8819 */ /* 0x000fe2000000120b */
[----:B------:R-:W-:Y:S01]  /*4210*/  IMAD R3, R3, 0x600, R7 ;  /* 0x0000060003037824 */ /* 0x000fe200078e0207 */
[----:B------:R-:W-:Y:S02]  /*4220*/  LOP3.LUT R4, R4, R106, RZ, 0x3c, !PT ;  /* 0x0000006a04047212 */ /* 0x000fe400078e3cff */
[----:B------:R-:W-:Y:S01]  /*4230*/  @!P0 SHF.R.U32.HI R30, RZ, 0x10, R11 ;  /* 0x00000010ff1e8819 */ /* 0x000fe2000001160b */
[----:B------:R-:W-:Y:S01]  /*4240*/  @!P0 HADD2.F32 R11, -RZ, R6.H0_H0 ;  /* 0x20000006ff0b8230 */ /* 0x000fe20000004100 */
[--C-:B------:R-:W-:Y:S01]  /*4250*/  @!P0 SHF.R.U64 R47, R48, 0x10, R49.reuse ;  /* 0x00000010302f8819 */ /* 0x100fe20000001231 */
[----:B------:R-:W-:Y:S01]  /*4260*/  IMAD.IADD R3, R3, 0x1, R4 ;  /* 0x0000000103037824 */ /* 0x000fe200078e0204 */
[----:B------:R-:W-:Y:S01]  /*4270*/  @!P0 SHF.R.U32.HI R49, RZ, 0x10, R49 ;  /* 0x00000010ff318819 */ /* 0x000fe20000011631 */
[----:B------:R-:W-:Y:S01]  /*4280*/  IMAD.MOV.U32 R4, RZ, RZ, R8 ;  /* 0x000000ffff047224 */ /* 0x000fe200078e0008 */
[----:B------:R-:W-:Y:S01]  /*4290*/  @!P0 SHF.R.U32.HI R8, RZ, 0x10, R9 ;  /* 0x00000010ff088819 */ /* 0x000fe20000011609 */
[----:B------:R-:W-:Y:S01]  /*42a0*/  @!P0 HADD2.F32 R47, -RZ, R47.H0_H0 ;  /* 0x2000002fff2f8230 */ /* 0x000fe20000004100 */
[----:B------:R-:W-:Y:S01]  /*42b0*/  SHF.L.U32 R3, R3, 0x1, RZ ;  /* 0x0000000103037819 */ /* 0x000fe200000006ff */
[----:B------:R-:W-:Y:S01]  /*42c0*/  @!P0 HADD2.F32 R49, -RZ, R49.H0_H0 ;  /* 0x20000031ff318230 */ /* 0x000fe20000004100 */
[--C-:B------:R-:W-:Y:S01]  /*42d0*/  @!P0 SHF.R.U64 R54, R50, 0x10, R51.reuse ;  /* 0x0000001032368819 */ /* 0x100fe20000001233 */
[----:B------:R-:W-:Y:S01]  /*42e0*/  @!P0 HADD2.F32 R9, -RZ, R4.H0_H0 ;  /* 0x20000004ff098230 */ /* 0x000fe20000004100 */
[----:B------:R-:W-:Y:S01]  /*42f0*/  @!P0 SHF.R.U32.HI R68, RZ, 0x10, R51 ;  /* 0x00000010ff448819 */ /* 0x000fe20000011633 */
[----:B------:R1:W2:Y:S01]  /*4300*/  LDS.128 R60, [R3+0x3c80] ;  /* 0x003c8000033c7984 */ /* 0x0002a20000000c00 */
[----:B------:R-:W-:Y:S01]  /*4310*/  @!P0 HADD2.F32 R4, -RZ, R5.H0_H0 ;  /* 0x20000005ff048230 */ /* 0x000fe20000004100 */
[----:B------:R-:W-:Y:S01]  /*4320*/  MOV R55, R51 ;  /* 0x0000003300377202 */ /* 0x000fe20000000f00 */
[----:B------:R-:W-:Y:S02]  /*4330*/  @!P0 HADD2.F32 R51, -RZ, R53.H0_H0 ;  /* 0x20000035ff338230 */ /* 0x000fe40000004100 */
[----:B------:R-:W-:Y:S02]  /*4340*/  @!P0 HADD2.F32 R53, -RZ, R54.H0_H0 ;  /* 0x20000036ff358230 */ /* 0x000fe40000004100 */
[----:B------:R-:W-:Y:S02]  /*4350*/  @!P0 HADD2.F32 R54, -RZ, R55.H0_H0 ;  /* 0x20000037ff368230 */ /* 0x000fe40000004100 */
[----:B------:R-:W-:Y:S01]  /*4360*/  @!P0 HADD2.F32 R55, -RZ, R68.H0_H0 ;  /* 0x20000044ff378230 */ /* 0x000fe20000004100 */
[----:B-1----:R-:W-:Y:S05]  /*4370*/  @!P0 IMAD.MOV.U32 R3, RZ, RZ, R16 ;  /* 0x000000ffff038224 */ /* 0x002fea00078e0010 */
[--C-:B------:R-:W-:Y:S02]  /*4380*/  @!P0 HADD2.F32 R6, -RZ, R3.reuse.H0_H0 ;  /* 0x20000003ff068230 */ /* 0x100fe40000004100 */
[----:B------:R-:W-:Y:S03]  /*4390*/  @!P0 HADD2.F32 R5, -RZ, R3.H1_H1 ;  /* 0x30000003ff058230 */ /* 0x000fe60000004100 */
[-C--:B------:R-:W-:Y:S01]  /*43a0*/  @!P0 FMUL.FTZ R3, R6, R9.reuse ;  /* 0x0000000906038220 */ /* 0x080fe20000410000 */
[----:B--2---:R-:W-:Y:S05]  /*43b0*/  @!P0 MOV R46, R60 ;  /* 0x0000003c002e8202 */ /* 0x004fea0000000f00 */
[--C-:B------:R-:W-:Y:S02]  /*43c0*/  @!P0 HADD2.F32 R10, -RZ, R46.reuse.H0_H0 ;  /* 0x2000002eff0a8230 */ /* 0x100fe40000004100 */
[----:B------:R-:W-:Y:S03]  /*43d0*/  @!P0 HADD2.F32 R46, -RZ, R46.H1_H1 ;  /* 0x3000002eff2e8230 */ /* 0x000fe60000004100 */
[----:B------:R-:W-:Y:S02]  /*43e0*/  @!P0 FMUL.FTZ R48, R10, R9 ;  /* 0x000000090a308220 */ /* 0x000fe40000410000 */
[-C--:B------:R-:W-:Y:S02]  /*43f0*/  @!P0 FMUL.FTZ R9, R46, R4.reuse ;  /* 0x000000042e098220 */ /* 0x080fe40000410000 */
[-C--:B------:R-:W-:Y:S01]  /*4400*/  @!P0 FFMA.FTZ R3, R10, R11.reuse, R3 ;  /* 0x0000000b0a038223 */ /* 0x080fe20000010003 */
[----:B------:R-:W-:Y:S01]  /*4410*/  @!P0 HADD2.F32 R10, -RZ, R20.H0_H0 ;  /* 0x20000014ff0a8230 */ /* 0x000fe20000004100 */
[----:B------:R-:W-:Y:S02]  /*4420*/  @!P0 FFMA.FTZ R87, R6, R11, -R48 ;  /* 0x0000000b06578223 */ /* 0x000fe40000010830 */
[----:B------:R-:W-:Y:S02]  /*4430*/  @!P0 IMAD.MOV.U32 R11, RZ, RZ, R61 ;  /* 0x000000ffff0b8224 */ /* 0x000fe400078e003d */
[C---:B------:R-:W-:Y:S02]  /*4440*/  @!P0 FMUL.FTZ R4, R5.reuse, R4 ;  /* 0x0000000405048220 */ /* 0x040fe40000410000 */
[----:B------:R-:W-:Y:S01]  /*4450*/  @!P0 FFMA.FTZ R86, R5, R47, -R9 ;  /* 0x0000002f05568223 */ /* 0x000fe20000010809 */
[----:B------:R-:W-:Y:S01]  /*4460*/  @!P0 MOV R5, R17 ;  /* 0x0000001100058202 */ /* 0x000fe20000000f00 */
[----:B------:R-:W-:Y:S01]  /*4470*/  @!P0 FFMA.FTZ R4, R46, R47, R4 ;  /* 0x0000002f2e048223 */ /* 0x000fe20000010004 */
[--C-:B------:R-:W-:Y:S02]  /*4480*/  @!P0 HADD2.F32 R46, -RZ, R11.reuse.H0_H0 ;  /* 0x2000000bff2e8230 */ /* 0x100fe40000004100 */
[----:B------:R-:W-:Y:S02]  /*4490*/  @!P0 HADD2.F32 R9, -RZ, R8.H0_H0 ;  /* 0x20000008ff098230 */ /* 0x000fe40000004100 */
[----:B------:R-:W-:Y:S01]  /*44a0*/  @!P0 HADD2.F32 R48, -RZ, R11.H1_H1 ;  /* 0x3000000bff308230 */ /* 0x000fe20000004100 */
[-C--:B------:R-:W-:Y:S01]  /*44b0*/  @!P0 FMUL.FTZ R20, R46, R10.reuse ;  /* 0x0000000a2e148220 */ /* 0x080fe20000410000 */
[--C-:B------:R-:W-:Y:S01]  /*44c0*/  @!P0 HADD2.F32 R6, -RZ, R5.reuse.H0_H0 ;  /* 0x20000005ff068230 */ /* 0x100fe20000004100 */
[----:B------:R-:W-:Y:S01]  /*44d0*/  @!P0 F2FP.PACK_AB R3, R4, R3 ;  /* 0x000000030403823e */ /* 0x000fe200000000ff */
[----:B------:R-:W-:Y:S01]  /*44e0*/  @!P0 HADD2.F32 R47, -RZ, R52.H0_H0 ;  /* 0x20000034ff2f8230 */ /* 0x000fe20000004100 */
[----:B------:R-:W-:Y:S01]  /*44f0*/  @!P0 FMUL.FTZ R11, R48, R9 ;  /* 0x00000009300b8220 */ /* 0x000fe20000410000 */
[----:B------:R-:W-:Y:S01]  /*4500*/  @!P0 HADD2.F32 R8, -RZ, R5.H1_H1 ;  /* 0x30000005ff088230 */ /* 0x000fe20000004100 */
[C---:B------:R-:W-:Y:S01]  /*4510*/  @!P0 FMUL.FTZ R5, R6.reuse, R10 ;  /* 0x0000000a06058220 */ /* 0x040fe20000410000 */
[----:B------:R-:W-:Y:S01]  /*4520*/  @!P0 MOV R10, R62 ;  /* 0x0000003e000a8202 */ /* 0x000fe20000000f00 */
[----:B------:R-:W-:Y:S01]  /*4530*/  @!P0 FFMA.FTZ R85, R6, R47, -R20 ;  /* 0x0000002f06558223 */ /* 0x000fe20000010814 */
[----:B------:R-:W-:Y:S01]  /*4540*/  @!P0 MOV R60, R3 ;  /* 0x00000003003c8202 */ /* 0x000fe20000000f00 */
[C---:B------:R-:W-:Y:S01]  /*4550*/  @!P0 FMUL.FTZ R6, R8.reuse, R9 ;  /* 0x0000000908068220 */ /* 0x040fe20000410000 */
[----:B------:R-:W-:Y:S01]  /*4560*/  @!P0 HADD2.F32 R20, -RZ, R28.H0_H0 ;  /* 0x2000001cff148230 */ /* 0x000fe20000004100 */
[----:B------:R-:W-:Y:S01]  /*4570*/  @!P0 FFMA.FTZ R84, R8, R49, -R11 ;  /* 0x0000003108548223 */ /* 0x000fe2000001080b */
[----:B------:R-:W-:Y:S01]  /*4580*/  @!P0 HADD2.F32 R11, -RZ, R21.H0_H0 ;  /* 0x20000015ff0b8230 */ /* 0x000fe20000004100 */
[----:B------:R-:W-:Y:S01]  /*4590*/  @!P0 IMAD.MOV.U32 R8, RZ, RZ, R18 ;  /* 0x000000ffff088224 */ /* 0x000fe200078e0012 */
[--C-:B------:R-:W-:Y:S01]  /*45a0*/  @!P0 HADD2.F32 R50, -RZ, R10.reuse.H0_H0 ;  /* 0x2000000aff328230 */ /* 0x100fe20000004100 */
[----:B------:R-:W-:Y:S01]  /*45b0*/  @!P0 FFMA.FTZ R5, R46, R47, R5 ;  /* 0x0000002f2e058223 */ /* 0x000fe20000010005 */
[----:B------:R-:W-:Y:S01]  /*45c0*/  @!P0 HADD2.F32 R52, -RZ, R10.H1_H1 ;  /* 0x3000000aff348230 */ /* 0x000fe20000004100 */
[----:B------:R-:W-:Y:S01]  /*45d0*/  @!P0 FFMA.FTZ R6, R48, R49, R6 ;  /* 0x0000003130068223 */ /* 0x000fe20000010006 */
[--C-:B------:R-:W-:Y:S01]  /*45e0*/  @!P0 HADD2.F32 R9, -RZ, R8.reuse.H0_H0 ;  /* 0x20000008ff098230 */ /* 0x100fe20000004100 */
[----:B------:R-:W-:Y:S01]  /*45f0*/  @!P0 FMUL.FTZ R28, R50, R11 ;  /* 0x0000000b321c8220 */ /* 0x000fe20000410000 */
[----:B------:R-:W-:Y:S01]  /*4600*/  @!P0 HADD2.F32 R10, -RZ, R8.H1_H1 ;  /* 0x30000008ff0a8230 */ /* 0x000fe20000004100 */
[----:B------:R-:W-:Y:S01]  /*4610*/  @!P0 FMUL.FTZ R21, R52, R20 ;  /* 0x0000001434158220 */ /* 0x000fe20000410000 */
[----:B------:R-:W-:Y:S01]  /*4620*/  @!P0 F2FP.PACK_AB R46, R84, R85 ;  /* 0x00000055542e823e */ /* 0x000fe200000000ff */
[C---:B------:R-:W-:Y:S01]  /*4630*/  @!P0 FMUL.FTZ R8, R9.reuse, R11 ;  /* 0x0000000b09088220 */ /* 0x040fe20000410000 */
[----:B------:R-:W-:Y:S01]  /*4640*/  @!P0 MOV R11, R63 ;  /* 0x0000003f000b8202 */ /* 0x000fe20000000f00 */
[----:B------:R-:W-:Y:S01]  /*4650*/  @!P0 FFMA.FTZ R83, R9, R51, -R28 ;  /* 0x0000003309538223 */ /* 0x000fe2000001081c */
[----:B------:R-:W-:Y:S01]  /*4660*/  @!P0 MOV R17, R46 ;  /* 0x0000002e00118202 */ /* 0x000fe20000000f00 */
[C---:B------:R-:W-:Y:S01]  /*4670*/  @!P0 FMUL.FTZ R9, R10.reuse, R20 ;  /* 0x000000140a098220 */ /* 0x040fe20000410000 */
[----:B------:R-:W-:Y:S01]  /*4680*/  @!P0 HADD2.F32 R28, -RZ, R30.H0_H0 ;  /* 0x2000001eff1c8230 */ /* 0x000fe20000004100 */
[----:B------:R-:W-:Y:S01]  /*4690*/  @!P0 FFMA.FTZ R82, R10, R53, -R21 ;  /* 0x000000350a528223 */ /* 0x000fe20000010815 */
[----:B------:R-:W-:Y:S01]  /*46a0*/  @!P0 MOV R10, R19 ;  /* 0x00000013000a8202 */ /* 0x000fe20000000f00 */
[----:B------:R-:W-:Y:S01]  /*46b0*/  @!P0 FFMA.FTZ R8, R50, R51, R8 ;  /* 0x0000003332088223 */ /* 0x000fe20000010008 */
[----:B------:R-:W-:Y:S01]  /*46c0*/  @!P0 HADD2.F32 R21, -RZ, R29.H0_H0 ;  /* 0x2000001dff158230 */ /* 0x000fe20000004100 */
[----:B------:R-:W-:Y:S01]  /*46d0*/  @!P0 FFMA.FTZ R9, R52, R53, R9 ;  /* 0x0000003534098223 */ /* 0x000fe20000010009 */
[--C-:B------:R-:W-:Y:S01]  /*46e0*/  @!P0 HADD2.F32 R29, -RZ, R11.reuse.H0_H0 ;  /* 0x2000000bff1d8230 */ /* 0x100fe20000004100 */
[----:B------:R-:W-:Y:S01]  /*46f0*/  @!P0 F2FP.PACK_AB R5, R6, R5 ;  /* 0x000000050605823e */ /* 0x000fe200000000ff */
[----:B------:R-:W-:Y:S02]  /*4700*/  @!P0 HADD2.F32 R30, -RZ, R11.H1_H1 ;  /* 0x3000000bff1e8230 */ /* 0x000fe40000004100 */
[--C-:B------:R-:W-:Y:S01]  /*4710*/  @!P0 HADD2.F32 R11, -RZ, R10.reuse.H0_H0 ;  /* 0x2000000aff0b8230 */ /* 0x100fe20000004100 */
[-C--:B------:R-:W-:Y:S01]  /*4720*/  @!P0 FMUL.FTZ R81, R29, R21.reuse ;  /* 0x000000151d518220 */ /* 0x080fe20000410000 */
[----:B------:R-:W-:Y:S01]  /*4730*/  @!P0 HADD2.F32 R20, -RZ, R10.H1_H1 ;  /* 0x3000000aff148230 */ /* 0x000fe20000004100 */
[----:B------:R-:W-:Y:S01]  /*4740*/  @!P0 FMUL.FTZ R68, R30, R28 ;  /* 0x0000001c1e448220 */ /* 0x000fe20000410000 */
[----:B------:R-:W-:Y:S01]  /*4750*/  @!P0 F2FP.PACK_AB R8, R9, R8 ;  /* 0x000000080908823e */ /* 0x000fe200000000ff */
[C---:B------:R-:W-:Y:S01]  /*4760*/  @!P0 FMUL.FTZ R10, R11.reuse, R21 ;  /* 0x000000150b0a8220 */ /* 0x040fe20000410000 */
[----:B------:R-:W-:Y:S01]  /*4770*/  @!P0 F2FP.PACK_AB R21, R82, R83 ;  /* 0x000000535215823e */ /* 0x000fe200000000ff */
[----:B------:R-:W-:Y:S01]  /*4780*/  @!P0 FFMA.FTZ R81, R11, R54, -R81 ;  /* 0x000000360b518223 */ /* 0x000fe20000010851 */
[----:B------:R-:W-:Y:S01]  /*4790*/  @!P0 MOV R61, R5 ;  /* 0x00000005003d8202 */ /* 0x000fe20000000f00 */
[----:B------:R-:W-:Y:S01]  /*47a0*/  @!P0 FMUL.FTZ R11, R20, R28 ;  /* 0x0000001c140b8220 */ /* 0x000fe20000410000 */
        /* <DEDUP_REMOVED lines=17> */
.L_x_426:
[----:B------:R-:W-:Y:S05]  /*48c0*/  BSYNC B0 ;  /* 0x0000000000007941 */ /* 0x000fea0003800000 */
.L_x_425:
[----:B------:R-:W-:Y:S01]  /*48d0*/  ISETP.GE.AND P0, PT, R31, c[0x0][0x1d4], PT ;  /* 0x000075001f007a0c */ /* 0x000fe20003f06270 */
[----:B------:R-:W-:Y:S01]  /*48e0*/  @!UPT UIADD3 URZ, URZ, URZ, URZ ;  /* 0x0000003f3f3ff290 */ /* 0x000fe2000fffe03f */
[----:B------:R-:W-:Y:S11]  /*48f0*/  BSSY B0, `(.L_x_427) ;  /* 0x0000078000007945 */ /* 0x000ff60003800000 */
[----:B------:R-:W-:-:S05]  /*4900*/  @P0 BRA `(.L_x_428) ;  /* 0x0000076000000947 */ /* 0x000fca0003800000 */
[----:B------:R-:W-:Y:S01]  /*4910*/  SEL R3, R77, R76, !P1 ;  /* 0x0000004c4d037207 */ /* 0x000fe20004800000 */
[----:B-1----:R-:W1:Y:S01]  /*4920*/  LDS.128 R16, [R136+0x3c80] ;  /* 0x003c800088107984 */ /* 0x002e620000000c00 */
[----:B------:R-:W-:Y:S02]  /*4930*/  ISETP.GE.AND P0, PT, R31, c[0x0][0x27c], PT ;  /* 0x00009f001f007a0c */ /* 0x000fe40003f06270 */
[----:B------:R-:W-:Y:S04]  /*4940*/  SHF.R.S32.HI R4, RZ, 0x1f, R3 ;  /* 0x0000001fff047819 */ /* 0x000fe80000011403 */
[----:B------:R-:W-:Y:S04]  /*4950*/  LEA.HI R3, R4, R3, RZ, 0x4 ;  /* 0x0000000304037211 */ /* 0x000fe800078f20ff */
[----:B------:R-:W-:Y:S03]  /*4960*/  LEA.HI.SX32 R3, R3, R74, 0x1c ;  /* 0x0000004a03037211 */ /* 0x000fe600078fe2ff */
[----:B------:R-:W-:Y:S01]  /*4970*/  @!P0 SHF.R.U64 R5, R12, 0x10, R13 ;  /* 0x000000100c058819 */ /* 0x000fe2000000120d */
[----:B------:R-:W-:Y:S01]  /*4980*/  @!P0 HADD2.F32 R12, -RZ, R69.H0_H0 ;  /* 0x20000045ff0c8230 */ /* 0x000fe20000004100 */
[----:B------:R-:W-:Y:S01]  /*4990*/  SHF.R.S32.HI R4, RZ, 0x1f, R3 ;  /* 0x0000001fff047819 */ /* 0x000fe20000011403 */
[--C-:B------:R-:W-:Y:S01]  /*49a0*/  @!P0 HADD2.F32 R47, -RZ, R70.reuse.H0_H0 ;  /* 0x20000046ff2f8230 */ /* 0x100fe20000004100 */
[----:B------:R-:W-:Y:S01]  /*49b0*/  SHF.L.U32 R51, R3, 0x3, RZ ;  /* 0x0000000303337819 */ /* 0x000fe200000006ff */
[----:B------:R-:W-:Y:S01]  /*49c0*/  @!P0 HADD2.F32 R8, -RZ, R5.H0_H0 ;  /* 0x20000005ff088230 */ /* 0x000fe20000004100 */
[----:B------:R-:W-:Y:S01]  /*49d0*/  LEA.HI R4, R4, R3, RZ, 0x2 ;  /* 0x0000000304047211 */ /* 0x000fe200078f10ff */
[----:B------:R-:W-:Y:S01]  /*49e0*/  @!P0 HADD2.F32 R30, -RZ, R70.H1_H1 ;  /* 0x30000046ff1e8230 */ /* 0x000fe20000004100 */
[----:B------:R-:W-:Y:S02]  /*49f0*/  @!P0 SHF.R.U32.HI R10, RZ, 0x10, R13 ;  /* 0x00000010ff0a8819 */ /* 0x000fe4000001160d */
[----:B------:R-:W-:Y:S02]  /*4a00*/  SHF.R.S32.HI R3, RZ, 0x2, R4 ;  /* 0x00000002ff037819 */ /* 0x000fe40000011404 */
[----:B------:R-:W-:Y:S01]  /*4a10*/  LOP3.LUT R4, R105, 0x18, R51, 0xf8, !PT ;  /* 0x0000001869047812 */ /* 0x000fe200078ef833 */
[----:B------:R-:W-:Y:S01]  /*4a20*/  @!P0 HADD2.F32 R10, -RZ, R10.H0_H0 ;  /* 0x2000000aff0a8230 */ /* 0x000fe20000004100 */
[----:B------:R-:W-:Y:S01]  /*4a30*/  @!P0 SHF.R.U64 R20, R56, 0x10, R57 ;  /* 0x0000001038148819 */ /* 0x000fe20000001239 */
[----:B------:R-:W-:Y:S01]  /*4a40*/  IMAD R3, R3, 0x600, R7 ;  /* 0x0000060003037824 */ /* 0x000fe200078e0207 */
[----:B------:R-:W-:Y:S02]  /*4a50*/  LOP3.LUT R4, R4, R106, RZ, 0x3c, !PT ;  /* 0x0000006a04047212 */ /* 0x000fe400078e3cff */
[--C-:B------:R-:W-:Y:S02]  /*4a60*/  @!P0 SHF.R.U32.HI R11, RZ, 0x10, R15.reuse ;  /* 0x00000010ff0b8819 */ /* 0x100fe4000001160f */
[----:B------:R-:W-:Y:S01]  /*4a70*/  @!P0 SHF.R.U64 R14, R14, 0x10, R15 ;  /* 0x000000100e0e8819 */ /* 0x000fe2000000120f */
[----:B------:R-:W-:Y:S01]  /*4a80*/  IMAD.IADD R3, R3, 0x1, R4 ;  /* 0x0000000103037824 */ /* 0x000fe200078e0204 */
[----:B------:R-:W-:Y:S01]  /*4a90*/  @!P0 HADD2.F32 R4, -RZ, R33.H0_H0 ;  /* 0x20000021ff048230 */ /* 0x000fe20000004100 */
[----:B------:R-:W-:Y:S01]  /*4aa0*/  @!P0 SHF.R.U32.HI R28, RZ, 0x10, R57 ;  /* 0x00000010ff1c8819 */ /* 0x000fe20000011639 */
[----:B------:R-:W-:Y:S01]  /*4ab0*/  @!P0 HADD2.F32 R15, -RZ, R20.H0_H0 ;  /* 0x20000014ff0f8230 */ /* 0x000fe20000004100 */
[--C-:B------:R-:W-:Y:S01]  /*4ac0*/  @!P0 SHF.R.U32.HI R49, RZ, 0x10, R59.reuse ;  /* 0x00000010ff318819 */ /* 0x100fe2000001163b */
[----:B------:R-:W-:Y:S01]  /*4ad0*/  @!P0 HADD2.F32 R11, -RZ, R11.H0_H0 ;  /* 0x2000000bff0b8230 */ /* 0x000fe20000004100 */
[----:B------:R-:W-:Y:S01]  /*4ae0*/  SHF.L.U32 R3, R3, 0x1, RZ ;  /* 0x0000000103037819 */ /* 0x000fe200000006ff */
[----:B------:R-:W-:Y:S01]  /*4af0*/  @!P0 HADD2.F32 R28, -RZ, R28.H0_H0 ;  /* 0x2000001cff1c8230 */ /* 0x000fe20000004100 */
[----:B------:R-:W-:Y:S01]  /*4b00*/  @!P0 SHF.R.U64 R58, R58, 0x10, R59 ;  /* 0x000000103a3a8819 */ /* 0x000fe2000000123b */
[----:B------:R-:W-:Y:S02]  /*4b10*/  @!P0 HADD2.F32 R49, -RZ, R49.H0_H0 ;  /* 0x20000031ff318230 */ /* 0x000fe40000004100 */
[----:B------:R1:W2:Y:S01]  /*4b20*/  LDS.128 R52, [R3+0x3c80] ;  /* 0x003c800003347984 */ /* 0x0002a20000000c00 */
        /* <DEDUP_REMOVED lines=9> */
[-C--:B------:R-:W-:Y:S02]  /*4bc0*/  @!P0 FMUL.FTZ R20, R13, R8.reuse ;  /* 0x000000080d148220 */ /* 0x080fe40000410000 */
[----:B------:R-:W-:Y:S02]  /*4bd0*/  @!P0 FMUL.FTZ R4, R5, R8 ;  /* 0x0000000805048220 */ /* 0x000fe40000410000 */
        /* <DEDUP_REMOVED lines=8> */
[----:B------:R-:W-:Y:S01]  /*4c60*/  @!P0 MOV R12, R55 ;  /* 0x00000037000c8202 */ /* 0x000fe20000000f00 */
[----:B------:R-:W-:Y:S02]  /*4c70*/  @!P0 HADD2.F32 R21, -RZ, R8.H1_H1 ;  /* 0x30000008ff158230 */ /* 0x000fe40000004100 */
[----:B------:R-:W-:Y:S01]  /*4c80*/  @!P0 HADD2.F32 R20, -RZ, R69.H1_H1 ;  /* 0x30000045ff148230 */ /* 0x000fe20000004100 */
[----:B------:R-:W-:Y:S01]  /*4c90*/  @!P0 F2FP.PACK_AB R3, R4, R3 ;  /* 0x000000030403823e */ /* 0x000fe200000000ff */
[--C-:B------:R-:W-:Y:S01]  /*4ca0*/  @!P0 HADD2.F32 R9, -RZ, R6.reuse.H0_H0 ;  /* 0x20000006ff098230 */ /* 0x100fe20000004100 */
[----:B------:R-:W-:Y:S01]  /*4cb0*/  @!P0 FMUL.FTZ R13, R21, R10 ;  /* 0x0000000a150d8220 */ /* 0x000fe20000410000 */
[----:B------:R-:W-:Y:S01]  /*4cc0*/  @!P0 HADD2.F32 R8, -RZ, R6.H1_H1 ;  /* 0x30000006ff088230 */ /* 0x000fe20000004100 */
[----:B------:R-:W-:Y:S01]  /*4cd0*/  @!P0 FMUL.FTZ R6, R15, R5 ;  /* 0x000000050f068220 */ /* 0x000fe20000410000 */
[----:B------:R-:W-:Y:S01]  /*4ce0*/  @!P0 MOV R52, R3 ;  /* 0x0000000300348202 */ /* 0x000fe20000000f00 */
[C---:B------:R-:W-:Y:S01]  /*4cf0*/  @!P0 FMUL.FTZ R5, R9.reuse, R5 ;  /* 0x0000000509058220 */ /* 0x040fe20000410000 */
[--C-:B------:R-:W-:Y:S01]  /*4d00*/  @!P0 HADD2.F32 R46, -RZ, R12.reuse.H0_H0 ;  /* 0x2000000cff2e8230 */ /* 0x100fe20000004100 */
[----:B------:R-:W-:Y:S01]  /*4d10*/  @!P0 FFMA.FTZ R61, R9, R20, -R6 ;  /* 0x00000014093d8223 */ /* 0x000fe20000010806 */
[----:B------:R-:W-:Y:S01]  /*4d20*/  @!P0 HADD2.F32 R48, -RZ, R12.H1_H1 ;  /* 0x3000000cff308230 */ /* 0x000fe20000004100 */
[C---:B------:R-:W-:Y:S01]  /*4d30*/  @!P0 FMUL.FTZ R6, R8.reuse, R10 ;  /* 0x0000000a08068220 */ /* 0x040fe20000410000 */
[----:B------:R-:W-:Y:S01]  /*4d40*/  @!P0 HADD2.F32 R10, -RZ, R34.H0_H0 ;  /* 0x20000022ff0a8230 */ /* 0x000fe20000004100 */
[----:B------:R-:W-:Y:S02]  /*4d50*/  @!P0 FFMA.FTZ R60, R8, R28, -R13 ;  /* 0x0000001c083c8223 */ /* 0x000fe4000001080d */
[----:B------:R-:W-:Y:S02]  /*4d60*/  @!P0 IMAD.MOV.U32 R8, RZ, RZ, R19 ;  /* 0x000000ffff088224 */ /* 0x000fe400078e0013 */
[----:B------:R-:W-:Y:S02]  /*4d70*/  @!P0 FMUL.FTZ R12, R46, R10 ;  /* 0x0000000a2e0c8220 */ /* 0x000fe40000410000 */
[----:B------:R-:W-:Y:S01]  /*4d80*/  @!P0 FMUL.FTZ R13, R48, R11 ;  /* 0x0000000b300d8220 */ /* 0x000fe20000410000 */
[--C-:B------:R-:W-:Y:S01]  /*4d90*/  @!P0 HADD2.F32 R9, -RZ, R8.reuse.H0_H0 ;  /* 0x20000008ff098230 */ /* 0x100fe20000004100 */
[----:B------:R-:W-:Y:S01]  /*4da0*/  @!P0 FFMA.FTZ R5, R15, R20, R5 ;  /* 0x000000140f058223 */ /* 0x000fe20000010005 */
[----:B------:R-:W-:Y:S01]  /*4db0*/  @!P0 HADD2.F32 R8, -RZ, R8.H1_H1 ;  /* 0x30000008ff088230 */ /* 0x000fe20000004100 */
[----:B------:R-:W-:Y:S01]  /*4dc0*/  @!P0 FFMA.FTZ R6, R21, R28, R6 ;  /* 0x0000001c15068223 */ /* 0x000fe20000010006 */
[----:B------:R-:W-:Y:S01]  /*4dd0*/  @!P0 F2FP.PACK_AB R15, R60, R61 ;  /* 0x0000003d3c0f823e */ /* 0x000fe200000000ff */
[C---:B------:R-:W-:Y:S01]  /*4de0*/  @!P0 FFMA.FTZ R59, R9.reuse, R47, -R12 ;  /* 0x0000002f093b8223 */ /* 0x040fe2000001080c */
[----:B------:R-:W-:Y:S01]  /*4df0*/  @!P0 MOV R12, R54 ;  /* 0x00000036000c8202 */ /* 0x000fe20000000f00 */
[----:B------:R-:W-:Y:S01]  /*4e00*/  @!P0 FMUL.FTZ R10, R9, R10 ;  /* 0x0000000a090a8220 */ /* 0x000fe20000410000 */
[----:B------:R-:W-:Y:S01]  /*4e10*/  @!P0 MOV R9, R18 ;  /* 0x0000001200098202 */ /* 0x000fe20000000f00 */
[C---:B------:R-:W-:Y:S01]  /*4e20*/  @!P0 FMUL.FTZ R11, R8.reuse, R11 ;  /* 0x0000000b080b8220 */ /* 0x040fe20000410000 */
[----:B------:R-:W-:Y:S01]  /*4e30*/  @!P0 MOV R17, R15 ;  /* 0x0000000f00118202 */ /* 0x000fe20000000f00 */
[----:B------:R-:W-:Y:S01]  /*4e40*/  @!P0 FFMA.FTZ R57, R8, R49, -R13 ;  /* 0x0000003108398223 */ /* 0x000fe2000001080d */
[----:B------:R-:W-:Y:S01]  /*4e50*/  @!P0 HADD2.F32 R8, -RZ, R34.H1_H1 ;  /* 0x30000022ff088230 */ /* 0x000fe20000004100 */
[----:B------:R-:W-:Y:S01]  /*4e60*/  @!P0 F2FP.PACK_AB R5, R6, R5 ;  /* 0x000000050605823e */ /* 0x000fe200000000ff */
[--C-:B------:R-:W-:Y:S02]  /*4e70*/  @!P0 HADD2.F32 R29, -RZ, R12.reuse.H0_H0 ;  /* 0x2000000cff1d8230 */ /* 0x100fe40000004100 */
[--C-:B------:R-:W-:Y:S01]  /*4e80*/  @!P0 HADD2.F32 R13, -RZ, R9.reuse.H0_H0 ;  /* 0x20000009ff0d8230 */ /* 0x100fe20000004100 */
[----:B------:R-:W-:Y:S01]  /*4e90*/  @!P0 MOV R53, R5 ;  /* 0x0000000500358202 */ /* 0x000fe20000000f00 */
[----:B------:R-:W-:Y:S02]  /*4ea0*/  @!P0 HADD2.F32 R33, -RZ, R12.H1_H1 ;  /* 0x3000000cff218230 */ /* 0x000fe40000004100 */
[----:B------:R-:W-:Y:S01]  /*4eb0*/  @!P0 HADD2.F32 R12, -RZ, R9.H1_H1 ;  /* 0x30000009ff0c8230 */ /* 0x000fe20000004100 */
[-C--:B------:R-:W-:Y:S01]  /*4ec0*/  @!P0 FMUL.FTZ R9, R29, R8.reuse ;  /* 0x000000081d098220 */ /* 0x080fe20000410000 */
[----:B------:R-:W-:Y:S01]  /*4ed0*/  @!P0 HADD2.F32 R34, -RZ, R58.H0_H0 ;  /* 0x2000003aff228230 */ /* 0x000fe20000004100 */
[C---:B------:R-:W-:Y:S02]  /*4ee0*/  @!P0 FMUL.FTZ R8, R13.reuse, R8 ;  /* 0x000000080d088220 */ /* 0x040fe40000410000 */
[----:B------:R-:W-:Y:S01]  /*4ef0*/  @!P0 FFMA.FTZ R56, R13, R30, -R9 ;  /* 0x0000001e0d388223 */ /* 0x000fe20000010809 */
[----:B------:R-:W-:Y:S01]  /*4f00*/  @!P0 F2FP.PACK_AB R13, R57, R59 ;  /* 0x0000003b390d823e */ /* 0x000fe200000000ff */
[----:B------:R-:W-:Y:S02]  /*4f10*/  @!P0 FMUL.FTZ R9, R12, R14 ;  /* 0x0000000e0c098220 */ /* 0x000fe40000410000 */
[----:B------:R-:W-:Y:S02]  /*4f20*/  @!P0 FFMA.FTZ R8, R29, R30, R8 ;  /* 0x0000001e1d088223 */ /* 0x000fe40000010008 */
[C---:B------:R-:W-:Y:S01]  /*4f30*/  @!P0 FMUL.FTZ R50, R33.reuse, R14 ;  /* 0x0000000e21328220 */ /* 0x040fe20000410000 */
[----:B------:R-:W-:Y:S01]  /*4f40*/  @!P0 F2FP.PACK_AB R14, R62, R63 ;  /* 0x0000003f3e0e823e */ /* 0x000fe200000000ff */
[-C--:B------:R-:W-:Y:S02]  /*4f50*/  @!P0 FFMA.FTZ R9, R33, R34.reuse, R9 ;  /* 0x0000002221098223 */ /* 0x080fe40000010009 */
        /* <DEDUP_REMOVED lines=17> */
.L_x_428:
[----:B------:R-:W-:Y:S05]  /*5070*/  BSYNC B0 ;  /* 0x0000000000007941 */ /* 0x000fea0003800000 */
.L_x_427:
[----:B------:R-:W-:Y:S11]  /*5080*/  ISETP.GE.AND P0, PT, R32, c[0x0][0x1d4], PT ;  /* 0x0000750020007a0c */ /* 0x000ff60003f06270 */
[----:B------:R-:W-:Y:S02]  /*5090*/  @!UPT UIADD3 URZ, URZ, URZ, URZ ;  /* 0x0000003f3f3ff290 */ /* 0x000fe4000fffe03f */
[----:B------:R-:W-:-:S05]  /*50a0*/  @P0 BRA `(.L_x_412) ;  /* 0x00000a0000000947 */ /* 0x000fca0003800000 */
[----:B------:R-:W-:Y:S01]  /*50b0*/  SEL R3, R77, R76, !P3 ;  /* 0x0000004c4d037207 */ /* 0x000fe20005800000 */
[----:B-1----:R-:W-:Y:S01]  /*50c0*/  LDS.128 R16, [R121+0x3c80] ;  /* 0x003c800079107984 */ /* 0x002fe20000000c00 */
[----:B----4-:R-:W-:Y:S02]  /*50d0*/  IADD3 R56, P0, R78, R137, RZ ;  /* 0x000000894e387210 */ /* 0x010fe40007f1e0ff */
[----:B------:R-:W-:Y:S02]  /*50e0*/  SHF.R.S32.HI R4, RZ, 0x1f, R3 ;  /* 0x0000001fff047819 */ /* 0x000fe40000011403 */
[----:B---3--:R-:W-:Y:S02]  /*50f0*/  IADD3.X R57, R79, R138, RZ, P0, !PT ;  /* 0x0000008a4f397210 */ /* 0x008fe400007fe4ff */
[----:B------:R-:W-:Y:S02]  /*5100*/  LEA.HI R3, R4, R3, RZ, 0x4 ;  /* 0x0000000304037211 */ /* 0x000fe400078f20ff */
[----:B------:R-:W-:Y:S02]  /*5110*/  ISETP.GE.AND P0, PT, R32, c[0x0][0x27c], PT ;  /* 0x00009f0020007a0c */ /* 0x000fe40003f06270 */
[----:B------:R-:W-:Y:S04]  /*5120*/  LEA.HI.SX32 R3, R3, R73, 0x1c ;  /* 0x0000004903037211 */ /* 0x000fe800078fe2ff */
[----:B------:R-:W-:Y:S01]  /*5130*/  SHF.R.S32.HI R4, RZ, 0x1f, R3 ;  /* 0x0000001fff047819 */ /* 0x000fe20000011403 */
[----:B------:R-:W-:Y:S03]  /*5140*/  IMAD.SHL.U32 R46, R3, 0x8, RZ ;  /* 0x00000008032e7824 */ /* 0x000fe600078e00ff */
[----:B------:R-:W-:Y:S03]  /*5150*/  LEA.HI R4, R4, R3, RZ, 0x2 ;  /* 0x0000000304047211 */ /* 0x000fe600078f10ff */
[----:B------:R-:W-:Y:S01]  /*5160*/  @!P0 SHF.R.U64 R5, R24, 0x10, R25 ;  /* 0x0000001018058819 */ /* 0x000fe20000001219 */
[----:B------:R-:W-:Y:S01]  /*5170*/  @!P0 HADD2.F32 R12, -RZ, R71.H0_H0 ;  /* 0x20000047ff0c8230 */ /* 0x000fe20000004100 */
[----:B------:R-:W-:Y:S01]  /*5180*/  SHF.R.S32.HI R3, RZ, 0x2, R4 ;  /* 0x00000002ff037819 */ /* 0x000fe20000011404 */
[--C-:B------:R-:W-:Y:S01]  /*5190*/  @!P0 HADD2.F32 R30, -RZ, R72.reuse.H0_H0 ;  /* 0x20000048ff1e8230 */ /* 0x100fe20000004100 */
[----:B------:R-:W-:Y:S01]  /*51a0*/  LOP3.LUT R4, R105, 0x18, R46, 0xf8, !PT ;  /* 0x0000001869047812 */ /* 0x000fe200078ef82e */
[----:B------:R-:W-:Y:S01]  /*51b0*/  @!P0 HADD2.F32 R8, -RZ, R5.H0_H0 ;  /* 0x20000005ff088230 */ /* 0x000fe20000004100 */
[----:B------:R-:W-:Y:S01]  /*51c0*/  @!P0 SHF.R.U64 R14, R26, 0x10, R27 ;  /* 0x000000101a0e8819 */ /* 0x000fe2000000121b */
[----:B------:R-:W-:Y:S01]  /*51d0*/  IMAD R3, R3, 0x600, R7 ;  /* 0x0000060003037824 */ /* 0x000fe200078e0207 */
[----:B------:R-:W-:Y:S01]  /*51e0*/  LOP3.LUT R4, R4, R106, RZ, 0x3c, !PT ;  /* 0x0000006a04047212 */ /* 0x000fe200078e3cff */
[----:B------:R-:W-:Y:S01]  /*51f0*/  @!P0 HADD2.F32 R26, -RZ, R72.H1_H1 ;  /* 0x30000048ff1a8230 */ /* 0x000fe20000004100 */
[----:B------:R-:W-:Y:S01]  /*5200*/  @!P0 SHF.R.U64 R15, R64, 0x10, R65 ;  /* 0x00000010400f8819 */ /* 0x000fe20000001241 */
[----:B------:R-:W-:Y:S01]  /*5210*/  @!P0 HADD2.F32 R14, -RZ, R14.H0_H0 ;  /* 0x2000000eff0e8230 */ /* 0x000fe20000004100 */
[----:B------:R-:W-:Y:S01]  /*5220*/  IADD3 R3, R3, R4, RZ ;  /* 0x0000000403037210 */ /* 0x000fe20007ffe0ff */
[----:B------:R-:W-:Y:S01]  /*5230*/  @!P0 HADD2.F32 R4, -RZ, R35.H0_H0 ;  /* 0x20000023ff048230 */ /* 0x000fe20000004100 */
[----:B------:R-:W-:Y:S01]  /*5240*/  @!P0 SHF.R.U32.HI R10, RZ, 0x10, R25 ;  /* 0x00000010ff0a8819 */ /* 0x000fe20000011619 */
[----:B------:R-:W-:Y:S01]  /*5250*/  @!P0 HADD2.F32 R15, -RZ, R15.H0_H0 ;  /* 0x2000000fff0f8230 */ /* 0x000fe20000004100 */
[----:B------:R-:W-:Y:S01]  /*5260*/  @!P0 SHF.R.U32.HI R24, RZ, 0x10, R65 ;  /* 0x00000010ff188819 */ /* 0x000fe20000011641 */
[----:B------:R-:W-:Y:S01]  /*5270*/  IMAD.SHL.U32 R3, R3, 0x2, RZ ;  /* 0x0000000203037824 */ /* 0x000fe200078e00ff */
[----:B------:R-:W-:Y:S01]  /*5280*/  @!P0 SHF.R.U32.HI R11, RZ, 0x10, R27 ;  /* 0x00000010ff0b8819 */ /* 0x000fe2000001161b */
[----:B------:R-:W-:Y:S01]  /*5290*/  @!P0 HADD2.F32 R10, -RZ, R10.H0_H0 ;  /* 0x2000000aff0a8230 */ /* 0x000fe20000004100 */
[--C-:B------:R-:W-:Y:S01]  /*52a0*/  @!P0 SHF.R.U32.HI R34, RZ, 0x10, R67.reuse ;  /* 0x00000010ff228819 */ /* 0x100fe20000011643 */
[----:B------:R-:W-:Y:S01]  /*52b0*/  @!P0 HADD2.F32 R24, -RZ, R24.H0_H0 ;  /* 0x20000018ff188230 */ /* 0x000fe20000004100 */
[----:B------:R-:W1:Y:S01]  /*52c0*/  LDS.128 R48, [R3+0x3c80] ;  /* 0x003c800003307984 */ /* 0x000e620000000c00 */
[----:B------:R-:W-:Y:S01]  /*52d0*/  @!P0 HADD2.F32 R11, -RZ, R11.H0_H0 ;  /* 0x2000000bff0b8230 */ /* 0x000fe20000004100 */
[----:B------:R-:W-:Y:S01]  /*52e0*/  @!P0 SHF.R.U64 R28, R66, 0x10, R67 ;  /* 0x00000010421c8819 */ /* 0x000fe20000001243 */
[----:B------:R-:W-:Y:S04]  /*52f0*/  @!P0 HADD2.F32 R34, -RZ, R34.H0_H0 ;  /* 0x20000022ff228230 */ /* 0x000fe80000004100 */
[----:B------:R-:W-:Y:S01]  /*5300*/  @!P0 HADD2.F32 R28, -RZ, R28.H0_H0 ;  /* 0x2000001cff1c8230 */ /* 0x000fe20000004100 */
[----:B-1----:R-:W-:Y:S01]  /*5310*/  @!P0 IMAD.MOV.U32 R13, RZ, RZ, R48 ;  /* 0x000000ffff0d8224 */ /* 0x002fe200078e0030 */
[----:B------:R-:W-:Y:S04]  /*5320*/  @!P0 MOV R3, R16 ;  /* 0x0000001000038202 */ /* 0x000fe80000000f00 */
[----:B------:R-:W-:Y:S02]  /*5330*/  @!P0 HADD2.F32 R9, -RZ, R13.H0_H0 ;  /* 0x2000000dff098230 */ /* 0x000fe40000004100 */
[--C-:B------:R-:W-:Y:S02]  /*5340*/  @!P0 HADD2.F32 R6, -RZ, R3.reuse.H0_H0 ;  /* 0x20000003ff068230 */ /* 0x100fe40000004100 */
[----:B------:R-:W-:Y:S01]  /*5350*/  @!P0 HADD2.F32 R5, -RZ, R3.H1_H1 ;  /* 0x30000003ff058230 */ /* 0x000fe20000004100 */
[-C--:B------:R-:W-:Y:S01]  /*5360*/  @!P0 FMUL.FTZ R21, R9, R4.reuse ;  /* 0x0000000409158220 */ /* 0x080fe20000410000 */
[----:B------:R-:W-:Y:S01]  /*5370*/  @!P0 HADD2.F32 R13, -RZ, R13.H1_H1 ;  /* 0x3000000dff0d8230 */ /* 0x000fe20000004100 */
[C---:B------:R-:W-:Y:S02]  /*5380*/  @!P0 FMUL.FTZ R3, R6.reuse, R4 ;  /* 0x0000000406038220 */ /* 0x040fe40000410000 */
[-C--:B------:R-:W-:Y:S02]  /*5390*/  @!P0 FMUL.FTZ R4, R5, R8.reuse ;  /* 0x0000000805048220 */ /* 0x080fe40000410000 */
[----:B------:R-:W-:Y:S01]  /*53a0*/  @!P0 FMUL.FTZ R20, R13, R8 ;  /* 0x000000080d148220 */ /* 0x000fe20000410000 */
[----:B------:R-:W-:Y:S01]  /*53b0*/  @!P0 MOV R8, R49 ;  /* 0x0000003100088202 */ /* 0x000fe20000000f00 */
        /* <DEDUP_REMOVED lines=9> */
[--C-:B------:R-:W-:Y:S01]  /*5450*/  @!P0 HADD2.F32 R8, -RZ, R6.reuse.H1_H1 ;  /* 0x30000006ff088230 */ /* 0x100fe20000004100 */
[----:B------:R-:W-:Y:S01]  /*5460*/  @!P0 F2FP.PACK_AB R3, R4, R3 ;  /* 0x000000030403823e */ /* 0x000fe200000000ff */
[----:B------:R-:W-:Y:S01]  /*5470*/  @!P0 HADD2.F32 R20, -RZ, R71.H1_H1 ;  /* 0x30000047ff148230 */ /* 0x000fe20000004100 */
[----:B------:R-:W-:Y:S01]  /*5480*/  @!P0 FMUL.FTZ R13, R21, R10 ;  /* 0x0000000a150d8220 */ /* 0x000fe20000410000 */
[----:B------:R-:W-:Y:S01]  /*5490*/  @!P0 HADD2.F32 R9, -RZ, R6.H0_H0 ;  /* 0x20000006ff098230 */ /* 0x000fe20000004100 */
[----:B------:R-:W-:Y:S01]  /*54a0*/  @!P0 FMUL.FTZ R6, R15, R5 ;  /* 0x000000050f068220 */ /* 0x000fe20000410000 */
[--C-:B------:R-:W-:Y:S01]  /*54b0*/  @!P0 HADD2.F32 R29, -RZ, R12.reuse.H0_H0 ;  /* 0x2000000cff1d8230 */ /* 0x100fe20000004100 */
[C---:B------:R-:W-:Y:S01]  /*54c0*/  @!P0 FFMA.FTZ R53, R8.reuse, R24, -R13 ;  /* 0x0000001808358223 */ /* 0x040fe2000001080d */
[----:B------:R-:W-:Y:S01]  /*54d0*/  @!P0 HADD2.F32 R33, -RZ, R12.H1_H1 ;  /* 0x3000000cff218230 */ /* 0x000fe20000004100 */
[C---:B------:R-:W-:Y:S01]  /*54e0*/  @!P0 FFMA.FTZ R54, R9.reuse, R20, -R6 ;  /* 0x0000001409368223 */ /* 0x040fe20000010806 */
[----:B------:R-:W-:Y:S01]  /*54f0*/  @!P0 MOV R48, R3 ;  /* 0x0000000300308202 */ /* 0x000fe20000000f00 */
[----:B------:R-:W-:Y:S01]  /*5500*/  @!P0 FMUL.FTZ R6, R8, R10 ;  /* 0x0000000a08068220 */ /* 0x000fe20000410000 */
[----:B------:R-:W-:Y:S01]  /*5510*/  @!P0 MOV R8, R19 ;  /* 0x0000001300088202 */ /* 0x000fe20000000f00 */
[----:B------:R-:W-:Y:S01]  /*5520*/  @!P0 FMUL.FTZ R5, R9, R5 ;  /* 0x0000000509058220 */ /* 0x000fe20000410000 */
[----:B------:R-:W-:Y:S01]  /*5530*/  @!P0 HADD2.F32 R10, -RZ, R38.H0_H0 ;  /* 0x20000026ff0a8230 */ /* 0x000fe20000004100 */
[----:B------:R-:W-:Y:S02]  /*5540*/  @!P0 FMUL.FTZ R13, R33, R11 ;  /* 0x0000000b210d8220 */ /* 0x000fe40000410000 */
[----:B------:R-:W-:Y:S01]  /*5550*/  @!P0 FFMA.FTZ R5, R15, R20, R5 ;  /* 0x000000140f058223 */ /* 0x000fe20000010005 */
[--C-:B------:R-:W-:Y:S01]  /*5560*/  @!P0 HADD2.F32 R9, -RZ, R8.reuse.H0_H0 ;  /* 0x20000008ff098230 */ /* 0x100fe20000004100 */
[----:B------:R-:W-:Y:S01]  /*5570*/  @!P0 FMUL.FTZ R12, R29, R10 ;  /* 0x0000000a1d0c8220 */ /* 0x000fe20000410000 */
[----:B------:R-:W-:Y:S01]  /*5580*/  @!P0 F2FP.PACK_AB R15, R53, R54 ;  /* 0x00000036350f823e */ /* 0x000fe200000000ff */
[----:B------:R-:W-:Y:S01]  /*5590*/  @!P0 FFMA.FTZ R6, R21, R24, R6 ;  /* 0x0000001815068223 */ /* 0x000fe20000010006 */
[----:B------:R-:W-:Y:S01]  /*55a0*/  @!P0 HADD2.F32 R8, -RZ, R8.H1_H1 ;  /* 0x30000008ff088230 */ /* 0x000fe20000004100 */
[C---:B------:R-:W-:Y:S01]  /*55b0*/  @!P0 FFMA.FTZ R52, R9.reuse, R30, -R12 ;  /* 0x0000001e09348223 */ /* 0x040fe2000001080c */
[----:B------:R-:W-:Y:S01]  /*55c0*/  @!P0 MOV R12, R50 ;  /* 0x00000032000c8202 */ /* 0x000fe20000000f00 */
[----:B------:R-:W-:Y:S01]  /*55d0*/  @!P0 FMUL.FTZ R10, R9, R10 ;  /* 0x0000000a090a8220 */ /* 0x000fe20000410000 */
[----:B------:R-:W-:Y:S01]  /*55e0*/  @!P0 MOV R17, R15 ;  /* 0x0000000f00118202 */ /* 0x000fe20000000f00 */
[----:B------:R-:W-:Y:S01]  /*55f0*/  @!P0 IMAD.MOV.U32 R9, RZ, RZ, R18 ;  /* 0x000000ffff098224 */ /* 0x000fe200078e0012 */
[----:B------:R-:W-:Y:S01]  /*5600*/  @!P0 F2FP.PACK_AB R5, R6, R5 ;  /* 0x000000050605823e */ /* 0x000fe200000000ff */
[C---:B------:R-:W-:Y:S01]  /*5610*/  @!P0 FMUL.FTZ R11, R8.reuse, R11 ;  /* 0x0000000b080b8220 */ /* 0x040fe20000410000 */
[----:B------:R-:W-:Y:S01]  /*5620*/  @!P0 HADD2.F32 R25, -RZ, R12.H0_H0 ;  /* 0x2000000cff198230 */ /* 0x000fe20000004100 */
[----:B------:R-:W-:Y:S01]  /*5630*/  @!P0 FFMA.FTZ R47, R8, R34, -R13 ;  /* 0x00000022082f8223 */ /* 0x000fe2000001080d */
[----:B------:R-:W-:Y:S01]  /*5640*/  @!P0 HADD2.F32 R8, -RZ, R38.H1_H1 ;  /* 0x30000026ff088230 */ /* 0x000fe20000004100 */
[----:B------:R-:W-:Y:S01]  /*5650*/  @!P0 IMAD.MOV.U32 R49, RZ, RZ, R5 ;  /* 0x000000ffff318224 */ /* 0x000fe200078e0005 */
[----:B------:R-:W-:Y:S02]  /*5660*/  @!P0 HADD2.F32 R27, -RZ, R12.H1_H1 ;  /* 0x3000000cff1b8230 */ /* 0x000fe40000004100 */
[--C-:B------:R-:W-:Y:S02]  /*5670*/  @!P0 HADD2.F32 R13, -RZ, R9.reuse.H0_H0 ;  /* 0x20000009ff0d8230 */ /* 0x100fe40000004100 */
[----:B------:R-:W-:Y:S01]  /*5680*/  @!P0 HADD2.F32 R12, -RZ, R9.H1_H1 ;  /* 0x30000009ff0c8230 */ /* 0x000fe20000004100 */
[----:B------:R-:W-:Y:S02]  /*5690*/  @!P0 FMUL.FTZ R9, R25, R8 ;  /* 0x0000000819098220 */ /* 0x000fe40000410000 */
[----:B------:R-:W-:Y:S02]  /*56a0*/  @!P0 FMUL.FTZ R35, R27, R14 ;  /* 0x0000000e1b238220 */ /* 0x000fe40000410000 */
[C---:B------:R-:W-:Y:S02]  /*56b0*/  @!P0 FFMA.FTZ R38, R13.reuse, R26, -R9 ;  /* 0x0000001a0d268223 */ /* 0x040fe40000010809 */
[C---:B------:R-:W-:Y:S02]  /*56c0*/  @!P0 FFMA.FTZ R35, R12.reuse, R28, -R35 ;  /* 0x0000001c0c238223 */ /* 0x040fe40000010823 */
[----:B------:R-:W-:Y:S01]  /*56d0*/  @!P0 FMUL.FTZ R8, R13, R8 ;  /* 0x000000080d088220 */ /* 0x000fe20000410000 */
[----:B------:R-:W-:Y:S01]  /*56e0*/  @!P0 F2FP.PACK_AB R13, R47, R52 ;  /* 0x000000342f0d823e */ /* 0x000fe200000000ff */
        /* <DEDUP_REMOVED lines=10> */
[----:B------:R-:W-:Y:S03]  /*5790*/  @!P0 FFMA.FTZ R11, R33, R34, R11 ;  /* 0x00000022210b8223 */ /* 0x000fe6000001000b */
        /* <DEDUP_REMOVED lines=11> */
.L_x_408:
[----:B------:R1:W2:Y:S01]  /*5850*/  SHFL.IDX PT, R5, R30, RZ, 0x1e1f ;  /* 0x001e1fff1e057589 */ /* 0x0002a200000e0000 */
[----:B------:R-:W-:Y:S03]  /*5860*/  IMAD R3, R45, -0x30, R2 ;  /* 0xffffffd02d037824 */ /* 0x000fe600078e0202 */
[----:B------:R1:W3:Y:S02]  /*5870*/  SHFL.IDX PT, R4, R33, RZ, 0x1e1f ;  /* 0x001e1fff21047589 */ /* 0x0002e400000e0000 */
[----:B------:R-:W-:Y:S04]  /*5880*/  IMNMX R91, R3, 0x30, PT ;  /* 0x00000030035b7817 */ /* 0x000fe80003800200 */
[----:B------:R-:W-:Y:S11]  /*5890*/  ISETP.GT.AND P0, PT, R91, R39, PT ;  /* 0x000000275b00720c */ /* 0x000ff60003f04270 */
[----:B------:R-:W-:Y:S02]  /*58a0*/  @!UPT UIADD3 URZ, URZ, URZ, URZ ;  /* 0x0000003f3f3ff290 */ /* 0x000fe4000fffe03f */
[----:B------:R-:W-:-:S05]  /*58b0*/  @!P0 BRA `(.L_x_412) ;  /* 0x000001f000008947 */ /* 0x000fca0003800000 */
[----:B------:R-:W-:Y:S02]  /*58c0*/  ISETP.GE.AND P4, PT, R22, c[0x0][0x1d4], PT ;  /* 0x0000750016007a0c */ /* 0x000fe40003f86270 */
[----:B------:R-:W-:Y:S11]  /*58d0*/  ISETP.GE.AND P6, PT, R32, c[0x0][0x1d4], PT ;  /* 0x0000750020007a0c */ /* 0x000ff60003fc6270 */
[----:B------:R-:W4:Y:S01]  /*58e0*/  @!P4 LDS.128 R16, [R89+0x2400] ;  /* 0x002400005910c984 */ /* 0x000f220000000c00 */
[CC--:B---3--:R-:W-:Y:S04]  /*58f0*/  @!P4 LEA R10, P0, R22.reuse, R4.reuse, 0x1 ;  /* 0x00000004160ac211 */ /* 0x0c8fe800078008ff */
[-C--:B--2---:R-:W-:Y:S02]  /*5900*/  @!P4 LEA.HI.X R11, R22, R5.reuse, R23, 0x1, P0 ;  /* 0x00000005160bc211 */ /* 0x084fe400000f0c17 */
[----:B------:R-:W-:Y:S11]  /*5910*/  ISETP.GE.AND P0, PT, R31, c[0x0][0x1d4], PT ;  /* 0x000075001f007a0c */ /* 0x000ff60003f06270 */
[----:B------:R-:W-:Y:S02]  /*5920*/  @!UPT UIADD3 URZ, URZ, URZ, URZ ;  /* 0x0000003f3f3ff290 */ /* 0x000fe4000fffe03f */
[CC--:B------:R-:W-:Y:S04]  /*5930*/  @!P0 LEA R8, P5, R95.reuse, R4.reuse, 0x1 ;  /* 0x000000045f088211 */ /* 0x0c0fe800078a08ff */
[-C--:B------:R-:W-:Y:S02]  /*5940*/  @!P0 LEA.HI.X R9, R95, R5.reuse, R108, 0x1, P5 ;  /* 0x000000055f098211 */ /* 0x080fe400028f0c6c */
[CC--:B------:R-:W-:Y:S04]  /*5950*/  @!P6 LEA R12, P5, R94.reuse, R4.reuse, 0x1 ;  /* 0x000000045e0ce211 */ /* 0x0c0fe800078a08ff */
[-C--:B------:R-:W-:Y:S02]  /*5960*/  @!P6 LEA.HI.X R13, R94, R5.reuse, R107, 0x1, P5 ;  /* 0x000000055e0de211 */ /* 0x080fe400028f0c6b */
[----:B------:R-:W-:Y:S01]  /*5970*/  ISETP.GE.AND P5, PT, R102, c[0x0][0x1d4], PT ;  /* 0x0000750066007a0c */ /* 0x000fe20003fa6270 */
[----:B----4-:R2:W-:Y:S04]  /*5980*/  @!P4 ST.E.128 [R10.64], R16 ;  /* 0x000000100a00c985 */ /* 0x0105e8000c101d0c */
[----:B------:R-:W3:Y:S08]  /*5990*/  @!P0 LDS.128 R16, [R90+0x2400] ;  /* 0x002400005a108984 */ /* 0x000ef00000000c00 */
[CC--:B--2---:R-:W-:Y:S04]  /*59a0*/  @!P5 LEA R10, P4, R98.reuse, R4.reuse, 0x1 ;  /* 0x00000004620ad211 */ /* 0x0c4fe800078808ff */
[-C--:B------:R-:W-:Y:S02]  /*59b0*/  @!P5 LEA.HI.X R11, R98, R5.reuse, R111, 0x1, P4 ;  /* 0x00000005620bd211 */ /* 0x080fe400020f0c6f */
[----:B------:R-:W-:Y:S01]  /*59c0*/  ISETP.GE.AND P4, PT, R101, c[0x0][0x1d4], PT ;  /* 0x0000750065007a0c */ /* 0x000fe20003f86270 */
[----:B---3--:R2:W-:Y:S04]  /*59d0*/  @!P0 ST.E.128 [R8.64], R16 ;  /* 0x0000001008008985 */ /* 0x0085e8000c101d0c */
[----:B------:R-:W3:Y:S08]  /*59e0*/  @!P6 LDS.128 R16, [R89+0x3000] ;  /* 0x003000005910e984 */ /* 0x000ef00000000c00 */
[CC--:B--2---:R-:W-:Y:S04]  /*59f0*/  @!P4 LEA R8, P0, R97.reuse, R4.reuse, 0x1 ;  /* 0x000000046108c211 */ /* 0x0c4fe800078008ff */
[-C--:B------:R-:W-:Y:S02]  /*5a00*/  @!P4 LEA.HI.X R9, R97, R5.reuse, R110, 0x1, P0 ;  /* 0x000000056109c211 */ /* 0x080fe400000f0c6e */
[----:B------:R-:W-:Y:S01]  /*5a10*/  ISETP.GE.AND P0, PT, R100, c[0x0][0x1d4], PT ;  /* 0x0000750064007a0c */ /* 0x000fe20003f06270 */
[----:B---3--:R-:W-:Y:S04]  /*5a20*/  @!P6 ST.E.128 [R12.64], R16 ;  /* 0x000000100c00e985 */ /* 0x008fe8000c101d0c */
[----:B------:R-:W2:Y:S08]  /*5a30*/  @!P5 LDS.128 R12, [R90+0x3000] ;  /* 0x003000005a0cd984 */ /* 0x000eb00000000c00 */
[C---:B------:R-:W-:Y:S04]  /*5a40*/  @!P0 LEA R4, P6, R96.reuse, R4, 0x1 ;  /* 0x0000000460048211 */ /* 0x040fe800078c08ff */
[----:B------:R-:W-:Y:S01]  /*5a50*/  @!P0 LEA.HI.X R5, R96, R5, R109, 0x1, P6 ;  /* 0x0000000560058211 */ /* 0x000fe200030f0c6d */
[----:B--2---:R-:W-:Y:S04]  /*5a60*/  @!P5 ST.E.128 [R10.64], R12 ;  /* 0x0000000c0a00d985 */ /* 0x004fe8000c101d0c */
[----:B------:R-:W2:Y:S04]  /*5a70*/  @!P4 LDS.128 R12, [R89+0x3c00] ;  /* 0x003c0000590cc984 */ /* 0x000ea80000000c00 */
[----:B--2---:R-:W-:Y:S04]  /*5a80*/  @!P4 ST.E.128 [R8.64], R12 ;  /* 0x0000000c0800c985 */ /* 0x004fe8000c101d0c */
[----:B------:R-:W2:Y:S04]  /*5a90*/  @!P0 LDS.128 R8, [R90+0x3c00] ;  /* 0x003c00005a088984 */ /* 0x000ea80000000c00 */
[----:B--2---:R2:W-:Y:S02]  /*5aa0*/  @!P0 ST.E.128 [R4.64], R8 ;  /* 0x0000000804008985 */ /* 0x0045e4000c101d0c */
.L_x_412:
[----:B------:R-:W-:Y:S05]  /*5ab0*/  BSYNC B1 ;  /* 0x0000000000017941 */ /* 0x000fea0003800000 */
.L_x_407:
[----:B------:R-:W-:Y:S01]  /*5ac0*/  IMAD.IADD R3, R91, 0x1, -R120 ;  /* 0x000000015b037824 */ /* 0x000fe200078e0a78 */
[----:B------:R-:W-:Y:S01]  /*5ad0*/  ISETP.NE.AND P6, PT, R116, RZ, PT ;  /* 0x000000ff7400720c */ /* 0x000fe20003fc5270 */
[----:B-12--5:R-:W-:Y:S01]  /*5ae0*/  IMAD.WIDE R8, R45, 0x30, R118 ;  /* 0x000000302d087825 */ /* 0x026fe200078e0276 */
[----:B------:R-:W-:Y:S01]  /*5af0*/  P2R R13, PR, RZ, 0x2 ;  /* 0x00000002ff0d7803 */ /* 0x000fe20000000000 */
[----:B------:R-:W-:Y:S01]  /*5b00*/  BSSY B0, `(.L_x_429) ;  /* 0x0000058000007945 */ /* 0x000fe20003800000 */
[----:B------:R-:W-:Y:S01]  /*5b10*/  ISETP.GE.AND P0, PT, R3, 0x21, PT ;  /* 0x000000210300780c */ /* 0x000fe20003f06270 */
[----:B------:R-:W-:Y:S01]  /*5b20*/  IMAD R6, R104, c[0x0][0x218], RZ ;  /* 0x0000860068067a24 */ /* 0x000fe200078e02ff */
[----:B------:R-:W-:Y:S03]  /*5b30*/  ISETP.NE.AND P1, PT, R99, RZ, PT ;  /* 0x000000ff6300720c */ /* 0x000fe60003f25270 */
[----:B------:R-:W-:Y:S08]  /*5b40*/  IMAD R6, R92, c[0x0][0x21c], R6 ;  /* 0x000087005c067a24 */ /* 0x000ff000078e0206 */
[C---:B------:R-:W-:Y:S01]  /*5b50*/  @P0 IADD3 R12, P4, R8.reuse, 0x20, RZ ;  /* 0x00000020080c0810 */ /* 0x040fe20007f9e0ff */
[----:B------:R-:W-:Y:S04]  /*5b60*/  @P0 IMAD.MOV.U32 R11, RZ, RZ, R113 ;  /* 0x000000ffff0b0224 */ /* 0x000fe800078e0071 */
[----:B------:R-:W-:Y:S01]  /*5b70*/  @P0 IMAD.X R10, RZ, RZ, R9, P4 ;  /* 0x000000ffff0a0224 */ /* 0x000fe200020e0609 */
[----:B------:R-:W-:Y:S11]  /*5b80*/  ISETP.GE.AND P4, PT, R3, 0x1, PT ;  /* 0x000000010300780c */ /* 0x000ff60003f86270 */
[----:B------:R-:W-:Y:S02]  /*5b90*/  @!UPT UIADD3 URZ, URZ, URZ, URZ ;  /* 0x0000003f3f3ff290 */ /* 0x000fe4000fffe03f */
[----:B------:R-:W-:Y:S01]  /*5ba0*/  @P4 MOV R5, R113 ;  /* 0x0000007100054202 */ /* 0x000fe20000000f00 */
[----:B------:R-:W-:Y:S02]  /*5bb0*/  @P4 IMAD R3, R9, c[0x0][0x258], RZ ;  /* 0x0000960009034a24 */ /* 0x000fe400078e02ff */
[----:B---3--:R-:W-:Y:S04]  /*5bc0*/  @P4 IMAD.MOV.U32 R4, RZ, RZ, R114 ;  /* 0x000000ffff044224 */ /* 0x008fe800078e0072 */
[C---:B------:R-:W-:Y:S04]  /*5bd0*/  @P4 IMAD.WIDE.U32 R4, R8.reuse, c[0x0][0x258], R4 ;  /* 0x0000960008044a25 */ /* 0x040fe800078e0004 */
[----:B------:R-:W-:Y:S04]  /*5be0*/  @P4 IMAD R8, R8, c[0x0][0x25c], R3 ;  /* 0x0000970008084a24 */ /* 0x000fe800078e0203 */
[----:B------:R-:W-:Y:S01]  /*5bf0*/  @P4 IMAD.IADD R3, R5, 0x1, R8 ;  /* 0x0000000105034824 */ /* 0x000fe200078e0208 */
[C---:B------:R-:W-:Y:S04]  /*5c00*/  @P4 LEA R8, P5, R4.reuse, c[0x0][0x250], 0x1 ;  /* 0x0000940004084a11 */ /* 0x040fe800078a08ff */
[----:B------:R-:W-:Y:S01]  /*5c10*/  @P4 LEA.HI.X R9, R4, c[0x0][0x254], R3, 0x1, P5 ;  /* 0x0000950004094a11 */ /* 0x000fe200028f0c03 */
[----:B------:R-:W-:Y:S02]  /*5c20*/  IMAD R3, R103, c[0x0][0x208], RZ ;  /* 0x0000820067037a24 */ /* 0x000fe400078e02ff */
[----:B------:R-:W-:Y:S02]  /*5c30*/  IMAD.WIDE.U32 R4, R93, c[0x0][0x208], RZ ;  /* 0x000082005d047a25 */ /* 0x000fe400078e00ff */
[----:B------:R-:W-:Y:S01]  /*5c40*/  @!PT LDS RZ, [RZ] ;  /* 0x00000000fffff984 */ /* 0x000fe20000000800 */
[----:B------:R-:W-:Y:S01]  /*5c50*/  @!PT LDS RZ, [RZ] ;  /* 0x00000000fffff984 */ /* 0x000fe20000000800 */
[----:B------:R-:W-:Y:S01]  /*5c60*/  @!PT LDS RZ, [RZ] ;  /* 0x00000000fffff984 */ /* 0x000fe20000000800 */
[----:B------:R1:W-:Y:S01]  /*5c70*/  @P4 LDGSTS.E.BYPASS.LTC128B.128 [R88+0x1880], [R8.64], !P1 ;  /* 0x0188000008584fae */ /* 0x0003e2000c901d4c */
[----:B------:R-:W-:Y:S01]  /*5c80*/  ISETP.NE.AND P1, PT, R13, RZ, PT ;  /* 0x000000ff0d00720c */ /* 0x000fe20003f25270 */
[----:B------:R-:W-:Y:S04]  /*5c90*/  IMAD R3, R93, c[0x0][0x20c], R3 ;  /* 0x000083005d037a24 */ /* 0x000fe800078e0203 */
[----:B------:R-:W-:Y:S04]  /*5ca0*/  IMAD.IADD R5, R5, 0x1, R3 ;  /* 0x0000000105057824 */ /* 0x000fe800078e0203 */
[----:B------:R-:W-:Y:S05]  /*5cb0*/  IMAD.WIDE.U32 R4, R92, c[0x0][0x218], R4 ;  /* 0x000086005c047a25 */ /* 0x000fea00078e0004 */
[----:B------:R-:W-:Y:S01]  /*5cc0*/  IADD3 R3, P5, R160, R4, RZ ;  /* 0x00000004a0037210 */ /* 0x000fe20007fbe0ff */
[----:B------:R-:W-:Y:S01]  /*5cd0*/  @P0 IMAD R4, R10, c[0x0][0x258], RZ ;  /* 0x000096000a040a24 */ /* 0x000fe200078e02ff */
[----:B------:R-:W-:Y:S02]  /*5ce0*/  @P0 MOV R10, R114 ;  /* 0x00000072000a0202 */ /* 0x000fe40000000f00 */
[----:B------:R-:W-:Y:S01]  /*5cf0*/  IADD3.X R6, R150, R5, R6, P5, !PT ;  /* 0x0000000596067210 */ /* 0x000fe20002ffe406 */
[C---:B------:R-:W-:Y:S02]  /*5d00*/  @P0 IMAD R4, R12.reuse, c[0x0][0x25c], R4 ;  /* 0x000097000c040a24 */ /* 0x040fe400078e0204 */
[----:B------:R-:W-:Y:S05]  /*5d10*/  @P0 IMAD.WIDE.U32 R10, R12, c[0x0][0x258], R10 ;  /* 0x000096000c0a0a25 */ /* 0x000fea00078e000a */
[----:B------:R-:W-:Y:S02]  /*5d20*/  @P0 IADD3 R5, R11, R4, RZ ;  /* 0x000000040b050210 */ /* 0x000fe40007ffe0ff */
[C---:B------:R-:W-:Y:S04]  /*5d30*/  @P0 LEA R4, P5, R10.reuse, c[0x0][0x250], 0x1 ;  /* 0x000094000a040a11 */ /* 0x040fe800078a08ff */
[----:B------:R-:W-:Y:S02]  /*5d40*/  @P0 LEA.HI.X R5, R10, c[0x0][0x254], R5, 0x1, P5 ;  /* 0x000095000a050a11 */ /* 0x000fe400028f0c05 */
[C---:B------:R-:W-:Y:S04]  /*5d50*/  LEA R10, P5, R3.reuse, c[0x0][0x1f8], 0x1 ;  /* 0x00007e00030a7a11 */ /* 0x040fe800078a08ff */
[----:B------:R-:W-:Y:S02]  /*5d60*/  LEA.HI.X R6, R3, c[0x0][0x1fc], R6, 0x1, P5 ;  /* 0x00007f0003067a11 */ /* 0x000fe400028f0c06 */
[----:B------:R1:W2:Y:S01]  /*5d70*/  SHFL.IDX PT, R3, R10, RZ, 0x1e1f ;  /* 0x001e1fff0a037589 */ /* 0x0002a200000e0000 */
[----:B------:R-:W-:Y:S11]  /*5d80*/  ISETP.NE.AND P5, PT, R117, RZ, PT ;  /* 0x000000ff7500720c */ /* 0x000ff60003fa5270 */
[----:B------:R-:W-:Y:S02]  /*5d90*/  @!UPT UIADD3 URZ, URZ, URZ, URZ ;  /* 0x0000003f3f3ff290 */ /* 0x000fe4000fffe03f */
[----:B------:R1:W-:Y:S04]  /*5da0*/  @P4 LDGSTS.E.BYPASS.LTC128B.128 [R88+0x2480], [R8.64+0x40], !P5 ;  /* 0x0248004008584fae */ /* 0x0003e8000e901d4c */
[----:B------:R1:W-:Y:S01]  /*5db0*/  @P4 LDGSTS.E.BYPASS.LTC128B.128 [R88+0x3080], [R8.64+0x80], !P6 ;  /* 0x0308008008584fae */ /* 0x0003e2000f101d4c */
[----:B------:R-:W-:Y:S11]  /*5dc0*/  ISETP.NE.AND P4, PT, R99, RZ, PT ;  /* 0x000000ff6300720c */ /* 0x000ff60003f85270 */
[----:B------:R-:W-:Y:S02]  /*5dd0*/  @!UPT UIADD3 URZ, URZ, URZ, URZ ;  /* 0x0000003f3f3ff290 */ /* 0x000fe4000fffe03f */
[----:B------:R3:W-:Y:S04]  /*5de0*/  @P0 LDGSTS.E.BYPASS.LTC128B.128 [R88+0x2080], [R4.64], !P4 ;  /* 0x0208000004580fae */ /* 0x0007e8000e101d4c */
[----:B------:R3:W-:Y:S04]  /*5df0*/  @P0 LDGSTS.E.BYPASS.LTC128B.128 [R88+0x2c80], [R4.64+0x40], !P5 ;  /* 0x02c8004004580fae */ /* 0x0007e8000e901d4c */
[----:B------:R3:W-:Y:S01]  /*5e00*/  @P0 LDGSTS.E.BYPASS.LTC128B.128 [R88+0x3880], [R4.64+0x80], !P6 ;  /* 0x0388008004580fae */ /* 0x0007e2000f101d4c */
[----:B------:R-:W-:Y:S03]  /*5e10*/  ISETP.GT.AND P0, PT, R91, R39, PT ;  /* 0x000000275b00720c */ /* 0x000fe60003f04270 */
[----:B------:R-:W0:Y:S04]  /*5e20*/  LDGDEPBAR ;  /* 0x00000000000079af */ /* 0x000e280000000000 */
[----:B---3--:R1:W3:Y:S01]  /*5e30*/  SHFL.IDX PT, R4, R6, RZ, 0x1e1f ;  /* 0x001e1fff06047589 */ /* 0x0082e200000e0000 */
[----:B------:R-:W-:Y:S04]  /*5e40*/  DEPBAR.LE SB0, 0x0 ;  /* 0x000080000000791a */ /* 0x000fe80000000000 */
[----:B------:R-:W-:Y:S06]  /*5e50*/  BAR.SYNC.DEFER_BLOCKING 0x0 ;  /* 0x0000000000007b1d */ /* 0x000fec0000010000 */
[----:B------:R-:W-:-:S05]  /*5e60*/  @!P0 BRA `(.L_x_430) ;  /* 0x0000021000008947 */ /* 0x000fca0003800000 */
[----:B--2---:R-:W-:Y:S02]  /*5e70*/  ISETP.GE.AND P4, PT, R22, c[0x0][0x1d4], PT ;  /* 0x0000750016007a0c */ /* 0x004fe40003f86270 */
[----:B------:R-:W-:Y:S11]  /*5e80*/  ISETP.GE.AND P6, PT, R32, c[0x0][0x1d4], PT ;  /* 0x0000750020007a0c */ /* 0x000ff60003fc6270 */
[----:B------:R-:W2:Y:S01]  /*5e90*/  @!P4 LDS.128 R16, [R89] ;  /* 0x000000005910c984 */ /* 0x000ea20000000c00 */
[CC--:B-1----:R-:W-:Y:S04]  /*5ea0*/  @!P4 LEA R10, P0, R22.reuse, R3.reuse, 0x1 ;  /* 0x00000003160ac211 */ /* 0x0c2fe800078008ff */
[-C--:B---3--:R-:W-:Y:S02]  /*5eb0*/  @!P4 LEA.HI.X R11, R22, R4.reuse, R23, 0x1, P0 ;  /* 0x00000004160bc211 */ /* 0x088fe400000f0c17 */
[----:B------:R-:W-:Y:S11]  /*5ec0*/  ISETP.GE.AND P0, PT, R31, c[0x0][0x1d4], PT ;  /* 0x000075001f007a0c */ /* 0x000ff60003f06270 */
[----:B------:R-:W-:Y:S02]  /*5ed0*/  @!UPT UIADD3 URZ, URZ, URZ, URZ ;  /* 0x0000003f3f3ff290 */ /* 0x000fe4000fffe03f */
[CC--:B------:R-:W-:Y:S04]  /*5ee0*/  @!P0 LEA R8, P5, R95.reuse, R3.reuse, 0x1 ;  /* 0x000000035f088211 */ /* 0x0c0fe800078a08ff */
[-C--:B------:R-:W-:Y:S02]  /*5ef0*/  @!P0 LEA.HI.X R9, R95, R4.reuse, R108, 0x1, P5 ;  /* 0x000000045f098211 */ /* 0x080fe400028f0c6c */
[CC--:B------:R-:W-:Y:S04]  /*5f00*/  @!P6 LEA R14, P5, R94.reuse, R3.reuse, 0x1 ;  /* 0x000000035e0ee211 */ /* 0x0c0fe800078a08ff */
[-C--:B------:R-:W-:Y:S02]  /*5f10*/  @!P6 LEA.HI.X R15, R94, R4.reuse, R107, 0x1, P5 ;  /* 0x000000045e0fe211 */ /* 0x080fe400028f0c6b */
[----:B------:R-:W-:Y:S01]  /*5f20*/  ISETP.GE.AND P5, PT, R102, c[0x0][0x1d4], PT ;  /* 0x0000750066007a0c */ /* 0x000fe20003fa6270 */
[----:B--2---:R-:W-:Y:S04]  /*5f30*/  @!P4 ST.E.128 [R10.64], R16 ;  /* 0x000000100a00c985 */ /* 0x004fe8000c101d0c */
[----:B------:R-:W1:Y:S08]  /*5f40*/  @!P0 LDS.128 R16, [R90] ;  /* 0x000000005a108984 */ /* 0x000e700000000c00 */
[CC--:B------:R-:W-:Y:S04]  /*5f50*/  @!P5 LEA R12, P4, R98.reuse, R3.reuse, 0x1 ;  /* 0x00000003620cd211 */ /* 0x0c0fe800078808ff */
[-C--:B------:R-:W-:Y:S02]  /*5f60*/  @!P5 LEA.HI.X R13, R98, R4.reuse, R111, 0x1, P4 ;  /* 0x00000004620dd211 */ /* 0x080fe400020f0c6f */
[----:B------:R-:W-:Y:S01]  /*5f70*/  ISETP.GE.AND P4, PT, R101, c[0x0][0x1d4], PT ;  /* 0x0000750065007a0c */ /* 0x000fe20003f86270 */
[----:B-1----:R-:W-:Y:S11]  /*5f80*/  @!P0 ST.E.128 [R8.64], R16 ;  /* 0x0000001008008985 */ /* 0x002ff6000c101d0c */
[----:B------:R-:W-:Y:S01]  /*5f90*/  @!UPT UIADD3 URZ, URZ, URZ, URZ ;  /* 0x0000003f3f3ff290 */ /* 0x000fe2000fffe03f */
[CC--:B------:R-:W-:Y:S01]  /*5fa0*/  @!P4 LEA R10, P0, R97.reuse, R3.reuse, 0x1 ;  /* 0x00000003610ac211 */ /* 0x0c0fe200078008ff */
[----:B------:R-:W1:Y:S03]  /*5fb0*/  @!P6 LDS.128 R16, [R89+0xc00] ;  /* 0x000c00005910e984 */ /* 0x000e660000000c00 */
[-C--:B------:R-:W-:Y:S02]  /*5fc0*/  @!P4 LEA.HI.X R11, R97, R4.reuse, R110, 0x1, P0 ;  /* 0x00000004610bc211 */ /* 0x080fe400000f0c6e */
[----:B------:R-:W-:Y:S01]  /*5fd0*/  ISETP.GE.AND P0, PT, R100, c[0x0][0x1d4], PT ;  /* 0x0000750064007a0c */ /* 0x000fe20003f06270 */
[----:B-1----:R-:W-:Y:S11]  /*5fe0*/  @!P6 ST.E.128 [R14.64], R16 ;  /* 0x000000100e00e985 */ /* 0x002ff6000c101d0c */
[----:B------:R-:W-:Y:S01]  /*5ff0*/  @!UPT UIADD3 URZ, URZ, URZ, URZ ;  /* 0x0000003f3f3ff290 */ /* 0x000fe2000fffe03f */
[C---:B------:R-:W-:Y:S01]  /*6000*/  @!P0 LEA R8, P6, R96.reuse, R3, 0x1 ;  /* 0x0000000360088211 */ /* 0x040fe200078c08ff */
[----:B------:R-:W1:Y:S03]  /*6010*/  @!P5 LDS.128 R16, [R90+0xc00] ;  /* 0x000c00005a10d984 */ /* 0x000e660000000c00 */
[----:B------:R-:W-:Y:S01]  /*6020*/  @!P0 LEA.HI.X R9, R96, R4, R109, 0x1, P6 ;  /* 0x0000000460098211 */ /* 0x000fe200030f0c6d */
[----:B-1----:R-:W-:Y:S04]  /*6030*/  @!P5 ST.E.128 [R12.64], R16 ;  /* 0x000000100c00d985 */ /* 0x002fe8000c101d0c */
[----:B------:R-:W1:Y:S04]  /*6040*/  @!P4 LDS.128 R12, [R89+0x1800] ;  /* 0x00180000590cc984 */ /* 0x000e680000000c00 */
[----:B-1----:R-:W-:Y:S04]  /*6050*/  @!P4 ST.E.128 [R10.64], R12 ;  /* 0x0000000c0a00c985 */ /* 0x002fe8000c101d0c */
[----:B------:R-:W1:Y:S04]  /*6060*/  @!P0 LDS.128 R12, [R90+0x1800] ;  /* 0x001800005a0c8984 */ /* 0x000e680000000c00 */
[----:B-1----:R1:W-:Y:S02]  /*6070*/  @!P0 ST.E.128 [R8.64], R12 ;  /* 0x0000000c08008985 */ /* 0x0023e4000c101d0c */
.L_x_430:
[----:B--2---:R-:W-:Y:S05]  /*6080*/  BSYNC B0 ;  /* 0x0000000000007941 */ /* 0x004fea0003800000 */
.L_x_429:
[----:B------:R-:W-:Y:S11]  /*6090*/  ISETP.GT.AND P5, PT, R45, R149, PT ;  /* 0x000000952d00720c */ /* 0x000ff60003fa4270 */
[----:B------:R-:W-:Y:S02]  /*60a0*/  @!UPT UIADD3 URZ, URZ, URZ, URZ ;  /* 0x0000003f3f3ff290 */ /* 0x000fe4000fffe03f */
[----:B------:R-:W-:-:S05]  /*60b0*/  @!P5 BRA `(.L_x_431) ;  /* 0x000002300000d947 */ /* 0x000fca0003800000 */
[----:B------:R-:W-:Y:S01]  /*60c0*/  IADD3 R3, R45, -0x1, RZ ;  /* 0xffffffff2d037810 */ /* 0x000fe20007ffe0ff */
[----:B---3--:R-:W-:Y:S01]  /*60d0*/  IMAD.MOV.U32 R4, RZ, RZ, R126 ;  /* 0x000000ffff047224 */ /* 0x008fe200078e007e */
[----:B------:R-:W-:Y:S01]  /*60e0*/  ISETP.GE.AND P4, PT, R112, 0x1, PT ;  /* 0x000000017000780c */ /* 0x000fe20003f86270 */
[----:B------:R-:W-:Y:S01]  /*60f0*/  IMAD.MOV.U32 R5, RZ, RZ, R123 ;  /* 0x000000ffff057224 */ /* 0x000fe200078e007b */
[----:B-1----:R-:W-:Y:S01]  /*6100*/  SHF.R.S32.HI R8, RZ, 0x1f, R3 ;  /* 0x0000001fff087819 */ /* 0x002fe20000011403 */
[C---:B------:R-:W-:Y:S01]  /*6110*/  IMAD R6, R3.reuse, UR7, RZ ;  /* 0x0000000703067c24 */ /* 0x040fe2000f8e02ff */
[----:B------:R-:W-:Y:S01]  /*6120*/  P2R R11, PR, RZ, 0x4 ;  /* 0x00000004ff0b7803 */ /* 0x000fe20000000000 */
[----:B------:R-:W-:Y:S01]  /*6130*/  IMAD.WIDE.U32 R4, R3, UR10, R4 ;  /* 0x0000000a03047c25 */ /* 0x000fe2000f8e0004 */
[----:B------:R-:W-:Y:S02]  /*6140*/  ISETP.NE.AND P2, PT, R99, RZ, PT ;  /* 0x000000ff6300720c */ /* 0x000fe40003f45270 */
[----:B------:R-:W-:Y:S01]  /*6150*/  P2R R10, PR, RZ, 0x2 ;  /* 0x00000002ff0a7803 */ /* 0x000fe20000000000 */
[----:B------:R-:W-:Y:S01]  /*6160*/  IMAD R3, R8, UR10, R6 ;  /* 0x0000000a08037c24 */ /* 0x000fe2000f8e0206 */
[----:B------:R-:W-:Y:S03]  /*6170*/  ISETP.NE.AND P1, PT, R117, RZ, PT ;  /* 0x000000ff7500720c */ /* 0x000fe60003f25270 */
[----:B------:R-:W-:Y:S01]  /*6180*/  IMAD.IADD R3, R5, 0x1, R3 ;  /* 0x0000000105037824 */ /* 0x000fe200078e0203 */
[C---:B------:R-:W-:Y:S04]  /*6190*/  @P4 LEA R8, P0, R4.reuse, c[0x0][0x220], 0x1 ;  /* 0x0000880004084a11 */ /* 0x040fe800078008ff */
[----:B------:R-:W-:Y:S02]  /*61a0*/  @P4 LEA.HI.X R9, R4, c[0x0][0x224], R3, 0x1, P0 ;  /* 0x0000890004094a11 */ /* 0x000fe400000f0c03 */
[----:B------:R-:W-:Y:S03]  /*61b0*/  ISETP.GE.AND P0, PT, R112, 0x21, PT ;  /* 0x000000217000780c */ /* 0x000fe60003f06270 */
[----:B------:R-:W-:Y:S01]  /*61c0*/  @!PT LDS RZ, [RZ] ;  /* 0x00000000fffff984 */ /* 0x000fe20000000800 */
[----:B------:R-:W-:Y:S01]  /*61d0*/  @!PT LDS RZ, [RZ] ;  /* 0x00000000fffff984 */ /* 0x000fe20000000800 */
[----:B------:R-:W-:Y:S01]  /*61e0*/  @!PT LDS RZ, [RZ] ;  /* 0x00000000fffff984 */ /* 0x000fe20000000800 */
[----:B------:R1:W-:Y:S01]  /*61f0*/  @P4 LDGSTS.E.BYPASS.LTC128B.128 [R88+0x3c80], [R8.64], !P2 ;  /* 0x03c8000008584fae */ /* 0x0003e2000d101d4c */
[----:B------:R-:W-:Y:S03]  /*6200*/  ISETP.NE.AND P2, PT, R11, RZ, PT ;  /* 0x000000ff0b00720c */ /* 0x000fe60003f45270 */
[----:B------:R1:W-:Y:S06]  /*6210*/  @P4 LDGSTS.E.BYPASS.LTC128B.128 [R88+0x4880], [R8.64+0x40], !P1 ;  /* 0x0488004008584fae */ /* 0x0003ec000c901d4c */
[----:B------:R-:W-:Y:S04]  /*6220*/  @P0 IADD3 R5, P6, R4, UR8, RZ ;  /* 0x0000000804050c10 */ /* 0x000fe8000ffde0ff */
[----:B------:R-:W-:Y:S02]  /*6230*/  @P0 IADD3.X R3, R3, UR9, RZ, P6, !PT ;  /* 0x0000000903030c10 */ /* 0x000fe4000b7fe4ff */
[C---:B------:R-:W-:Y:S04]  /*6240*/  @P0 LEA R4, P6, R5.reuse, c[0x0][0x220], 0x1 ;  /* 0x0000880005040a11 */ /* 0x040fe800078c08ff */
[----:B------:R-:W-:Y:S02]  /*6250*/  @P0 LEA.HI.X R5, R5, c[0x0][0x224], R3, 0x1, P6 ;  /* 0x0000890005050a11 */ /* 0x000fe400030f0c03 */
[----:B------:R-:W-:Y:S11]  /*6260*/  ISETP.NE.AND P6, PT, R116, RZ, PT ;  /* 0x000000ff7400720c */ /* 0x000ff60003fc5270 */
[----:B------:R-:W-:Y:S02]  /*6270*/  @!UPT UIADD3 URZ, URZ, URZ, URZ ;  /* 0x0000003f3f3ff290 */ /* 0x000fe4000fffe03f */
[----:B------:R1:W-:Y:S01]  /*6280*/  @P4 LDGSTS.E.BYPASS.LTC128B.128 [R88+0x5480], [R8.64+0x80], !P6 ;  /* 0x0548008008584fae */ /* 0x0003e2000f101d4c */
[----:B------:R-:W-:Y:S11]  /*6290*/  ISETP.NE.AND P4, PT, R99, RZ, PT ;  /* 0x000000ff6300720c */ /* 0x000ff60003f85270 */
[----:B------:R-:W-:Y:S02]  /*62a0*/  @!UPT UIADD3 URZ, URZ, URZ, URZ ;  /* 0x0000003f3f3ff290 */ /* 0x000fe4000fffe03f */
[----:B------:R1:W-:Y:S04]  /*62b0*/  @P0 LDGSTS.E.BYPASS.LTC128B.128 [R88+0x4480], [R4.64], !P4 ;  /* 0x0448000004580fae */ /* 0x0003e8000e101d4c */
[----:B------:R1:W-:Y:S01]  /*62c0*/  @P0 LDGSTS.E.BYPASS.LTC128B.128 [R88+0x5080], [R4.64+0x40], !P1 ;  /* 0x0508004004580fae */ /* 0x0003e2000c901d4c */
[----:B------:R-:W-:Y:S03]  /*62d0*/  ISETP.NE.AND P1, PT, R10, RZ, PT ;  /* 0x000000ff0a00720c */ /* 0x000fe60003f25270 */
[----:B------:R1:W-:Y:S04]  /*62e0*/  @P0 LDGSTS.E.BYPASS.LTC128B.128 [R88+0x5c80], [R4.64+0x80], !P6 ;  /* 0x05c8008004580fae */ /* 0x0003e8000f101d4c */
.L_x_431:
[----:B------:R-:W0:Y:S01]  /*62f0*/  LDGDEPBAR ;  /* 0x00000000000079af */ /* 0x000e220000000000 */
[----:B------:R-:W-:Y:S01]  /*6300*/  IADD3 R45, R45, -0x1, RZ ;  /* 0xffffffff2d2d7810 */ /* 0x000fe20007ffe0ff */
[----:B------:R-:W-:-:S05]  /*6310*/  @P5 BRA `(.L_x_432) ;  /* 0xffffb9e000005947 */ /* 0x000fca000383ffff */
[----:B------:R-:W-:Y:S06]  /*6320*/  BAR.SYNC.DEFER_BLOCKING 0x0 ;  /* 0x0000000000007b1d */ /* 0x000fec0000010000 */
.L_x_406:
[----:B------:R-:W-:Y:S01]  /*6330*/  IMAD.MOV.U32 R7, RZ, RZ, c[0x0][0x2c4] ;  /* 0x0000b100ff077624 */ /* 0x000fe200078e00ff */
[----:B------:R-:W-:Y:S01]  /*6340*/  IADD3 R0, R196, 0x7f, RZ ;  /* 0x0000007fc4007810 */ /* 0x000fe20007ffe0ff */
[----:B------:R-:W-:-:S03]  /*6350*/  IMAD.MOV.U32 R3, RZ, RZ, c[0x0][0x32c] ;  /* 0x0000cb00ff037624 */ /* 0x000fc600078e00ff */
[----:B------:R-:W-:Y:S02]  /*6360*/  ISETP.NE.AND P2, PT, R7, 0x1, PT ;  /* 0x000000010700780c */ /* 0x000fe40003f45270 */
[----:B------:R-:W-:-:S11]  /*6370*/  ISETP.GE.AND P1, PT, R3, 0x1, PT ;  /* 0x000000010300780c */ /* 0x000fd60003f26270 */
[----:B------:R-:W-:-:S05]  /*6380*/  @P2 IMAD.HI.U32 R2, R0, c[0x0][0x2c8], RZ ;  /* 0x0000b20000022a27 */ /* 0x000fca00078e00ff */
[----:B------:R-:W-:-:S05]  /*6390*/  @P2 SHF.R.U32.HI R0, RZ, c[0x0][0x2cc], R2 ;  /* 0x0000b300ff002a19 */ /* 0x000fca0000011602 */
[----:B------:R-:W-:-:S05]  /*63a0*/  IMAD.IADD R0, R154, 0x1, R0 ;  /* 0x000000019a007824 */ /* 0x000fca00078e0200 */
[----:B------:R-:W-:Y:S01]  /*63b0*/  IADD3 R3, R0, c[0x0][0x328], RZ ;  /* 0x0000ca0000037a10 */ /* 0x000fe20007ffe0ff */
[----:B------:R-:W-:Y:S05]  /*63c0*/  @!P1 BRA `(.L_x_433) ;  /* 0x000000f000009947 */ /* 0x000fea0003800000 */
[C---:B------:R-:W-:Y:S01]  /*63d0*/  ISETP.GT.AND P0, PT, R0.reuse, RZ, PT ;  /* 0x000000ff0000720c */ /* 0x040fe20003f04270 */
[----:B-1-3--:R-:W-:Y:S01]  /*63e0*/  IMAD.MOV.U32 R4, RZ, RZ, c[0x0][0x32c] ;  /* 0x0000cb00ff047624 */ /* 0x00afe200078e00ff */
        /* <DEDUP_REMOVED lines=8> */
.L_x_434:
[----:B------:R-:W-:-:S13]  /*6470*/  ISETP.NE.AND P0, PT, R4, 0x1, PT ;  /* 0x000000010400780c */ /* 0x000fda0003f05270 */
[----:B------:R-:W-:-:S05]  /*6480*/  @P0 IMAD.HI.U32 R0, R2, c[0x0][0x330], RZ ;  /* 0x0000cc0002000a27 */ /* 0x000fca00078e00ff */
[----:B------:R-:W-:-:S05]  /*6490*/  @P0 SHF.R.U32.HI R2, RZ, c[0x0][0x334], R0 ;  /* 0x0000cd00ff020a19 */ /* 0x000fca0000011600 */
.L_x_435:
[----:B------:R-:W-:-:S05]  /*64a0*/  IMAD R2, R2, R4, c[0x0][0x32c] ;  /* 0x0000cb0002027624 */ /* 0x000fca00078e0204 */
[----:B------:R-:W-:-:S04]  /*64b0*/  IMNMX R3, R3, R2, PT ;  /* 0x0000000203037217 */ /* 0x000fc80003800200 */
.L_x_433:
[----:B------:R-:W-:Y:S01]  /*64c0*/  IADD3 R3, R3, 0x2f, RZ ;  /* 0x0000002f03037810 */ /* 0x000fe20007ffe0ff */
[----:B------:R-:W-:-:S04]  /*64d0*/  @P2 IMAD.HI.U32 R2, R196, c[0x0][0x2c8], RZ ;  /* 0x0000b200c4022a27 */ /* 0x000fc800078e00ff */
[----:B------:R-:W-:-:S04]  /*64e0*/  IMAD.HI R3, R3, 0x2aaaaaab, RZ ;  /* 0x2aaaaaab03037827 */ /* 0x000fc800078e02ff */
[----:B------:R-:W-:Y:S01]  /*64f0*/  IMAD.MOV.U32 R0, RZ, RZ, R196 ;  /* 0x000000ffff007224 */ /* 0x000fe200078e00c4 */
[----:B------:R-:W-:Y:S02]  /*6500*/  @P2 SHF.R.U32.HI R0, RZ, c[0x0][0x2cc], R2 ;  /* 0x0000b300ff002a19 */ /* 0x000fe40000011602 */
[----:B------:R-:W-:-:S03]  /*6510*/  SHF.R.U32.HI R2, RZ, 0x1f, R3 ;  /* 0x0000001fff027819 */ /* 0x000fc60000011603 */
        /* <DEDUP_REMOVED lines=14> */
.L_x_437:
[----:B------:R-:W-:-:S04]  /*6600*/  MOV R2, c[0x0][0x32c] ;  /* 0x0000cb0000027a02 */ /* 0x000fc80000000f00 */
[----:B------:R-:W-:-:S13]  /*6610*/  ISETP.NE.AND P0, PT, R2, 0x1, PT ;  /* 0x000000010200780c */ /* 0x000fda0003f05270 */
[----:B------:R-:W-:-:S05]  /*6620*/  @P0 IMAD.HI.U32 R2, R0, c[0x0][0x330], RZ ;  /* 0x0000cc0000020a27 */ /* 0x000fca00078e00ff */
[----:B------:R-:W-:-:S05]  /*6630*/  @P0 SHF.R.U32.HI R0, RZ, c[0x0][0x334], R2 ;  /* 0x0000cd00ff000a19 */ /* 0x000fca0000011602 */
.L_x_438:
[----:B------:R-:W-:-:S05]  /*6640*/  IMAD R0, R0, c[0x0][0x32c], RZ ;  /* 0x0000cb0000007a24 */ /* 0x000fca00078e02ff */
[----:B------:R-:W-:-:S05]  /*6650*/  IMNMX R3, R3, R0, !PT ;  /* 0x0000000003037217 */ /* 0x000fca0007800200 */
.L_x_436:
        /* <DEDUP_REMOVED lines=8> */
[----:B-1----:R-:W-:Y:S01]  /*66e0*/  CS2R R12, SRZ ;  /* 0x00000000000c7805 */ /* 0x002fe2000001ff00 */
[----:B------:R-:W-:Y:S01]  /*66f0*/  LEA.HI.SX32 R0, R0, R2, 0x1d ;  /* 0x0000000200007211 */ /* 0x000fe200078feaff */
[----:B------:R-:W-:Y:S01]  /*6700*/  CS2R R88, SRZ ;  /* 0x0000000000587805 */ /* 0x000fe2000001ff00 */
[----:B------:R-:W-:Y:S01]  /*6710*/  MOV R90, RZ ;  /* 0x000000ff005a7202 */ /* 0x000fe20000000f00 */
[----:B------:R-:W-:Y:S01]  /*6720*/  CS2R R86, SRZ ;  /* 0x0000000000567805 */ /* 0x000fe2000001ff00 */
[----:B---3--:R-:W-:Y:S01]  /*6730*/  IMNMX R4, RZ, R0, !PT ;  /* 0x00000000ff047217 */ /* 0x008fe20007800200 */
[----:B------:R-:W-:Y:S01]  /*6740*/  CS2R R84, SRZ ;  /* 0x0000000000547805 */ /* 0x000fe2000001ff00 */
[----:B------:R-:W-:Y:S01]  /*6750*/  CS2R R14, SRZ ;  /* 0x00000000000e7805 */ /* 0x000fe2000001ff00 */
[----:B----4-:R-:W-:Y:S01]  /*6760*/  IMAD.MOV.U32 R78, RZ, RZ, RZ ;  /* 0x000000ffff4e7224 */ /* 0x010fe200078e00ff */
        /* <DEDUP_REMOVED lines=59> */
[----:B-1----:R-:W3:Y:S01]  /*6b20*/  LDL R10, [R1+0x48] ;  /* 0x00004800010a7983 */ /* 0x002ee20000100800 */
[----:B------:R-:W-:-:S03]  /*6b30*/  ISETP.NE.U32.AND P0, PT, RZ, c[0x0][0x340], PT ;  /* 0x0000d000ff007a0c */ /* 0x000fc60003f05070 */
[----:B------:R-:W1:Y:S01]  /*6b40*/  S2R R115, SR_TID.X ;  /* 0x0000000000737919 */ /* 0x000e620000002100 */
[----:B------:R-:W-:Y:S02]  /*6b50*/  ISETP.NE.AND.EX P2, PT, RZ, c[0x0][0x344], PT, P0 ;  /* 0x0000d100ff007a0c */ /* 0x000fe40003f45300 */
[----:B------:R-:W-:-:S05]  /*6b60*/  SHF.R.S32.HI R0, RZ, 0x1f, R159 ;  /* 0x0000001fff007819 */ /* 0x000fca000001149f */
[----:B------:R-:W-:-:S06]  /*6b70*/  IMAD R0, R0, c[0x0][0x178], RZ ;  /* 0x00005e0000007a24 */ /* 0x000fcc00078e02ff */
[----:B------:R-:W-:Y:S02]  /*6b80*/  @P2 IMAD.MOV.U32 R2, RZ, RZ, 0x4 ;  /* 0x00000004ff022424 */ /* 0x000fe400078e00ff */
[----:B------:R-:W-:Y:S01]  /*6b90*/  IMAD R0, R159, c[0x0][0x17c], R0 ;  /* 0x00005f009f007a24 */ /* 0x000fe200078e0200 */
[----:B-1----:R-:W-:-:S04]  /*6ba0*/  SHF.R.S32.HI R9, RZ, 0x1f, R115 ;  /* 0x0000001fff097819 */ /* 0x002fc80000011473 */
[----:B------:R-:W-:-:S04]  /*6bb0*/  LEA.HI R4, R9, R115, RZ, 0x2 ;  /* 0x0000007309047211 */ /* 0x000fc800078f10ff */
[----:B------:R-:W-:Y:S01]  /*6bc0*/  SHF.R.S32.HI R118, RZ, 0x2, R4 ;  /* 0x00000002ff767819 */ /* 0x000fe20000011404 */
[----:B------:R-:W1:Y:S01]  /*6bd0*/  S2R R5, SR_CTAID.Y ;  /* 0x0000000000057919 */ /* 0x000e620000002600 */
[----:B---3--:R-:W-:-:S05]  /*6be0*/  @P2 IMAD.WIDE R2, R10, R2, c[0x0][0x340] ;  /* 0x0000d0000a022625 */ /* 0x008fca00078e0202 */
[----:B------:R3:W5:Y:S01]  /*6bf0*/  @P2 LDG.E R14, [R2.64] ;  /* 0x0000000c020e2981 */ /* 0x000762000c1e1900 */
[----:B------:R-:W-:Y:S02]  /*6c00*/  ISETP.NE.AND P5, PT, R7, 0x1, PT ;  /* 0x000000010700780c */ /* 0x000fe40003fa5270 */
[----:B-1----:R-:W-:Y:S01]  /*6c10*/  SHF.R.S32.HI R48, RZ, 0x1f, R5 ;  /* 0x0000001fff307819 */ /* 0x002fe20000011405 */
[----:B------:R-:W1:Y:S01]  /*6c20*/  S2R R29, SR_CTAID.Y ;  /* 0x00000000001d7919 */ /* 0x000e620000002600 */
[----:B------:R-:W-:-:S03]  /*6c30*/  ISETP.NE.U32.AND P0, PT, RZ, c[0x0][0x348], PT ;  /* 0x0000d200ff007a0c */ /* 0x000fc60003f05070 */
[----:B------:R-:W-:Y:S01]  /*6c40*/  IMAD R6, R48, c[0x0][0x1b8], RZ ;  /* 0x00006e0030067a24 */ /* 0x000fe200078e02ff */
[----:B------:R-:W-:Y:S01]  /*6c50*/  ISETP.NE.AND.EX P0, PT, RZ, c[0x0][0x34c], PT, P0 ;  /* 0x0000d300ff007a0c */ /* 0x000fe20003f05300 */
[----:B---3--:R-:W-:-:S04]  /*6c60*/  IMAD.WIDE.U32 R2, R159, c[0x0][0x178], RZ ;  /* 0x00005e009f027a25 */ /* 0x008fc800078e00ff */
[----:B------:R-:W-:Y:S01]  /*6c70*/  IMAD.IADD R3, R3, 0x1, R0 ;  /* 0x0000000103037824 */ /* 0x000fe200078e0200 */
[----:B------:R-:W-:Y:S01]  /*6c80*/  LOP3.LUT R0, R4, 0xfffffffc, RZ, 0xc0, !PT ;  /* 0xfffffffc04007812 */ /* 0x000fe200078ec0ff */
[C---:B-1----:R-:W-:Y:S02]  /*6c90*/  IMAD R6, R29.reuse, c[0x0][0x1bc], R6 ;  /* 0x00006f001d067a24 */ /* 0x042fe400078e0206 */
[----:B------:R-:W-:-:S04]  /*6ca0*/  IMAD.WIDE.U32 R2, R29, c[0x0][0x1b8], R2 ;  /* 0x00006e001d027a25 */ /* 0x000fc800078e0002 */
[----:B------:R-:W-:Y:S01]  /*6cb0*/  IMAD.IADD R121, R115, 0x1, -R0 ;  /* 0x0000000173797824 */ /* 0x000fe200078e0a00 */
[----:B------:R-:W-:-:S03]  /*6cc0*/  SHF.R.S32.HI R0, RZ, 0x1f, R10 ;  /* 0x0000001fff007819 */ /* 0x000fc6000001140a */
[----:B------:R-:W-:Y:S01]  /*6cd0*/  IMAD R15, R121, 0x20, R118 ;  /* 0x00000020790f7824 */ /* 0x000fe200078e0276 */
[----:B------:R-:W-:-:S03]  /*6ce0*/  SEL R7, R0, RZ, !P0 ;  /* 0x000000ff00077207 */ /* 0x000fc60004000000 */
[----:B------:R-:W-:Y:S01]  /*6cf0*/  IMAD.IADD R5, R196, 0x1, R15 ;  /* 0x00000001c4057824 */ /* 0x000fe200078e020f */
[----:B------:R1:W-:Y:S04]  /*6d00*/  STL [R1+0x24], R15 ;  /* 0x0000240f01007387 */ /* 0x0003e80000100800 */
[----:B------:R-:W3:Y:S01]  /*6d10*/  LDL R11, [R1+0x18] ;  /* 0x00001800010b7983 */ /* 0x000ee20000100800 */
[----:B--2---:R-:W-:Y:S01]  /*6d20*/  @P5 IMAD.HI.U32 R8, R5, c[0x0][0x2c8], RZ ;  /* 0x0000b20005085a27 */ /* 0x004fe200078e00ff */
[----:B------:R-:W-:Y:S01]  /*6d30*/  SEL R4, R10, RZ, !P0 ;  /* 0x000000ff0a047207 */ /* 0x000fe20004000000 */
[----:B------:R-:W-:Y:S01]  /*6d40*/  BSSY B0, `(.L_x_440) ;  /* 0x000004b000007945 */ /* 0x000fe20003800000 */
[-C--:B------:R-:W-:Y:S01]  /*6d50*/  LEA.HI R114, R9, R115.reuse, RZ, 0x3 ;  /* 0x0000007309727211 */ /* 0x080fe200078f18ff */
[----:B------:R-:W-:Y:S01]  /*6d60*/  IMAD.IADD R3, R3, 0x1, R6 ;  /* 0x0000000103037824 */ /* 0x000fe200078e0206 */
[----:B------:R-:W-:Y:S01]  /*6d70*/  LEA.HI R126, R9, R115, RZ, 0x5 ;  /* 0x00000073097e7211 */ /* 0x000fe200078f28ff */
[----:B------:R-:W-:Y:S01]  /*6d80*/  IMAD.MOV.U32 R0, RZ, RZ, R5 ;  /* 0x000000ffff007224 */ /* 0x000fe200078e0005 */
[----:B------:R-:W-:Y:S01]  /*6d90*/  @P5 SHF.R.U32.HI R0, RZ, c[0x0][0x2cc], R8 ;  /* 0x0000b300ff005a19 */ /* 0x000fe20000011608 */
[----:B------:R-:W-:Y:S01]  /*6da0*/  IMAD R6, R7, c[0x0][0x1c0], RZ ;  /* 0x0000700007067a24 */ /* 0x000fe200078e02ff */
[----:B------:R-:W-:Y:S01]  /*6db0*/  SHF.R.S32.HI R113, RZ, 0x3, R114 ;  /* 0x00000003ff717819 */ /* 0x000fe20000011472 */
[----:B------:R-:W-:Y:S01]  /*6dc0*/  IMAD.WIDE.U32 R2, R4, c[0x0][0x1c0], R2 ;  /* 0x0000700004027a25 */ /* 0x000fe200078e0002 */
[----:B------:R-:W-:-:S03]  /*6dd0*/  SHF.R.S32.HI R124, RZ, 0x5, R126 ;  /* 0x00000005ff7c7819 */ /* 0x000fc6000001147e */
[----:B------:R-:W-:Y:S01]  /*6de0*/  IMAD R7, R4, c[0x0][0x1c4], R6 ;  /* 0x0000710004077a24 */ /* 0x000fe200078e0206 */
[--C-:B------:R-:W-:Y:S01]  /*6df0*/  SHF.R.S32.HI R6, RZ, 0x1f, R0.reuse ;  /* 0x0000001fff067819 */ /* 0x100fe20000011400 */
[----:B------:R-:W-:Y:S02]  /*6e00*/  IMAD.MOV R4, RZ, RZ, -R0 ;  /* 0x000000ffff047224 */ /* 0x000fe400078e0a00 */
[----:B------:R-:W-:Y:S02]  /*6e10*/  IMAD.IADD R3, R3, 0x1, R7 ;  /* 0x0000000103037824 */ /* 0x000fe400078e0207 */
[----:B------:R-:W-:Y:S02]  /*6e20*/  IMAD R6, R6, c[0x0][0x1b0], RZ ;  /* 0x00006c0006067a24 */ /* 0x000fe400078e02ff */
[----:B------:R-:W-:Y:S02]  /*6e30*/  IMAD R4, R4, c[0x0][0x2c4], R5 ;  /* 0x0000b10004047a24 */ /* 0x000fe400078e0205 */
[C---:B------:R-:W-:Y:S01]  /*6e40*/  IMAD R5, R0.reuse, c[0x0][0x1b4], R6 ;  /* 0x00006d0000057a24 */ /* 0x040fe200078e0206 */
[----:B------:R-:W-:Y:S01]  /*6e50*/  LEA.HI R6, R9, R115, RZ, 0x4 ;  /* 0x0000007309067211 */ /* 0x000fe200078f20ff */
[----:B------:R-:W-:Y:S01]  /*6e60*/  IMAD.WIDE.U32 R2, R0, c[0x0][0x1b0], R2 ;  /* 0x00006c0000027a25 */ /* 0x000fe200078e0002 */
[----:B------:R-:W-:-:S02]  /*6e70*/  SHF.R.S32.HI R0, RZ, 0x1f, R4 ;  /* 0x0000001fff007819 */ /* 0x000fc40000011404 */
[----:B------:R-:W-:Y:S01]  /*6e80*/  LOP3.LUT R6, R6, 0xfffffff0, RZ, 0xc0, !PT ;  /* 0xfffffff006067812 */ /* 0x000fe200078ec0ff */
[----:B------:R-:W-:Y:S02]  /*6e90*/  IMAD.IADD R3, R3, 0x1, R5 ;  /* 0x0000000103037824 */ /* 0x000fe400078e0205 */
[----:B------:R-:W-:Y:S02]  /*6ea0*/  IMAD R5, R0, c[0x0][0x1a8], RZ ;  /* 0x00006a0000057a24 */ /* 0x000fe400078e02ff */
[----:B------:R-:W-:Y:S02]  /*6eb0*/  IMAD.SHL.U32 R0, R113, 0x40, RZ ;  /* 0x0000004071007824 */ /* 0x000fe400078e00ff */
[----:B------:R-:W-:Y:S02]  /*6ec0*/  IMAD.IADD R104, R115, 0x1, -R6 ;  /* 0x0000000173687824 */ /* 0x000fe400078e0a06 */
[----:B------:R-:W-:Y:S01]  /*6ed0*/  IMAD.SHL.U32 R227, R121, 0x8, RZ ;  /* 0x0000000879e37824 */ /* 0x000fe200078e00ff */
[----:B------:R-:W-:Y:S01]  /*6ee0*/  LOP3.LUT R0, R0, 0xc0, RZ, 0xc0, !PT ;  /* 0x000000c000007812 */ /* 0x000fe200078ec0ff */
[----:B------:R-:W-:Y:S01]  /*6ef0*/  IMAD R7, R4, c[0x0][0x1ac], R5 ;  /* 0x00006b0004077a24 */ /* 0x000fe200078e0205 */
[----:B------:R-:W-:Y:S01]  /*6f00*/  LEA.HI R109, R104, R104, RZ, 0x1 ;  /* 0x00000068686d7211 */ /* 0x000fe200078f08ff */
[----:B------:R-:W-:Y:S01]  /*6f10*/  IMAD.WIDE.U32 R2, R4, c[0x0][0x1a8], R2 ;  /* 0x00006a0004027a25 */ /* 0x000fe200078e0002 */
[----:B------:R-:W-:-:S02]  /*6f20*/  SHF.R.U32.HI R5, RZ, 0x3, R0 ;  /* 0x00000003ff057819 */ /* 0x000fc40000011600 */
[----:B------:R-:W-:Y:S01]  /*6f30*/  LOP3.LUT R4, R0, 0x18, R227, 0xf8, !PT ;  /* 0x0000001800047812 */ /* 0x000fe200078ef8e3 */
[----:B------:R-:W-:Y:S01]  /*6f40*/  IMAD.IADD R0, R3, 0x1, R7 ;  /* 0x0000000103007824 */ /* 0x000fe200078e0207 */
[C---:B------:R-:W-:Y:S02]  /*6f50*/  LEA R13, P0, R2.reuse, c[0x0][0x160], 0x1 ;  /* 0x00005800020d7a11 */ /* 0x040fe400078008ff */
[--C-:B------:R-:W-:Y:S02]  /*6f60*/  SHF.R.S32.HI R6, RZ, 0x1, R109.reuse ;  /* 0x00000001ff067819 */ /* 0x100fe4000001146d */
[----:B------:R-:W-:Y:S02]  /*6f70*/  SHF.R.S32.HI R3, RZ, 0x1f, R109 ;  /* 0x0000001fff037819 */ /* 0x000fe4000001146d */
[----:B------:R-:W-:Y:S02]  /*6f80*/  LEA.HI.X R12, R2, c[0x0][0x164], R0, 0x1, P0 ;  /* 0x00005900020c7a11 */ /* 0x000fe400000f0c00 */
[----:B------:R-:W-:Y:S01]  /*6f90*/  LOP3.LUT R7, R4, R5, RZ, 0x3c, !PT ;  /* 0x0000000504077212 */ /* 0x000fe200078e3cff */
[----:B------:R1:W2:Y:S01]  /*6fa0*/  SHFL.IDX PT, R2, R13, RZ, 0x1c1f ;  /* 0x001c1fff0d027589 */ /* 0x0002a200000e0000 */
[----:B------:R-:W-:-:S02]  /*6fb0*/  LEA.HI R0, R3, R6, RZ, 0x2 ;  /* 0x0000000603007211 */ /* 0x000fc400078f10ff */
[----:B------:R-:W-:Y:S01]  /*6fc0*/  LEA.HI R5, R118, R118, RZ, 0x1 ;  /* 0x0000007676057211 */ /* 0x000fe200078f08ff */
[----:B------:R1:W4:Y:S01]  /*6fd0*/  SHFL.IDX PT, R3, R12, RZ, 0x1c1f ;  /* 0x001c1fff0c037589 */ /* 0x00032200000e0000 */
[----:B------:R-:W-:Y:S02]  /*6fe0*/  LOP3.LUT R4, R0, 0xfffffffc, RZ, 0xc0, !PT ;  /* 0xfffffffc00047812 */ /* 0x000fe400078ec0ff */
[----:B------:R-:W-:Y:S02]  /*6ff0*/  LOP3.LUT R0, R5, 0x7fffffe, RZ, 0xc0, !PT ;  /* 0x07fffffe05007812 */ /* 0x000fe400078ec0ff */
[C---:B------:R-:W-:Y:S01]  /*7000*/  IADD3 R117, R227.reuse, 0x20, RZ ;  /* 0x00000020e3757810 */ /* 0x040fe20007ffe0ff */
[----:B------:R-:W-:Y:S01]  /*7010*/  IMAD.IADD R112, R6, 0x1, -R4 ;  /* 0x0000000106707824 */ /* 0x000fe200078e0a04 */
[C---:B------:R-:W-:Y:S01]  /*7020*/  IADD3 R116, R227.reuse, 0x40, RZ ;  /* 0x00000040e3747810 */ /* 0x040fe20007ffe0ff */
[----:B------:R-:W-:Y:S01]  /*7030*/  IMAD.IADD R0, R118, 0x1, -R0 ;  /* 0x0000000176007824 */ /* 0x000fe200078e0a00 */
[----:B------:R-:W-:Y:S01]  /*7040*/  ISETP.GE.AND P1, PT, R227, c[0x0][0x198], PT ;  /* 0x00006600e3007a0c */ /* 0x000fe20003f26270 */
[----:B------:R-:W-:Y:S01]  /*7050*/  IMAD.MOV.U32 R4, RZ, RZ, 0x10 ;  /* 0x00000010ff047424 */ /* 0x000fe200078e00ff */
[----:B------:R-:W-:Y:S01]  /*7060*/  LOP3.LUT P0, RZ, R112, 0x2, RZ, 0xc0, !PT ;  /* 0x0000000270ff7812 */ /* 0x000fe2000780c0ff */
[----:B------:R-:W-:Y:S01]  /*7070*/  IMAD R0, R124, 0x8, R0 ;  /* 0x000000087c007824 */ /* 0x000fe200078e0200 */
[----:B------:R-:W-:-:S02]  /*7080*/  ISETP.GE.AND P3, PT, R116, c[0x0][0x198], PT ;  /* 0x0000660074007a0c */ /* 0x000fc40003f66270 */
[----:B------:R-:W-:Y:S01]  /*7090*/  SEL R4, R4, 0xfffffff0, !P0 ;  /* 0xfffffff004047807 */ /* 0x000fe20004000000 */
[----:B------:R-:W-:Y:S02]  /*70a0*/  IMAD.U32 R222, R0, 0x20, R7 ;  /* 0x0000002000de7824 */ /* 0x000fe400078e0007 */
[----:B------:R-:W-:Y:S01]  /*70b0*/  @!P2 IMAD.MOV.U32 R14, RZ, RZ, R10 ;  /* 0x000000ffff0ea224 */ /* 0x000fe200078e000a */
[----:B------:R-:W-:Y:S01]  /*70c0*/  ISETP.GE.AND P2, PT, R117, c[0x0][0x198], PT ;  /* 0x0000660075007a0c */ /* 0x000fe20003f46270 */
[----:B---3--:R-:W-:Y:S02]  /*70d0*/  IMAD R31, R11, c[0x0][0x2c4], RZ ;  /* 0x0000b1000b1f7a24 */ /* 0x008fe400078e02ff */
[----:B------:R-:W-:-:S05]  /*70e0*/  IMAD.IADD R11, R196, 0x1, R118 ;  /* 0x00000001c40b7824 */ /* 0x000fca00078e0276 */
[----:B------:R-:W-:-:S13]  /*70f0*/  ISETP.GE.AND P4, PT, R11, R31, PT ;  /* 0x0000001f0b00720c */ /* 0x000fda0003f86270 */
[----:B------:R-:W-:Y:S05]  /*7100*/  @P4 BRA `(.L_x_441) ;  /* 0x000000e000004947 */ /* 0x000fea0003800000 */
[----:B-12-4-:R-:W-:Y:S01]  /*7110*/  SHF.R.S32.HI R5, RZ, 0x1f, R117 ;  /* 0x0000001fff057819 */ /* 0x016fe20000011475 */
[----:B------:R-:W-:Y:S01]  /*7120*/  IMAD.WIDE R8, R227, 0x2, R2 ;  /* 0x00000002e3087825 */ /* 0x000fe200078e0202 */
        /* <DEDUP_REMOVED lines=12> */
.L_x_441:
[----:B-12-4-:R-:W-:Y:S05]  /*71f0*/  BSYNC B0 ;  /* 0x0000000000007941 */ /* 0x016fea0003800000 */
.L_x_440:
        /* <DEDUP_REMOVED lines=20> */
.L_x_443:
[----:B------:R-:W-:Y:S05]  /*7340*/  BSYNC B0 ;  /* 0x0000000000007941 */ /* 0x000fea0003800000 */
.L_x_442:
        /* <DEDUP_REMOVED lines=20> */
.L_x_445:
[----:B------:R-:W-:Y:S05]  /*7490*/  BSYNC B0 ;  /* 0x0000000000007941 */ /* 0x000fea0003800000 */
.L_x_444:
[----:B--2---:R-:W2:Y:S04]  /*74a0*/  LDL R16, [R1+0x14] ;  /* 0x0000140001107983 */ /* 0x004ea80000100800 */
[----:B---3--:R-:W3:Y:S04]  /*74b0*/  LDL R9, [R1+0x3c] ;  /* 0x00003c0001097983 */ /* 0x008ee80000100800 */
[----:B------:R-:W-:Y:S04]  /*74c0*/  SHFL.IDX PT, R2, R13, 0x3, 0x1c1f ;  /* 0x007c1f000d027f89 */ /* 0x000fe800000e0000 */
[----:B----4-:R-:W4:Y:S01]  /*74d0*/  SHFL.IDX PT, R3, R12, 0x3, 0x1c1f ;  /* 0x007c1f000c037f89 */ /* 0x010f2200000e0000 */
[----:B------:R-:W-:-:S04]  /*74e0*/  IADD3 R0, R11, 0x60, RZ ;  /* 0x000000600b007810 */ /* 0x000fc80007ffe0ff */
[----:B------:R-:W-:Y:S01]  /*74f0*/  ISETP.GE.AND P0, PT, R0, R31, PT ;  /* 0x0000001f0000720c */ /* 0x000fe20003f06270 */
[----:B------:R-:W-:-:S05]  /*7500*/  IMAD.MOV.U32 R5, RZ, RZ, c[0x0][0x2b8] ;  /* 0x0000ae00ff057624 */ /* 0x000fca00078e00ff */
[----:B------:R-:W-:-:S07]  /*7510*/  ISETP.NE.AND P4, PT, R5, 0x1, PT ;  /* 0x000000010500780c */ /* 0x000fce0003f85270 */
[----:B------:R-:W-:Y:S01]  /*7520*/  @!P0 IMAD.SHL.U32 R11, R222, 0x2, RZ ;  /* 0x00000002de0b8824 */ /* 0x000fe200078e00ff */
[----:B------:R-:W-:Y:S01]  /*7530*/  @!P0 SHF.R.S32.HI R5, RZ, 0x1f, R117 ;  /* 0x0000001fff058819 */ /* 0x000fe20000011475 */
[----:B----4-:R-:W-:Y:S01]  /*7540*/  @!P0 IMAD.WIDE R6, R227, 0x2, R2 ;  /* 0x00000002e3068825 */ /* 0x010fe200078e0202 */
[----:B-----5:R-:W-:-:S04]  /*7550*/  SHF.R.S32.HI R8, RZ, 0x1f, R14 ;  /* 0x0000001fff087819 */ /* 0x020fc8000001140e */
[----:B------:R-:W-:Y:S01]  /*7560*/  @!PT LDS RZ, [RZ] ;  /* 0x00000000fffff984 */ /* 0x000fe20000000800 */
[----:B------:R4:W-:Y:S01]  /*7570*/  @!P0 LDGSTS.E.BYPASS.LTC128B.128 [R11+0x7880], [R6.64], !P1 ;  /* 0x07880000060b8fae */ /* 0x0009e2000c901d4c */
[----:B------:R-:W-:-:S04]  /*7580*/  IMAD.MOV.U32 R120, RZ, RZ, 0x30 ;  /* 0x00000030ff787424 */ /* 0x000fc800078e00ff */
[----:B------:R-:W-:-:S04]  /*7590*/  IMAD R123, R247, R120, -0x30 ;  /* 0xffffffd0f77b7424 */ /* 0x000fc800078e0278 */
[----:B------:R-:W-:Y:S01]  /*75a0*/  IMAD.IADD R0, R15, 0x1, R123 ;  /* 0x000000010f007824 */ /* 0x000fe200078e027b */
[----:B----4-:R-:W-:Y:S01]  /*75b0*/  @!P0 LEA.HI R6, R5, R117, RZ, 0x3 ;  /* 0x0000007505068211 */ /* 0x010fe200078f18ff */
[----:B------:R-:W-:-:S03]  /*75c0*/  IMAD R5, R8, c[0x0][0x2b0], RZ ;  /* 0x0000ac0008057a24 */ /* 0x000fc600078e02ff */
[----:B------:R-:W-:Y:S02]  /*75d0*/  @!P0 LOP3.LUT R6, R6, 0xfffffff8, RZ, 0xc0, !PT ;  /* 0xfffffff806068812 */ /* 0x000fe400078ec0ff */
[----:B------:R-:W-:-:S03]  /*75e0*/  @!P0 SHF.R.S32.HI R8, RZ, 0x1f, R116 ;  /* 0x0000001fff088819 */ /* 0x000fc60000011474 */
[----:B------:R-:W-:Y:S01]  /*75f0*/  @!P0 IMAD.WIDE R6, R6, 0x2, R2 ;  /* 0x0000000206068825 */ /* 0x000fe200078e0202 */
[----:B------:R-:W-:-:S04]  /*7600*/  @!P0 LEA.HI R8, R8, R116, RZ, 0x3 ;  /* 0x0000007408088211 */ /* 0x000fc800078f18ff */
[----:B------:R4:W-:Y:S01]  /*7610*/  @!P0 LDGSTS.E.BYPASS.LTC128B.128 [R11+0x9880], [R6.64], !P2 ;  /* 0x09880000060b8fae */ /* 0x0009e2000d101d4c */
[C---:B------:R-:W-:Y:S02]  /*7620*/  IMAD R10, R14.reuse, c[0x0][0x2b4], R5 ;  /* 0x0000ad000e0a7a24 */ /* 0x040fe400078e0205 */
[----:B------:R-:W-:Y:S01]  /*7630*/  IMAD.WIDE.U32 R18, R14, c[0x0][0x2b0], RZ ;  /* 0x0000ac000e127a25 */ /* 0x000fe200078e00ff */
[----:B----4-:R-:W-:-:S05]  /*7640*/  @!P0 LOP3.LUT R7, R8, 0xfffffff8, RZ, 0xc0, !PT ;  /* 0xfffffff808078812 */ /* 0x010fca00078ec0ff */
[----:B------:R-:W-:-:S05]  /*7650*/  @!P0 IMAD.WIDE R2, R7, 0x2, R2 ;  /* 0x0000000207028825 */ /* 0x000fca00078e0202 */
[----:B------:R4:W-:Y:S04]  /*7660*/  @!P0 LDGSTS.E.BYPASS.LTC128B.128 [R11+0xb880], [R2.64], !P3 ;  /* 0x0b880000020b8fae */ /* 0x0009e8000d901d4c */
[----:B------:R-:W0:Y:S01]  /*7670*/  LDGDEPBAR ;  /* 0x00000000000079af */ /* 0x000e220000000000 */
[----:B-1----:R-:W-:Y:S02]  /*7680*/  IMAD.IADD R12, R19, 0x1, R10 ;  /* 0x00000001130c7824 */ /* 0x002fe400078e020a */
[----:B------:R-:W-:Y:S01]  /*7690*/  IMAD.MOV.U32 R224, RZ, RZ, RZ ;  /* 0x000000ffffe07224 */ /* 0x000fe200078e00ff */
[C---:B--2---:R-:W-:Y:S01]  /*76a0*/  ISETP.GE.AND P1, PT, R0.reuse, R16, PT ;  /* 0x000000100000720c */ /* 0x044fe20003f26270 */
[----:B---3--:R-:W-:-:S03]  /*76b0*/  IMAD.IADD R9, R0, 0x1, R9 ;  /* 0x0000000100097824 */ /* 0x008fc600078e0209 */
[----:B------:R-:W-:Y:S01]  /*76c0*/  ISETP.GT.OR P1, PT, R15, 0x2f, P1 ;  /* 0x0000002f0f00780c */ /* 0x000fe20000f24670 */
[----:B------:R-:W-:-:S04]  /*76d0*/  @P4 IMAD.HI.U32 R5, R9, c[0x0][0x2bc], RZ ;  /* 0x0000af0009054a27 */ /* 0x000fc800078e00ff */
[----:B------:R-:W-:Y:S01]  /*76e0*/  IMAD.MOV.U32 R0, RZ, RZ, R9 ;  /* 0x000000ffff007224 */ /* 0x000fe200078e0009 */
[----:B------:R-:W-:Y:S01]  /*76f0*/  @P4 SHF.R.U32.HI R0, RZ, c[0x0][0x2c0], R5 ;  /* 0x0000b000ff004a19 */ /* 0x000fe20000011605 */
[----:B------:R-:W-:Y:S06]  /*7700*/  BAR.SYNC.DEFER_BLOCKING 0x0 ;  /* 0x0000000000007b1d */ /* 0x000fec0000010000 */
[----:B------:R-:W-:-:S04]  /*7710*/  @!P1 IADD3 R5, P2, R0, R18, RZ ;  /* 0x0000001200059210 */ /* 0x000fc80007f5e0ff */
[----:B------:R-:W-:Y:S02]  /*7720*/  @!P1 LEA.HI.X.SX32 R8, R0, R12, 0x1, P2 ;  /* 0x0000000c00089211 */ /* 0x000fe400010f0eff */
[----:B------:R-:W-:-:S04]  /*7730*/  @!P1 LEA R6, P2, R5, c[0x0][0x2a0], 0x2 ;  /* 0x0000a80005069a11 */ /* 0x000fc800078410ff */
[----:B------:R-:W-:-:S05]  /*7740*/  @!P1 LEA.HI.X R7, R5, c[0x0][0x2a4], R8, 0x2, P2 ;  /* 0x0000a90005079a11 */ /* 0x000fca00010f1408 */
[----:B------:R1:W2:Y:S01]  /*7750*/  @!P1 LDG.E R224, [R6.64] ;  /* 0x0000000c06e09981 */ /* 0x0002a2000c1e1900 */
[----:B------:R-:W-:-:S04]  /*7760*/  IMAD.MOV R0, RZ, RZ, -R0 ;  /* 0x000000ffff007224 */ /* 0x000fc800078e0a00 */
[----:B------:R-:W-:-:S05]  /*7770*/  IMAD R226, R0, c[0x0][0x2b8], R9 ;  /* 0x0000ae0000e27a24 */ /* 0x000fca00078e0209 */
[----:B------:R-:W-:Y:S01]  /*7780*/  SHF.R.S32.HI R110, RZ, 0x1f, R226 ;  /* 0x0000001fff6e7819 */ /* 0x000fe200000114e2 */
[----:B----4-:R-:W-:-:S04]  /*7790*/  IMAD.WIDE.U32 R2, R226, c[0x0][0x1e0], RZ ;  /* 0x00007800e2027a25 */ /* 0x010fc800078e00ff */
[----:B------:R-:W-:-:S04]  /*77a0*/  IMAD R0, R110, c[0x0][0x1e0], RZ ;  /* 0x000078006e007a24 */ /* 0x000fc800078e02ff */
[----:B------:R-:W-:Y:S01]  /*77b0*/  IMAD R0, R226, c[0x0][0x1e4], R0 ;  /* 0x00007900e2007a24 */ /* 0x000fe200078e0200 */
[----:B------:R-:W-:Y:S03]  /*77c0*/  STL.64 [R1+0x30], R18 ;  /* 0x0000301201007387 */ /* 0x000fe60000100a00 */
[----:B------:R-:W-:Y:S02]  /*77d0*/  IMAD.IADD R3, R3, 0x1, R0 ;  /* 0x0000000103037824 */ /* 0x000fe400078e0200 */
[----:B------:R-:W-:Y:S01]  /*77e0*/  IMAD R0, R48, c[0x0][0x1e8], RZ ;  /* 0x00007a0030007a24 */ /* 0x000fe200078e02ff */
[----:B------:R3:W-:Y:S01]  /*77f0*/  STL [R1+0x38], R12 ;  /* 0x0000380c01007387 */ /* 0x0007e20000100800 */
[----:B------:R-:W-:Y:S02]  /*7800*/  IMAD R120, R247, -0x30, R120 ;  /* 0xffffffd0f7787824 */ /* 0x000fe400078e0278 */
[----:B------:R-:W-:-:S02]  /*7810*/  IMAD R0, R29, c[0x0][0x1ec], R0 ;  /* 0x00007b001d007a24 */ /* 0x000fc400078e0200 */
[----:B------:R-:W-:-:S05]  /*7820*/  IMAD.IADD R122, R16, 0x1, R120 ;  /* 0x00000001107a7824 */ /* 0x000fca00078e0278 */
[----:B-1----:R-:W-:Y:S01]  /*7830*/  IMNMX R6, R122, 0x30, PT ;  /* 0x000000307a067817 */ /* 0x002fe20003800200 */
[----:B---3--:R-:W-:-:S04]  /*7840*/  IMAD.WIDE.U32 R12, R29, c[0x0][0x1e8], RZ ;  /* 0x00007a001d0c7a25 */ /* 0x008fc800078e00ff */
[----:B------:R-:W-:Y:S02]  /*7850*/  IMAD.IADD R10, R13, 0x1, R0 ;  /* 0x000000010d0a7824 */ /* 0x000fe400078e0200 */
[----:B------:R-:W-:Y:S01]  /*7860*/  IMAD.IADD R14, R6, 0x1, -R118 ;  /* 0x00000001060e7824 */ /* 0x000fe200078e0a76 */
[----:B------:R-:W-:Y:S02]  /*7870*/  LOP3.LUT R153, R153, 0xfffff7ff, RZ, 0xc0, !PT ;  /* 0xfffff7ff99997812 */ /* 0x000fe400078ec0ff */
[----:B------:R-:W-:Y:S02]  /*7880*/  ISETP.GE.AND P2, PT, R227, c[0x0][0x1d4], PT ;  /* 0x00007500e3007a0c */ /* 0x000fe40003f46270 */
[----:B------:R-:W-:Y:S02]  /*7890*/  @P4 LOP3.LUT R153, R153, 0x800, RZ, 0xfc, !PT ;  /* 0x0000080099994812 */ /* 0x000fe400078efcff */
[----:B------:R-:W-:Y:S02]  /*78a0*/  ISETP.GE.AND P6, PT, R117, c[0x0][0x1d4], PT ;  /* 0x0000750075007a0c */ /* 0x000fe40003fc6270 */
[----:B------:R-:W-:-:S02]  /*78b0*/  ISETP.GE.AND P4, PT, R116, c[0x0][0x1d4], PT ;  /* 0x0000750074007a0c */ /* 0x000fc40003f86270 */
[----:B------:R-:W-:-:S05]  /*78c0*/  LOP3.LUT R153, R153, 0xfffffdff, RZ, 0xc0, !PT ;  /* 0xfffffdff99997812 */ /* 0x000fca00078ec0ff */
[----:B------:R-:W-:-:S04]  /*78d0*/  @P2 LOP3.LUT R153, R153, 0x200, RZ, 0xfc, !PT ;  /* 0x0000020099992812 */ /* 0x000fc800078efcff */
[----:B------:R-:W-:-:S04]  /*78e0*/  LOP3.LUT R153, R153, 0xfffffeff, RZ, 0xc0, !PT ;  /* 0xfffffeff99997812 */ /* 0x000fc800078ec0ff */
[----:B------:R-:W-:-:S04]  /*78f0*/  @P6 LOP3.LUT R153, R153, 0x100, RZ, 0xfc, !PT ;  /* 0x0000010099996812 */ /* 0x000fc800078efcff */
[----:B------:R-:W-:-:S04]  /*7900*/  LOP3.LUT R153, R153, 0xffffff7f, RZ, 0xc0, !PT ;  /* 0xffffff7f99997812 */ /* 0x000fc800078ec0ff */
[----:B------:R-:W-:-:S04]  /*7910*/  @P4 LOP3.LUT R153, R153, 0x80, RZ, 0xfc, !PT ;  /* 0x0000008099994812 */ /* 0x000fc800078efcff */
[----:B------:R-:W-:Y:S01]  /*7920*/  LOP3.LUT R153, R153, 0xffffffbf, RZ, 0xc0, !PT ;  /* 0xffffffbf99997812 */ /* 0x000fe200078ec0ff */
[----:B------:R-:W-:Y:S01]  /*7930*/  IMAD.WIDE.U32 R128, R29, c[0x0][0x210], RZ ;  /* 0x000084001d807a25 */ /* 0x000fe200078e00ff */
[----:B------:R-:W-:Y:S02]  /*7940*/  IADD3 R125, R247, -0x1, RZ ;  /* 0xfffffffff77d7810 */ /* 0x000fe40007ffe0ff */
        /* <DEDUP_REMOVED lines=8> */
[----:B------:R-:W-:Y:S01]  /*79d0*/  ISETP.GE.AND P0, PT, R14, 0x1, PT ;  /* 0x000000010e00780c */ /* 0x000fe20003f06270 */
[----:B------:R-:W-:Y:S04]  /*79e0*/  SHFL.IDX PT, R2, R13, RZ, 0x1c1f ;  /* 0x001c1fff0d027589 */ /* 0x000fe800000e0000 */
[----:B------:R-:W1:Y:S08]  /*79f0*/  SHFL.IDX PT, R3, R12, RZ, 0x1c1f ;  /* 0x001c1fff0c037589 */ /* 0x000e7000000e0000 */
[----:B------:R-:W-:-:S02]  /*7a00*/  @P0 SHF.R.S32.HI R5, RZ, 0x1f, R117 ;  /* 0x0000001fff050819 */ /* 0x000fc40000011475 */
[----:B------:R-:W-:Y:S02]  /*7a10*/  @P0 SHF.R.S32.HI R0, RZ, 0x1f, R116 ;  /* 0x0000001fff000819 */ /* 0x000fe40000011474 */
[----:B------:R-:W-:Y:S02]  /*7a20*/  @P0 LEA.HI R5, R5, R117, RZ, 0x3 ;  /* 0x0000007505050211 */ /* 0x000fe400078f18ff */
[----:B------:R-:W-:Y:S02]  /*7a30*/  @P0 LEA.HI R0, R0, R116, RZ, 0x3 ;  /* 0x0000007400000211 */ /* 0x000fe400078f18ff */
[----:B------:R-:W-:Y:S02]  /*7a40*/  @P0 LOP3.LUT R8, R5, 0xfffffff8, RZ, 0xc0, !PT ;  /* 0xfffffff805080812 */ /* 0x000fe400078ec0ff */
[----:B------:R-:W-:Y:S01]  /*7a50*/  @P0 LOP3.LUT R0, R0, 0xfffffff8, RZ, 0xc0, !PT ;  /* 0xfffffff800000812 */ /* 0x000fe200078ec0ff */
[----:B------:R-:W-:Y:S02]  /*7a60*/  @P0 IMAD.SHL.U32 R5, R222, 0x2, RZ ;  /* 0x00000002de050824 */ /* 0x000fe400078e00ff */
[----:B-1----:R-:W-:-:S04]  /*7a70*/  @P0 IMAD.WIDE R10, R227, 0x2, R2 ;  /* 0x00000002e30a0825 */ /* 0x002fc800078e0202 */
[--C-:B------:R-:W-:Y:S01]  /*7a80*/  @P0 IMAD.WIDE R8, R8, 0x2, R2.reuse ;  /* 0x0000000208080825 */ /* 0x100fe200078e0202 */
[----:B------:R-:W-:Y:S01]  /*7a90*/  @!PT LDS RZ, [RZ] ;  /* 0x00000000fffff984 */ /* 0x000fe20000000800 */
[----:B------:R1:W-:Y:S03]  /*7aa0*/  @P0 LDGSTS.E.BYPASS.LTC128B.128 [R5+0x3c80], [R10.64], !P2 ;  /* 0x03c800000a050fae */ /* 0x0003e6000d101d4c */
[----:B------:R-:W-:Y:S01]  /*7ab0*/  @P0 IMAD.WIDE R6, R0, 0x2, R2 ;  /* 0x0000000200060825 */ /* 0x000fe200078e0202 */
[----:B------:R1:W-:Y:S04]  /*7ac0*/  @P0 LDGSTS.E.BYPASS.LTC128B.128 [R5+0x4880], [R8.64], !P6 ;  /* 0x0488000008050fae */ /* 0x0003e8000f101d4c */
[----:B------:R1:W-:Y:S01]  /*7ad0*/  @P0 LDGSTS.E.BYPASS.LTC128B.128 [R5+0x5480], [R6.64], !P4 ;  /* 0x0548000006050fae */ /* 0x0003e2000e101d4c */
[----:B------:R-:W-:-:S03]  /*7ae0*/  ISETP.GE.AND P0, PT, R14, 0x21, PT ;  /* 0x000000210e00780c */ /* 0x000fc60003f06270 */
[----:B------:R-:W-:Y:S04]  /*7af0*/  SHFL.IDX PT, R2, R13, 0x1, 0x1c1f ;  /* 0x003c1f000d027f89 */ /* 0x000fe800000e0000 */
[----:B------:R-:W2:Y:S06]  /*7b00*/  SHFL.IDX PT, R3, R12, 0x1, 0x1c1f ;  /* 0x003c1f000c037f89 */ /* 0x000eac00000e0000 */
[----:B------:R-:W-:-:S02]  /*7b10*/  @P0 SHF.R.S32.HI R0, RZ, 0x1f, R116 ;  /* 0x0000001fff000819 */ /* 0x000fc40000011474 */
[----:B-1----:R-:W-:-:S04]  /*7b20*/  @P0 SHF.R.S32.HI R5, RZ, 0x1f, R117 ;  /* 0x0000001fff050819 */ /* 0x002fc80000011475 */
[----:B------:R-:W-:Y:S02]  /*7b30*/  @P0 LEA.HI R6, R5, R117, RZ, 0x3 ;  /* 0x0000007505060211 */ /* 0x000fe400078f18ff */
[----:B------:R-:W-:Y:S02]  /*7b40*/  @P0 LEA.HI R5, R0, R116, RZ, 0x3 ;  /* 0x0000007400050211 */ /* 0x000fe400078f18ff */
[----:B------:R-:W-:Y:S02]  /*7b50*/  @P0 LOP3.LUT R6, R6, 0xfffffff8, RZ, 0xc0, !PT ;  /* 0xfffffff806060812 */ /* 0x000fe400078ec0ff */
[----:B------:R-:W-:Y:S01]  /*7b60*/  @P0 LOP3.LUT R5, R5, 0xfffffff8, RZ, 0xc0, !PT ;  /* 0xfffffff805050812 */ /* 0x000fe200078ec0ff */
[----:B------:R-:W-:Y:S02]  /*7b70*/  @P0 IMAD.SHL.U32 R0, R222, 0x2, RZ ;  /* 0x00000002de000824 */ /* 0x000fe400078e00ff */
[----:B--2---:R-:W-:-:S04]  /*7b80*/  @P0 IMAD.WIDE R8, R227, 0x2, R2 ;  /* 0x00000002e3080825 */ /* 0x004fc800078e0202 */
[--C-:B------:R-:W-:Y:S01]  /*7b90*/  @P0 IMAD.WIDE R6, R6, 0x2, R2.reuse ;  /* 0x0000000206060825 */ /* 0x100fe200078e0202 */
[----:B------:R1:W-:Y:S03]  /*7ba0*/  @P0 LDGSTS.E.BYPASS.LTC128B.128 [R0+0x4480], [R8.64], !P2 ;  /* 0x0448000008000fae */ /* 0x0003e6000d101d4c */
[----:B------:R-:W-:Y:S01]  /*7bb0*/  @P0 IMAD.WIDE R2, R5, 0x2, R2 ;  /* 0x0000000205020825 */ /* 0x000fe200078e0202 */
[----:B------:R1:W-:Y:S04]  /*7bc0*/  @P0 LDGSTS.E.BYPASS.LTC128B.128 [R0+0x5080], [R6.64], !P6 ;  /* 0x0508000006000fae */ /* 0x0003e8000f101d4c */
[----:B------:R1:W-:Y:S01]  /*7bd0*/  @P0 LDGSTS.E.BYPASS.LTC128B.128 [R0+0x5c80], [R2.64], !P4 ;  /* 0x05c8000002000fae */ /* 0x0003e2000e101d4c */
[----:B------:R-:W-:-:S02]  /*7be0*/  ISETP.GT.AND P0, PT, R15, 0x2f, PT ;  /* 0x0000002f0f00780c */ /* 0x000fc40003f04270 */
[----:B------:R-:W-:Y:S01]  /*7bf0*/  SHF.R.S32.HI R5, RZ, 0x1f, R115 ;  /* 0x0000001fff057819 */ /* 0x000fe20000011473 */
[----:B------:R-:W0:Y:S10]  /*7c00*/  LDGDEPBAR ;  /* 0x00000000000079af */ /* 0x000e340000000000 */
[----:B------:R-:W-:-:S02]  /*7c10*/  @P0 LOP3.LUT R153, R153, 0x40, RZ, 0xfc, !PT ;  /* 0x0000004099990812 */ /* 0x000fc400078efcff */
[----:B------:R-:W-:Y:S01]  /*7c20*/  ISETP.LT.AND P0, PT, RZ, c[0x0][0x27c], PT ;  /* 0x00009f00ff007a0c */ /* 0x000fe20003f01270 */
[----:B-1----:R-:W-:Y:S01]  /*7c30*/  IMAD R0, R48, c[0x0][0x210], RZ ;  /* 0x0000840030007a24 */ /* 0x002fe200078e02ff */
[----:B------:R-:W-:-:S03]  /*7c40*/  LEA.HI R2, R5, R115, RZ, 0x4 ;  /* 0x0000007305027211 */ /* 0x000fc600078f20ff */
[----:B------:R-:W-:Y:S01]  /*7c50*/  IMAD R0, R29, c[0x0][0x214], R0 ;  /* 0x000085001d007a24 */ /* 0x000fe200078e0200 */
[----:B------:R-:W-:-:S03]  /*7c60*/  SHF.R.S32.HI R92, RZ, 0x4, R2 ;  /* 0x00000004ff5c7819 */ /* 0x000fc60000011402 */
[----:B------:R-:W-:-:S04]  /*7c70*/  IMAD.IADD R119, R129, 0x1, R0 ;  /* 0x0000000181777824 */ /* 0x000fc800078e0200 */
[----:B------:R-:W-:Y:S05]  /*7c80*/  @P0 BRA `(.L_x_446) ;  /* 0x0000002000000947 */ /* 0x000fea0003800000 */
[----:B------:R-:W-:-:S04]  /*7c90*/  DEPBAR.LE SB0, 0x1 ;  /* 0x000080400000791a */ /* 0x000fc80000000000 */
[----:B------:R-:W-:Y:S05]  /*7ca0*/  BRA `(.L_x_447) ;  /* 0x0000719000007947 */ /* 0x000fea0003800000 */
.L_x_446:
[----:B------:R-:W-:Y:S01]  /*7cb0*/  ULDC.U8 UR4, c[0x0][0x298] ;  /* 0x0000a60000047ab9 */ /* 0x000fe20000000000 */
[----:B------:R-:W-:Y:S01]  /*7cc0*/  SHF.R.S32.HI R0, RZ, 0x1f, R157 ;  /* 0x0000001fff007819 */ /* 0x000fe2000001149d */
[----:B------:R-:W-:Y:S01]  /*7cd0*/  IMAD.WIDE.U32 R10, R157, c[0x0][0x280], RZ ;  /* 0x0000a0009d0a7a25 */ /* 0x000fe200078e00ff */
[----:B------:R-:W-:Y:S01]  /*7ce0*/  ISETP.NE.AND P0, PT, RZ, UR4, PT ;  /* 0x00000004ff007c0c */ /* 0x000fe2000bf05270 */
[----:B------:R-:W-:Y:S01]  /*7cf0*/  BSSY B2, `(.L_x_447) ;  /* 0x0000714000027945 */ /* 0x000fe20003800000 */
[-C--:B------:R-:W-:Y:S01]  /*7d00*/  LEA.HI R3, R115, R115.reuse, RZ, 0x1 ;  /* 0x0000007373037211 */ /* 0x080fe200078f08ff */
[C---:B------:R-:W-:Y:S02]  /*7d10*/  IMAD R2, R0.reuse, c[0x0][0x280], RZ ;  /* 0x0000a00000027a24 */ /* 0x040fe400078e02ff */
[----:B------:R-:W-:Y:S01]  /*7d20*/  IMAD R0, R0, c[0x0][0x290], RZ ;  /* 0x0000a40000007a24 */ /* 0x000fe200078e02ff */
[----:B------:R-:W-:Y:S01]  /*7d30*/  SHF.R.S32.HI R60, RZ, 0x1, R3 ;  /* 0x00000001ff3c7819 */ /* 0x000fe20000011403 */
[----:B------:R-:W-:Y:S01]  /*7d40*/  IMAD R2, R157, c[0x0][0x284], R2 ;  /* 0x0000a1009d027a24 */ /* 0x000fe200078e0202 */
[----:B------:R-:W-:Y:S01]  /*7d50*/  LOP3.LUT R3, R3, 0xfffffffe, RZ, 0xc0, !PT ;  /* 0xfffffffe03037812 */ /* 0x000fe200078ec0ff */
[C---:B------:R-:W-:Y:S01]  /*7d60*/  IMAD R0, R157.reuse, c[0x0][0x294], R0 ;  /* 0x0000a5009d007a24 */ /* 0x040fe200078e0200 */
[----:B------:R-:W-:Y:S01]  /*7d70*/  IADD3 R30, R196, R60, RZ ;  /* 0x0000003cc41e7210 */ /* 0x000fe20007ffe0ff */
[----:B------:R-:W-:Y:S01]  /*7d80*/  IMAD.WIDE.U32 R8, R157, c[0x0][0x290], RZ ;  /* 0x0000a4009d087a25 */ /* 0x000fe200078e00ff */
[----:B------:R-:W-:-:S02]  /*7d90*/  IADD3 R48, -R3, R115, RZ ;  /* 0x0000007303307210 */ /* 0x000fc40007ffe1ff */
[----:B------:R-:W-:Y:S01]  /*7da0*/  IADD3 R7, R2, R11, RZ ;  /* 0x0000000b02077210 */ /* 0x000fe20007ffe0ff */
[----:B------:R-:W-:Y:S01]  /*7db0*/  IMAD.IADD R3, R0, 0x1, R9 ;  /* 0x0000000100037824 */ /* 0x000fe200078e0209 */
[C---:B------:R-:W-:Y:S01]  /*7dc0*/  SHF.L.U32 R61, R48.reuse, 0x3, RZ ;  /* 0x00000003303d7819 */ /* 0x040fe200000006ff */
[----:B------:R-:W-:Y:S01]  /*7dd0*/  IMAD R0, R48, 0x40, R30 ;  /* 0x0000004030007824 */ /* 0x000fe200078e021e */
[----:B------:R-:W-:Y:S05]  /*7de0*/  @!P0 BRA `(.L_x_448) ;  /* 0x0000364000008947 */ /* 0x000fea0003800000 */
[----:B------:R-:W-:Y:S01]  /*7df0*/  @P5 IMAD.HI.U32 R2, R0, c[0x0][0x2c8], RZ ;  /* 0x0000b20000025a27 */ /* 0x000fe200078e00ff */
[----:B------:R-:W-:Y:S01]  /*7e00*/  MOV R6, R10 ;  /* 0x0000000a00067202 */ /* 0x000fe20000000f00 */
[----:B------:R-:W-:Y:S01]  /*7e10*/  BSSY B0, `(.L_x_449) ;  /* 0x0000062000007945 */ /* 0x000fe20003800000 */
[----:B------:R-:W-:Y:S01]  /*7e20*/  CS2R R68, SRZ ;  /* 0x0000000000447805 */ /* 0x000fe2000001ff00 */
[----:B------:R-:W-:Y:S01]  /*7e30*/  IMAD.SHL.U32 R16, R48, 0x4, RZ ;  /* 0x0000000430107824 */ /* 0x000fe200078e00ff */
[----:B------:R-:W-:Y:S01]  /*7e40*/  @P5 SHF.R.U32.HI R0, RZ, c[0x0][0x2cc], R2 ;  /* 0x0000b300ff005a19 */ /* 0x000fe20000011602 */
[----:B------:R-:W-:Y:S01]  /*7e50*/  CS2R R40, SRZ ;  /* 0x0000000000287805 */ /* 0x000fe2000001ff00 */
[----:B------:R-:W-:Y:S01]  /*7e60*/  CS2R R36, SRZ ;  /* 0x0000000000247805 */ /* 0x000fe2000001ff00 */
[----:B------:R-:W-:Y:S01]  /*7e70*/  CS2R R32, SRZ ;  /* 0x0000000000207805 */ /* 0x000fe2000001ff00 */
[----:B------:R-:W-:Y:S01]  /*7e80*/  SHF.R.S32.HI R5, RZ, 0x1f, R0 ;  /* 0x0000001fff057819 */ /* 0x000fe20000011400 */
[----:B------:R-:W-:Y:S01]  /*7e90*/  IMAD.WIDE.U32 R6, R0, c[0x0][0x280], R6 ;  /* 0x0000a00000067a25 */ /* 0x000fe200078e0006 */
[----:B------:R-:W-:Y:S01]  /*7ea0*/  CS2R R26, SRZ ;  /* 0x00000000001a7805 */ /* 0x000fe2000001ff00 */
[----:B------:R-:W-:Y:S01]  /*7eb0*/  CS2R R22, SRZ ;  /* 0x0000000000167805 */ /* 0x000fe2000001ff00 */
[----:B------:R-:W-:Y:S01]  /*7ec0*/  CS2R R12, SRZ ;  /* 0x00000000000c7805 */ /* 0x000fe2000001ff00 */
[C---:B------:R-:W-:Y:S01]  /*7ed0*/  IMAD R2, R5.reuse, c[0x0][0x280], RZ ;  /* 0x0000a00005027a24 */ /* 0x040fe200078e02ff */
[----:B------:R-:W-:Y:S01]  /*7ee0*/  LEA R18, P0, R6, c[0x0][0x270], 0x1 ;  /* 0x00009c0006127a11 */ /* 0x000fe200078008ff */
[----:B------:R-:W-:Y:S01]  /*7ef0*/  IMAD R5, R5, c[0x0][0x290], RZ ;  /* 0x0000a40005057a24 */ /* 0x000fe200078e02ff */
[----:B------:R-:W-:Y:S01]  /*7f00*/  CS2R R42, SRZ ;  /* 0x00000000002a7805 */ /* 0x000fe2000001ff00 */
[----:B------:R-:W-:Y:S01]  /*7f10*/  IMAD R2, R0, c[0x0][0x284], R2 ;  /* 0x0000a10000027a24 */ /* 0x000fe200078e0202 */
[----:B------:R-:W-:Y:S01]  /*7f20*/  CS2R R38, SRZ ;  /* 0x0000000000267805 */ /* 0x000fe2000001ff00 */
[----:B------:R-:W-:Y:S01]  /*7f30*/  CS2R R34, SRZ ;  /* 0x0000000000227805 */ /* 0x000fe2000001ff00 */
[----:B------:R-:W-:Y:S01]  /*7f40*/  CS2R R28, SRZ ;  /* 0x00000000001c7805 */ /* 0x000fe2000001ff00 */
[----:B------:R-:W-:Y:S01]  /*7f50*/  CS2R R24, SRZ ;  /* 0x0000000000187805 */ /* 0x000fe2000001ff00 */
[----:B------:R-:W-:Y:S01]  /*7f60*/  IADD3 R2, R7, R2, RZ ;  /* 0x0000000207027210 */ /* 0x000fe20007ffe0ff */
[----:B------:R-:W-:-:S03]  /*7f70*/  CS2R R20, SRZ ;  /* 0x0000000000147805 */ /* 0x000fc6000001ff00 */
[----:B------:R-:W-:Y:S01]  /*7f80*/  LEA.HI.X R17, R6, c[0x0][0x274], R2, 0x1, P0 ;  /* 0x00009d0006117a11 */ /* 0x000fe200000f0c02 */
[----:B------:R-:W-:Y:S02]  /*7f90*/  IMAD.MOV.U32 R2, RZ, RZ, R8 ;  /* 0x000000ffff027224 */ /* 0x000fe400078e0008 */
[----:B------:R1:W2:Y:S02]  /*7fa0*/  SHFL.IDX PT, R8, R18, RZ, 0x1e1f ;  /* 0x001e1fff12087589 */ /* 0x0002a400000e0000 */
[C---:B------:R-:W-:Y:S02]  /*7fb0*/  IMAD.WIDE.U32 R2, R0.reuse, c[0x0][0x290], R2 ;  /* 0x0000a40000027a25 */ /* 0x040fe400078e0002 */
[----:B------:R1:W3:Y:S02]  /*7fc0*/  SHFL.IDX PT, R9, R17, RZ, 0x1e1f ;  /* 0x001e1fff11097589 */ /* 0x0002e400000e0000 */
[----:B------:R-:W-:Y:S01]  /*7fd0*/  IMAD R0, R0, c[0x0][0x294], R5 ;  /* 0x0000a50000007a24 */ /* 0x000fe200078e0205 */
[----:B------:R-:W-:-:S04]  /*7fe0*/  LEA R15, P0, R2, c[0x0][0x288], 0x1 ;  /* 0x0000a200020f7a11 */ /* 0x000fc800078008ff */
[----:B------:R-:W-:Y:S01]  /*7ff0*/  IADD3 R0, R3, R0, RZ ;  /* 0x0000000003007210 */ /* 0x000fe20007ffe0ff */
[----:B------:R1:W4:Y:S03]  /*8000*/  SHFL.IDX PT, R10, R15, RZ, 0x1e1f ;  /* 0x001e1fff0f0a7589 */ /* 0x00032600000e0000 */
[----:B------:R-:W-:Y:S02]  /*8010*/  LEA.HI.X R14, R2, c[0x0][0x28c], R0, 0x1, P0 ;  /* 0x0000a300020e7a11 */ /* 0x000fe400000f0c00 */
[----:B------:R-:W-:-:S03]  /*8020*/  ISETP.GE.AND P0, PT, R30, R31, PT ;  /* 0x0000001f1e00720c */ /* 0x000fc60003f06270 */
[----:B------:R1:W1:Y:S10]  /*8030*/  SHFL.IDX PT, R11, R14, RZ, 0x1e1f ;  /* 0x001e1fff0e0b7589 */ /* 0x00027400000e0000 */
[----:B------:R-:W-:Y:S05]  /*8040*/  @P0 BRA `(.L_x_450) ;  /* 0x000003e000000947 */ /* 0x000fea0003800000 */
[----:B--23--:R-:W-:Y:S01]  /*8050*/  ISETP.GE.AND P0, PT, R16, c[0x0][0x27c], PT ;  /* 0x00009f0010007a0c */ /* 0x00cfe20003f06270 */
[----:B------:R-:W-:Y:S01]  /*8060*/  CS2R R20, SRZ ;  /* 0x0000000000147805 */ /* 0x000fe2000001ff00 */
[----:B------:R-:W-:-:S11]  /*8070*/  CS2R R12, SRZ ;  /* 0x00000000000c7805 */ /* 0x000fd6000001ff00 */
[----:B-1--4-:R-:W-:-:S04]  /*8080*/  @!P0 IMAD.WIDE R2, R16, 0x2, R10 ;  /* 0x0000000210028825 */ /* 0x012fc800078e020a */
[C---:B------:R-:W-:Y:S01]  /*8090*/  @!P0 IMAD.WIDE R6, R16.reuse, 0x2, R8 ;  /* 0x0000000210068825 */ /* 0x040fe200078e0208 */
[----:B------:R1:W5:Y:S04]  /*80a0*/  @!P0 LD.E.64 R20, [R2.64] ;  /* 0x0000000c02148980 */ /* 0x000368000c101b00 */
[----:B------:R2:W5:Y:S01]  /*80b0*/  @!P0 LD.E.64 R12, [R6.64] ;  /* 0x0000000c060c8980 */ /* 0x000562000c101b00 */
[----:B-1----:R-:W-:-:S04]  /*80c0*/  IADD3 R2, R16, 0x8, RZ ;  /* 0x0000000810027810 */ /* 0x002fc80007ffe0ff */
[----:B------:R-:W-:Y:S01]  /*80d0*/  ISETP.GE.AND P0, PT, R2, c[0x0][0x27c], PT ;  /* 0x00009f0002007a0c */ /* 0x000fe20003f06270 */
[----:B------:R-:W-:-:S12]  /*80e0*/  CS2R R24, SRZ ;  /* 0x0000000000187805 */ /* 0x000fd8000001ff00 */
[----:B------:R-:W-:-:S04]  /*80f0*/  @!P0 SHF.R.S32.HI R0, RZ, 0x1f, R2 ;  /* 0x0000001fff008819 */ /* 0x000fc80000011402 */
[----:B------:R-:W-:-:S04]  /*8100*/  @!P0 LEA.HI R0, R0, R2, RZ, 0x2 ;  /* 0x0000000200008211 */ /* 0x000fc800078f10ff */
[----:B------:R-:W-:Y:S01]  /*8110*/  @!P0 LOP3.LUT R0, R0, 0xfffffffc, RZ, 0xc0, !PT ;  /* 0xfffffffc00008812 */ /* 0x000fe200078ec0ff */
[----:B------:R-:W-:-:S04]  /*8120*/  CS2R R22, SRZ ;  /* 0x0000000000167805 */ /* 0x000fc8000001ff00 */
[----:B------:R-:W-:-:S04]  /*8130*/  @!P0 IMAD.WIDE R2, R0, 0x2, R10 ;  /* 0x0000000200028825 */ /* 0x000fc800078e020a */
[----:B--2---:R-:W-:Y:S01]  /*8140*/  @!P0 IMAD.WIDE R6, R0, 0x2, R8 ;  /* 0x0000000200068825 */ /* 0x004fe200078e0208 */
        /* <DEDUP_REMOVED lines=42> */
[----:B--2---:R-:W-:-:S04]  /*83f0*/  @!P0 IMAD.WIDE R6, R0, 0x2, R8 ;  /* 0x0000000200068825 */ /* 0x004fc800078e0208 */
[----:B------:R-:W-:Y:S01]  /*8400*/  @!P0 IMAD.WIDE R2, R0, 0x2, R10 ;  /* 0x0000000200028825 */ /* 0x000fe200078e020a */
[----:B------:R1:W5:Y:S04]  /*8410*/  @!P0 LD.E.64 R40, [R6.64] ;  /* 0x0000000c06288980 */ /* 0x000368000c101b00 */
[----:B------:R1:W5:Y:S02]  /*8420*/  @!P0 LD.E.64 R42, [R2.64] ;  /* 0x0000000c022a8980 */ /* 0x000364000c101b00 */
.L_x_450:
[----:B--23--:R-:W-:Y:S05]  /*8430*/  BSYNC B0 ;  /* 0x0000000000007941 */ /* 0x00cfea0003800000 */
.L_x_449:
[----:B-----5:R-:W-:Y:S01]  /*8440*/  IMAD.MOV.U32 R0, RZ, RZ, R41 ;  /* 0x000000ffff007224 */ /* 0x020fe200078e0029 */
[----:B------:R2:W3:Y:S01]  /*8450*/  SHFL.IDX PT, R9, R17, 0x1, 0x1e1f ;  /* 0x003e1f0011097f89 */ /* 0x0004e200000e0000 */
[----:B-1----:R-:W-:Y:S01]  /*8460*/  IMAD.MOV.U32 R2, RZ, RZ, R40 ;  /* 0x000000ffff027224 */ /* 0x002fe200078e0028 */
[----:B------:R-:W-:Y:S01]  /*8470*/  BSSY B0, `(.L_x_451) ;  /* 0x000007e000007945 */ /* 0x000fe20003800000 */
[----:B------:R-:W-:Y:S01]  /*8480*/  IMAD.MOV.U32 R5, RZ, RZ, R36 ;  /* 0x000000ffff057224 */ /* 0x000fe200078e0024 */
[----:B------:R-:W-:Y:S01]  /*8490*/  PRMT R85, R0, 0x7610, R85 ;  /* 0x0000761000557816 */ /* 0x000fe20000000055 */
        /* <DEDUP_REMOVED lines=37> */
[----:B------:R-:W-:Y:S01]  /*86f0*/  IADD3 R0, R30, 0x40, RZ ;  /* 0x000000401e007810 */ /* 0x000fe20007ffe0ff */
[----:B------:R1:W4:Y:S01]  /*8700*/  SHFL.IDX PT, R8, R18, 0x1, 0x1e1f ;  /* 0x003e1f0012087f89 */ /* 0x00032200000e0000 */
[----:B------:R-:W-:Y:S01]  /*8710*/  PRMT R79, R79, 0x5410, R3 ;  /* 0x000054104f4f7816 */ /* 0x000fe20000000003 */
[----:B------:R-:W-:Y:S01]  /*8720*/  IMAD.MOV.U32 R3, RZ, RZ, R25 ;  /* 0x000000ffff037224 */ /* 0x000fe200078e0019 */
[----:B------:R-:W-:Y:S01]  /*8730*/  ISETP.GE.AND P0, PT, R0, R31, PT ;  /* 0x0000001f0000720c */ /* 0x000fe20003f06270 */
[----:B------:R1:W1:Y:S01]  /*8740*/  SHFL.IDX PT, R11, R14, 0x1, 0x1e1f ;  /* 0x003e1f000e0b7f89 */ /* 0x00026200000e0000 */
[----:B------:R-:W-:Y:S01]  /*8750*/  PRMT R73, R73, 0x5410, R2 ;  /* 0x0000541049497816 */ /* 0x000fe20000000002 */
[----:B------:R-:W-:Y:S01]  /*8760*/  IMAD.MOV.U32 R2, RZ, RZ, R20 ;  /* 0x000000ffff027224 */ /* 0x000fe200078e0014 */
[----:B------:R-:W-:Y:S01]  /*8770*/  PRMT R71, R71, 0x5410, R5 ;  /* 0x0000541047477816 */ /* 0x000fe20000000005 */
[----:B----4-:R4:W1:Y:S01]  /*8780*/  SHFL.IDX PT, R10, R15, 0x1, 0x1e1f ;  /* 0x003e1f000f0a7f89 */ /* 0x01086200000e0000 */
[----:B------:R-:W-:Y:S01]  /*8790*/  PRMT R72, R3, 0x7610, R72 ;  /* 0x0000761003487816 */ /* 0x000fe20000000048 */
[----:B------:R-:W-:Y:S01]  /*87a0*/  CS2R R62, SRZ ;  /* 0x00000000003e7805 */ /* 0x000fe2000001ff00 */
[----:B--2---:R-:W-:Y:S01]  /*87b0*/  PRMT R17, R2, 0x7610, R17 ;  /* 0x0000761002117816 */ /* 0x004fe20000000011 */
        /* <DEDUP_REMOVED lines=11> */
[----:B---3--:R-:W-:Y:S01]  /*8870*/  ISETP.GE.AND P0, PT, R16, c[0x0][0x27c], PT ;  /* 0x00009f0010007a0c */ /* 0x008fe20003f06270 */
[----:B------:R-:W-:Y:S01]  /*8880*/  CS2R R46, SRZ ;  /* 0x00000000002e7805 */ /* 0x000fe2000001ff00 */
[----:B------:R-:W-:-:S11]  /*8890*/  CS2R R44, SRZ ;  /* 0x00000000002c7805 */ /* 0x000fd6000001ff00 */
[----:B-1----:R-:W-:-:S04]  /*88a0*/  @!P0 IMAD.WIDE R2, R16, 0x2, R10 ;  /* 0x0000000210028825 */ /* 0x002fc800078e020a */
        /* <DEDUP_REMOVED lines=58> */
.L_x_452:
[----:B---3--:R-:W-:Y:S05]  /*8c50*/  BSYNC B0 ;  /* 0x0000000000007941 */ /* 0x008fea0003800000 */
.L_x_451:
[----:B------:R-:W-:Y:S01]  /*8c60*/  SHF.R.S32.HI R0, RZ, 0x1f, R118 ;  /* 0x0000001fff007819 */ /* 0x000fe20000011476 */
[----:B------:R-:W-:-:S04]  /*8c70*/  DEPBAR.LE SB0, 0x1 ;  /* 0x000080400000791a */ /* 0x000fc80000000000 */
[----:B------:R-:W-:Y:S01]  /*8c80*/  LEA.HI R0, R0, R118, RZ, 0x2 ;  /* 0x0000007600007211 */ /* 0x000fe200078f10ff */
[----:B------:R-:W-:Y:S01]  /*8c90*/  BSSY B1, `(.L_x_453) ;  /* 0x000015e000017945 */ /* 0x000fe20003800000 */
[----:B-1----:R-:W-:Y:S02]  /*8ca0*/  LEA.HI R2, R60, R60, RZ, 0x1 ;  /* 0x0000003c3c027211 */ /* 0x002fe400078f08ff */
[----:B------:R-:W-:Y:S02]  /*8cb0*/  LOP3.LUT R0, R0, 0xfffffffc, RZ, 0xc0, !PT ;  /* 0xfffffffc00007812 */ /* 0x000fe400078ec0ff */
[----:B------:R-:W-:-:S03]  /*8cc0*/  LOP3.LUT R2, R2, 0x7fffffe, RZ, 0xc0, !PT ;  /* 0x07fffffe02027812 */ /* 0x000fc600078ec0ff */
[----:B------:R-:W-:Y:S02]  /*8cd0*/  IMAD.IADD R3, R118, 0x1, -R0 ;  /* 0x0000000176037824 */ /* 0x000fe400078e0a00 */
[----:B------:R-:W-:Y:S02]  /*8ce0*/  IMAD.IADD R2, R60, 0x1, -R2 ;  /* 0x000000013c027824 */ /* 0x000fe400078e0a02 */
[C---:B------:R-:W-:Y:S01]  /*8cf0*/  IMAD.SHL.U32 R0, R3.reuse, 0x40, RZ ;  /* 0x0000004003007824 */ /* 0x040fe200078e00ff */
[----:B------:R-:W-:Y:S01]  /*8d00*/  BAR.SYNC.DEFER_BLOCKING 0x0 ;  /* 0x0000000000007b1d */ /* 0x000fe20000010000 */
[----:B------:R-:W-:Y:S01]  /*8d10*/  IMAD R2, R92, 0x8, R2 ;  /* 0x000000085c027824 */ /* 0x000fe200078e0202 */
[----:B------:R-:W-:Y:S01]  /*8d20*/  LOP3.LUT P0, RZ, R3, 0x2, RZ, 0xc0, !PT ;  /* 0x0000000203ff7812 */ /* 0x000fe2000780c0ff */
[----:B-----5:R-:W-:Y:S01]  /*8d30*/  IMAD.MOV.U32 R3, RZ, RZ, R62 ;  /* 0x000000ffff037224 */ /* 0x020fe200078e003e */
[----:B------:R-:W-:-:S04]  /*8d40*/  LOP3.LUT R0, R0, 0xc0, RZ, 0xc0, !PT ;  /* 0x000000c000007812 */ /* 0x000fc800078ec0ff */
[----:B------:R-:W-:Y:S02]  /*8d50*/  LOP3.LUT R5, R0, 0x8, R61, 0xf8, !PT ;  /* 0x0000000800057812 */ /* 0x000fe400078ef83d */
[----:B------:R-:W-:Y:S02]  /*8d60*/  SHF.R.U32.HI R0, RZ, 0x3, R0 ;  /* 0x00000003ff007819 */ /* 0x000fe40000011600 */
[----:B------:R-:W-:Y:S01]  /*8d70*/  PRMT R90, R90, 0x5410, R3 ;  /* 0x000054105a5a7816 */ /* 0x000fe20000000003 */
[----:B------:R-:W-:Y:S01]  /*8d80*/  IMAD.MOV.U32 R3, RZ, RZ, R52 ;  /* 0x000000ffff037224 */ /* 0x000fe200078e0034 */
[----:B------:R-:W-:Y:S01]  /*8d90*/  LOP3.LUT R0, R5, R0, RZ, 0x3c, !PT ;  /* 0x0000000005007212 */ /* 0x000fe200078e3cff */
[----:B------:R-:W-:-:S03]  /*8da0*/  IMAD.MOV.U32 R5, RZ, RZ, R69 ;  /* 0x000000ffff057224 */ /* 0x000fc600078e0045 */
[----:B------:R-:W-:Y:S01]  /*8db0*/  PRMT R86, R86, 0x5410, R3 ;  /* 0x0000541056567816 */ /* 0x000fe20000000003 */
[----:B------:R-:W-:Y:S01]  /*8dc0*/  IMAD.U32 R6, R2, 0x20, R0 ;  /* 0x0000002002067824 */ /* 0x000fe200078e0000 */
[----:B------:R-:W-:Y:S01]  /*8dd0*/  PRMT R94, R5, 0x7610, R94 ;  /* 0x00007610055e7816 */ /* 0x000fe2000000005e */
[----:B------:R-:W-:Y:S02]  /*8de0*/  IMAD.MOV.U32 R5, RZ, RZ, R57 ;  /* 0x000000ffff057224 */ /* 0x000fe400078e0039 */
[----:B------:R-:W-:Y:S01]  /*8df0*/  IMAD.MOV.U32 R0, RZ, RZ, R68 ;  /* 0x000000ffff007224 */ /* 0x000fe200078e0044 */
[----:B------:R-:W-:Y:S01]  /*8e00*/  IADD3 R7, R6, 0x10, RZ ;  /* 0x0000001006077810 */ /* 0x000fe20007ffe0ff */
        /* <DEDUP_REMOVED lines=20> */
[----:B------:R-:W-:Y:S01]  /*8f50*/  IMAD.IADD R5, R31, 0x1, -R196 ;  /* 0x000000011f057824 */ /* 0x000fe200078e0ac4 */
[----:B------:R-:W-:Y:S01]  /*8f60*/  PRMT R80, R2, 0x7610, R80 ;  /* 0x0000761002507816 */ /* 0x000fe20000000050 */
[----:B------:R-:W-:Y:S01]  /*8f70*/  IMAD.MOV.U32 R3, RZ, RZ, R64 ;  /* 0x000000ffff037224 */ /* 0x000fe200078e0040 */
[----:B------:R-:W-:Y:S01]  /*8f80*/  PRMT R91, R91, 0x5410, R0 ;  /* 0x000054105b5b7816 */ /* 0x000fe20000000000 */
[----:B------:R-:W-:Y:S01]  /*8f90*/  IMAD.MOV.U32 R2, RZ, RZ, R65 ;  /* 0x000000ffff027224 */ /* 0x000fe200078e0041 */
[----:B------:R-:W-:Y:S01]  /*8fa0*/  IMNMX R61, R5, 0x80, PT ;  /* 0x00000080053d7817 */ /* 0x000fe20003800200 */
[----:B------:R-:W-:Y:S01]  /*8fb0*/  IMAD.MOV.U32 R0, RZ, RZ, R58 ;  /* 0x000000ffff007224 */ /* 0x000fe200078e003a */
[----:B------:R-:W-:-:S02]  /*8fc0*/  @P0 IADD3 R7, R6, -0x10, RZ ;  /* 0xfffffff006070810 */ /* 0x000fc40007ffe0ff */
[----:B------:R-:W-:Y:S02]  /*8fd0*/  ISETP.GE.AND P0, PT, R60, R61, PT ;  /* 0x0000003d3c00720c */ /* 0x000fe40003f06270 */
        /* <DEDUP_REMOVED lines=22> */
[----:B------:R-:W-:Y:S01]  /*9140*/  SHF.R.U32.HI R0, RZ, 0x10, R21 ;  /* 0x00000010ff007819 */ /* 0x000fe20000011615 */
[----:B------:R-:W-:Y:S01]  /*9150*/  HADD2.F32 R3, -RZ, R70.H1_H1 ;  /* 0x30000046ff037230 */ /* 0x000fe20000004100 */
[--C-:B------:R-:W-:Y:S02]  /*9160*/  SHF.R.U32.HI R2, RZ, 0x10, R13.reuse ;  /* 0x00000010ff027819 */ /* 0x100fe4000001160d */
[----:B------:R-:W-:Y:S01]  /*9170*/  SHF.R.U64 R18, R12, 0x10, R13 ;  /* 0x000000100c127819 */ /* 0x000fe2000000120d */
[----:B------:R-:W-:Y:S01]  /*9180*/  HADD2.F32 R7, -RZ, R0.H0_H0 ;  /* 0x20000000ff077230 */ /* 0x000fe20000004100 */
[----:B----4-:R-:W-:Y:S01]  /*9190*/  SHF.R.U64 R15, R20, 0x10, R21 ;  /* 0x00000010140f7819 */ /* 0x010fe20000001215 */
[----:B------:R-:W-:Y:S02]  /*91a0*/  HADD2.F32 R0, -RZ, R17.H0_H0 ;  /* 0x20000011ff007230 */ /* 0x000fe40000004100 */
[----:B------:R-:W-:-:S02]  /*91b0*/  HADD2.F32 R19, -RZ, R2.H0_H0 ;  /* 0x20000002ff137230 */ /* 0x000fc40000004100 */
[----:B------:R-:W-:Y:S02]  /*91c0*/  HADD2.F32 R18, -RZ, R18.H0_H0 ;  /* 0x20000012ff127230 */ /* 0x000fe40000004100 */
[--C-:B-1----:R-:W-:Y:S02]  /*91d0*/  HADD2.F32 R5, -RZ, R11.reuse.H0_H0 ;  /* 0x2000000bff057230 */ /* 0x102fe40000004100 */
[----:B------:R-:W-:Y:S02]  /*91e0*/  HADD2.F32 R11, -RZ, R11.H1_H1 ;  /* 0x3000000bff0b7230 */ /* 0x000fe40000004100 */
[--C-:B------:R-:W-:Y:S02]  /*91f0*/  HADD2.F32 R6, -RZ, R8.reuse.H0_H0 ;  /* 0x20000008ff067230 */ /* 0x100fe40000004100 */
[----:B------:R-:W-:Y:S01]  /*9200*/  HADD2.F32 R8, -RZ, R8.H1_H1 ;  /* 0x30000008ff087230 */ /* 0x000fe20000004100 */
[-C--:B------:R-:W-:Y:S01]  /*9210*/  FMUL.FTZ R2, R11, R7.reuse ;  /* 0x000000070b027220 */ /* 0x080fe20000410000 */
[--C-:B------:R-:W-:Y:S01]  /*9220*/  HADD2.F32 R14, -RZ, R9.reuse.H0_H0 ;  /* 0x20000009ff0e7230 */ /* 0x100fe20000004100 */
[C---:B------:R-:W-:Y:S01]  /*9230*/  FMUL.FTZ R7, R5.reuse, R7 ;  /* 0x0000000705077220 */ /* 0x040fe20000410000 */
[----:B------:R-:W-:Y:S01]  /*9240*/  HADD2.F32 R13, -RZ, R9.H1_H1 ;  /* 0x30000009ff0d7230 */ /* 0x000fe20000004100 */
[-C--:B------:R-:W-:Y:S01]  /*9250*/  FMUL.FTZ R9, R8, R0.reuse ;  /* 0x0000000008097220 */ /* 0x080fe20000410000 */
[--C-:B------:R-:W-:Y:S01]  /*9260*/  HADD2.F32 R12, -RZ, R10.reuse.H0_H0 ;  /* 0x2000000aff0c7230 */ /* 0x100fe20000004100 */
[----:B------:R-:W-:Y:S01]  /*9270*/  FFMA.FTZ R17, R5, R19, -R2 ;  /* 0x0000001305117223 */ /* 0x000fe20000010802 */
[----:B------:R-:W-:Y:S01]  /*9280*/  HADD2.F32 R10, -RZ, R10.H1_H1 ;  /* 0x3000000aff0a7230 */ /* 0x000fe20000004100 */
[C---:B------:R-:W-:Y:S01]  /*9290*/  FMUL.FTZ R2, R6.reuse, R0 ;  /* 0x0000000006027220 */ /* 0x040fe20000410000 */
[----:B------:R-:W-:Y:S01]  /*92a0*/  HADD2.F32 R0, -RZ, R70.H0_H0 ;  /* 0x20000046ff007230 */ /* 0x000fe20000004100 */
[-C--:B------:R-:W-:Y:S01]  /*92b0*/  FFMA.FTZ R6, R6, R3.reuse, -R9 ;  /* 0x0000000306067223 */ /* 0x080fe20000010809 */
[----:B------:R-:W-:Y:S01]  /*92c0*/  HADD2.F32 R9, -RZ, R15.H0_H0 ;  /* 0x2000000fff097230 */ /* 0x000fe20000004100 */
[----:B------:R-:W-:Y:S01]  /*92d0*/  FFMA.FTZ R8, R8, R3, R2 ;  /* 0x0000000308087223 */ /* 0x000fe20000010002 */
[----:B------:R-:W-:Y:S01]  /*92e0*/  HADD2.F32 R2, -RZ, R71.H0_H0 ;  /* 0x20000047ff027230 */ /* 0x000fe20000004100 */
[----:B------:R-:W-:-:S02]  /*92f0*/  FMUL.FTZ R3, R10, R0 ;  /* 0x000000000a037220 */ /* 0x000fc40000410000 */
[-C--:B------:R-:W-:Y:S01]  /*9300*/  FMUL.FTZ R5, R13, R9.reuse ;  /* 0x000000090d057220 */ /* 0x080fe20000410000 */
[----:B------:R-:W-:Y:S01]  /*9310*/  F2FP.PACK_AB R8, R8, R6 ;  /* 0x000000060808723e */ /* 0x000fe200000000ff */
[----:B------:R-:W-:Y:S02]  /*9320*/  FMUL.FTZ R0, R12, R0 ;  /* 0x000000000c007220 */ /* 0x000fe40000410000 */
[----:B------:R-:W-:Y:S02]  /*9330*/  FMUL.FTZ R9, R14, R9 ;  /* 0x000000090e097220 */ /* 0x000fe40000410000 */
[----:B------:R-:W-:Y:S02]  /*9340*/  FFMA.FTZ R11, R11, R19, R7 ;  /* 0x000000130b0b7223 */ /* 0x000fe40000010007 */
[-C--:B------:R-:W-:Y:S02]  /*9350*/  FFMA.FTZ R3, R12, R2.reuse, -R3 ;  /* 0x000000020c037223 */ /* 0x080fe40000010803 */
[----:B------:R-:W-:Y:S01]  /*9360*/  FFMA.FTZ R0, R10, R2, R0 ;  /* 0x000000020a007223 */ /* 0x000fe20000010000 */
[----:B------:R-:W-:Y:S01]  /*9370*/  F2FP.PACK_AB R11, R11, R17 ;  /* 0x000000110b0b723e */ /* 0x000fe200000000ff */
[----:B------:R-:W-:-:S02]  /*9380*/  FFMA.FTZ R5, R14, R18, -R5 ;  /* 0x000000120e057223 */ /* 0x000fc40000010805 */
[----:B------:R-:W-:Y:S01]  /*9390*/  FFMA.FTZ R9, R13, R18, R9 ;  /* 0x000000120d097223 */ /* 0x000fe20000010009 */
[----:B------:R-:W-:-:S04]  /*93a0*/  F2FP.PACK_AB R10, R0, R3 ;  /* 0x00000003000a723e */ /* 0x000fc800000000ff */
[----:B------:R-:W-:-:S05]  /*93b0*/  F2FP.PACK_AB R9, R9, R5 ;  /* 0x000000050909723e */ /* 0x000fca00000000ff */
[----:B------:R1:W-:Y:S02]  /*93c0*/  STS.128 [R30], R8 ;  /* 0x000000081e007388 */ /* 0x0003e40000000c00 */
.L_x_456:
[----:B------:R-:W-:Y:S05]  /*93d0*/  BSYNC B0 ;  /* 0x0000000000007941 */ /* 0x000fea0003800000 */
.L_x_455:
[----:B------:R-:W-:Y:S01]  /*93e0*/  IADD3 R0, R16, 0x8, RZ ;  /* 0x0000000810007810 */ /* 0x000fe20007ffe0ff */
[----:B------:R-:W-:Y:S03]  /*93f0*/  BSSY B0, `(.L_x_457) ;  /* 0x000002d000007945 */ /* 0x000fe60003800000 */
[----:B------:R-:W-:-:S13]  /*9400*/  ISETP.GE.AND P0, PT, R0, c[0x0][0x27c], PT ;  /* 0x00009f0000007a0c */ /* 0x000fda0003f06270 */
[----:B------:R-:W-:Y:S05]  /*9410*/  @P0 BRA `(.L_x_458) ;  /* 0x000002a000000947 */ /* 0x000fea0003800000 */
[----:B-1----:R-:W1:Y:S01]  /*9420*/  LDS.128 R8, [R31] ;  /* 0x000000001f087984 */ /* 0x002e620000000c00 */
[----:B------:R-:W-:Y:S01]  /*9430*/  SHF.R.U32.HI R0, RZ, 0x10, R25 ;  /* 0x00000010ff007819 */ /* 0x000fe20000011619 */
[----:B------:R-:W-:Y:S01]  /*9440*/  HADD2.F32 R3, -RZ, R72.H1_H1 ;  /* 0x30000048ff037230 */ /* 0x000fe20000004100 */
[----:B------:R-:W-:Y:S02]  /*9450*/  SHF.R.U32.HI R2, RZ, 0x10, R23 ;  /* 0x00000010ff027819 */ /* 0x000fe40000011617 */
[----:B----4-:R-:W-:Y:S01]  /*9460*/  SHF.R.U64 R15, R24, 0x10, R25 ;  /* 0x00000010180f7819 */ /* 0x010fe20000001219 */
[----:B------:R-:W-:Y:S01]  /*9470*/  HADD2.F32 R7, -RZ, R0.H0_H0 ;  /* 0x20000000ff077230 */ /* 0x000fe20000004100 */
[----:B------:R-:W-:Y:S01]  /*9480*/  SHF.R.U64 R18, R22, 0x10, R23 ;  /* 0x0000001016127819 */ /* 0x000fe20000001217 */
[----:B------:R-:W-:Y:S02]  /*9490*/  HADD2.F32 R0, -RZ, R71.H1_H1 ;  /* 0x30000047ff007230 */ /* 0x000fe40000004100 */
        /* <DEDUP_REMOVED lines=34> */
.L_x_458:
[----:B------:R-:W-:Y:S05]  /*96c0*/  BSYNC B0 ;  /* 0x0000000000007941 */ /* 0x000fea0003800000 */
.L_x_457:
[----:B------:R-:W-:Y:S01]  /*96d0*/  IADD3 R0, R16, 0x10, RZ ;  /* 0x0000001010007810 */ /* 0x000fe20007ffe0ff */
[----:B------:R-:W-:Y:S03]  /*96e0*/  BSSY B0, `(.L_x_459) ;  /* 0x000002d000007945 */ /* 0x000fe60003800000 */
[----:B------:R-:W-:-:S13]  /*96f0*/  ISETP.GE.AND P0, PT, R0, c[0x0][0x27c], PT ;  /* 0x00009f0000007a0c */ /* 0x000fda0003f06270 */
[----:B------:R-:W-:Y:S05]  /*9700*/  @P0 BRA `(.L_x_460) ;  /* 0x000002a000000947 */ /* 0x000fea0003800000 */
[----:B-1----:R-:W1:Y:S01]  /*9710*/  LDS.128 R8, [R30+0x2000] ;  /* 0x002000001e087984 */ /* 0x002e620000000c00 */
        /* <DEDUP_REMOVED lines=40> */
[----:B------:R1:W-:Y:S02]  /*99a0*/  STS.128 [R30+0x2000], R8 ;  /* 0x002000081e007388 */ /* 0x0003e40000000c00 */
.L_x_460:
[----:B------:R-:W-:Y:S05]  /*99b0*/  BSYNC B0 ;  /* 0x0000000000007941 */ /* 0x000fea0003800000 */
.L_x_459:
        /* <DEDUP_REMOVED lines=46> */
.L_x_462:
[----:B------:R-:W-:Y:S05]  /*9ca0*/  BSYNC B0 ;  /* 0x0000000000007941 */ /* 0x000fea0003800000 */
.L_x_461:
        /* <DEDUP_REMOVED lines=27> */
[----:B------:R-:W-:Y:S01]  /*9e60*/  HADD2.F32 R0, -RZ, R79.H1_H1 ;  /* 0x3000004fff007230 */ /* 0x000fe20000004100 */
        /* <DEDUP_REMOVED lines=18> */
.L_x_464:
[----:B------:R-:W-:Y:S05]  /*9f90*/  BSYNC B0 ;  /* 0x0000000000007941 */ /* 0x000fea0003800000 */
.L_x_463:
[----:B------:R-:W-:-:S04]  /*9fa0*/  IADD3 R0, R16, 0x28, RZ ;  /* 0x0000002810007810 */ /* 0x000fc80007ffe0ff */
        /* <DEDUP_REMOVED lines=44> */
.L_x_454:
[----:B------:R-:W-:Y:S05]  /*a270*/  BSYNC B1 ;  /* 0x0000000000017941 */ /* 0x000fea0003800000 */
.L_x_453:
[----:B------:R-:W-:-:S04]  /*a280*/  IADD3 R0, R60, 0x40, RZ ;  /* 0x000000403c007810 */ /* 0x000fc80007ffe0ff */
[----:B------:R-:W-:-:S13]  /*a290*/  ISETP.GE.AND P0, PT, R0, R61, PT ;  /* 0x0000003d0000720c */ /* 0x000fda0003f06270 */
[----:B------:R-:W-:Y:S05]  /*a2a0*/  @P0 BRA `(.L_x_465) ;  /* 0x00004b8000000947 */ /* 0x000fea0003800000 */
[----:B------:R-:W-:Y:S01]  /*a2b0*/  ISETP.GE.AND P0, PT, R16, c[0x0][0x27c], PT ;  /* 0x00009f0010007a0c */ /* 0x000fe20003f06270 */
[----:B------:R-:W-:-:S12]  /*a2c0*/  BSSY B0, `(.L_x_466) ;  /* 0x000002c000007945 */ /* 0x000fd80003800000 */
[----:B------:R-:W-:Y:S05]  /*a2d0*/  @P0 BRA `(.L_x_467) ;  /* 0x000002a000000947 */ /* 0x000fea0003800000 */
[----:B-1----:R-:W1:Y:S01]  /*a2e0*/  LDS.128 R8, [R30+0x1000] ;  /* 0x001000001e087984 */ /* 0x002e620000000c00 */
[----:B------:R-:W-:Y:S01]  /*a2f0*/  SHF.R.U32.HI R0, RZ, 0x10, R47 ;  /* 0x00000010ff007819 */ /* 0x000fe2000001162f */
[----:B------:R-:W-:Y:S01]  /*a300*/  HADD2.F32 R3, -RZ, R79.H0_H0 ;  /* 0x2000004fff037230 */ /* 0x000fe20000004100 */
        /* <DEDUP_REMOVED lines=39> */
.L_x_467:
[----:B------:R-:W-:Y:S05]  /*a580*/  BSYNC B0 ;  /* 0x0000000000007941 */ /* 0x000fea0003800000 */
.L_x_466:
[----:B------:R-:W-:Y:S01]  /*a590*/  IADD3 R0, R16, 0x8, RZ ;  /* 0x0000000810007810 */ /* 0x000fe20007ffe0ff */
[----:B------:R-:W-:Y:S03]  /*a5a0*/  BSSY B0, `(.L_x_468) ;  /* 0x000002d000007945 */ /* 0x000fe60003800000 */
[----:B------:R-:W-:-:S13]  /*a5b0*/  ISETP.GE.AND P0, PT, R0, c[0x0][0x27c], PT ;  /* 0x00009f0000007a0c */ /* 0x000fda0003f06270 */
        /* <DEDUP_REMOVED lines=43> */
.L_x_469:
[----:B------:R-:W-:Y:S05]  /*a870*/  BSYNC B0 ;  /* 0x0000000000007941 */ /* 0x000fea0003800000 */
.L_x_468:
        /* <DEDUP_REMOVED lines=46> */
.L_x_471:
[----:B------:R-:W-:Y:S05]  /*ab60*/  BSYNC B0 ;  /* 0x0000000000007941 */ /* 0x000fea0003800000 */
.L_x_470:
        /* <DEDUP_REMOVED lines=46> */
.L_x_473:
[----:B------:R-:W-:Y:S05]  /*ae50*/  BSYNC B0 ;  /* 0x0000000000007941 */ /* 0x000fea0003800000 */
.L_x_472:
        /* <DEDUP_REMOVED lines=46> */
.L_x_475:
[----:B------:R-:W-:Y:S05]  /*b140*/  BSYNC B0 ;  /* 0x0000000000007941 */ /* 0x000fea0003800000 */
.L_x_474:
        /* <DEDUP_REMOVED lines=21> */
[----:B------:R-:W-:Y:S01]  /*b2a0*/  FMUL.FTZ R9, R8, R0 ;  /* 0x0000000008097220 */ /* 0x000fe20000410000 */
        /* <DEDUP_REMOVED lines=22> */
[----:B------:R1:W-:Y:S01]  /*b410*/  STS.128 [R31+0x5000], R8 ;  /* 0x005000081f007388 */ /* 0x0003e20000000c00 */
[----:B------:R-:W-:Y:S05]  /*b420*/  BRA `(.L_x_465) ;  /* 0x00003a0000007947 */ /* 0x000fea0003800000 */
.L_x_448:
[----:B------:R-:W-:Y:S01]  /*b430*/  @P5 IMAD.HI.U32 R2, R0, c[0x0][0x2c8], RZ ;  /* 0x0000b20000025a27 */ /* 0x000fe200078e00ff */
[----:B------:R-:W-:Y:S01]  /*b440*/  BSSY B0, `(.L_x_476) ;  /* 0x0000047000007945 */ /* 0x000fe20003800000 */
[----:B------:R-:W-:Y:S01]  /*b450*/  CS2R R86, SRZ ;  /* 0x0000000000567805 */ /* 0x000fe2000001ff00 */
[----:B------:R-:W-:Y:S01]  /*b460*/  CS2R R54, SRZ ;  /* 0x0000000000367805 */ /* 0x000fe2000001ff00 */
[----:B------:R-:W-:Y:S01]  /*b470*/  IMAD.MOV.U32 R6, RZ, RZ, R10 ;  /* 0x000000ffff067224 */ /* 0x000fe200078e000a */
        /* <DEDUP_REMOVED lines=17> */
[----:B------:R-:W-:Y:S01]  /*b590*/  IMAD.IADD R2, R7, 0x1, R2 ;  /* 0x0000000107027824 */ /* 0x000fe200078e0202 */
[----:B------:R-:W-:-:S04]  /*b5a0*/  CS2R R16, SRZ ;  /* 0x0000000000107805 */ /* 0x000fc8000001ff00 */
[----:B------:R-:W-:Y:S02]  /*b5b0*/  LEA.HI.X R14, R6, c[0x0][0x274], R2, 0x1, P0 ;  /* 0x00009d00060e7a11 */ /* 0x000fe400000f0c02 */
[----:B------:R-:W-:Y:S01]  /*b5c0*/  MOV R2, R8 ;  /* 0x0000000800027202 */ /* 0x000fe20000000f00 */
[----:B------:R1:W2:Y:S04]  /*b5d0*/  SHFL.IDX PT, R6, R15, RZ, 0x1e1f ;  /* 0x001e1fff0f067589 */ /* 0x0002a800000e0000 */
[C---:B------:R-:W-:Y:S01]  /*b5e0*/  IMAD.WIDE.U32 R2, R0.reuse, c[0x0][0x290], R2 ;  /* 0x0000a40000027a25 */ /* 0x040fe200078e0002 */
[----:B------:R1:W3:Y:S03]  /*b5f0*/  SHFL.IDX PT, R7, R14, RZ, 0x1e1f ;  /* 0x001e1fff0e077589 */ /* 0x0002e600000e0000 */
[----:B------:R-:W-:Y:S01]  /*b600*/  IMAD R0, R0, c[0x0][0x294], R5 ;  /* 0x0000a50000007a24 */ /* 0x000fe200078e0205 */
[----:B------:R-:W-:-:S04]  /*b610*/  LEA R13, P0, R2, c[0x0][0x288], 0x1 ;  /* 0x0000a200020d7a11 */ /* 0x000fc800078008ff */
[----:B------:R-:W-:-:S04]  /*b620*/  IADD3 R0, R3, R0, RZ ;  /* 0x0000000003007210 */ /* 0x000fc80007ffe0ff */
[----:B------:R-:W-:Y:S02]  /*b630*/  LEA.HI.X R12, R2, c[0x0][0x28c], R0, 0x1, P0 ;  /* 0x0000a300020c7a11 */ /* 0x000fe400000f0c00 */
[----:B------:R-:W-:Y:S01]  /*b640*/  ISETP.GE.AND P0, PT, R30, R31, PT ;  /* 0x0000001f1e00720c */ /* 0x000fe20003f06270 */
[----:B------:R1:W4:Y:S04]  /*b650*/  SHFL.IDX PT, R2, R13, RZ, 0x1e1f ;  /* 0x001e1fff0d027589 */ /* 0x00032800000e0000 */
[----:B------:R1:W1:Y:S08]  /*b660*/  SHFL.IDX PT, R3, R12, RZ, 0x1e1f ;  /* 0x001e1fff0c037589 */ /* 0x00027000000e0000 */
[----:B------:R-:W-:Y:S05]  /*b670*/  @P0 BRA `(.L_x_477) ;  /* 0x0000023000000947 */ /* 0x000fea0003800000 */
[C---:B--23--:R-:W-:Y:S01]  /*b680*/  ISETP.GE.AND P0, PT, R61.reuse, c[0x0][0x27c], PT ;  /* 0x00009f003d007a0c */ /* 0x04cfe20003f06270 */
[----:B------:R-:W-:Y:S01]  /*b690*/  CS2R R22, SRZ ;  /* 0x0000000000167805 */ /* 0x000fe2000001ff00 */
[----:B------:R-:W-:Y:S01]  /*b6a0*/  CS2R R20, SRZ ;  /* 0x0000000000147805 */ /* 0x000fe2000001ff00 */
[----:B------:R-:W-:Y:S01]  /*b6b0*/  CS2R R18, SRZ ;  /* 0x0000000000127805 */ /* 0x000fe2000001ff00 */
[----:B------:R-:W-:Y:S01]  /*b6c0*/  CS2R R16, SRZ ;  /* 0x0000000000107805 */ /* 0x000fe2000001ff00 */
[----:B------:R-:W-:-:S08]  /*b6d0*/  IADD3 R5, R61, 0x10, RZ ;  /* 0x000000103d057810 */ /* 0x000fd00007ffe0ff */
[----:B------:R-:W-:-:S04]  /*b6e0*/  @!P0 IMAD.WIDE R10, R61, 0x2, R6 ;  /* 0x000000023d0a8825 */ /* 0x000fc800078e0206 */
[----:B-1--4-:R-:W-:Y:S01]  /*b6f0*/  @!P0 IMAD.WIDE R8, R61, 0x2, R2 ;  /* 0x000000023d088825 */ /* 0x012fe200078e0202 */
[----:B------:R1:W5:Y:S04]  /*b700*/  @!P0 LD.E.128 R20, [R10.64] ;  /* 0x0000000c0a148980 */ /* 0x000368000c101d00 */
[----:B------:R2:W5:Y:S01]  /*b710*/  @!P0 LD.E.128 R16, [R8.64] ;  /* 0x0000000c08108980 */ /* 0x000562000c101d00 */
[----:B------:R-:W-:Y:S01]  /*b720*/  ISETP.GE.AND P0, PT, R5, c[0x0][0x27c], PT ;  /* 0x00009f0005007a0c */ /* 0x000fe20003f06270 */
[----:B------:R-:W-:Y:S01]  /*b730*/  CS2R R38, SRZ ;  /* 0x0000000000267805 */ /* 0x000fe2000001ff00 */
[----:B------:R-:W-:Y:S01]  /*b740*/  CS2R R36, SRZ ;  /* 0x0000000000247805 */ /* 0x000fe2000001ff00 */
[----:B------:R-:W-:Y:S01]  /*b750*/  CS2R R42, SRZ ;  /* 0x00000000002a7805 */ /* 0x000fe2000001ff00 */
[----:B------:R-:W-:-:S09]  /*b760*/  CS2R R40, SRZ ;  /* 0x0000000000287805 */ /* 0x000fd2000001ff00 */
[----:B------:R-:W-:-:S04]  /*b770*/  @!P0 SHF.R.S32.HI R0, RZ, 0x1f, R5 ;  /* 0x0000001fff008819 */ /* 0x000fc80000011405 */
[----:B------:R-:W-:-:S04]  /*b780*/  @!P0 LEA.HI R0, R0, R5, RZ, 0x3 ;  /* 0x0000000500008211 */ /* 0x000fc800078f18ff */
[----:B------:R-:W-:Y:S02]  /*b790*/  @!P0 LOP3.LUT R0, R0, 0xfffffff8, RZ, 0xc0, !PT ;  /* 0xfffffff800008812 */ /* 0x000fe400078ec0ff */
[----:B------:R-:W-:-:S03]  /*b7a0*/  IADD3 R5, R61, 0x20, RZ ;  /* 0x000000203d057810 */ /* 0x000fc60007ffe0ff */
[----:B-1----:R-:W-:-:S04]  /*b7b0*/  @!P0 IMAD.WIDE R10, R0, 0x2, R6 ;  /* 0x00000002000a8825 */ /* 0x002fc800078e0206 */
[----:B--2---:R-:W-:Y:S01]  /*b7c0*/  @!P0 IMAD.WIDE R8, R0, 0x2, R2 ;  /* 0x0000000200088825 */ /* 0x004fe200078e0202 */
        /* <DEDUP_REMOVED lines=9> */
[----:B------:R-:W-:-:S05]  /*b860*/  @!P0 LOP3.LUT R0, R0, 0xfffffff8, RZ, 0xc0, !PT ;  /* 0xfffffff800008812 */ /* 0x000fca00078ec0ff */
[----:B------:R-:W-:-:S04]  /*b870*/  @!P0 IMAD.WIDE R6, R0, 0x2, R6 ;  /* 0x0000000200068825 */ /* 0x000fc800078e0206 */
[----:B------:R-:W-:Y:S01]  /*b880*/  @!P0 IMAD.WIDE R2, R0, 0x2, R2 ;  /* 0x0000000200028825 */ /* 0x000fe200078e0202 */
[----:B------:R1:W5:Y:S04]  /*b890*/  @!P0 LD.E.128 R52, [R6.64] ;  /* 0x0000000c06348980 */ /* 0x000368000c101d00 */
[----:B------:R1:W5:Y:S02]  /*b8a0*/  @!P0 LD.E.128 R56, [R2.64] ;  /* 0x0000000c02388980 */ /* 0x000364000c101d00 */
.L_x_477:
[----:B--23--:R-:W-:Y:S05]  /*b8b0*/  BSYNC B0 ;  /* 0x0000000000007941 */ /* 0x00cfea0003800000 */
.L_x_476:
[----:B-----5:R-:W-:Y:S01]  /*b8c0*/  IMAD.MOV.U32 R0, RZ, RZ, R55 ;  /* 0x000000ffff007224 */ /* 0x020fe200078e0037 */
[----:B-1----:R1:W2:Y:S01]  /*b8d0*/  SHFL.IDX PT, R9, R14, 0x1, 0x1e1f ;  /* 0x003e1f000e097f89 */ /* 0x0022a200000e0000 */
[----:B------:R-:W-:Y:S01]  /*b8e0*/  IMAD.MOV.U32 R3, RZ, RZ, R53 ;  /* 0x000000ffff037224 */ /* 0x000fe200078e0035 */
[----:B------:R-:W-:Y:S01]  /*b8f0*/  BSSY B0, `(.L_x_478) ;  /* 0x0000061000007945 */ /* 0x000fe20003800000 */
[----:B----4-:R-:W-:Y:S01]  /*b900*/  IMAD.MOV.U32 R2, RZ, RZ, R54 ;  /* 0x000000ffff027224 */ /* 0x010fe200078e0036 */
[----:B------:R-:W-:Y:S01]  /*b910*/  PRMT R94, R94, 0x5410, R0 ;  /* 0x000054105e5e7816 */ /* 0x000fe20000000000 */
[----:B------:R-:W-:Y:S01]  /*b920*/  IMAD.MOV.U32 R0, RZ, RZ, R39 ;  /* 0x000000ffff007224 */ /* 0x000fe200078e0027 */
[----:B------:R-:W-:Y:S01]  /*b930*/  PRMT R93, R3, 0x7610, R93 ;  /* 0x00007610035d7816 */ /* 0x000fe2000000005d */
[----:B------:R-:W-:Y:S01]  /*b940*/  IMAD.MOV.U32 R3, RZ, RZ, R37 ;  /* 0x000000ffff037224 */ /* 0x000fe200078e0025 */
[----:B------:R1:W3:Y:S01]  /*b950*/  SHFL.IDX PT, R8, R15, 0x1, 0x1e1f ;  /* 0x003e1f000f087f89 */ /* 0x0002e200000e0000 */
        /* <DEDUP_REMOVED lines=15> */
[----:B------:R1:W4:Y:S01]  /*ba50*/  SHFL.IDX PT, R11, R12, 0x1, 0x1e1f ;  /* 0x003e1f000c0b7f89 */ /* 0x00032200000e0000 */
        /* <DEDUP_REMOVED lines=16> */
[----:B------:R1:W1:Y:S01]  /*bb60*/  SHFL.IDX PT, R10, R13, 0x1, 0x1e1f ;  /* 0x003e1f000d0a7f89 */ /* 0x00026200000e0000 */
[----:B------:R-:W-:Y:S01]  /*bb70*/  IADD3 R0, R30, 0x40, RZ ;  /* 0x000000401e007810 */ /* 0x000fe20007ffe0ff */
[----:B------:R-:W-:Y:S01]  /*bb80*/  CS2R R84, SRZ ;  /* 0x0000000000547805 */ /* 0x000fe2000001ff00 */
[----:B------:R-:W-:Y:S01]  /*bb90*/  PRMT R89, R2, 0x7610, R89 ;  /* 0x0000761002597816 */ /* 0x000fe20000000059 */
[----:B------:R-:W-:Y:S01]  /*bba0*/  IMAD.MOV.U32 R2, RZ, RZ, R40 ;  /* 0x000000ffff027224 */ /* 0x000fe200078e0028 */
[----:B------:R-:W-:Y:S01]  /*bbb0*/  ISETP.GE.AND P0, PT, R0, R31, PT ;  /* 0x0000001f0000720c */ /* 0x000fe20003f06270 */
[----:B------:R-:W-:Y:S01]  /*bbc0*/  CS2R R74, SRZ ;  /* 0x00000000004a7805 */ /* 0x000fe2000001ff00 */
[----:B------:R-:W-:Y:S01]  /*bbd0*/  PRMT R93, R93, 0x5410, R5 ;  /* 0x000054105d5d7816 */ /* 0x000fe20000000005 */
[----:B------:R-:W-:Y:S01]  /*bbe0*/  IMAD.MOV.U32 R5, RZ, RZ, R18 ;  /* 0x000000ffff057224 */ /* 0x000fe200078e0012 */
[----:B------:R-:W-:Y:S01]  /*bbf0*/  PRMT R88, R2, 0x7610, R88 ;  /* 0x0000761002587816 */ /* 0x000fe20000000058 */
[----:B------:R-:W-:Y:S01]  /*bc00*/  IMAD.MOV.U32 R2, RZ, RZ, R16 ;  /* 0x000000ffff027224 */ /* 0x000fe200078e0010 */
[----:B------:R-:W-:Y:S01]  /*bc10*/  CS2R R72, SRZ ;  /* 0x0000000000487805 */ /* 0x000fe2000001ff00 */
[----:B------:R-:W-:Y:S01]  /*bc20*/  CS2R R66, SRZ ;  /* 0x0000000000427805 */ /* 0x000fe2000001ff00 */
[----:B------:R-:W-:Y:S01]  /*bc30*/  PRMT R51, R5, 0x7610, R51 ;  /* 0x0000761005337816 */ /* 0x000fe20000000033 */
[----:B------:R-:W-:Y:S01]  /*bc40*/  CS2R R64, SRZ ;  /* 0x0000000000407805 */ /* 0x000fe2000001ff00 */
[----:B------:R-:W-:Y:S01]  /*bc50*/  PRMT R28, R2, 0x7610, R28 ;  /* 0x00007610021c7816 */ /* 0x000fe2000000001c */
[----:B------:R-:W-:Y:S01]  /*bc60*/  CS2R R82, SRZ ;  /* 0x0000000000527805 */ /* 0x000fe2000001ff00 */
[----:B------:R-:W-:Y:S01]  /*bc70*/  CS2R R80, SRZ ;  /* 0x0000000000507805 */ /* 0x000fe2000001ff00 */
[----:B------:R-:W-:Y:S01]  /*bc80*/  CS2R R78, SRZ ;  /* 0x00000000004e7805 */ /* 0x000fe2000001ff00 */
[----:B------:R-:W-:Y:S01]  /*bc90*/  CS2R R76, SRZ ;  /* 0x00000000004c7805 */ /* 0x000fe2000001ff00 */
[----:B------:R-:W-:Y:S01]  /*bca0*/  CS2R R70, SRZ ;  /* 0x0000000000467805 */ /* 0x000fe2000001ff00 */
[----:B------:R-:W-:Y:S01]  /*bcb0*/  CS2R R68, SRZ ;  /* 0x0000000000447805 */ /* 0x000fe2000001ff00 */
[----:B------:R-:W-:Y:S05]  /*bcc0*/  @P0 BRA `(.L_x_479) ;  /* 0x0000023000000947 */ /* 0x000fea0003800000 */
[----:B--234-:R-:W-:Y:S01]  /*bcd0*/  ISETP.GE.AND P0, PT, R61, c[0x0][0x27c], PT ;  /* 0x00009f003d007a0c */ /* 0x01cfe20003f06270 */
[----:B------:R-:W-:Y:S01]  /*bce0*/  CS2R R70, SRZ ;  /* 0x0000000000467805 */ /* 0x000fe2000001ff00 */
[----:B------:R-:W-:Y:S01]  /*bcf0*/  CS2R R68, SRZ ;  /* 0x0000000000447805 */ /* 0x000fe2000001ff00 */
[----:B------:R-:W-:Y:S01]  /*bd00*/  CS2R R66, SRZ ;  /* 0x0000000000427805 */ /* 0x000fe2000001ff00 */
[----:B------:R-:W-:-:S09]  /*bd10*/  CS2R R64, SRZ ;  /* 0x0000000000407805 */ /* 0x000fd2000001ff00 */
[----:B-1----:R-:W-:-:S04]  /*bd20*/  @!P0 IMAD.WIDE R2, R61, 0x2, R10 ;  /* 0x000000023d028825 */ /* 0x002fc800078e020a */
[C---:B------:R-:W-:Y:S01]  /*bd30*/  @!P0 IMAD.WIDE R6, R61.reuse, 0x2, R8 ;  /* 0x000000023d068825 */ /* 0x040fe200078e0208 */
[----:B------:R1:W5:Y:S04]  /*bd40*/  @!P0 LD.E.128 R68, [R2.64] ;  /* 0x0000000c02448980 */ /* 0x000368000c101d00 */
[----:B------:R2:W5:Y:S01]  /*bd50*/  @!P0 LD.E.128 R64, [R6.64] ;  /* 0x0000000c06408980 */ /* 0x000562000c101d00 */
[----:B-1----:R-:W-:-:S04]  /*bd60*/  IADD3 R2, R61, 0x10, RZ ;  /* 0x000000103d027810 */ /* 0x002fc80007ffe0ff */
[----:B------:R-:W-:Y:S01]  /*bd70*/  ISETP.GE.AND P0, PT, R2, c[0x0][0x27c], PT ;  /* 0x00009f0002007a0c */ /* 0x000fe20003f06270 */
[----:B------:R-:W-:-:S12]  /*bd80*/  CS2R R78, SRZ ;  /* 0x00000000004e7805 */ /* 0x000fd8000001ff00 */
[----:B------:R-:W-:-:S04]  /*bd90*/  @!P0 SHF.R.S32.HI R0, RZ, 0x1f, R2 ;  /* 0x0000001fff008819 */ /* 0x000fc80000011402 */
[----:B------:R-:W-:-:S04]  /*bda0*/  @!P0 LEA.HI R0, R0, R2, RZ, 0x3 ;  /* 0x0000000200008211 */ /* 0x000fc800078f18ff */
[----:B------:R-:W-:Y:S01]  /*bdb0*/  @!P0 LOP3.LUT R0, R0, 0xfffffff8, RZ, 0xc0, !PT ;  /* 0xfffffff800008812 */ /* 0x000fe200078ec0ff */
[----:B------:R-:W-:Y:S01]  /*bdc0*/  CS2R R76, SRZ ;  /* 0x00000000004c7805 */ /* 0x000fe2000001ff00 */
[----:B------:R-:W-:-:S03]  /*bdd0*/  CS2R R74, SRZ ;  /* 0x00000000004a7805 */ /* 0x000fc6000001ff00 */
[----:B------:R-:W-:Y:S01]  /*bde0*/  @!P0 IMAD.WIDE R2, R0, 0x2, R10 ;  /* 0x0000000200028825 */ /* 0x000fe200078e020a */
[----:B------:R-:W-:-:S03]  /*bdf0*/  CS2R R72, SRZ ;  /* 0x0000000000487805 */ /* 0x000fc6000001ff00 */
[----:B--2---:R-:W-:Y:S01]  /*be00*/  @!P0 IMAD.WIDE R6, R0, 0x2, R8 ;  /* 0x0000000200068825 */ /* 0x004fe200078e0208 */
        /* <DEDUP_REMOVED lines=9> */
[----:B------:R-:W-:Y:S01]  /*bea0*/  CS2R R82, SRZ ;  /* 0x0000000000527805 */ /* 0x000fe2000001ff00 */
[----:B------:R-:W-:Y:S02]  /*beb0*/  CS2R R80, SRZ ;  /* 0x0000000000507805 */ /* 0x000fe4000001ff00 */
[----:B--2---:R-:W-:-:S04]  /*bec0*/  @!P0 IMAD.WIDE R6, R0, 0x2, R8 ;  /* 0x0000000200068825 */ /* 0x004fc800078e0208 */
[----:B------:R-:W-:Y:S01]  /*bed0*/  @!P0 IMAD.WIDE R2, R0, 0x2, R10 ;  /* 0x0000000200028825 */ /* 0x000fe200078e020a */
[----:B------:R1:W5:Y:S04]  /*bee0*/  @!P0 LD.E.128 R84, [R6.64] ;  /* 0x0000000c06548980 */ /* 0x000368000c101d00 */
[----:B------:R1:W5:Y:S02]  /*bef0*/  @!P0 LD.E.128 R80, [R2.64] ;  /* 0x0000000c02508980 */ /* 0x000364000c101d00 */
.L_x_479:
[----:B--234-:R-:W-:Y:S05]  /*bf00*/  BSYNC B0 ;  /* 0x0000000000007941 */ /* 0x01cfea0003800000 */
.L_x_478:
[----:B-1---5:R-:W-:Y:S01]  /*bf10*/  IMAD.MOV.U32 R2, RZ, RZ, R87 ;  /* 0x000000ffff027224 */ /* 0x022fe200078e0057 */
[----:B------:R-:W-:-:S04]  /*bf20*/  DEPBAR.LE SB0, 0x1 ;  /* 0x000080400000791a */ /* 0x000fc80000000000 */
[----:B------:R-:W-:Y:S01]  /*bf30*/  IMAD.MOV.U32 R5, RZ, RZ, R85 ;  /* 0x000000ffff057224 */ /* 0x000fe200078e0055 */
[----:B------:R-:W-:Y:S01]  /*bf40*/  PRMT R106, R2, 0x7610, R106 ;  /* 0x00007610026a7816 */ /* 0x000fe2000000006a */
[----:B------:R-:W-:Y:S01]  /*bf50*/  IMAD.MOV.U32 R2, RZ, RZ, R75 ;  /* 0x000000ffff027224 */ /* 0x000fe200078e004b */
[----:B------:R-:W-:Y:S01]  /*bf60*/  BSSY B1, `(.L_x_480) ;  /* 0x0000187000017945 */ /* 0x000fe20003800000 */
[----:B------:R-:W-:Y:S01]  /*bf70*/  IMAD.MOV.U32 R3, RZ, RZ, R86 ;  /* 0x000000ffff037224 */ /* 0x000fe200078e0056 */
[----:B------:R-:W-:Y:S01]  /*bf80*/  PRMT R107, R5, 0x7610, R107 ;  /* 0x00007610056b7816 */ /* 0x000fe2000000006b */
[----:B------:R-:W-:Y:S01]  /*bf90*/  IMAD.MOV.U32 R5, RZ, RZ, R73 ;  /* 0x000000ffff057224 */ /* 0x000fe200078e0049 */
[----:B------:R-:W-:Y:S01]  /*bfa0*/  PRMT R101, R2, 0x7610, R101 ;  /* 0x0000761002657816 */ /* 0x000fe20000000065 */
[----:B------:R-:W-:Y:S02]  /*bfb0*/  IMAD.MOV.U32 R2, RZ, RZ, R67 ;  /* 0x000000ffff027224 */ /* 0x000fe400078e0043 */
        /* <DEDUP_REMOVED lines=10> */
[----:B------:R-:W-:-:S02]  /*c060*/  IMAD.MOV.U32 R5, RZ, RZ, R81 ;  /* 0x000000ffff057224 */ /* 0x000fc400078e0051 */
[----:B------:R-:W-:Y:S01]  /*c070*/  IMAD.MOV.U32 R2, RZ, RZ, R79 ;  /* 0x000000ffff027224 */ /* 0x000fe200078e004f */
[----:B------:R-:W-:Y:S01]  /*c080*/  PRMT R103, R0, 0x5410, R3 ;  /* 0x0000541000677816 */ /* 0x000fe20000000003 */
[----:B------:R-:W-:Y:S01]  /*c090*/  IMAD.MOV.U32 R0, RZ, RZ, R64 ;  /* 0x000000ffff007224 */ /* 0x000fe200078e0040 */
[----:B------:R-:W-:Y:S02]  /*c0a0*/  MOV R3, R66 ;  /* 0x0000004200037202 */ /* 0x000fe40000000f00 */
[----:B------:R-:W-:Y:S01]  /*c0b0*/  PRMT R105, R105, 0x5410, R5 ;  /* 0x0000541069697816 */ /* 0x000fe20000000005 */
[----:B------:R-:W-:Y:S01]  /*c0c0*/  IMAD.IADD R5, R31, 0x1, -R196 ;  /* 0x000000011f057824 */ /* 0x000fe200078e0ac4 */
[----:B------:R-:W-:Y:S01]  /*c0d0*/  PRMT R99, R0, 0x5410, R3 ;  /* 0x0000541000637816 */ /* 0x000fe20000000003 */
[----:B------:R-:W-:Y:S01]  /*c0e0*/  IMAD.MOV.U32 R3, RZ, RZ, R82 ;  /* 0x000000ffff037224 */ /* 0x000fe200078e0052 */
[----:B------:R-:W-:Y:S02]  /*c0f0*/  MOV R0, R80 ;  /* 0x0000005000007202 */ /* 0x000fe40000000f00 */
[----:B------:R-:W-:-:S02]  /*c100*/  IMNMX R62, R5, 0x80, PT ;  /* 0x00000080053e7817 */ /* 0x000fc40003800200 */
[----:B------:R-:W-:Y:S01]  /*c110*/  PRMT R106, R106, 0x5410, R0 ;  /* 0x000054106a6a7816 */ /* 0x000fe20000000000 */
[----:B------:R-:W-:Y:S01]  /*c120*/  IMAD.MOV.U32 R0, RZ, RZ, R76 ;  /* 0x000000ffff007224 */ /* 0x000fe200078e004c */
[----:B------:R-:W-:Y:S01]  /*c130*/  BAR.SYNC.DEFER_BLOCKING 0x0 ;  /* 0x0000000000007b1d */ /* 0x000fe20000010000 */
[----:B------:R-:W-:Y:S02]  /*c140*/  ISETP.GE.AND P0, PT, R60, R62, PT ;  /* 0x0000003e3c00720c */ /* 0x000fe40003f06270 */
[----:B------:R-:W-:Y:S01]  /*c150*/  PRMT R107, R107, 0x5410, R3 ;  /* 0x000054106b6b7816 */ /* 0x000fe20000000003 */
[----:B------:R-:W-:Y:S01]  /*c160*/  IMAD.MOV.U32 R3, RZ, RZ, R78 ;  /* 0x000000ffff037224 */ /* 0x000fe200078e004e */
[----:B------:R-:W-:Y:S01]  /*c170*/  PRMT R100, R2, 0x7610, R100 ;  /* 0x0000761002647816 */ /* 0x000fe20000000064 */
[----:B------:R-:W-:Y:S01]  /*c180*/  IMAD.MOV.U32 R2, RZ, RZ, R77 ;  /* 0x000000ffff027224 */ /* 0x000fe200078e004d */
[----:B------:R-:W-:Y:S02]  /*c190*/  PRMT R101, R101, 0x5410, R0 ;  /* 0x0000541065657816 */ /* 0x000fe40000000000 */
[----:B------:R-:W-:-:S02]  /*c1a0*/  MOV R0, R70 ;  /* 0x0000004600007202 */ /* 0x000fc40000000f00 */
[----:B------:R-:W-:Y:S01]  /*c1b0*/  PRMT R102, R102, 0x5410, R3 ;  /* 0x0000541066667816 */ /* 0x000fe20000000003 */
[----:B------:R-:W-:Y:S01]  /*c1c0*/  IMAD.MOV.U32 R3, RZ, RZ, R71 ;  /* 0x000000ffff037224 */ /* 0x000fe200078e0047 */
[----:B------:R-:W-:Y:S01]  /*c1d0*/  PRMT R100, R100, 0x5410, R2 ;  /* 0x0000541064647816 */ /* 0x000fe20000000002 */
[----:B------:R-:W-:Y:S01]  /*c1e0*/  IMAD.MOV.U32 R2, RZ, RZ, R68 ;  /* 0x000000ffff027224 */ /* 0x000fe200078e0044 */
[----:B------:R-:W-:Y:S01]  /*c1f0*/  PRMT R98, R98, 0x5410, R0 ;  /* 0x0000541062627816 */ /* 0x000fe20000000000 */
[----:B------:R-:W-:-:S03]  /*c200*/  IMAD.MOV.U32 R0, RZ, RZ, R69 ;  /* 0x000000ffff007224 */ /* 0x000fc600078e0045 */
[----:B------:R-:W-:Y:S02]  /*c210*/  PRMT R97, R2, 0x7610, R97 ;  /* 0x0000761002617816 */ /* 0x000fe40000000061 */
[----:B------:R-:W-:Y:S01]  /*c220*/  PRMT R96, R3, 0x5410, R0 ;  /* 0x0000541003607816 */ /* 0x000fe20000000000 */
[----:B------:R-:W-:Y:S05]  /*c230*/  @P0 BRA `(.L_x_481) ;  /* 0x0000159000000947 */ /* 0x000fea0003800000 */
[----:B------:R-:W-:Y:S01]  /*c240*/  ISETP.GE.AND P0, PT, R61, c[0x0][0x27c], PT ;  /* 0x00009f003d007a0c */ /* 0x000fe20003f06270 */
[----:B------:R-:W-:-:S12]  /*c250*/  BSSY B0, `(.L_x_482) ;  /* 0x000006d000007945 */ /* 0x000fd80003800000 */
[----:B------:R-:W-:Y:S05]  /*c260*/  @P0 BRA `(.L_x_483) ;  /* 0x000006b000000947 */ /* 0x000fea0003800000 */
[----:B------:R-:W-:Y:S02]  /*c270*/  LEA.HI R2, R60, R60, RZ, 0x1 ;  /* 0x0000003c3c027211 */ /* 0x000fe400078f08ff */
[----:B------:R-:W-:Y:S02]  /*c280*/  MOV R3, c[0x0][0x27c] ;  /* 0x00009f0000037a02 */ /* 0x000fe40000000f00 */
[----:B------:R-:W-:Y:S02]  /*c290*/  LOP3.LUT R2, R2, 0x7fffffe, RZ, 0xc0, !PT ;  /* 0x07fffffe02027812 */ /* 0x000fe400078ec0ff */
[----:B------:R-:W-:Y:S02]  /*c2a0*/  SHF.L.U32 R0, R118, 0x6, RZ ;  /* 0x0000000676007819 */ /* 0x000fe400000006ff */
[----:B------:R-:W-:Y:S01]  /*c2b0*/  LEA.HI R3, R3, R48, RZ, 0x1d ;  /* 0x0000003003037211 */ /* 0x000fe200078fe8ff */
[----:B------:R-:W-:Y:S01]  /*c2c0*/  IMAD.IADD R2, R60, 0x1, -R2 ;  /* 0x000000013c027824 */ /* 0x000fe200078e0a02 */
[----:B------:R-:W-:-:S02]  /*c2d0*/  LOP3.LUT R0, R0, 0xc0, RZ, 0xc0, !PT ;  /* 0x000000c000007812 */ /* 0x000fc400078ec0ff */
[----:B------:R-:W-:Y:S02]  /*c2e0*/  SHF.R.S32.HI R6, RZ, 0x1f, R3 ;  /* 0x0000001fff067819 */ /* 0x000fe40000011403 */
[----:B------:R-:W-:Y:S02]  /*c2f0*/  LOP3.LUT R5, R0, 0x18, R61, 0xf8, !PT ;  /* 0x0000001800057812 */ /* 0x000fe400078ef83d */
[----:B------:R-:W-:Y:S02]  /*c300*/  SHF.R.U32.HI R8, RZ, 0x3, R0 ;  /* 0x00000003ff087819 */ /* 0x000fe40000011600 */
[----:B------:R-:W-:Y:S01]  /*c310*/  LEA.HI R6, R6, R3, RZ, 0x2 ;  /* 0x0000000306067211 */ /* 0x000fe200078f10ff */
[----:B------:R-:W-:Y:S01]  /*c320*/  IMAD.SHL.U32 R3, R3, 0x8, RZ ;  /* 0x0000000803037824 */ /* 0x000fe200078e00ff */
[----:B------:R-:W-:Y:S02]  /*c330*/  LEA R2, R92, R2, 0x3 ;  /* 0x000000025c027211 */ /* 0x000fe400078e18ff */
[----:B------:R-:W-:-:S02]  /*c340*/  LOP3.LUT R7, R5, R8, RZ, 0x3c, !PT ;  /* 0x0000000805077212 */ /* 0x000fc400078e3cff */
[----:B------:R-:W-:Y:S02]  /*c350*/  SHF.L.U32 R5, R2, 0x5, RZ ;  /* 0x0000000502057819 */ /* 0x000fe400000006ff */
[----:B------:R-:W-:Y:S02]  /*c360*/  LOP3.LUT R0, R0, 0x18, R3, 0xf8, !PT ;  /* 0x0000001800007812 */ /* 0x000fe400078ef803 */
[----:B------:R-:W-:Y:S01]  /*c370*/  SHF.L.U32 R2, R6, 0xa, RZ ;  /* 0x0000000a06027819 */ /* 0x000fe200000006ff */
[----:B------:R-:W-:Y:S01]  /*c380*/  IMAD.IADD R3, R5, 0x1, R7 ;  /* 0x0000000105037824 */ /* 0x000fe200078e0207 */
[----:B------:R-:W-:Y:S02]  /*c390*/  LOP3.LUT R0, R0, R8, RZ, 0x3c, !PT ;  /* 0x0000000800007212 */ /* 0x000fe400078e3cff */
[----:B------:R-:W-:Y:S02]  /*c3a0*/  LOP3.LUT R2, R2, 0x7ffff000, RZ, 0xc0, !PT ;  /* 0x7ffff00002027812 */ /* 0x000fe400078ec0ff */
[----:B------:R-:W-:-:S02]  /*c3b0*/  SHF.L.U32 R35, R3, 0x1, RZ ;  /* 0x0000000103237819 */ /* 0x000fc400000006ff */
[----:B------:R-:W-:Y:S02]  /*c3c0*/  IADD3 R0, R0, R2, R5 ;  /* 0x0000000200007210 */ /* 0x000fe40007ffe005 */
[--C-:B------:R-:W-:Y:S01]  /*c3d0*/  SHF.R.U64 R45, R18, 0x10, R19.reuse ;  /* 0x00000010122d7819 */ /* 0x100fe20000001213 */
[----:B------:R-:W1:Y:S01]  /*c3e0*/  LDS.128 R8, [R35+0x6080] ;  /* 0x0060800023087984 */ /* 0x000e620000000c00 */
[----:B------:R-:W-:Y:S01]  /*c3f0*/  SHF.L.U32 R33, R0, 0x1, RZ ;  /* 0x0000000100217819 */ /* 0x000fe200000006ff */
[----:B------:R-:W-:Y:S01]  /*c400*/  HADD2.F32 R0, -RZ, R27.H0_H0 ;  /* 0x2000001bff007230 */ /* 0x000fe20000004100 */
[----:B------:R-:W-:Y:S02]  /*c410*/  SHF.R.U32.HI R2, RZ, 0x10, R19 ;  /* 0x00000010ff027819 */ /* 0x000fe40000011613 */
[----:B------:R-:W-:Y:S01]  /*c420*/  SHF.R.U64 R47, R22, 0x10, R23 ;  /* 0x00000010162f7819 */ /* 0x000fe20000001217 */
[----:B------:R-:W2:Y:S01]  /*c430*/  LDS.128 R12, [R33+0x6080] ;  /* 0x00608000210c7984 */ /* 0x000ea20000000c00 */
[----:B------:R-:W-:-:S02]  /*c440*/  SHF.R.U64 R46, R20, 0x10, R21 ;  /* 0x00000010142e7819 */ /* 0x000fc40000001215 */
[--C-:B------:R-:W-:Y:S01]  /*c450*/  SHF.R.U64 R29, R16, 0x10, R17.reuse ;  /* 0x00000010101d7819 */ /* 0x100fe20000001211 */
[----:B------:R-:W-:Y:S01]  /*c460*/  HADD2.F32 R47, -RZ, R47.H0_H0 ;  /* 0x2000002fff2f7230 */ /* 0x000fe20000004100 */
[----:B------:R-:W-:Y:S01]  /*c470*/  SHF.R.U32.HI R16, RZ, 0x10, R17 ;  /* 0x00000010ff107819 */ /* 0x000fe20000011611 */
[----:B------:R-:W-:Y:S01]  /*c480*/  HADD2.F32 R46, -RZ, R46.H0_H0 ;  /* 0x2000002eff2e7230 */ /* 0x000fe20000004100 */
[----:B------:R-:W-:Y:S02]  /*c490*/  SHF.R.U32.HI R25, RZ, 0x10, R23 ;  /* 0x00000010ff197819 */ /* 0x000fe40000011617 */
[----:B------:R-:W-:-:S03]  /*c4a0*/  SHF.R.U32.HI R26, RZ, 0x10, R21 ;  /* 0x00000010ff1a7819 */ /* 0x000fc60000011615 */
[----:B------:R-:W-:Y:S02]  /*c4b0*/  HADD2.F32 R50, -RZ, R25.H0_H0 ;  /* 0x20000019ff327230 */ /* 0x000fe40000004100 */
[----:B-1----:R-:W-:Y:S02]  /*c4c0*/  HADD2.F32 R18, -RZ, R11.H0_H0 ;  /* 0x2000000bff127230 */ /* 0x002fe40000004100 */
[--C-:B------:R-:W-:Y:S02]  /*c4d0*/  HADD2.F32 R22, -RZ, R8.reuse.H0_H0 ;  /* 0x20000008ff167230 */ /* 0x100fe40000004100 */
[----:B------:R-:W-:Y:S01]  /*c4e0*/  HADD2.F32 R24, -RZ, R8.H1_H1 ;  /* 0x30000008ff187230 */ /* 0x000fe20000004100 */
[----:B------:R-:W-:Y:S01]  /*c4f0*/  FMUL.FTZ R7, R18, R0 ;  /* 0x0000000012077220 */ /* 0x000fe20000410000 */
[--C-:B------:R-:W-:Y:S02]  /*c500*/  HADD2.F32 R20, -RZ, R9.reuse.H0_H0 ;  /* 0x20000009ff147230 */ /* 0x100fe40000004100 */
[----:B------:R-:W-:-:S02]  /*c510*/  HADD2.F32 R19, -RZ, R9.H1_H1 ;  /* 0x30000009ff137230 */ /* 0x000fc40000004100 */
[--C-:B--2---:R-:W-:Y:S02]  /*c520*/  HADD2.F32 R6, -RZ, R13.reuse.H0_H0 ;  /* 0x2000000dff067230 */ /* 0x104fe40000004100 */
[----:B------:R-:W-:Y:S02]  /*c530*/  HADD2.F32 R8, -RZ, R13.H1_H1 ;  /* 0x3000000dff087230 */ /* 0x000fe40000004100 */
[--C-:B------:R-:W-:Y:S02]  /*c540*/  HADD2.F32 R5, -RZ, R15.reuse.H0_H0 ;  /* 0x2000000fff057230 */ /* 0x100fe40000004100 */
[----:B------:R-:W-:Y:S02]  /*c550*/  HADD2.F32 R3, -RZ, R15.H1_H1 ;  /* 0x3000000fff037230 */ /* 0x000fe40000004100 */
[--C-:B------:R-:W-:Y:S01]  /*c560*/  HADD2.F32 R9, -RZ, R12.reuse.H0_H0 ;  /* 0x2000000cff097230 */ /* 0x100fe20000004100 */
[----:B------:R-:W-:Y:S01]  /*c570*/  FMUL.FTZ R31, R5, R0 ;  /* 0x00000000051f7220 */ /* 0x000fe20000410000 */
[----:B------:R-:W-:-:S02]  /*c580*/  HADD2.F32 R13, -RZ, R12.H1_H1 ;  /* 0x3000000cff0d7230 */ /* 0x000fc40000004100 */
[----:B------:R-:W-:Y:S02]  /*c590*/  HADD2.F32 R12, -RZ, R28.H1_H1 ;  /* 0x3000001cff0c7230 */ /* 0x000fe40000004100 */
[----:B------:R-:W-:Y:S02]  /*c5a0*/  HADD2.F32 R15, -RZ, R2.H0_H0 ;  /* 0x20000002ff0f7230 */ /* 0x000fe40000004100 */
[----:B------:R-:W-:Y:S01]  /*c5b0*/  HADD2.F32 R2, -RZ, R27.H1_H1 ;  /* 0x3000001bff027230 */ /* 0x000fe20000004100 */
[----:B------:R-:W-:Y:S01]  /*c5c0*/  FFMA.FTZ R44, R5, R12, R7 ;  /* 0x0000000c052c7223 */ /* 0x000fe20000010007 */
[----:B------:R-:W-:Y:S01]  /*c5d0*/  HADD2.F32 R17, -RZ, R11.H1_H1 ;  /* 0x3000000bff117230 */ /* 0x000fe20000004100 */
[-C--:B------:R-:W-:Y:S01]  /*c5e0*/  FMUL.FTZ R7, R3, R15.reuse ;  /* 0x0000000f03077220 */ /* 0x080fe20000410000 */
[----:B------:R-:W-:Y:S01]  /*c5f0*/  HADD2.F32 R11, -RZ, R32.H0_H0 ;  /* 0x20000020ff0b7230 */ /* 0x000fe20000004100 */
[-C--:B------:R-:W-:Y:S01]  /*c600*/  FMUL.FTZ R5, R20, R2.reuse ;  /* 0x0000000214057220 */ /* 0x080fe20000410000 */
[----:B------:R-:W-:Y:S01]  /*c610*/  HADD2.F32 R21, -RZ, R10.H0_H0 ;  /* 0x2000000aff157230 */ /* 0x000fe20000004100 */
[C---:B------:R-:W-:Y:S01]  /*c620*/  FMUL.FTZ R27, R6.reuse, R2 ;  /* 0x00000002061b7220 */ /* 0x040fe20000410000 */
[----:B------:R-:W-:Y:S01]  /*c630*/  HADD2.F32 R2, -RZ, R28.H0_H0 ;  /* 0x2000001cff027230 */ /* 0x000fe20000004100 */
[----:B------:R-:W-:Y:S01]  /*c640*/  FMUL.FTZ R0, R17, R15 ;  /* 0x0000000f11007220 */ /* 0x000fe20000410000 */
[----:B------:R-:W-:Y:S01]  /*c650*/  HADD2.F32 R15, -RZ, R16.H0_H0 ;  /* 0x20000010ff0f7230 */ /* 0x000fe20000004100 */
[----:B------:R-:W-:Y:S01]  /*c660*/  FFMA.FTZ R32, R6, R11, R5 ;  /* 0x0000000b06207223 */ /* 0x000fe20000010005 */
[----:B------:R-:W-:Y:S01]  /*c670*/  HADD2.F32 R6, -RZ, R49.H0_H0 ;  /* 0x20000031ff067230 */ /* 0x000fe20000004100 */
[----:B------:R-:W-:Y:S01]  /*c680*/  FMUL.FTZ R5, R22, R2 ;  /* 0x0000000216057220 */ /* 0x000fe20000410000 */
[----:B------:R-:W-:Y:S01]  /*c690*/  HADD2.F32 R49, -RZ, R26.H0_H0 ;  /* 0x2000001aff317230 */ /* 0x000fe20000004100 */
[----:B------:R-:W-:Y:S01]  /*c6a0*/  FFMA.FTZ R34, R3, R50, R0 ;  /* 0x0000003203227223 */ /* 0x000fe20000010000 */
[----:B------:R-:W-:Y:S01]  /*c6b0*/  HADD2.F32 R23, -RZ, R10.H1_H1 ;  /* 0x3000000aff177230 */ /* 0x000fe20000004100 */
[----:B------:R-:W-:Y:S01]  /*c6c0*/  FMUL.FTZ R3, R19, R15 ;  /* 0x0000000f13037220 */ /* 0x000fe20000410000 */
[--C-:B------:R-:W-:Y:S01]  /*c6d0*/  HADD2.F32 R10, -RZ, R14.reuse.H0_H0 ;  /* 0x2000000eff0a7230 */ /* 0x100fe20000004100 */
[C---:B------:R-:W-:Y:S01]  /*c6e0*/  FFMA.FTZ R28, R9.reuse, R6, R5 ;  /* 0x00000006091c7223 */ /* 0x040fe20000010005 */
[----:B------:R-:W-:Y:S01]  /*c6f0*/  HADD2.F32 R0, -RZ, R51.H0_H0 ;  /* 0x20000033ff007230 */ /* 0x000fe20000004100 */
[C---:B------:R-:W-:Y:S01]  /*c700*/  FFMA.FTZ R30, R8.reuse, R49, R3 ;  /* 0x00000031081e7223 */ /* 0x040fe20000010003 */
[----:B------:R-:W-:Y:S01]  /*c710*/  HADD2.F32 R5, -RZ, R29.H0_H0 ;  /* 0x2000001dff057230 */ /* 0x000fe20000004100 */
[----:B------:R-:W-:Y:S01]  /*c720*/  FMUL.FTZ R26, R8, R15 ;  /* 0x0000000f081a7220 */ /* 0x000fe20000410000 */
[----:B------:R-:W-:Y:S01]  /*c730*/  HADD2.F32 R3, -RZ, R51.H1_H1 ;  /* 0x30000033ff037230 */ /* 0x000fe20000004100 */
[----:B------:R-:W-:Y:S01]  /*c740*/  FMUL.FTZ R16, R9, R2 ;  /* 0x0000000209107220 */ /* 0x000fe20000410000 */
[----:B------:R-:W-:Y:S01]  /*c750*/  HADD2.F32 R9, -RZ, R45.H0_H0 ;  /* 0x2000002dff097230 */ /* 0x000fe20000004100 */
[-C--:B------:R-:W-:Y:S01]  /*c760*/  FMUL.FTZ R2, R21, R0.reuse ;  /* 0x0000000015027220 */ /* 0x080fe20000410000 */
[----:B------:R-:W-:Y:S01]  /*c770*/  HADD2.F32 R14, -RZ, R14.H1_H1 ;  /* 0x3000000eff0e7230 */ /* 0x000fe20000004100 */
[----:B------:R-:W-:-:S02]  /*c780*/  FMUL.FTZ R8, R10, R0 ;  /* 0x000000000a087220 */ /* 0x000fc40000410000 */
[----:B------:R-:W-:Y:S02]  /*c790*/  FMUL.FTZ R0, R24, R5 ;  /* 0x0000000518007220 */ /* 0x000fe40000410000 */
[----:B------:R-:W-:Y:S02]  /*c7a0*/  FFMA.FTZ R29, R10, R3, R2 ;  /* 0x000000030a1d7223 */ /* 0x000fe40000010002 */
[----:B------:R-:W-:Y:S02]  /*c7b0*/  FMUL.FTZ R2, R23, R9 ;  /* 0x0000000917027220 */ /* 0x000fe40000410000 */
[C---:B------:R-:W-:Y:S02]  /*c7c0*/  FFMA.FTZ R15, R13.reuse, R46, R0 ;  /* 0x0000002e0d0f7223 */ /* 0x040fe40000010000 */
[----:B------:R-:W-:Y:S02]  /*c7d0*/  FMUL.FTZ R5, R13, R5 ;  /* 0x000000050d057220 */ /* 0x000fe40000410000 */
[----:B------:R-:W-:Y:S01]  /*c7e0*/  FMUL.FTZ R0, R14, R9 ;  /* 0x000000090e007220 */ /* 0x000fe20000410000 */
[----:B------:R-:W-:Y:S01]  /*c7f0*/  F2FP.PACK_AB R9, R30, R32 ;  /* 0x000000201e09723e */ /* 0x000fe200000000ff */
[----:B------:R-:W-:-:S02]  /*c800*/  FFMA.FTZ R10, R18, R12, -R31 ;  /* 0x0000000c120a7223 */ /* 0x000fc4000001081f */
[----:B------:R-:W-:Y:S02]  /*c810*/  FFMA.FTZ R25, R14, R47, R2 ;  /* 0x0000002f0e197223 */ /* 0x000fe40000010002 */
[----:B------:R-:W-:Y:S01]  /*c820*/  FFMA.FTZ R12, R20, R11, -R27 ;  /* 0x0000000b140c7223 */ /* 0x000fe2000001081b */
[----:B------:R-:W-:Y:S01]  /*c830*/  F2FP.PACK_AB R11, R34, R44 ;  /* 0x0000002c220b723e */ /* 0x000fe200000000ff */
[----:B------:R-:W-:Y:S02]  /*c840*/  FFMA.FTZ R13, R19, R49, -R26 ;  /* 0x00000031130d7223 */ /* 0x000fe4000001081a */
        /* <DEDUP_REMOVED lines=8> */
[----:B------:R-:W-:-:S02]  /*c8d0*/  F2FP.PACK_AB R10, R25, R29 ;  /* 0x0000001d190a723e */ /* 0x000fc400000000ff */
[----:B------:R-:W-:Y:S02]  /*c8e0*/  F2FP.PACK_AB R12, R2, R6 ;  /* 0x00000006020c723e */ /* 0x000fe400000000ff */
[----:B------:R-:W-:-:S05]  /*c8f0*/  F2FP.PACK_AB R14, R0, R3 ;  /* 0x00000003000e723e */ /* 0x000fca00000000ff */
[----:B------:R1:W-:Y:S04]  /*c900*/  STS.128 [R35+0x6080], R12 ;  /* 0x0060800c23007388 */ /* 0x0003e80000000c00 */
[----:B------:R1:W-:Y:S02]  /*c910*/  STS.128 [R33+0x6080], R8 ;  /* 0x0060800821007388 */ /* 0x0003e40000000c00 */
.L_x_483:
[----:B------:R-:W-:Y:S05]  /*c920*/  BSYNC B0 ;  /* 0x0000000000007941 */ /* 0x000fea0003800000 */
.L_x_482:
[----:B------:R-:W-:Y:S01]  /*c930*/  IADD3 R0, R61, 0x10, RZ ;  /* 0x000000103d007810 */ /* 0x000fe20007ffe0ff */
[----:B------:R-:W-:Y:S03]  /*c940*/  BSSY B0, `(.L_x_484) ;  /* 0x0000074000007945 */ /* 0x000fe60003800000 */
[----:B------:R-:W-:-:S13]  /*c950*/  ISETP.GE.AND P0, PT, R0, c[0x0][0x27c], PT ;  /* 0x00009f0000007a0c */ /* 0x000fda0003f06270 */
[----:B------:R-:W-:Y:S05]  /*c960*/  @P0 BRA `(.L_x_485) ;  /* 0x0000071000000947 */ /* 0x000fea0003800000 */
[----:B------:R-:W-:Y:S01]  /*c970*/  SHF.R.S32.HI R6, RZ, 0x1f, R0 ;  /* 0x0000001fff067819 */ /* 0x000fe20000011400 */
[----:B------:R-:W-:Y:S01]  /*c980*/  IMAD.SHL.U32 R7, R118, 0x40, RZ ;  /* 0x0000004076077824 */ /* 0x000fe200078e00ff */
[----:B------:R-:W-:Y:S01]  /*c990*/  LEA.HI R5, R60, R60, RZ, 0x1 ;  /* 0x0000003c3c057211 */ /* 0x000fe200078f08ff */
[----:B-1----:R-:W-:Y:S01]  /*c9a0*/  IMAD.MOV.U32 R8, RZ, RZ, c[0x0][0x27c] ;  /* 0x00009f00ff087624 */ /* 0x002fe200078e00ff */
[CC--:B------:R-:W-:Y:S02]  /*c9b0*/  LEA.HI R3, R6.reuse, R0.reuse, RZ, 0x3 ;  /* 0x0000000006037211 */ /* 0x0c0fe400078f18ff */
[----:B------:R-:W-:Y:S02]  /*c9c0*/  LOP3.LUT R5, R5, 0x7fffffe, RZ, 0xc0, !PT ;  /* 0x07fffffe05057812 */ /* 0x000fe400078ec0ff */
[----:B------:R-:W-:Y:S02]  /*c9d0*/  LEA.HI R6, R6, R0, RZ, 0x5 ;  /* 0x0000000006067211 */ /* 0x000fe400078f28ff */
[----:B------:R-:W-:-:S02]  /*c9e0*/  SHF.R.S32.HI R2, RZ, 0x3, R3 ;  /* 0x00000003ff027819 */ /* 0x000fc40000011403 */
[----:B------:R-:W-:Y:S01]  /*c9f0*/  LOP3.LUT R0, R7, 0xc0, RZ, 0xc0, !PT ;  /* 0x000000c007007812 */ /* 0x000fe200078ec0ff */
[----:B------:R-:W-:Y:S01]  /*ca00*/  IMAD.SHL.U32 R6, R6, 0x80, RZ ;  /* 0x0000008006067824 */ /* 0x000fe200078e00ff */
[----:B------:R-:W-:Y:S02]  /*ca10*/  IADD3 R5, R60, -R5, RZ ;  /* 0x800000053c057210 */ /* 0x000fe40007ffe0ff */
[----:B------:R-:W-:Y:S02]  /*ca20*/  LEA.HI R2, R8, R2, RZ, 0x1d ;  /* 0x0000000208027211 */ /* 0x000fe400078fe8ff */
[----:B------:R-:W-:Y:S02]  /*ca30*/  LOP3.LUT R7, R0, 0x18, R3, 0xf8, !PT ;  /* 0x0000001800077812 */ /* 0x000fe400078ef803 */
[----:B------:R-:W-:Y:S02]  /*ca40*/  SHF.R.U32.HI R9, RZ, 0x3, R0 ;  /* 0x00000003ff097819 */ /* 0x000fe40000011600 */
[----:B------:R-:W-:-:S02]  /*ca50*/  LEA R3, R92, R5, 0x3 ;  /* 0x000000055c037211 */ /* 0x000fc400078e18ff */
[----:B------:R-:W-:Y:S02]  /*ca60*/  LOP3.LUT R8, R6, 0x7ffff000, RZ, 0xc0, !PT ;  /* 0x7ffff00006087812 */ /* 0x000fe400078ec0ff */
[----:B------:R-:W-:Y:S02]  /*ca70*/  SHF.R.S32.HI R5, RZ, 0x1f, R2 ;  /* 0x0000001fff057819 */ /* 0x000fe40000011402 */
[----:B------:R-:W-:Y:S01]  /*ca80*/  LOP3.LUT R6, R7, R9, RZ, 0x3c, !PT ;  /* 0x0000000907067212 */ /* 0x000fe200078e3cff */
[----:B------:R-:W-:Y:S01]  /*ca90*/  IMAD.SHL.U32 R7, R3, 0x20, RZ ;  /* 0x0000002003077824 */ /* 0x000fe200078e00ff */
[----:B------:R-:W-:Y:S02]  /*caa0*/  SHF.L.U32 R3, R2, 0x3, RZ ;  /* 0x0000000302037819 */ /* 0x000fe400000006ff */
[----:B------:R-:W-:Y:S02]  /*cab0*/  LEA.HI R2, R5, R2, RZ, 0x2 ;  /* 0x0000000205027211 */ /* 0x000fe400078f10ff */
[----:B------:R-:W-:-:S02]  /*cac0*/  LOP3.LUT R3, R0, 0x18, R3, 0xf8, !PT ;  /* 0x0000001800037812 */ /* 0x000fc400078ef803 */
[----:B------:R-:W-:Y:S01]  /*cad0*/  IADD3 R5, R6, R8, R7 ;  /* 0x0000000806057210 */ /* 0x000fe20007ffe007 */
[----:B------:R-:W-:Y:S01]  /*cae0*/  IMAD.SHL.U32 R0, R2, 0x400, RZ ;  /* 0x0000040002007824 */ /* 0x000fe200078e00ff */
[----:B------:R-:W-:Y:S01]  /*caf0*/  LOP3.LUT R3, R3, R9, RZ, 0x3c, !PT ;  /* 0x0000000903037212 */ /* 0x000fe200078e3cff */
[----:B------:R-:W-:Y:S01]  /*cb00*/  HADD2.F32 R2, -RZ, R63.H0_H0 ;  /* 0x2000003fff027230 */ /* 0x000fe20000004100 */
[----:B------:R-:W-:Y:S02]  /*cb10*/  SHF.L.U32 R44, R5, 0x1, RZ ;  /* 0x00000001052c7819 */ /* 0x000fe400000006ff */
[----:B------:R-:W-:Y:S02]  /*cb20*/  LOP3.LUT R0, R0, 0x7ffff000, RZ, 0xc0, !PT ;  /* 0x7ffff00000007812 */ /* 0x000fe400078ec0ff */
[----:B------:R-:W-:Y:S01]  /*cb30*/  SHF.R.U64 R45, R36, 0x10, R37 ;  /* 0x00000010242d7819 */ /* 0x000fe20000001225 */
[----:B------:R-:W1:Y:S01]  /*cb40*/  LDS.128 R8, [R44+0x6080] ;  /* 0x006080002c087984 */ /* 0x000e620000000c00 */
[----:B------:R-:W-:-:S02]  /*cb50*/  IADD3 R0, R3, R0, R7 ;  /* 0x0000000003007210 */ /* 0x000fc40007ffe007 */
[----:B------:R-:W-:Y:S02]  /*cb60*/  SHF.R.U32.HI R16, RZ, 0x10, R37 ;  /* 0x00000010ff107819 */ /* 0x000fe40000011625 */
[--C-:B------:R-:W-:Y:S01]  /*cb70*/  SHF.R.U64 R36, R40, 0x10, R41.reuse ;  /* 0x0000001028247819 */ /* 0x100fe20000001229 */
[----:B------:R-:W-:Y:S01]  /*cb80*/  IMAD.SHL.U32 R33, R0, 0x2, RZ ;  /* 0x0000000200217824 */ /* 0x000fe200078e00ff */
[----:B------:R-:W-:Y:S01]  /*cb90*/  SHF.R.U32.HI R0, RZ, 0x10, R41 ;  /* 0x00000010ff007819 */ /* 0x000fe20000011629 */
[----:B------:R-:W-:Y:S01]  /*cba0*/  HADD2.F32 R40, -RZ, R16.H0_H0 ;  /* 0x20000010ff287230 */ /* 0x000fe20000004100 */
[----:B------:R-:W-:Y:S02]  /*cbb0*/  SHF.R.U32.HI R17, RZ, 0x10, R43 ;  /* 0x00000010ff117819 */ /* 0x000fe4000001162b */
[----:B------:R-:W2:Y:S01]  /*cbc0*/  LDS.128 R12, [R33+0x6080] ;  /* 0x00608000210c7984 */ /* 0x000ea20000000c00 */
[--C-:B------:R-:W-:Y:S02]  /*cbd0*/  SHF.R.U32.HI R18, RZ, 0x10, R39.reuse ;  /* 0x00000010ff127819 */ /* 0x100fe40000011627 */
[----:B------:R-:W-:-:S02]  /*cbe0*/  SHF.R.U64 R38, R38, 0x10, R39 ;  /* 0x0000001026267819 */ /* 0x000fc40000001227 */
[----:B------:R-:W-:Y:S01]  /*cbf0*/  SHF.R.U64 R30, R42, 0x10, R43 ;  /* 0x000000102a1e7819 */ /* 0x000fe2000000122b */
[----:B------:R-:W-:Y:S02]  /*cc00*/  HADD2.F32 R39, -RZ, R18.H0_H0 ;  /* 0x20000012ff277230 */ /* 0x000fe40000004100 */
[----:B------:R-:W-:Y:S02]  /*cc10*/  HADD2.F32 R38, -RZ, R38.H0_H0 ;  /* 0x20000026ff267230 */ /* 0x000fe40000004100 */
[----:B-1----:R-:W-:Y:S02]  /*cc20*/  HADD2.F32 R20, -RZ, R9.H0_H0 ;  /* 0x20000009ff147230 */ /* 0x002fe40000004100 */
[--C-:B------:R-:W-:Y:S02]  /*cc30*/  HADD2.F32 R22, -RZ, R11.reuse.H0_H0 ;  /* 0x2000000bff167230 */ /* 0x100fe40000004100 */
[----:B------:R-:W-:Y:S01]  /*cc40*/  HADD2.F32 R21, -RZ, R11.H1_H1 ;  /* 0x3000000bff157230 */ /* 0x000fe20000004100 */
[----:B------:R-:W-:Y:S01]  /*cc50*/  FMUL.FTZ R7, R20, R2 ;  /* 0x0000000214077220 */ /* 0x000fe20000410000 */
[----:B------:R-:W-:-:S02]  /*cc60*/  HADD2.F32 R11, -RZ, R88.H1_H1 ;  /* 0x30000058ff0b7230 */ /* 0x000fc40000004100 */
[----:B------:R-:W-:Y:S02]  /*cc70*/  HADD2.F32 R19, -RZ, R9.H1_H1 ;  /* 0x30000009ff137230 */ /* 0x000fe40000004100 */
[----:B------:R-:W-:Y:S02]  /*cc80*/  HADD2.F32 R24, -RZ, R8.H0_H0 ;  /* 0x20000008ff187230 */ /* 0x000fe40000004100 */
[--C-:B--2---:R-:W-:Y:S02]  /*cc90*/  HADD2.F32 R6, -RZ, R13.reuse.H0_H0 ;  /* 0x2000000dff067230 */ /* 0x104fe40000004100 */
[----:B------:R-:W-:Y:S02]  /*cca0*/  HADD2.F32 R5, -RZ, R13.H1_H1 ;  /* 0x3000000dff057230 */ /* 0x000fe40000004100 */
[----:B------:R-:W-:Y:S01]  /*ccb0*/  HADD2.F32 R13, -RZ, R0.H0_H0 ;  /* 0x20000000ff0d7230 */ /* 0x000fe20000004100 */
[C---:B------:R-:W-:Y:S01]  /*ccc0*/  FFMA.FTZ R37, R6.reuse, R11, R7 ;  /* 0x0000000b06257223 */ /* 0x040fe20000010007 */
[----:B------:R-:W-:Y:S01]  /*ccd0*/  HADD2.F32 R0, -RZ, R63.H1_H1 ;  /* 0x3000003fff007230 */ /* 0x000fe20000004100 */
[----:B------:R-:W-:Y:S01]  /*cce0*/  FMUL.FTZ R34, R6, R2 ;  /* 0x0000000206227220 */ /* 0x000fe20000410000 */
[----:B------:R-:W-:Y:S01]  /*ccf0*/  HADD2.F32 R3, -RZ, R15.H0_H0 ;  /* 0x2000000fff037230 */ /* 0x000fe20000004100 */
[-C--:B------:R-:W-:Y:S01]  /*cd00*/  FMUL.FTZ R6, R19, R13.reuse ;  /* 0x0000000d13067220 */ /* 0x080fe20000410000 */
[----:B------:R-:W-:Y:S01]  /*cd10*/  HADD2.F32 R7, -RZ, R89.H1_H1 ;  /* 0x30000059ff077230 */ /* 0x000fe20000004100 */
[----:B------:R-:W-:Y:S01]  /*cd20*/  FMUL.FTZ R2, R22, R0 ;  /* 0x0000000016027220 */ /* 0x000fe20000410000 */
[----:B------:R-:W-:Y:S01]  /*cd30*/  HADD2.F32 R9, -RZ, R12.H0_H0 ;  /* 0x2000000cff097230 */ /* 0x000fe20000004100 */
[----:B------:R-:W-:Y:S01]  /*cd40*/  FMUL.FTZ R31, R5, R13 ;  /* 0x0000000d051f7220 */ /* 0x000fe20000410000 */
[----:B------:R-:W-:Y:S01]  /*cd50*/  HADD2.F32 R13, -RZ, R17.H0_H0 ;  /* 0x20000011ff0d7230 */ /* 0x000fe20000004100 */
[----:B------:R-:W-:Y:S01]  /*cd60*/  FFMA.FTZ R32, R3, R7, R2 ;  /* 0x0000000703207223 */ /* 0x000fe20000010002 */
[----:B------:R-:W-:Y:S01]  /*cd70*/  HADD2.F32 R2, -RZ, R88.H0_H0 ;  /* 0x20000058ff027230 */ /* 0x000fe20000004100 */
[----:B------:R-:W-:Y:S01]  /*cd80*/  FFMA.FTZ R35, R5, R40, R6 ;  /* 0x0000002805237223 */ /* 0x000fe20000010006 */
[----:B------:R-:W-:Y:S01]  /*cd90*/  HADD2.F32 R6, -RZ, R90.H0_H0 ;  /* 0x2000005aff067230 */ /* 0x000fe20000004100 */
[----:B------:R-:W-:Y:S01]  /*cda0*/  FMUL.FTZ R27, R3, R0 ;  /* 0x00000000031b7220 */ /* 0x000fe20000410000 */
[----:B------:R-:W-:Y:S01]  /*cdb0*/  HADD2.F32 R26, -RZ, R8.H1_H1 ;  /* 0x30000008ff1a7230 */ /* 0x000fe20000004100 */
[----:B------:R-:W-:Y:S01]  /*cdc0*/  FMUL.FTZ R5, R24, R2 ;  /* 0x0000000218057220 */ /* 0x000fe20000410000 */
[----:B------:R-:W-:Y:S01]  /*cdd0*/  HADD2.F32 R8, -RZ, R15.H1_H1 ;  /* 0x3000000fff087230 */ /* 0x000fe20000004100 */
[----:B------:R-:W-:Y:S01]  /*cde0*/  FMUL.FTZ R3, R21, R13 ;  /* 0x0000000d15037220 */ /* 0x000fe20000410000 */
[--C-:B------:R-:W-:Y:S01]  /*cdf0*/  HADD2.F32 R23, -RZ, R10.reuse.H0_H0 ;  /* 0x2000000aff177230 */ /* 0x100fe20000004100 */
[C---:B------:R-:W-:Y:S01]  /*ce00*/  FFMA.FTZ R28, R9.reuse, R6, R5 ;  /* 0x00000006091c7223 */ /* 0x040fe20000010005 */
[----:B------:R-:W-:Y:S01]  /*ce10*/  HADD2.F32 R25, -RZ, R10.H1_H1 ;  /* 0x3000000aff197230 */ /* 0x000fe20000004100 */
[C---:B------:R-:W-:Y:S01]  /*ce20*/  FFMA.FTZ R29, R8.reuse, R39, R3 ;  /* 0x00000027081d7223 */ /* 0x040fe20000010003 */
[----:B------:R-:W-:Y:S01]  /*ce30*/  HADD2.F32 R10, -RZ, R14.H0_H0 ;  /* 0x2000000eff0a7230 */ /* 0x000fe20000004100 */
[----:B------:R-:W-:Y:S01]  /*ce40*/  FMUL.FTZ R17, R8, R13 ;  /* 0x0000000d08117220 */ /* 0x000fe20000410000 */
[----:B------:R-:W-:Y:S01]  /*ce50*/  HADD2.F32 R0, -RZ, R89.H0_H0 ;  /* 0x20000059ff007230 */ /* 0x000fe20000004100 */
[----:B------:R-:W-:Y:S01]  /*ce60*/  FMUL.FTZ R16, R9, R2 ;  /* 0x0000000209107220 */ /* 0x000fe20000410000 */
[----:B------:R-:W-:Y:S01]  /*ce70*/  HADD2.F32 R5, -RZ, R36.H0_H0 ;  /* 0x20000024ff057230 */ /* 0x000fe20000004100 */
[----:B------:R-:W-:Y:S01]  /*ce80*/  FFMA.FTZ R13, R19, R40, -R31 ;  /* 0x00000028130d7223 */ /* 0x000fe2000001081f */
[----:B------:R-:W-:Y:S01]  /*ce90*/  HADD2.F32 R3, -RZ, R90.H1_H1 ;  /* 0x3000005aff037230 */ /* 0x000fe20000004100 */
[-C--:B------:R-:W-:Y:S01]  /*cea0*/  FMUL.FTZ R2, R23, R0.reuse ;  /* 0x0000000017027220 */ /* 0x080fe20000410000 */
[----:B------:R-:W-:Y:S01]  /*ceb0*/  HADD2.F32 R12, -RZ, R12.H1_H1 ;  /* 0x3000000cff0c7230 */ /* 0x000fe20000004100 */
[----:B------:R-:W-:Y:S01]  /*cec0*/  FMUL.FTZ R8, R10, R0 ;  /* 0x000000000a087220 */ /* 0x000fe20000410000 */
[----:B------:R-:W-:Y:S01]  /*ced0*/  HADD2.F32 R9, -RZ, R30.H0_H0 ;  /* 0x2000001eff097230 */ /* 0x000fe20000004100 */
[----:B------:R-:W-:Y:S01]  /*cee0*/  FMUL.FTZ R0, R26, R5 ;  /* 0x000000051a007220 */ /* 0x000fe20000410000 */
[----:B------:R-:W-:Y:S01]  /*cef0*/  HADD2.F32 R36, -RZ, R45.H0_H0 ;  /* 0x2000002dff247230 */ /* 0x000fe20000004100 */
[----:B------:R-:W-:Y:S01]  /*cf00*/  FFMA.FTZ R30, R10, R3, R2 ;  /* 0x000000030a1e7223 */ /* 0x000fe20000010002 */
[----:B------:R-:W-:Y:S01]  /*cf10*/  HADD2.F32 R14, -RZ, R14.H1_H1 ;  /* 0x3000000eff0e7230 */ /* 0x000fe20000004100 */
[----:B------:R-:W-:-:S02]  /*cf20*/  FMUL.FTZ R2, R25, R9 ;  /* 0x0000000919027220 */ /* 0x000fc40000410000 */
[C---:B------:R-:W-:Y:S02]  /*cf30*/  FFMA.FTZ R15, R12.reuse, R36, R0 ;  /* 0x000000240c0f7223 */ /* 0x040fe40000010000 */
[----:B------:R-:W-:Y:S02]  /*cf40*/  FMUL.FTZ R5, R12, R5 ;  /* 0x000000050c057220 */ /* 0x000fe40000410000 */
[C---:B------:R-:W-:Y:S01]  /*cf50*/  FMUL.FTZ R0, R14.reuse, R9 ;  /* 0x000000090e007220 */ /* 0x040fe20000410000 */
[----:B------:R-:W-:Y:S01]  /*cf60*/  F2FP.PACK_AB R9, R35, R37 ;  /* 0x000000252309723e */ /* 0x000fe200000000ff */
[----:B------:R-:W-:Y:S02]  /*cf70*/  FFMA.FTZ R18, R14, R38, R2 ;  /* 0x000000260e127223 */ /* 0x000fe40000010002 */
[----:B------:R-:W-:Y:S01]  /*cf80*/  FFMA.FTZ R12, R20, R11, -R34 ;  /* 0x0000000b140c7223 */ /* 0x000fe20000010822 */
[----:B------:R-:W-:Y:S01]  /*cf90*/  F2FP.PACK_AB R11, R29, R32 ;  /* 0x000000201d0b723e */ /* 0x000fe200000000ff */
[----:B------:R-:W-:-:S02]  /*cfa0*/  FFMA.FTZ R10, R22, R7, -R27 ;  /* 0x00000007160a7223 */ /* 0x000fc4000001081b */
[----:B------:R-:W-:Y:S01]  /*cfb0*/  FFMA.FTZ R7, R21, R39, -R17 ;  /* 0x0000002715077223 */ /* 0x000fe20000010811 */
[----:B------:R-:W-:Y:S01]  /*cfc0*/  F2FP.PACK_AB R13, R13, R12 ;  /* 0x0000000c0d0d723e */ /* 0x000fe200000000ff */
[----:B------:R-:W-:Y:S02]  /*cfd0*/  FFMA.FTZ R6, R24, R6, -R16 ;  /* 0x0000000618067223 */ /* 0x000fe40000010810 */
[----:B------:R-:W-:Y:S01]  /*cfe0*/  FFMA.FTZ R3, R23, R3, -R8 ;  /* 0x0000000317037223 */ /* 0x000fe20000010808 */
[----:B------:R-:W-:Y:S01]  /*cff0*/  F2FP.PACK_AB R8, R15, R28 ;  /* 0x0000001c0f08723e */ /* 0x000fe200000000ff */
[----:B------:R-:W-:Y:S01]  /*d000*/  FFMA.FTZ R2, R26, R36, -R5 ;  /* 0x000000241a027223 */ /* 0x000fe20000010805 */
[----:B------:R-:W-:Y:S01]  /*d010*/  F2FP.PACK_AB R15, R7, R10 ;  /* 0x0000000a070f723e */ /* 0x000fe200000000ff */
[----:B------:R-:W-:Y:S01]  /*d020*/  FFMA.FTZ R0, R25, R38, -R0 ;  /* 0x0000002619007223 */ /* 0x000fe20000010800 */
[----:B------:R-:W-:Y:S02]  /*d030*/  F2FP.PACK_AB R10, R18, R30 ;  /* 0x0000001e120a723e */ /* 0x000fe400000000ff */
[----:B------:R-:W-:-:S02]  /*d040*/  F2FP.PACK_AB R12, R2, R6 ;  /* 0x00000006020c723e */ /* 0x000fc400000000ff */
[----:B------:R-:W-:-:S05]  /*d050*/  F2FP.PACK_AB R14, R0, R3 ;  /* 0x00000003000e723e */ /* 0x000fca00000000ff */
[----:B------:R1:W-:Y:S04]  /*d060*/  STS.128 [R44+0x6080], R12 ;  /* 0x0060800c2c007388 */ /* 0x0003e80000000c00 */
[----:B------:R1:W-:Y:S02]  /*d070*/  STS.128 [R33+0x6080], R8 ;  /* 0x0060800821007388 */ /* 0x0003e40000000c00 */
.L_x_485:
[----:B------:R-:W-:Y:S05]  /*d080*/  BSYNC B0 ;  /* 0x0000000000007941 */ /* 0x000fea0003800000 */
.L_x_484:
[----:B------:R-:W-:-:S04]  /*d090*/  IADD3 R0, R61, 0x20, RZ ;  /* 0x000000203d007810 */ /* 0x000fc80007ffe0ff */
        /* <DEDUP_REMOVED lines=30> */
[----:B------:R-:W-:Y:S01]  /*d280*/  SHF.R.U32.HI R16, RZ, 0x10, R53 ;  /* 0x00000010ff107819 */ /* 0x000fe20000011635 */
[----:B------:R-:W1:Y:S01]  /*d290*/  LDS.128 R8, [R36+0x6080] ;  /* 0x0060800024087984 */ /* 0x000e620000000c00 */
[----:B------:R-:W-:-:S02]  /*d2a0*/  IADD3 R0, R3, R0, R7 ;  /* 0x0000000003007210 */ /* 0x000fc40007ffe007 */
[----:B------:R-:W-:Y:S01]  /*d2b0*/  SHF.R.U32.HI R17, RZ, 0x10, R59 ;  /* 0x00000010ff117819 */ /* 0x000fe2000001163b */
[----:B------:R-:W-:Y:S01]  /*d2c0*/  HADD2.F32 R42, -RZ, R16.H0_H0 ;  /* 0x20000010ff2a7230 */ /* 0x000fe20000004100 */
[----:B------:R-:W-:Y:S01]  /*d2d0*/  SHF.R.U32.HI R18, RZ, 0x10, R55 ;  /* 0x00000010ff127819 */ /* 0x000fe20000011637 */
[----:B------:R-:W-:Y:S01]  /*d2e0*/  IMAD.SHL.U32 R33, R0, 0x2, RZ ;  /* 0x0000000200217824 */ /* 0x000fe200078e00ff */
[--C-:B------:R-:W-:Y:S02]  /*d2f0*/  SHF.R.U32.HI R0, RZ, 0x10, R57.reuse ;  /* 0x00000010ff007819 */ /* 0x100fe40000011639 */
[----:B------:R-:W-:Y:S01]  /*d300*/  SHF.R.U64 R30, R56, 0x10, R57 ;  /* 0x00000010381e7819 */ /* 0x000fe20000001239 */
[----:B------:R-:W-:Y:S01]  /*d310*/  HADD2.F32 R41, -RZ, R18.H0_H0 ;  /* 0x20000012ff297230 */ /* 0x000fe20000004100 */
[----:B------:R-:W2:Y:S01]  /*d320*/  LDS.128 R12, [R33+0x6080] ;  /* 0x00608000210c7984 */ /* 0x000ea20000000c00 */
[----:B------:R-:W-:Y:S02]  /*d330*/  SHF.R.U64 R38, R52, 0x10, R53 ;  /* 0x0000001034267819 */ /* 0x000fe40000001235 */
[----:B------:R-:W-:-:S02]  /*d340*/  SHF.R.U64 R35, R58, 0x10, R59 ;  /* 0x000000103a237819 */ /* 0x000fc4000000123b */
[----:B------:R-:W-:Y:S01]  /*d350*/  SHF.R.U64 R39, R54, 0x10, R55 ;  /* 0x0000001036277819 */ /* 0x000fe20000001237 */
[----:B------:R-:W-:Y:S02]  /*d360*/  HADD2.F32 R38, -RZ, R38.H0_H0 ;  /* 0x20000026ff267230 */ /* 0x000fe40000004100 */
[----:B-1----:R-:W-:Y:S02]  /*d370*/  HADD2.F32 R20, -RZ, R9.H0_H0 ;  /* 0x20000009ff147230 */ /* 0x002fe40000004100 */
[--C-:B------:R-:W-:Y:S02]  /*d380*/  HADD2.F32 R22, -RZ, R11.reuse.H0_H0 ;  /* 0x2000000bff167230 */ /* 0x100fe40000004100 */
[----:B------:R-:W-:Y:S01]  /*d390*/  HADD2.F32 R21, -RZ, R11.H1_H1 ;  /* 0x3000000bff157230 */ /* 0x000fe20000004100 */
[----:B------:R-:W-:Y:S01]  /*d3a0*/  FMUL.FTZ R7, R20, R2 ;  /* 0x0000000214077220 */ /* 0x000fe20000410000 */
[----:B------:R-:W-:Y:S02]  /*d3b0*/  HADD2.F32 R11, -RZ, R93.H0_H0 ;  /* 0x2000005dff0b7230 */ /* 0x000fe40000004100 */
[----:B------:R-:W-:-:S02]  /*d3c0*/  HADD2.F32 R19, -RZ, R9.H1_H1 ;  /* 0x30000009ff137230 */ /* 0x000fc40000004100 */
        /* <DEDUP_REMOVED lines=39> */
[----:B------:R-:W-:Y:S01]  /*d640*/  HADD2.F32 R14, -RZ, R14.H1_H1 ;  /* 0x3000000eff0e7230 */ /* 0x000fe20000004100 */
[----:B------:R-:W-:Y:S01]  /*d650*/  FFMA.FTZ R30, R10, R3, R2 ;  /* 0x000000030a1e7223 */ /* 0x000fe20000010002 */
[----:B------:R-:W-:Y:S01]  /*d660*/  HADD2.F32 R35, -RZ, R39.H0_H0 ;  /* 0x20000027ff237230 */ /* 0x000fe20000004100 */
        /* <DEDUP_REMOVED lines=22> */
.L_x_481:
[----:B------:R-:W-:Y:S05]  /*d7d0*/  BSYNC B1 ;  /* 0x0000000000017941 */ /* 0x000fea0003800000 */
.L_x_480:
[----:B------:R-:W-:-:S04]  /*d7e0*/  IADD3 R16, R60, 0x40, RZ ;  /* 0x000000403c107810 */ /* 0x000fc80007ffe0ff */
[----:B------:R-:W-:-:S13]  /*d7f0*/  ISETP.GE.AND P0, PT, R16, R62, PT ;  /* 0x0000003e1000720c */ /* 0x000fda0003f06270 */
[----:B------:R-:W-:Y:S05]  /*d800*/  @P0 BRA `(.L_x_465) ;  /* 0x0000162000000947 */ /* 0x000fea0003800000 */
[----:B------:R-:W-:Y:S01]  /*d810*/  ISETP.GE.AND P0, PT, R61, c[0x0][0x27c], PT ;  /* 0x00009f003d007a0c */ /* 0x000fe20003f06270 */
[----:B------:R-:W-:-:S12]  /*d820*/  BSSY B0, `(.L_x_486) ;  /* 0x0000070000007945 */ /* 0x000fd80003800000 */
[----:B------:R-:W-:Y:S05]  /*d830*/  @P0 BRA `(.L_x_487) ;  /* 0x000006e000000947 */ /* 0x000fea0003800000 */
[----:B------:R-:W-:Y:S01]  /*d840*/  SHF.R.S32.HI R0, RZ, 0x1f, R16 ;  /* 0x0000001fff007819 */ /* 0x000fe20000011410 */
[----:B------:R-:W-:Y:S01]  /*d850*/  IMAD.MOV.U32 R6, RZ, RZ, c[0x0][0x27c] ;  /* 0x00009f00ff067624 */ /* 0x000fe200078e00ff */
[-C--:B------:R-:W-:Y:S02]  /*d860*/  LEA.HI R2, R16, R16.reuse, RZ, 0x1 ;  /* 0x0000001010027211 */ /* 0x080fe400078f08ff */
[----:B------:R-:W-:Y:S02]  /*d870*/  LEA.HI R0, R0, R16, RZ, 0x3 ;  /* 0x0000001000007211 */ /* 0x000fe400078f18ff */
[----:B------:R-:W-:Y:S01]  /*d880*/  LEA.HI R6, R6, R48, RZ, 0x1d ;  /* 0x0000003006067211 */ /* 0x000fe200078fe8ff */
[C---:B------:R-:W-:Y:S01]  /*d890*/  IMAD.SHL.U32 R3, R2.reuse, 0x20, RZ ;  /* 0x0000002002037824 */ /* 0x040fe200078e00ff */
[----:B------:R-:W-:Y:S02]  /*d8a0*/  LOP3.LUT R5, R2, 0x7fffffe, RZ, 0xc0, !PT ;  /* 0x07fffffe02057812 */ /* 0x000fe400078ec0ff */
[----:B------:R-:W-:-:S02]  /*d8b0*/  SHF.L.U32 R2, R0, 0x5, RZ ;  /* 0x0000000500027819 */ /* 0x000fc400000006ff */
[----:B------:R-:W-:Y:S02]  /*d8c0*/  SHF.R.S32.HI R7, RZ, 0x1f, R6 ;  /* 0x0000001fff077819 */ /* 0x000fe40000011406 */
[----:B------:R-:W-:Y:S01]  /*d8d0*/  LOP3.LUT R0, R3, 0xc0, RZ, 0xc0, !PT ;  /* 0x000000c003007812 */ /* 0x000fe200078ec0ff */
[----:B------:R-:W-:Y:S01]  /*d8e0*/  IMAD.IADD R3, R16, 0x1, -R5 ;  /* 0x0000000110037824 */ /* 0x000fe200078e0a05 */
[----:B------:R-:W-:Y:S02]  /*d8f0*/  LOP3.LUT R2, R2, 0xffffff00, RZ, 0xc0, !PT ;  /* 0xffffff0002027812 */ /* 0x000fe400078ec0ff */
[----:B------:R-:W-:Y:S02]  /*d900*/  LEA.HI R7, R7, R6, RZ, 0x2 ;  /* 0x0000000607077211 */ /* 0x000fe400078f10ff */
[----:B------:R-:W-:Y:S01]  /*d910*/  SHF.L.U32 R6, R6, 0x3, RZ ;  /* 0x0000000306067819 */ /* 0x000fe200000006ff */
[----:B------:R-:W-:Y:S01]  /*d920*/  IMAD R3, R3, 0x20, R2 ;  /* 0x0000002003037824 */ /* 0x000fe200078e0202 */
[----:B------:R-:W-:-:S02]  /*d930*/  LOP3.LUT R5, R0, 0x18, R61, 0xf8, !PT ;  /* 0x0000001800057812 */ /* 0x000fc400078ef83d */
[----:B-1----:R-:W-:Y:S02]  /*d940*/  SHF.R.U32.HI R8, RZ, 0x3, R0 ;  /* 0x00000003ff087819 */ /* 0x002fe40000011600 */
[----:B------:R-:W-:Y:S02]  /*d950*/  LOP3.LUT R2, R0, 0x18, R6, 0xf8, !PT ;  /* 0x0000001800027812 */ /* 0x000fe400078ef806 */
[-C--:B------:R-:W-:Y:S02]  /*d960*/  LOP3.LUT R5, R5, R8.reuse, RZ, 0x3c, !PT ;  /* 0x0000000805057212 */ /* 0x080fe400078e3cff */
[----:B------:R-:W-:Y:S02]  /*d970*/  SHF.L.U32 R0, R7, 0xa, RZ ;  /* 0x0000000a07007819 */ /* 0x000fe400000006ff */
[----:B------:R-:W-:Y:S01]  /*d980*/  LOP3.LUT R2, R2, R8, RZ, 0x3c, !PT ;  /* 0x0000000802027212 */ /* 0x000fe200078e3cff */
[----:B------:R-:W-:Y:S01]  /*d990*/  IMAD.IADD R5, R3, 0x1, R5 ;  /* 0x0000000103057824 */ /* 0x000fe200078e0205 */
[----:B------:R-:W-:-:S02]  /*d9a0*/  LOP3.LUT R0, R0, 0x7ffff000, RZ, 0xc0, !PT ;  /* 0x7ffff00000007812 */ /* 0x000fc400078ec0ff */
[----:B------:R-:W-:Y:S02]  /*d9b0*/  SHF.R.U32.HI R17, RZ, 0x10, R67 ;  /* 0x00000010ff117819 */ /* 0x000fe40000011643 */
[----:B------:R-:W-:Y:S02]  /*d9c0*/  IADD3 R0, R2, R0, R3 ;  /* 0x0000000002007210 */ /* 0x000fe40007ffe003 */
[----:B------:R-:W-:Y:S01]  /*d9d0*/  SHF.L.U32 R35, R5, 0x1, RZ ;  /* 0x0000000105237819 */ /* 0x000fe200000006ff */
[----:B------:R-:W-:Y:S01]  /*d9e0*/  HADD2.F32 R42, -RZ, R17.H0_H0 ;  /* 0x20000011ff2a7230 */ /* 0x000fe20000004100 */
[----:B------:R-:W-:Y:S01]  /*d9f0*/  SHF.L.U32 R32, R0, 0x1, RZ ;  /* 0x0000000100207819 */ /* 0x000fe200000006ff */
[----:B------:R-:W-:Y:S01]  /*da00*/  HADD2.F32 R0, -RZ, R96.H0_H0 ;  /* 0x20000060ff007230 */ /* 0x000fe20000004100 */
[----:B------:R-:W-:Y:S01]  /*da10*/  SHF.R.U32.HI R2, RZ, 0x10, R71 ;  /* 0x00000010ff027819 */ /* 0x000fe20000011647 */
[----:B------:R-:W1:Y:S01]  /*da20*/  LDS.128 R8, [R35+0x6080] ;  /* 0x0060800023087984 */ /* 0x000e620000000c00 */
[----:B------:R-:W-:-:S02]  /*da30*/  SHF.R.U32.HI R26, RZ, 0x10, R69 ;  /* 0x00000010ff1a7819 */ /* 0x000fc40000011645 */
[----:B------:R-:W-:Y:S01]  /*da40*/  SHF.R.U32.HI R27, RZ, 0x10, R65 ;  /* 0x00000010ff1b7819 */ /* 0x000fe20000011641 */
[----:B------:R-:W2:Y:S01]  /*da50*/  LDS.128 R12, [R32+0x6080] ;  /* 0x00608000200c7984 */ /* 0x000ea20000000c00 */
[----:B------:R-:W-:Y:S02]  /*da60*/  SHF.R.U64 R30, R68, 0x10, R69 ;  /* 0x00000010441e7819 */ /* 0x000fe40000001245 */
[----:B------:R-:W-:Y:S01]  /*da70*/  SHF.R.U64 R36, R70, 0x10, R71 ;  /* 0x0000001046247819 */ /* 0x000fe20000001247 */
[----:B------:R-:W-:Y:S01]  /*da80*/  HADD2.F32 R41, -RZ, R27.H0_H0 ;  /* 0x2000001bff297230 */ /* 0x000fe20000004100 */
[----:B------:R-:W-:Y:S02]  /*da90*/  SHF.R.U64 R38, R64, 0x10, R65 ;  /* 0x0000001040267819 */ /* 0x000fe40000001241 */
[----:B------:R-:W-:-:S03]  /*daa0*/  SHF.R.U64 R39, R66, 0x10, R67 ;  /* 0x0000001042277819 */ /* 0x000fc60000001243 */
[----:B------:R-:W-:Y:S02]  /*dab0*/  HADD2.F32 R38, -RZ, R38.H0_H0 ;  /* 0x20000026ff267230 */ /* 0x000fe40000004100 */
[----:B------:R-:W-:Y:S02]  /*dac0*/  HADD2.F32 R39, -RZ, R39.H0_H0 ;  /* 0x20000027ff277230 */ /* 0x000fe40000004100 */
[----:B-1----:R-:W-:Y:S02]  /*dad0*/  HADD2.F32 R19, -RZ, R11.H0_H0 ;  /* 0x2000000bff137230 */ /* 0x002fe40000004100 */
[--C-:B------:R-:W-:Y:S02]  /*dae0*/  HADD2.F32 R23, -RZ, R8.reuse.H0_H0 ;  /* 0x20000008ff177230 */ /* 0x100fe40000004100 */
[----:B------:R-:W-:Y:S01]  /*daf0*/  HADD2.F32 R25, -RZ, R8.H1_H1 ;  /* 0x30000008ff197230 */ /* 0x000fe20000004100 */
[----:B------:R-:W-:Y:S01]  /*db00*/  FMUL.FTZ R7, R19, R0 ;  /* 0x0000000013077220 */ /* 0x000fe20000410000 */
[----:B------:R-:W-:-:S02]  /*db10*/  HADD2.F32 R21, -RZ, R9.H0_H0 ;  /* 0x20000009ff157230 */ /* 0x000fc40000004100 */
[----:B------:R-:W-:Y:S02]  /*db20*/  HADD2.F32 R20, -RZ, R9.H1_H1 ;  /* 0x30000009ff147230 */ /* 0x000fe40000004100 */
        /* <DEDUP_REMOVED lines=16> */
[----:B------:R-:W-:Y:S01]  /*dc30*/  FMUL.FTZ R28, R6, R2 ;  /* 0x00000002061c7220 */ /* 0x000fe20000410000 */
[----:B------:R-:W-:Y:S01]  /*dc40*/  HADD2.F32 R2, -RZ, R97.H0_H0 ;  /* 0x20000061ff027230 */ /* 0x000fe20000004100 */
[----:B------:R-:W-:Y:S01]  /*dc50*/  FMUL.FTZ R0, R18, R15 ;  /* 0x0000000f12007220 */ /* 0x000fe20000410000 */
[----:B------:R-:W-:Y:S01]  /*dc60*/  HADD2.F32 R15, -RZ, R26.H0_H0 ;  /* 0x2000001aff0f7230 */ /* 0x000fe20000004100 */
[----:B------:R-:W-:Y:S01]  /*dc70*/  FFMA.FTZ R33, R6, R11, R5 ;  /* 0x0000000b06217223 */ /* 0x000fe20000010005 */
[--C-:B------:R-:W-:Y:S01]  /*dc80*/  HADD2.F32 R6, -RZ, R99.reuse.H0_H0 ;  /* 0x20000063ff067230 */ /* 0x100fe20000004100 */
[----:B------:R-:W-:Y:S01]  /*dc90*/  FMUL.FTZ R5, R23, R2 ;  /* 0x0000000217057220 */ /* 0x000fe20000410000 */
[----:B------:R-:W-:Y:S01]  /*dca0*/  HADD2.F32 R24, -RZ, R10.H1_H1 ;  /* 0x3000000aff187230 */ /* 0x000fe20000004100 */
[----:B------:R-:W-:Y:S01]  /*dcb0*/  FFMA.FTZ R37, R3, R42, R0 ;  /* 0x0000002a03257223 */ /* 0x000fe20000010000 */
[----:B------:R-:W-:Y:S01]  /*dcc0*/  HADD2.F32 R10, -RZ, R14.H0_H0 ;  /* 0x2000000eff0a7230 */ /* 0x000fe20000004100 */
[----:B------:R-:W-:Y:S01]  /*dcd0*/  FMUL.FTZ R3, R20, R15 ;  /* 0x0000000f14037220 */ /* 0x000fe20000410000 */
[----:B------:R-:W-:Y:S01]  /*dce0*/  HADD2.F32 R0, -RZ, R98.H1_H1 ;  /* 0x30000062ff007230 */ /* 0x000fe20000004100 */
[C---:B------:R-:W-:Y:S01]  /*dcf0*/  FFMA.FTZ R29, R9.reuse, R6, R5 ;  /* 0x00000006091d7223 */ /* 0x040fe20000010005 */
[----:B------:R-:W-:Y:S01]  /*dd00*/  HADD2.F32 R5, -RZ, R30.H0_H0 ;  /* 0x2000001eff057230 */ /* 0x000fe20000004100 */
[C---:B------:R-:W-:Y:S01]  /*dd10*/  FFMA.FTZ R31, R8.reuse, R41, R3 ;  /* 0x00000029081f7223 */ /* 0x040fe20000010003 */
[----:B------:R-:W-:Y:S01]  /*dd20*/  HADD2.F32 R3, -RZ, R99.H1_H1 ;  /* 0x30000063ff037230 */ /* 0x000fe20000004100 */
[----:B------:R-:W-:Y:S01]  /*dd30*/  FMUL.FTZ R27, R8, R15 ;  /* 0x0000000f081b7220 */ /* 0x000fe20000410000 */
[----:B------:R-:W-:Y:S01]  /*dd40*/  HADD2.F32 R14, -RZ, R14.H1_H1 ;  /* 0x3000000eff0e7230 */ /* 0x000fe20000004100 */
[----:B------:R-:W-:Y:S01]  /*dd50*/  FMUL.FTZ R17, R9, R2 ;  /* 0x0000000209117220 */ /* 0x000fe20000410000 */
[----:B------:R-:W-:Y:S01]  /*dd60*/  HADD2.F32 R9, -RZ, R36.H0_H0 ;  /* 0x20000024ff097230 */ /* 0x000fe20000004100 */
[----:B------:R-:W-:-:S02]  /*dd70*/  FMUL.FTZ R2, R22, R0 ;  /* 0x0000000016027220 */ /* 0x000fc40000410000 */
[C---:B------:R-:W-:Y:S02]  /*dd80*/  FMUL.FTZ R8, R10.reuse, R0 ;  /* 0x000000000a087220 */ /* 0x040fe40000410000 */
[----:B------:R-:W-:Y:S02]  /*dd90*/  FMUL.FTZ R0, R25, R5 ;  /* 0x0000000519007220 */ /* 0x000fe40000410000 */
[----:B------:R-:W-:Y:S02]  /*dda0*/  FFMA.FTZ R30, R10, R3, R2 ;  /* 0x000000030a1e7223 */ /* 0x000fe40000010002 */
[----:B------:R-:W-:Y:S02]  /*ddb0*/  FMUL.FTZ R2, R24, R9 ;  /* 0x0000000918027220 */ /* 0x000fe40000410000 */
[C---:B------:R-:W-:Y:S02]  /*ddc0*/  FFMA.FTZ R15, R13.reuse, R38, R0 ;  /* 0x000000260d0f7223 */ /* 0x040fe40000010000 */
[----:B------:R-:W-:-:S02]  /*ddd0*/  FMUL.FTZ R5, R13, R5 ;  /* 0x000000050d057220 */ /* 0x000fc40000410000 */
[C---:B------:R-:W-:Y:S01]  /*dde0*/  FMUL.FTZ R0, R14.reuse, R9 ;  /* 0x000000090e007220 */ /* 0x040fe20000410000 */
[----:B------:R-:W-:Y:S01]  /*ddf0*/  F2FP.PACK_AB R9, R31, R33 ;  /* 0x000000211f09723e */ /* 0x000fe200000000ff */
[----:B------:R-:W-:Y:S02]  /*de00*/  FFMA.FTZ R10, R19, R12, -R34 ;  /* 0x0000000c130a7223 */ /* 0x000fe40000010822 */
[----:B------:R-:W-:Y:S02]  /*de10*/  FFMA.FTZ R26, R14, R39, R2 ;  /* 0x000000270e1a7223 */ /* 0x000fe40000010002 */
[----:B------:R-:W-:Y:S01]  /*de20*/  FFMA.FTZ R12, R21, R11, -R28 ;  /* 0x0000000b150c7223 */ /* 0x000fe2000001081c */
[----:B------:R-:W-:Y:S01]  /*de30*/  F2FP.PACK_AB R11, R37, R40 ;  /* 0x00000028250b723e */ /* 0x000fe200000000ff */
[----:B------:R-:W-:Y:S02]  /*de40*/  FFMA.FTZ R13, R20, R41, -R27 ;  /* 0x00000029140d7223 */ /* 0x000fe4000001081b */
[----:B------:R-:W-:-:S02]  /*de50*/  FFMA.FTZ R7, R18, R42, -R7 ;  /* 0x0000002a12077223 */ /* 0x000fc40000010807 */
        /* <DEDUP_REMOVED lines=8> */
[----:B------:R-:W-:Y:S02]  /*dee0*/  F2FP.PACK_AB R12, R2, R6 ;  /* 0x00000006020c723e */ /* 0x000fe400000000ff */
[----:B------:R-:W-:-:S05]  /*def0*/  F2FP.PACK_AB R14, R0, R3 ;  /* 0x00000003000e723e */ /* 0x000fca00000000ff */
[----:B------:R1:W-:Y:S04]  /*df00*/  STS.128 [R35+0x6080], R12 ;  /* 0x0060800c23007388 */ /* 0x0003e80000000c00 */
[----:B------:R1:W-:Y:S02]  /*df10*/  STS.128 [R32+0x6080], R8 ;  /* 0x0060800820007388 */ /* 0x0003e40000000c00 */
.L_x_487:
[----:B------:R-:W-:Y:S05]  /*df20*/  BSYNC B0 ;  /* 0x0000000000007941 */ /* 0x000fea0003800000 */
.L_x_486:
[----:B------:R-:W-:Y:S01]  /*df30*/  IADD3 R0, R61, 0x10, RZ ;  /* 0x000000103d007810 */ /* 0x000fe20007ffe0ff */
[----:B------:R-:W-:Y:S03]  /*df40*/  BSSY B0, `(.L_x_488) ;  /* 0x0000077000007945 */ /* 0x000fe60003800000 */
[----:B------:R-:W-:-:S13]  /*df50*/  ISETP.GE.AND P0, PT, R0, c[0x0][0x27c], PT ;  /* 0x00009f0000007a0c */ /* 0x000fda0003f06270 */
[----:B------:R-:W-:Y:S05]  /*df60*/  @P0 BRA `(.L_x_489) ;  /* 0x0000074000000947 */ /* 0x000fea0003800000 */
[----:B------:R-:W-:Y:S01]  /*df70*/  SHF.R.S32.HI R2, RZ, 0x1f, R0 ;  /* 0x0000001fff027819 */ /* 0x000fe20000011400 */
[----:B-1----:R-:W-:Y:S01]  /*df80*/  IMAD.MOV.U32 R9, RZ, RZ, c[0x0][0x27c] ;  /* 0x00009f00ff097624 */ /* 0x002fe200078e00ff */
[----:B------:R-:W-:Y:S02]  /*df90*/  SHF.R.S32.HI R3, RZ, 0x1f, R16 ;  /* 0x0000001fff037819 */ /* 0x000fe40000011410 */
[CC--:B------:R-:W-:Y:S02]  /*dfa0*/  LEA.HI R7, R2.reuse, R0.reuse, RZ, 0x3 ;  /* 0x0000000002077211 */ /* 0x0c0fe400078f18ff */
[----:B------:R-:W-:Y:S02]  /*dfb0*/  LEA.HI R8, R2, R0, RZ, 0x5 ;  /* 0x0000000002087211 */ /* 0x000fe400078f28ff */
[-C--:B------:R-:W-:Y:S02]  /*dfc0*/  LEA.HI R6, R16, R16.reuse, RZ, 0x1 ;  /* 0x0000001010067211 */ /* 0x080fe400078f08ff */
[----:B------:R-:W-:-:S02]  /*dfd0*/  LEA.HI R0, R3, R16, RZ, 0x3 ;  /* 0x0000001003007211 */ /* 0x000fc400078f18ff */
[----:B------:R-:W-:Y:S01]  /*dfe0*/  SHF.R.S32.HI R2, RZ, 0x3, R7 ;  /* 0x00000003ff027819 */ /* 0x000fe20000011407 */
[C---:B------:R-:W-:Y:S01]  /*dff0*/  IMAD.SHL.U32 R5, R6.reuse, 0x20, RZ ;  /* 0x0000002006057824 */ /* 0x040fe200078e00ff */
[----:B------:R-:W-:Y:S01]  /*e000*/  LOP3.LUT R6, R6, 0x7fffffe, RZ, 0xc0, !PT ;  /* 0x07fffffe06067812 */ /* 0x000fe200078ec0ff */
[----:B------:R-:W-:Y:S01]  /*e010*/  IMAD.SHL.U32 R3, R0, 0x20, RZ ;  /* 0x0000002000037824 */ /* 0x000fe200078e00ff */
[----:B------:R-:W-:Y:S02]  /*e020*/  LEA.HI R2, R9, R2, RZ, 0x1d ;  /* 0x0000000209027211 */ /* 0x000fe400078fe8ff */
[----:B------:R-:W-:Y:S01]  /*e030*/  LOP3.LUT R0, R5, 0xc0, RZ, 0xc0, !PT ;  /* 0x000000c005007812 */ /* 0x000fe200078ec0ff */
[----:B------:R-:W-:Y:S01]  /*e040*/  IMAD.SHL.U32 R5, R8, 0x80, RZ ;  /* 0x0000008008057824 */ /* 0x000fe200078e00ff */
[----:B------:R-:W-:Y:S02]  /*e050*/  IADD3 R6, R16, -R6, RZ ;  /* 0x8000000610067210 */ /* 0x000fe40007ffe0ff */
[----:B------:R-:W-:-:S02]  /*e060*/  LOP3.LUT R3, R3, 0xffffff00, RZ, 0xc0, !PT ;  /* 0xffffff0003037812 */ /* 0x000fc400078ec0ff */
[----:B------:R-:W-:Y:S02]  /*e070*/  LOP3.LUT R7, R0, 0x18, R7, 0xf8, !PT ;  /* 0x0000001800077812 */ /* 0x000fe400078ef807 */
[----:B------:R-:W-:Y:S01]  /*e080*/  SHF.R.U32.HI R8, RZ, 0x3, R0 ;  /* 0x00000003ff087819 */ /* 0x000fe20000011600 */
[----:B------:R-:W-:Y:S01]  /*e090*/  IMAD R12, R6, 0x20, R3 ;  /* 0x00000020060c7824 */ /* 0x000fe200078e0203 */
[----:B------:R-:W-:Y:S02]  /*e0a0*/  SHF.R.S32.HI R3, RZ, 0x1f, R2 ;  /* 0x0000001fff037819 */ /* 0x000fe40000011402 */
[----:B------:R-:W-:Y:S02]  /*e0b0*/  LOP3.LUT R6, R7, R8, RZ, 0x3c, !PT ;  /* 0x0000000807067212 */ /* 0x000fe400078e3cff */
[----:B------:R-:W-:Y:S02]  /*e0c0*/  SHF.L.U32 R7, R2, 0x3, RZ ;  /* 0x0000000302077819 */ /* 0x000fe400000006ff */
[----:B------:R-:W-:-:S02]  /*e0d0*/  LEA.HI R2, R3, R2, RZ, 0x2 ;  /* 0x0000000203027211 */ /* 0x000fc400078f10ff */
[----:B------:R-:W-:Y:S02]  /*e0e0*/  LOP3.LUT R3, R0, 0x18, R7, 0xf8, !PT ;  /* 0x0000001800037812 */ /* 0x000fe400078ef807 */
[----:B------:R-:W-:Y:S01]  /*e0f0*/  LOP3.LUT R5, R5, 0x7ffff000, RZ, 0xc0, !PT ;  /* 0x7ffff00005057812 */ /* 0x000fe200078ec0ff */
[----:B------:R-:W-:Y:S01]  /*e100*/  IMAD.SHL.U32 R0, R2, 0x400, RZ ;  /* 0x0000040002007824 */ /* 0x000fe200078e00ff */
[----:B------:R-:W-:Y:S02]  /*e110*/  LOP3.LUT R3, R3, R8, RZ, 0x3c, !PT ;  /* 0x0000000803037212 */ /* 0x000fe400078e3cff */
[----:B------:R-:W-:Y:S02]  /*e120*/  IADD3 R5, R6, R12, R5 ;  /* 0x0000000c06057210 */ /* 0x000fe40007ffe005 */
[----:B------:R-:W-:Y:S02]  /*e130*/  LOP3.LUT R0, R0, 0x7ffff000, RZ, 0xc0, !PT ;  /* 0x7ffff00000007812 */ /* 0x000fe400078ec0ff */
[----:B------:R-:W-:Y:S01]  /*e140*/  SHF.R.U32.HI R2, RZ, 0x10, R79 ;  /* 0x00000010ff027819 */ /* 0x000fe2000001164f */
[----:B------:R-:W-:Y:S01]  /*e150*/  IMAD.SHL.U32 R36, R5, 0x2, RZ ;  /* 0x0000000205247824 */ /* 0x000fe200078e00ff */
[----:B------:R-:W-:-:S02]  /*e160*/  IADD3 R0, R3, R0, R12 ;  /* 0x0000000003007210 */ /* 0x000fc40007ffe00c */
[----:B------:R-:W-:Y:S02]  /*e170*/  SHF.R.U32.HI R17, RZ, 0x10, R75 ;  /* 0x00000010ff117819 */ /* 0x000fe4000001164b */
[----:B------:R-:W-:Y:S01]  /*e180*/  SHF.L.U32 R32, R0, 0x1, RZ ;  /* 0x0000000100207819 */ /* 0x000fe200000006ff */
[----:B------:R-:W1:Y:S01]  /*e190*/  LDS.128 R8, [R36+0x6080] ;  /* 0x0060800024087984 */ /* 0x000e620000000c00 */
[----:B------:R-:W-:Y:S01]  /*e1a0*/  HADD2.F32 R0, -RZ, R100.H0_H0 ;  /* 0x20000064ff007230 */ /* 0x000fe20000004100 */
[----:B------:R-:W-:Y:S01]  /*e1b0*/  SHF.R.U32.HI R26, RZ, 0x10, R77 ;  /* 0x00000010ff1a7819 */ /* 0x000fe2000001164d */
[----:B------:R-:W-:Y:S01]  /*e1c0*/  HADD2.F32 R42, -RZ, R17.H0_H0 ;  /* 0x20000011ff2a7230 */ /* 0x000fe20000004100 */
[----:B------:R-:W2:Y:S01]  /*e1d0*/  LDS.128 R12, [R32+0x6080] ;  /* 0x00608000200c7984 */ /* 0x000ea20000000c00 */
[----:B------:R-:W-:Y:S02]  /*e1e0*/  SHF.R.U32.HI R27, RZ, 0x10, R73 ;  /* 0x00000010ff1b7819 */ /* 0x000fe40000011649 */
[----:B------:R-:W-:-:S02]  /*e1f0*/  SHF.R.U64 R30, R76, 0x10, R77 ;  /* 0x000000104c1e7819 */ /* 0x000fc4000000124d */
[----:B------:R-:W-:Y:S01]  /*e200*/  SHF.R.U64 R35, R78, 0x10, R79 ;  /* 0x000000104e237819 */ /* 0x000fe2000000124f */
[----:B------:R-:W-:Y:S01]  /*e210*/  HADD2.F32 R41, -RZ, R27.H0_H0 ;  /* 0x2000001bff297230 */ /* 0x000fe20000004100 */
[----:B------:R-:W-:Y:S02]  /*e220*/  SHF.R.U64 R38, R72, 0x10, R73 ;  /* 0x0000001048267819 */ /* 0x000fe40000001249 */
[----:B------:R-:W-:-:S03]  /*e230*/  SHF.R.U64 R39, R74, 0x10, R75 ;  /* 0x000000104a277819 */ /* 0x000fc6000000124b */
        /* <DEDUP_REMOVED lines=14> */
[----:B------:R-:W-:Y:S02]  /*e320*/  HADD2.F32 R12, -RZ, R101.H0_H0 ;  /* 0x20000065ff0c7230 */ /* 0x000fe40000004100 */
        /* <DEDUP_REMOVED lines=9> */
[----:B------:R-:W-:Y:S01]  /*e3c0*/  HADD2.F32 R2, -RZ, R101.H1_H1 ;  /* 0x30000065ff027230 */ /* 0x000fe20000004100 */
        /* <DEDUP_REMOVED lines=18> */
[-C--:B------:R-:W-:Y:S01]  /*e4f0*/  FMUL.FTZ R2, R22, R0.reuse ;  /* 0x0000000016027220 */ /* 0x080fe20000410000 */
[----:B------:R-:W-:Y:S01]  /*e500*/  HADD2.F32 R35, -RZ, R39.H0_H0 ;  /* 0x20000027ff237230 */ /* 0x000fe20000004100 */
        /* <DEDUP_REMOVED lines=26> */
.L_x_489:
[----:B------:R-:W-:Y:S05]  /*e6b0*/  BSYNC B0 ;  /* 0x0000000000007941 */ /* 0x000fea0003800000 */
.L_x_488:
[----:B------:R-:W-:-:S04]  /*e6c0*/  IADD3 R0, R61, 0x20, RZ ;  /* 0x000000203d007810 */ /* 0x000fc80007ffe0ff */
[----:B------:R-:W-:-:S13]  /*e6d0*/  ISETP.GE.AND P0, PT, R0, c[0x0][0x27c], PT ;  /* 0x00009f0000007a0c */ /* 0x000fda0003f06270 */
[----:B------:R-:W-:Y:S05]  /*e6e0*/  @P0 BRA `(.L_x_465) ;  /* 0x0000074000000947 */ /* 0x000fea0003800000 */
[----:B------:R-:W-:Y:S01]  /*e6f0*/  SHF.R.S32.HI R2, RZ, 0x1f, R0 ;  /* 0x0000001fff027819 */ /* 0x000fe20000011400 */
[----:B-1----:R-:W-:Y:S01]  /*e700*/  IMAD.MOV.U32 R10, RZ, RZ, c[0x0][0x27c] ;  /* 0x00009f00ff0a7624 */ /* 0x002fe200078e00ff */
[----:B------:R-:W-:Y:S02]  /*e710*/  SHF.R.S32.HI R3, RZ, 0x1f, R16 ;  /* 0x0000001fff037819 */ /* 0x000fe40000011410 */
[----:B------:R-:W-:Y:S02]  /*e720*/  LEA.HI R5, R16, R16, RZ, 0x1 ;  /* 0x0000001010057211 */ /* 0x000fe400078f08ff */
[CC--:B------:R-:W-:Y:S02]  /*e730*/  LEA.HI R7, R2.reuse, R0.reuse, RZ, 0x3 ;  /* 0x0000000002077211 */ /* 0x0c0fe400078f18ff */
[----:B------:R-:W-:Y:S02]  /*e740*/  LEA.HI R9, R2, R0, RZ, 0x5 ;  /* 0x0000000002097211 */ /* 0x000fe400078f28ff */
[----:B------:R-:W-:Y:S01]  /*e750*/  LEA.HI R0, R3, R16, RZ, 0x3 ;  /* 0x0000001003007211 */ /* 0x000fe200078f18ff */
[C---:B------:R-:W-:Y:S01]  /*e760*/  IMAD.SHL.U32 R3, R5.reuse, 0x20, RZ ;  /* 0x0000002005037824 */ /* 0x040fe200078e00ff */
[----:B------:R-:W-:-:S02]  /*e770*/  LOP3.LUT R2, R5, 0x7fffffe, RZ, 0xc0, !PT ;  /* 0x07fffffe05027812 */ /* 0x000fc400078ec0ff */
[--C-:B------:R-:W-:Y:S01]  /*e780*/  SHF.R.S32.HI R6, RZ, 0x3, R7.reuse ;  /* 0x00000003ff067819 */ /* 0x100fe20000011407 */
[----:B------:R-:W-:Y:S01]  /*e790*/  IMAD.SHL.U32 R5, R0, 0x20, RZ ;  /* 0x0000002000057824 */ /* 0x000fe200078e00ff */
[----:B------:R-:W-:Y:S02]  /*e7a0*/  LOP3.LUT R0, R3, 0xc0, RZ, 0xc0, !PT ;  /* 0x000000c003007812 */ /* 0x000fe400078ec0ff */
[----:B------:R-:W-:Y:S02]  /*e7b0*/  IADD3 R8, R16, -R2, RZ ;  /* 0x8000000210087210 */ /* 0x000fe40007ffe0ff */
[----:B------:R-:W-:Y:S01]  /*e7c0*/  LOP3.LUT R3, R5, 0xffffff00, RZ, 0xc0, !PT ;  /* 0xffffff0005037812 */ /* 0x000fe200078ec0ff */
[----:B------:R-:W-:Y:S01]  /*e7d0*/  IMAD.SHL.U32 R5, R9, 0x80, RZ ;  /* 0x0000008009057824 */ /* 0x000fe200078e00ff */
[----:B------:R-:W-:Y:S02]  /*e7e0*/  LEA.HI R2, R10, R6, RZ, 0x1d ;  /* 0x000000060a027211 */ /* 0x000fe400078fe8ff */
[----:B------:R-:W-:Y:S01]  /*e7f0*/  LOP3.LUT R6, R0, 0x18, R7, 0xf8, !PT ;  /* 0x0000001800067812 */ /* 0x000fe200078ef807 */
[----:B------:R-:W-:Y:S01]  /*e800*/  IMAD R12, R8, 0x20, R3 ;  /* 0x00000020080c7824 */ /* 0x000fe200078e0203 */
[----:B------:R-:W-:-:S02]  /*e810*/  SHF.R.U32.HI R9, RZ, 0x3, R0 ;  /* 0x00000003ff097819 */ /* 0x000fc40000011600 */
[----:B------:R-:W-:Y:S02]  /*e820*/  SHF.R.S32.HI R3, RZ, 0x1f, R2 ;  /* 0x0000001fff037819 */ /* 0x000fe40000011402 */
[----:B------:R-:W-:Y:S02]  /*e830*/  LOP3.LUT R7, R5, 0x7ffff000, RZ, 0xc0, !PT ;  /* 0x7ffff00005077812 */ /* 0x000fe400078ec0ff */
[----:B------:R-:W-:Y:S02]  /*e840*/  LOP3.LUT R5, R6, R9, RZ, 0x3c, !PT ;  /* 0x0000000906057212 */ /* 0x000fe400078e3cff */
[----:B------:R-:W-:Y:S02]  /*e850*/  SHF.L.U32 R6, R2, 0x3, RZ ;  /* 0x0000000302067819 */ /* 0x000fe400000006ff */
[----:B------:R-:W-:Y:S02]  /*e860*/  LEA.HI R2, R3, R2, RZ, 0x2 ;  /* 0x0000000203027211 */ /* 0x000fe400078f10ff */
[----:B------:R-:W-:-:S02]  /*e870*/  LOP3.LUT R3, R0, 0x18, R6, 0xf8, !PT ;  /* 0x0000001800037812 */ /* 0x000fc400078ef806 */
[----:B------:R-:W-:Y:S01]  /*e880*/  IADD3 R5, R5, R12, R7 ;  /* 0x0000000c05057210 */ /* 0x000fe20007ffe007 */
[----:B------:R-:W-:Y:S01]  /*e890*/  IMAD.SHL.U32 R0, R2, 0x400, RZ ;  /* 0x0000040002007824 */ /* 0x000fe200078e00ff */
[----:B------:R-:W-:Y:S02]  /*e8a0*/  LOP3.LUT R3, R3, R9, RZ, 0x3c, !PT ;  /* 0x0000000903037212 */ /* 0x000fe400078e3cff */
[----:B------:R-:W-:Y:S01]  /*e8b0*/  SHF.R.U32.HI R2, RZ, 0x10, R83 ;  /* 0x00000010ff027819 */ /* 0x000fe20000011653 */
[----:B------:R-:W-:Y:S01]  /*e8c0*/  IMAD.SHL.U32 R35, R5, 0x2, RZ ;  /* 0x0000000205237824 */ /* 0x000fe200078e00ff */
[----:B------:R-:W-:Y:S02]  /*e8d0*/  LOP3.LUT R0, R0, 0x7ffff000, RZ, 0xc0, !PT ;  /* 0x7ffff00000007812 */ /* 0x000fe400078ec0ff */
[----:B------:R-:W-:Y:S02]  /*e8e0*/  SHF.R.U32.HI R16, RZ, 0x10, R87 ;  /* 0x00000010ff107819 */ /* 0x000fe40000011657 */
[----:B------:R-:W-:Y:S01]  /*e8f0*/  IADD3 R0, R3, R0, R12 ;  /* 0x0000000003007210 */ /* 0x000fe20007ffe00c */
[----:B------:R-:W1:Y:S01]  /*e900*/  LDS.128 R8, [R35+0x6080] ;  /* 0x0060800023087984 */ /* 0x000e620000000c00 */
[----:B------:R-:W-:Y:S01]  /*e910*/  SHF.R.U32.HI R17, RZ, 0x10, R81 ;  /* 0x00000010ff117819 */ /* 0x000fe20000011651 */
[----:B------:R-:W-:Y:S01]  /*e920*/  HADD2.F32 R41, -RZ, R16.H0_H0 ;  /* 0x20000010ff297230 */ /* 0x000fe20000004100 */
[----:B------:R-:W-:Y:S01]  /*e930*/  SHF.L.U32 R31, R0, 0x1, RZ ;  /* 0x00000001001f7819 */ /* 0x000fe200000006ff */
[----:B------:R-:W-:Y:S01]  /*e940*/  HADD2.F32 R0, -RZ, R105.H0_H0 ;  /* 0x20000069ff007230 */ /* 0x000fe20000004100 */
[----:B------:R-:W-:Y:S01]  /*e950*/  SHF.R.U32.HI R18, RZ, 0x10, R85 ;  /* 0x00000010ff127819 */ /* 0x000fe20000011655 */
[----:B------:R-:W-:Y:S01]  /*e960*/  HADD2.F32 R17, -RZ, R17.H0_H0 ;  /* 0x20000011ff117230 */ /* 0x000fe20000004100 */
[----:B------:R-:W-:Y:S01]  /*e970*/  SHF.R.U64 R29, R80, 0x10, R81 ;  /* 0x00000010501d7819 */ /* 0x000fe20000001251 */
[----:B------:R-:W2:Y:S01]  /*e980*/  LDS.128 R12, [R31+0x6080] ;  /* 0x006080001f0c7984 */ /* 0x000ea20000000c00 */
[----:B------:R-:W-:Y:S01]  /*e990*/  SHF.R.U64 R34, R82, 0x10, R83 ;  /* 0x0000001052227819 */ /* 0x000fe20000001253 */
[----:B------:R-:W-:Y:S01]  /*e9a0*/  HADD2.F32 R40, -RZ, R18.H0_H0 ;  /* 0x20000012ff287230 */ /* 0x000fe20000004100 */
[----:B------:R-:W-:-:S02]  /*e9b0*/  SHF.R.U64 R37, R84, 0x10, R85 ;  /* 0x0000001054257819 */ /* 0x000fc40000001255 */
[----:B------:R-:W-:Y:S01]  /*e9c0*/  SHF.R.U64 R38, R86, 0x10, R87 ;  /* 0x0000001056267819 */ /* 0x000fe20000001257 */
[----:B------:R-:W-:Y:S02]  /*e9d0*/  HADD2.F32 R34, -RZ, R34.H0_H0 ;  /* 0x20000022ff227230 */ /* 0x000fe40000004100 */
[----:B------:R-:W-:Y:S02]  /*e9e0*/  HADD2.F32 R37, -RZ, R37.H0_H0 ;  /* 0x20000025ff257230 */ /* 0x000fe40000004100 */
[----:B------:R-:W-:Y:S02]  /*e9f0*/  HADD2.F32 R38, -RZ, R38.H0_H0 ;  /* 0x20000026ff267230 */ /* 0x000fe40000004100 */
[--C-:B-1----:R-:W-:Y:S02]  /*ea00*/  HADD2.F32 R20, -RZ, R11.reuse.H0_H0 ;  /* 0x2000000bff147230 */ /* 0x102fe40000004100 */
[--C-:B------:R-:W-:Y:S02]  /*ea10*/  HADD2.F32 R23, -RZ, R10.reuse.H0_H0 ;  /* 0x2000000aff177230 */ /* 0x100fe40000004100 */
[----:B------:R-:W-:Y:S01]  /*ea20*/  HADD2.F32 R25, -RZ, R10.H1_H1 ;  /* 0x3000000aff197230 */ /* 0x000fe20000004100 */
[----:B------:R-:W-:Y:S01]  /*ea30*/  FMUL.FTZ R7, R20, R0 ;  /* 0x0000000014077220 */ /* 0x000fe20000410000 */
[----:B------:R-:W-:-:S02]  /*ea40*/  HADD2.F32 R19, -RZ, R11.H1_H1 ;  /* 0x3000000bff137230 */ /* 0x000fc40000004100 */
[----:B--2---:R-:W-:Y:S02]  /*ea50*/  HADD2.F32 R5, -RZ, R15.H0_H0 ;  /* 0x2000000fff057230 */ /* 0x004fe40000004100 */
[----:B------:R-:W-:Y:S02]  /*ea60*/  HADD2.F32 R10, -RZ, R106.H0_H0 ;  /* 0x2000006aff0a7230 */ /* 0x000fe40000004100 */
[----:B------:R-:W-:Y:S01]  /*ea70*/  HADD2.F32 R11, -RZ, R2.H0_H0 ;  /* 0x20000002ff0b7230 */ /* 0x000fe20000004100 */
[C---:B------:R-:W-:Y:S01]  /*ea80*/  FMUL.FTZ R33, R5.reuse, R0 ;  /* 0x0000000005217220 */ /* 0x040fe20000410000 */
[----:B------:R-:W-:Y:S01]  /*ea90*/  HADD2.F32 R22, -RZ, R9.H0_H0 ;  /* 0x20000009ff167230 */ /* 0x000fe20000004100 */
[----:B------:R-:W-:Y:S01]  /*eaa0*/  FFMA.FTZ R39, R5, R10, R7 ;  /* 0x0000000a05277223 */ /* 0x000fe20000010007 */
[----:B------:R-:W-:Y:S01]  /*eab0*/  HADD2.F32 R6, -RZ, R13.H0_H0 ;  /* 0x2000000dff067230 */ /* 0x000fe20000004100 */
[----:B------:R-:W-:Y:S01]  /*eac0*/  FMUL.FTZ R0, R19, R11 ;  /* 0x0000000b13007220 */ /* 0x000fe20000410000 */
[----:B------:R-:W-:-:S02]  /*ead0*/  HADD2.F32 R2, -RZ, R105.H1_H1 ;  /* 0x30000069ff027230 */ /* 0x000fc40000004100 */
[----:B------:R-:W-:Y:S02]  /*eae0*/  HADD2.F32 R7, -RZ, R107.H0_H0 ;  /* 0x2000006bff077230 */ /* 0x000fe40000004100 */
[----:B------:R-:W-:Y:S01]  /*eaf0*/  HADD2.F32 R24, -RZ, R8.H0_H0 ;  /* 0x20000008ff187230 */ /* 0x000fe20000004100 */
[-C--:B------:R-:W-:Y:S01]  /*eb00*/  FMUL.FTZ R5, R22, R2.reuse ;  /* 0x0000000216057220 */ /* 0x080fe20000410000 */
[----:B------:R-:W-:Y:S01]  /*eb10*/  HADD2.F32 R3, -RZ, R15.H1_H1 ;  /* 0x3000000fff037230 */ /* 0x000fe20000004100 */
[C---:B------:R-:W-:Y:S01]  /*eb20*/  FMUL.FTZ R27, R6.reuse, R2 ;  /* 0x00000002061b7220 */ /* 0x040fe20000410000 */
[----:B------:R-:W-:Y:S01]  /*eb30*/  HADD2.F32 R2, -RZ, R106.H1_H1 ;  /* 0x3000006aff027230 */ /* 0x000fe20000004100 */
[----:B------:R-:W-:Y:S01]  /*eb40*/  FFMA.FTZ R32, R6, R7, R5 ;  /* 0x0000000706207223 */ /* 0x000fe20000010005 */
[----:B------:R-:W-:Y:S01]  /*eb50*/  HADD2.F32 R21, -RZ, R9.H1_H1 ;  /* 0x30000009ff157230 */ /* 0x000fe20000004100 */
[C---:B------:R-:W-:Y:S01]  /*eb60*/  FMUL.FTZ R15, R3.reuse, R11 ;  /* 0x0000000b030f7220 */ /* 0x040fe20000410000 */
[----:B------:R-:W-:Y:S01]  /*eb70*/  HADD2.F32 R26, -RZ, R8.H1_H1 ;  /* 0x30000008ff1a7230 */ /* 0x000fe20000004100 */
[-C--:B------:R-:W-:Y:S01]  /*eb80*/  FMUL.FTZ R5, R24, R2.reuse ;  /* 0x0000000218057220 */ /* 0x080fe20000410000 */
[----:B------:R-:W-:Y:S01]  /*eb90*/  HADD2.F32 R8, -RZ, R12.H0_H0 ;  /* 0x2000000cff087230 */ /* 0x000fe20000004100 */
[----:B------:R-:W-:Y:S01]  /*eba0*/  FFMA.FTZ R36, R3, R41, R0 ;  /* 0x0000002903247223 */ /* 0x000fe20000010000 */
[----:B------:R-:W-:Y:S01]  /*ebb0*/  HADD2.F32 R6, -RZ, R108.H0_H0 ;  /* 0x2000006cff067230 */ /* 0x000fe20000004100 */
[-C--:B------:R-:W-:Y:S01]  /*ebc0*/  FMUL.FTZ R3, R21, R17.reuse ;  /* 0x0000001115037220 */ /* 0x080fe20000410000 */
[----:B------:R-:W-:Y:S01]  /*ebd0*/  HADD2.F32 R13, -RZ, R13.H1_H1 ;  /* 0x3000000dff0d7230 */ /* 0x000fe20000004100 */
[C---:B------:R-:W-:Y:S01]  /*ebe0*/  FMUL.FTZ R11, R8.reuse, R2 ;  /* 0x00000002080b7220 */ /* 0x040fe20000410000 */
[----:B------:R-:W-:Y:S01]  /*ebf0*/  HADD2.F32 R9, -RZ, R14.H0_H0 ;  /* 0x2000000eff097230 */ /* 0x000fe20000004100 */
[----:B------:R-:W-:Y:S01]  /*ec00*/  FFMA.FTZ R28, R8, R6, R5 ;  /* 0x00000006081c7223 */ /* 0x000fe20000010005 */
[----:B------:R-:W-:Y:S01]  /*ec10*/  HADD2.F32 R0, -RZ, R107.H1_H1 ;  /* 0x3000006bff007230 */ /* 0x000fe20000004100 */
[C---:B------:R-:W-:Y:S01]  /*ec20*/  FFMA.FTZ R30, R13.reuse, R40, R3 ;  /* 0x000000280d1e7223 */ /* 0x040fe20000010003 */
[----:B------:R-:W-:Y:S01]  /*ec30*/  HADD2.F32 R5, -RZ, R29.H0_H0 ;  /* 0x2000001dff057230 */ /* 0x000fe20000004100 */
[----:B------:R-:W-:Y:S01]  /*ec40*/  FMUL.FTZ R18, R13, R17 ;  /* 0x000000110d127220 */ /* 0x000fe20000410000 */
[----:B------:R-:W-:Y:S01]  /*ec50*/  HADD2.F32 R3, -RZ, R108.H1_H1 ;  /* 0x3000006cff037230 */ /* 0x000fe20000004100 */
[-C--:B------:R-:W-:Y:S01]  /*ec60*/  FMUL.FTZ R2, R23, R0.reuse ;  /* 0x0000000017027220 */ /* 0x080fe20000410000 */
[----:B------:R-:W-:Y:S01]  /*ec70*/  HADD2.F32 R12, -RZ, R12.H1_H1 ;  /* 0x3000000cff0c7230 */ /* 0x000fe20000004100 */
[----:B------:R-:W-:Y:S01]  /*ec80*/  FMUL.FTZ R8, R9, R0 ;  /* 0x0000000009087220 */ /* 0x000fe20000410000 */
[----:B------:R-:W-:Y:S01]  /*ec90*/  HADD2.F32 R14, -RZ, R14.H1_H1 ;  /* 0x3000000eff0e7230 */ /* 0x000fe20000004100 */
[----:B------:R-:W-:-:S02]  /*eca0*/  FMUL.FTZ R0, R26, R5 ;  /* 0x000000051a007220 */ /* 0x000fc40000410000 */
[----:B------:R-:W-:Y:S01]  /*ecb0*/  FFMA.FTZ R29, R9, R3, R2 ;  /* 0x00000003091d7223 */ /* 0x000fe20000010002 */
[----:B------:R-:W-:Y:S01]  /*ecc0*/  F2FP.PACK_AB R9, R30, R32 ;  /* 0x000000201e09723e */ /* 0x000fe200000000ff */
[-C--:B------:R-:W-:Y:S02]  /*ecd0*/  FMUL.FTZ R2, R25, R34.reuse ;  /* 0x0000002219027220 */ /* 0x080fe40000410000 */
[C---:B------:R-:W-:Y:S02]  /*ece0*/  FFMA.FTZ R16, R12.reuse, R37, R0 ;  /* 0x000000250c107223 */ /* 0x040fe40000010000 */
[----:B------:R-:W-:Y:S02]  /*ecf0*/  FMUL.FTZ R5, R12, R5 ;  /* 0x000000050c057220 */ /* 0x000fe40000410000 */
[C---:B------:R-:W-:Y:S02]  /*ed00*/  FMUL.FTZ R0, R14.reuse, R34 ;  /* 0x000000220e007220 */ /* 0x040fe40000410000 */
[----:B------:R-:W-:-:S02]  /*ed10*/  FFMA.FTZ R17, R14, R38, R2 ;  /* 0x000000260e117223 */ /* 0x000fc40000010002 */
[----:B------:R-:W-:Y:S02]  /*ed20*/  FFMA.FTZ R2, R20, R10, -R33 ;  /* 0x0000000a14027223 */ /* 0x000fe40000010821 */
        /* <DEDUP_REMOVED lines=10> */
[----:B------:R-:W-:Y:S01]  /*edd0*/  F2FP.PACK_AB R8, R16, R28 ;  /* 0x0000001c1008723e */ /* 0x000fe200000000ff */
[----:B------:R-:W-:-:S03]  /*ede0*/  FFMA.FTZ R0, R25, R38, -R0 ;  /* 0x0000002619007223 */ /* 0x000fc60000010800 */
[----:B------:R-:W-:Y:S02]  /*edf0*/  F2FP.PACK_AB R12, R5, R12 ;  /* 0x0000000c050c723e */ /* 0x000fe400000000ff */
[----:B------:R-:W-:-:S05]  /*ee00*/  F2FP.PACK_AB R14, R0, R14 ;  /* 0x0000000e000e723e */ /* 0x000fca00000000ff */
[----:B------:R1:W-:Y:S04]  /*ee10*/  STS.128 [R35+0x6080], R12 ;  /* 0x0060800c23007388 */ /* 0x0003e80000000c00 */
[----:B------:R1:W-:Y:S02]  /*ee20*/  STS.128 [R31+0x6080], R8 ;  /* 0x006080081f007388 */ /* 0x0003e40000000c00 */
.L_x_465:
[----:B------:R-:W-:Y:S05]  /*ee30*/  BSYNC B2 ;  /* 0x0000000000027941 */ /* 0x000fea0003800000 */
.L_x_447:
[----:B------:R-:W-:Y:S01]  /*ee40*/  IMAD R0, R110, c[0x0][0x208], RZ ;  /* 0x000082006e007a24 */ /* 0x000fe200078e02ff */
[----:B------:R-:W-:Y:S01]  /*ee50*/  LEA.HI R6, R92, R92, RZ, 0x1 ;  /* 0x0000005c5c067211 */ /* 0x000fe200078f08ff */
[----:B------:R-:W-:Y:S01]  /*ee60*/  IMAD.WIDE.U32 R2, R226, c[0x0][0x208], RZ ;  /* 0x00008200e2027a25 */ /* 0x000fe200078e00ff */
[----:B------:R-:W-:-:S04]  /*ee70*/  DEPBAR.LE SB0, 0x0 ;  /* 0x000080000000791a */ /* 0x000fc80000000000 */
[----:B------:R-:W-:Y:S01]  /*ee80*/  IMAD R0, R226, c[0x0][0x20c], R0 ;  /* 0x00008300e2007a24 */ /* 0x000fe200078e0200 */
[----:B------:R-:W-:Y:S01]  /*ee90*/  LOP3.LUT R6, R6, 0xfffffffe, RZ, 0xc0, !PT ;  /* 0xfffffffe06067812 */ /* 0x000fe200078ec0ff */
[----:B------:R-:W-:Y:S01]  /*eea0*/  IMAD R5, R111, c[0x0][0x218], RZ ;  /* 0x000086006f057a24 */ /* 0x000fe200078e02ff */
[----:B------:R-:W-:Y:S01]  /*eeb0*/  ISETP.GE.AND P3, PT, R227, c[0x0][0x1d4], PT ;  /* 0x00007500e3007a0c */ /* 0x000fe20003f66270 */
[----:B------:R-:W-:Y:S01]  /*eec0*/  IMAD.IADD R3, R3, 0x1, R0 ;  /* 0x0000000103037824 */ /* 0x000fe200078e0200 */
[----:B------:R-:W-:Y:S01]  /*eed0*/  ISETP.GE.AND P2, PT, R117, c[0x0][0x1d4], PT ;  /* 0x0000750075007a0c */ /* 0x000fe20003f46270 */
[C---:B------:R-:W-:Y:S01]  /*eee0*/  IMAD R5, R224.reuse, c[0x0][0x21c], R5 ;  /* 0x00008700e0057a24 */ /* 0x040fe200078e0205 */
[----:B------:R-:W-:Y:S01]  /*eef0*/  BAR.SYNC.DEFER_BLOCKING 0x0 ;  /* 0x0000000000007b1d */ /* 0x000fe20000010000 */
[----:B------:R-:W-:Y:S01]  /*ef00*/  IMAD.WIDE.U32 R2, R224, c[0x0][0x218], R2 ;  /* 0x00008600e0027a25 */ /* 0x000fe200078e0002 */
[----:B------:R-:W-:Y:S02]  /*ef10*/  ISETP.GE.AND P1, PT, R116, c[0x0][0x1d4], PT ;  /* 0x0000750074007a0c */ /* 0x000fe40003f26270 */
[----:B------:R-:W-:Y:S01]  /*ef20*/  ISETP.GT.AND P4, PT, R115, 0x3f, PT ;  /* 0x0000003f7300780c */ /* 0x000fe20003f84270 */
[----:B-1----:R-:W-:Y:S01]  /*ef30*/  IMAD.SHL.U32 R8, R113, 0x8, RZ ;  /* 0x0000000871087824 */ /* 0x002fe200078e00ff */
[----:B------:R-:W-:Y:S01]  /*ef40*/  IADD3 R0, P0, R128, R2, RZ ;  /* 0x0000000280007210 */ /* 0x000fe20007f1e0ff */
[----:B------:R-:W-:Y:S01]  /*ef50*/  IMAD.IADD R6, R92, 0x1, -R6 ;  /* 0x000000015c067824 */ /* 0x000fe200078e0a06 */
[----:B------:R-:W-:Y:S01]  /*ef60*/  BSSY B0, `(.L_x_490) ;  /* 0x0000070000007945 */ /* 0x000fe20003800000 */
[----:B------:R-:W-:Y:S01]  /*ef70*/  IMAD.SHL.U32 R222, R222, 0x2, RZ ;  /* 0x00000002dede7824 */ /* 0x000fe200078e00ff */
[----:B------:R-:W-:-:S02]  /*ef80*/  IADD3.X R2, R119, R3, R5, P0, !PT ;  /* 0x0000000377027210 */ /* 0x000fc400007fe405 */
[----:B------:R-:W-:-:S04]  /*ef90*/  LEA R29, P0, R0, c[0x0][0x1f8], 0x1 ;  /* 0x00007e00001d7a11 */ /* 0x000fc800078008ff */
[----:B------:R-:W-:Y:S02]  /*efa0*/  LEA.HI.X R28, R0, c[0x0][0x1fc], R2, 0x1, P0 ;  /* 0x00007f00001c7a11 */ /* 0x000fe400000f0c02 */
[----:B------:R-:W-:-:S05]  /*efb0*/  LOP3.LUT R2, R114, 0xfffffff8, RZ, 0xc0, !PT ;  /* 0xfffffff872027812 */ /* 0x000fca00078ec0ff */
[----:B------:R-:W-:-:S05]  /*efc0*/  IMAD.IADD R2, R115, 0x1, -R2 ;  /* 0x0000000173027824 */ /* 0x000fca00078e0a02 */
[----:B------:R-:W-:-:S04]  /*efd0*/  LEA.HI R0, R2, R2, RZ, 0x1 ;  /* 0x0000000202007211 */ /* 0x000fc800078f08ff */
[----:B------:R-:W-:Y:S02]  /*efe0*/  SHF.R.S32.HI R7, RZ, 0x1, R0 ;  /* 0x00000001ff077819 */ /* 0x000fe40000011400 */
[----:B------:R-:W-:Y:S02]  /*eff0*/  LOP3.LUT R3, R0, 0x3fffffe, RZ, 0xc0, !PT ;  /* 0x03fffffe00037812 */ /* 0x000fe400078ec0ff */
[C---:B------:R-:W-:Y:S01]  /*f000*/  LOP3.LUT P0, RZ, R7.reuse, 0x2, RZ, 0xc0, !PT ;  /* 0x0000000207ff7812 */ /* 0x040fe2000780c0ff */
[----:B------:R-:W-:Y:S02]  /*f010*/  IMAD.SHL.U32 R5, R7, 0x40, RZ ;  /* 0x0000004007057824 */ /* 0x000fe400078e00ff */
[----:B------:R-:W-:Y:S01]  /*f020*/  IMAD.IADD R2, R2, 0x1, -R3 ;  /* 0x0000000102027824 */ /* 0x000fe200078e0a03 */
[----:B------:R-:W-:Y:S02]  /*f030*/  SHFL.IDX PT, R7, R28, RZ, 0x1c1f ;  /* 0x001c1fff1c077589 */ /* 0x000fe400000e0000 */
[----:B------:R-:W-:Y:S01]  /*f040*/  LOP3.LUT R0, R5, 0xc0, RZ, 0xc0, !PT ;  /* 0x000000c005007812 */ /* 0x000fe200078ec0ff */
[----:B------:R-:W-:Y:S01]  /*f050*/  IMAD R2, R6, 0x8, R2 ;  /* 0x0000000806027824 */ /* 0x000fe200078e0202 */
[----:B------:R-:W-:-:S02]  /*f060*/  LOP3.LUT R5, R109, 0x7fffffe, RZ, 0xc0, !PT ;  /* 0x07fffffe6d057812 */ /* 0x000fc400078ec0ff */
[----:B------:R-:W-:Y:S02]  /*f070*/  LOP3.LUT R3, R0, 0x8, R8, 0xf8, !PT ;  /* 0x0000000800037812 */ /* 0x000fe400078ef808 */
[----:B------:R-:W-:Y:S01]  /*f080*/  SHF.R.U32.HI R0, RZ, 0x3, R0 ;  /* 0x00000003ff007819 */ /* 0x000fe20000011600 */
[----:B------:R-:W-:Y:S02]  /*f090*/  IMAD.IADD R25, R104, 0x1, -R5 ;  /* 0x0000000168197824 */ /* 0x000fe400078e0a05 */
[----:B------:R-:W-:Y:S01]  /*f0a0*/  IMAD.IADD R5, R122, 0x1, -R118 ;  /* 0x000000017a057824 */ /* 0x000fe200078e0a76 */
[----:B------:R-:W-:Y:S02]  /*f0b0*/  LOP3.LUT R0, R3, R0, RZ, 0x3c, !PT ;  /* 0x0000000003007212 */ /* 0x000fe400078e3cff */
[----:B------:R-:W-:-:S03]  /*f0c0*/  SHF.R.S32.HI R3, RZ, 0x1f, R104 ;  /* 0x0000001fff037819 */ /* 0x000fc60000011468 */
[----:B------:R-:W-:Y:S01]  /*f0d0*/  IMAD.U32 R0, R2, 0x20, R0 ;  /* 0x0000002002007824 */ /* 0x000fe200078e0000 */
[----:B------:R-:W-:Y:S01]  /*f0e0*/  LEA.HI R3, R3, R104, RZ, 0x3 ;  /* 0x0000006803037211 */ /* 0x000fe200078f18ff */
[----:B------:R-:W-:Y:S02]  /*f0f0*/  IMAD.SHL.U32 R2, R6, 0x8, RZ ;  /* 0x0000000806027824 */ /* 0x000fe400078e00ff */
[----:B------:R-:W-:Y:S01]  /*f100*/  IMAD.SHL.U32 R208, R0, 0x2, RZ ;  /* 0x0000000200d07824 */ /* 0x000fe200078e00ff */
[----:B------:R-:W1:Y:S01]  /*f110*/  SHFL.IDX PT, R6, R29, RZ, 0x1c1f ;  /* 0x001c1fff1d067589 */ /* 0x000e6200000e0000 */
[----:B------:R-:W-:-:S03]  /*f120*/  IMAD.SHL.U32 R3, R3, 0x20, RZ ;  /* 0x0000002003037824 */ /* 0x000fc600078e00ff */
[C---:B------:R-:W-:Y:S01]  /*f130*/  IADD3 R0, R208.reuse, 0x3c80, RZ ;  /* 0x00003c80d0007810 */ /* 0x040fe20007ffe0ff */
[----:B------:R2:W3:Y:S01]  /*f140*/  LDSM.16.M88.4 R48, [R208+0x3c80] ;  /* 0x003c8000d030783b */ /* 0x0004e20000000200 */
[----:B------:R-:W-:Y:S02]  /*f150*/  IADD3 R213, R208, 0x3ca0, RZ ;  /* 0x00003ca0d0d57810 */ /* 0x000fe40007ffe0ff */
[----:B------:R-:W-:Y:S01]  /*f160*/  @P0 IADD3 R213, R0, -0x20, RZ ;  /* 0xffffffe000d50810 */ /* 0x000fe20007ffe0ff */
[----:B------:R-:W-:Y:S01]  /*f170*/  IMAD.SHL.U32 R0, R112, 0x40, RZ ;  /* 0x0000004070007824 */ /* 0x000fe200078e00ff */
[----:B------:R-:W-:Y:S01]  /*f180*/  LOP3.LUT R24, R3, 0xffffff00, RZ, 0xc0, !PT ;  /* 0xffffff0003187812 */ /* 0x000fe200078ec0ff */
[----:B------:R2:W4:Y:S01]  /*f190*/  LDSM.16.M88.4 R44, [R208+0x4080] ;  /* 0x00408000d02c783b */ /* 0x0005220000000200 */
[----:B------:R-:W-:Y:S02]  /*f1a0*/  ISETP.LT.OR P0, PT, R5, 0x1, P3 ;  /* 0x000000010500780c */ /* 0x000fe40001f01670 */
[----:B------:R-:W-:Y:S01]  /*f1b0*/  LOP3.LUT R0, R0, 0xc0, RZ, 0xc0, !PT ;  /* 0x000000c000007812 */ /* 0x000fe200078ec0ff */
[----:B------:R2:W2:Y:S01]  /*f1c0*/  LDSM.16.M88.4 R40, [R208+0x4480] ;  /* 0x00448000d028783b */ /* 0x0004a20000000200 */
[----:B------:R-:W-:-:S02]  /*f1d0*/  IADD3 R221, R213, 0x400, RZ ;  /* 0x00000400d5dd7810 */ /* 0x000fc40007ffe0ff */
[----:B------:R-:W-:Y:S01]  /*f1e0*/  LOP3.LUT R3, R0, 0x8, R2, 0xf8, !PT ;  /* 0x0000000800037812 */ /* 0x000fe200078ef802 */
[----:B------:R2:W2:Y:S01]  /*f1f0*/  LDSM.16.M88.4 R60, [R213] ;  /* 0x00000000d53c783b */ /* 0x0004a20000000200 */
[----:B------:R-:W-:Y:S01]  /*f200*/  SHF.R.U32.HI R2, RZ, 0x3, R0 ;  /* 0x00000003ff027819 */ /* 0x000fe20000011600 */
[----:B------:R-:W-:Y:S01]  /*f210*/  IMAD R0, R124, 0x200, R24 ;  /* 0x000002007c007824 */ /* 0x000fe200078e0218 */
[----:B------:R-:W-:Y:S01]  /*f220*/  IADD3 R220, R213, 0x800, RZ ;  /* 0x00000800d5dc7810 */ /* 0x000fe20007ffe0ff */
[----:B------:R2:W2:Y:S01]  /*f230*/  LDSM.16.M88.4 R72, [R213+0x400] ;  /* 0x00040000d548783b */ /* 0x0004a20000000200 */
[----:B------:R-:W-:Y:S01]  /*f240*/  LOP3.LUT R2, R3, R2, RZ, 0x3c, !PT ;  /* 0x0000000203027212 */ /* 0x000fe200078e3cff */
[----:B------:R-:W-:Y:S02]  /*f250*/  IMAD R0, R25, 0x20, R0 ;  /* 0x0000002019007824 */ /* 0x000fe400078e0200 */
[----:B-1----:R-:W-:Y:S01]  /*f260*/  IMAD.WIDE R26, R227, 0x2, R6 ;  /* 0x00000002e31a7825 */ /* 0x002fe200078e0206 */
[----:B------:R1:W1:Y:S03]  /*f270*/  LDSM.16.M88.4 R80, [R213+0x800] ;  /* 0x00080000d550783b */ /* 0x0002660000000200 */
[----:B------:R-:W-:-:S04]  /*f280*/  IMAD.IADD R0, R2, 0x1, R0 ;  /* 0x0000000102007824 */ /* 0x000fc800078e0200 */
[----:B------:R-:W-:Y:S01]  /*f290*/  IMAD.SHL.U32 R211, R0, 0x2, RZ ;  /* 0x0000000200d37824 */ /* 0x000fe200078e00ff */
[----:B------:R-:W-:-:S03]  /*f2a0*/  SHF.R.S32.HI R0, RZ, 0x1f, R117 ;  /* 0x0000001fff007819 */ /* 0x000fc60000011475 */
[----:B------:R-:W-:Y:S01]  /*f2b0*/  IMAD R212, R4, 0x2, R211 ;  /* 0x0000000204d47824 */ /* 0x000fe200078e02d3 */
[----:B------:R1:W1:Y:S01]  /*f2c0*/  LDSM.16.M88.4 R16, [R211+0x6080] ;  /* 0x00608000d310783b */ /* 0x0002620000000200 */
[----:B------:R-:W-:-:S03]  /*f2d0*/  LEA.HI R0, R0, R117, RZ, 0x3 ;  /* 0x0000007500007211 */ /* 0x000fc600078f18ff */
[----:B----4-:R4:W1:Y:S01]  /*f2e0*/  LDSM.16.M88.4 R12, [R211+0x7080] ;  /* 0x00708000d30c783b */ /* 0x0108620000000200 */
[----:B------:R-:W-:Y:S02]  /*f2f0*/  LOP3.LUT R30, R0, 0xfffffff8, RZ, 0xc0, !PT ;  /* 0xfffffff8001e7812 */ /* 0x000fe400078ec0ff */
[----:B------:R-:W-:Y:S01]  /*f300*/  SHF.R.S32.HI R0, RZ, 0x1f, R116 ;  /* 0x0000001fff007819 */ /* 0x000fe20000011474 */
[----:B------:R4:W1:Y:S03]  /*f310*/  LDSM.16.M88.4 R20, [R212+0x6080] ;  /* 0x00608000d414783b */ /* 0x0008660000000200 */
[----:B------:R-:W-:Y:S01]  /*f320*/  LEA.HI R0, R0, R116, RZ, 0x3 ;  /* 0x0000007400007211 */ /* 0x000fe200078f18ff */
[----:B------:R4:W1:Y:S03]  /*f330*/  LDSM.16.M88.4 R8, [R212+0x7080] ;  /* 0x00708000d408783b */ /* 0x0008660000000200 */
[----:B------:R-:W-:Y:S01]  /*f340*/  LOP3.LUT R3, R0, 0xfffffff8, RZ, 0xc0, !PT ;  /* 0xfffffff800037812 */ /* 0x000fe200078ec0ff */
[----:B------:R-:W-:Y:S01]  /*f350*/  @!PT LDS RZ, [RZ] ;  /* 0x00000000fffff984 */ /* 0x000fe20000000800 */
[----:B------:R-:W-:Y:S01]  /*f360*/  @!PT LDS RZ, [RZ] ;  /* 0x00000000fffff984 */ /* 0x000fe20000000800 */
[----:B------:R-:W-:Y:S01]  /*f370*/  @!PT LDS RZ, [RZ] ;  /* 0x00000000fffff984 */ /* 0x000fe20000000800 */
[----:B------:R5:W-:Y:S01]  /*f380*/  LDGSTS.E.BYPASS.LTC128B.128 [R222+0x1880], [R26.64], !P0 ;  /* 0x018800001ade7fae */ /* 0x000be2000c101d4c */
[----:B------:R-:W-:Y:S01]  /*f390*/  ISETP.LT.OR P0, PT, R5, 0x1, P2 ;  /* 0x000000010500780c */ /* 0x000fe20001701670 */
[----:B------:R-:W-:-:S04]  /*f3a0*/  IMAD R0, R25, 0x20, R24 ;  /* 0x0000002019007824 */ /* 0x000fc800078e0218 */
[----:B------:R-:W-:Y:S01]  /*f3b0*/  IMAD.IADD R0, R2, 0x1, R0 ;  /* 0x0000000102007824 */ /* 0x000fe200078e0200 */
[----:B------:R-:W-:Y:S01]  /*f3c0*/  SHF.R.S32.HI R2, RZ, 0x1f, R3 ;  /* 0x0000001fff027819 */ /* 0x000fe20000011403 */
[----:B-----5:R-:W-:-:S04]  /*f3d0*/  IMAD.WIDE R26, R30, 0x2, R6 ;  /* 0x000000021e1a7825 */ /* 0x020fc800078e0206 */
[----:B------:R-:W-:Y:S02]  /*f3e0*/  IMAD.WIDE R6, R3, 0x2, R6 ;  /* 0x0000000203067825 */ /* 0x000fe400078e0206 */
[----:B------:R4:W-:Y:S01]  /*f3f0*/  LDGSTS.E.BYPASS.LTC128B.128 [R222+0x2480], [R26.64], !P0 ;  /* 0x024800001ade7fae */ /* 0x0009e2000c101d4c */
[----:B------:R-:W-:-:S13]  /*f400*/  ISETP.LT.OR P0, PT, R5, 0x1, P1 ;  /* 0x000000010500780c */ /* 0x000fda0000f01670 */
[----:B------:R5:W-:Y:S02]  /*f410*/  LDGSTS.E.BYPASS.LTC128B.128 [R222+0x3080], [R6.64], !P0 ;  /* 0x0308000006de7fae */ /* 0x000be4000c101d4c */
[----:B-----5:R-:W-:Y:S02]  /*f420*/  SHF.R.S32.HI R6, RZ, 0x1f, R30 ;  /* 0x0000001fff067819 */ /* 0x020fe4000001141e */
[----:B------:R-:W-:-:S03]  /*f430*/  SHF.R.S32.HI R7, RZ, 0x1f, R227 ;  /* 0x0000001fff077819 */ /* 0x000fc600000114e3 */
[----:B------:R4:W-:Y:S04]  /*f440*/  STL [R1+0x44], R6 ;  /* 0x0000440601007387 */ /* 0x0009e80000100800 */
[----:B------:R4:W-:Y:S01]  /*f450*/  STL [R1+0x40], R2 ;  /* 0x0000400201007387 */ /* 0x0009e20000100800 */
[----:B------:R-:W-:Y:S05]  /*f460*/  @P4 BRA `(.L_x_491) ;  /* 0x000001f000004947 */ /* 0x000fea0003800000 */
[----:B-123--:R-:W-:Y:S05]  /*f470*/  BRA.DIV ~URZ, `(.L_x_492) ;  /* 0x000132327f007947 */ /* 0x00efea000b800000 */
[----:B----4-:R1:W2:Y:S04]  /*f480*/  SHFL.IDX PT, R6, R28, 0x1, 0x1c1f ;  /* 0x003c1f001c067f89 */ /* 0x0102a800000e0000 */
[----:B------:R1:W3:Y:S02]  /*f490*/  SHFL.IDX PT, R2, R29, 0x1, 0x1c1f ;  /* 0x003c1f001d027f89 */ /* 0x0002e400000e0000 */
.L_x_586:
[----:B------:R-:W4:Y:S04]  /*f4a0*/  LDL R31, [R1+0x44] ;  /* 0x00004400011f7983 */ /* 0x000f280000100800 */
[----:B-1----:R-:W5:Y:S01]  /*f4b0*/  LDL R29, [R1+0x40] ;  /* 0x00004000011d7983 */ /* 0x002f620000100800 */
[----:B------:R-:W-:-:S02]  /*f4c0*/  IADD3 R3, R227, 0x20, RZ ;  /* 0x00000020e3037810 */ /* 0x000fc40007ffe0ff */
[C---:B------:R-:W-:Y:S02]  /*f4d0*/  IADD3 R30, R227.reuse, 0x20, RZ ;  /* 0x00000020e31e7810 */ /* 0x040fe40007ffe0ff */
        /* <DEDUP_REMOVED lines=24> */
.L_x_491:
[----:B-123--:R-:W-:Y:S05]  /*f660*/  BSYNC B0 ;  /* 0x0000000000007941 */ /* 0x00efea0003800000 */
.L_x_490:
        /* <DEDUP_REMOVED lines=11> */
[C---:B----4-:R-:W-:Y:S08]  /*f720*/  HMMA.16816.F32 R24, R12.reuse, R40, RZ ;  /* 0x000000280c18723c */ /* 0x050ff000000018ff */
        /* <DEDUP_REMOVED lines=9> */
[----:B------:R-:W-:Y:S07]  /*f7c0*/  LDSM.16.M88.4 R16, [R208+0x5080] ;  /* 0x00508000d010783b */ /* 0x000fee0000000200 */
[C---:B------:R-:W-:Y:S01]  /*f7d0*/  HMMA.16816.F32 R112, R8.reuse, R60, R52 ;  /* 0x0000003c0870723c */ /* 0x040fe20000001834 */
        /* <DEDUP_REMOVED lines=24> */
[C---:B------:R-:W-:Y:S08]  /*f960*/  HMMA.16816.F32 R104, R8.reuse, R16, R104 ;  /* 0x000000100868723c */ /* 0x040ff00000001868 */
[----:B------:R-:W-:Y:S08]  /*f970*/  HMMA.16816.F32 R92, R8, R34, R92 ;  /* 0x00000022085c723c */ /* 0x000ff0000000185c */
[C---:B---3--:R-:W-:Y:S08]  /*f980*/  HMMA.16816.F32 R76, R12.reuse, R36, R64 ;  /* 0x000000240c4c723c */ /* 0x048ff00000001840 */
[C---:B------:R-:W-:Y:S01]  /*f990*/  HMMA.16816.F32 R72, R12.reuse, R38, R48 ;  /* 0x000000260c48723c */ /* 0x040fe20000001830 */
[----:B------:R-:W-:Y:S07]  /*f9a0*/  LDSM.16.M88.4 R48, [R208+0x5480] ;  /* 0x00548000d030783b */ /* 0x000fee0000000200 */
        /* <DEDUP_REMOVED lines=44> */
[C---:B------:R-:W-:Y:S08]  /*fc70*/  HMMA.16816.F32 R68, R8.reuse, R32, R68 ;  /* 0x000000200844723c */ /* 0x040ff00000001844 */
[----:B------:R-:W-:Y:S08]  /*fc80*/  HMMA.16816.F32 R64, R8, R24, R60 ;  /* 0x000000180840723c */ /* 0x000ff0000000183c */
[C---:B------:R-:W-:Y:S08]  /*fc90*/  HMMA.16816.F32 R36, R12.reuse, R32, R28 ;  /* 0x000000200c24723c */ /* 0x040ff0000000181c */
[----:B------:R-:W-:Y:S08]  /*fca0*/  HMMA.16816.F32 R44, R12, R34, R44 ;  /* 0x000000220c2c723c */ /* 0x000ff0000000182c */
[----:B------:R-:W-:Y:S08]  /*fcb0*/  HMMA.16816.F32 R60, R8, R26, R56 ;  /* 0x0000001a083c723c */ /* 0x000ff00000001838 */
        /* <DEDUP_REMOVED lines=32> */
[----:B------:R-:W3:Y:S01]  /*fec0*/  S2R R8, SR_TID.X ;  /* 0x0000000000087919 */ /* 0x000ee20000002100 */
[----:B------:R-:W-:-:S03]  /*fed0*/  IMAD R226, R2, c[0x0][0x2b8], R3 ;  /* 0x0000ae0002e27a24 */ /* 0x000fc600078e0203 */
[----:B------:R-:W4:Y:S02]  /*fee0*/  S2R R128, SR_CTAID.Y ;  /* 0x0000000000807919 */ /* 0x000f240000002600 */
[----:B------:R-:W-:-:S05]  /*fef0*/  SHF.R.S32.HI R2, RZ, 0x1f, R226 ;  /* 0x0000001fff027819 */ /* 0x000fca00000114e2 */
[----:B------:R-:W-:Y:S02]  /*ff00*/  IMAD R5, R2, c[0x0][0x1e0], RZ ;  /* 0x0000780002057a24 */ /* 0x000fe400078e02ff */
[----:B------:R-:W-:-:S04]  /*ff10*/  IMAD.WIDE.U32 R2, R226, c[0x0][0x1e0], RZ ;  /* 0x00007800e2027a25 */ /* 0x000fc800078e00ff */
[----:B------:R-:W-:Y:S01]  /*ff20*/  IMAD R5, R226, c[0x0][0x1e4], R5 ;  /* 0x00007900e2057a24 */ /* 0x000fe200078e0205 */
[----:B-1----:R-:W-:-:S03]  /*ff30*/  SHF.R.S32.HI R127, RZ, 0x1f, R127 ;  /* 0x0000001fff7f7819 */ /* 0x002fc6000001147f */
[----:B------:R-:W-:Y:S02]  /*ff40*/  IMAD.IADD R3, R3, 0x1, R5 ;  /* 0x0000000103037824 */ /* 0x000fe400078e0205 */
[----:B------:R-:W-:Y:S01]  /*ff50*/  IMAD R127, R127, c[0x0][0x1e8], RZ ;  /* 0x00007a007f7f7a24 */ /* 0x000fe200078e02ff */
[----:B---3--:R-:W-:Y:S01]  /*ff60*/  SHF.R.S32.HI R11, RZ, 0x1f, R8 ;  /* 0x0000001fff0b7819 */ /* 0x008fe20000011408 */
[----:B----4-:R-:W-:-:S04]  /*ff70*/  IMAD.WIDE.U32 R130, R128, c[0x0][0x1e8], RZ ;  /* 0x00007a0080827a25 */ /* 0x010fc800078e00ff */
[----:B------:R-:W-:Y:S01]  /*ff80*/  IMAD R127, R128, c[0x0][0x1ec], R127 ;  /* 0x00007b00807f7a24 */ /* 0x000fe200078e027f */
[----:B------:R-:W-:-:S03]  /*ff90*/  LEA.HI R11, R11, R8, RZ, 0x2 ;  /* 0x000000080b0b7211 */ /* 0x000fc600078f10ff */
[----:B------:R-:W-:Y:S01]  /*ffa0*/  IMAD.IADD R127, R131, 0x1, R127 ;  /* 0x00000001837f7824 */ /* 0x000fe200078e027f */
[----:B------:R-:W-:-:S04]  /*ffb0*/  SHF.R.S32.HI R11, RZ, 0x2, R11 ;  /* 0x00000002ff0b7819 */ /* 0x000fc8000001140b */
[----:B------:R-:W-:Y:S02]  /*ffc0*/  IADD3 R11, -R11, 0x30, RZ ;  /* 0x000000300b0b7810 */ /* 0x000fe40007ffe1ff */
[C---:B------:R-:W-:Y:S02]  /*ffd0*/  IADD3 R128, R227.reuse, 0x40, RZ ;  /* 0x00000040e3807810 */ /* 0x040fe40007ffe0ff */
[C---:B------:R-:W-:Y:S01]  /*ffe0*/  IADD3 R131, R227.reuse, 0x20, RZ ;  /* 0x00000020e3837810 */ /* 0x040fe20007ffe0ff */
[----:B------:R-:W-:Y:S01]  /*fff0*/  BSSY B0, `(.L_x_494) ;  /* 0x0000025000007945 */ /* 0x000fe20003800000 */
[C---:B------:R-:W-:Y:S02]  /*10000*/  IADD3 R9, R227.reuse, 0x40, RZ ;  /* 0x00000040e3097810 */ /* 0x040fe40007ffe0ff */
[----:B------:R-:W-:Y:S02]  /*10010*/  IADD3 R8, R227, 0x20, RZ ;  /* 0x00000020e3087810 */ /* 0x000fe40007ffe0ff */
[----:B------:R-:W-:-:S02]  /*10020*/  ISETP.GE.AND P1, PT, R9, c[0x0][0x1d4], PT ;  /* 0x0000750009007a0c */ /* 0x000fc40003f26270 */
[----:B------:R-:W-:Y:S02]  /*10030*/  ISETP.GE.AND P2, PT, R8, c[0x0][0x1d4], PT ;  /* 0x0000750008007a0c */ /* 0x000fe40003f46270 */
        /* <DEDUP_REMOVED lines=32> */
.L_x_495:
[----:B------:R-:W-:Y:S05]  /*10240*/  BSYNC B0 ;  /* 0x0000000000007941 */ /* 0x000fea0003800000 */
.L_x_494:
        /* <DEDUP_REMOVED lines=15> */
.L_x_496:
[----:B------:R-:W-:Y:S05]  /*10340*/  BSYNC B0 ;  /* 0x0000000000007941 */ /* 0x000fea0003800000 */
.L_x_493:
[----:B------:R-:W5:Y:S01]  /*10350*/  LDL R58, [R1+0x18] ;  /* 0x00001800013a7983 */ /* 0x000f620000100800 */
[----:B---34-:R-:W-:Y:S01]  /*10360*/  FMUL.FTZ R2, R36, c[0x0][0x320] ;  /* 0x0000c80024027a20 */ /* 0x018fe20000410000 */
[----:B-12---:R-:W-:Y:S01]  /*10370*/  SHF.R.S32.HI R5, RZ, 0x1f, R124 ;  /* 0x0000001fff057819 */ /* 0x006fe2000001147c */
[----:B------:R-:W-:Y:S01]  /*10380*/  FMUL.FTZ R3, R45, c[0x0][0x320] ;  /* 0x0000c8002d037a20 */ /* 0x000fe20000410000 */
[----:B------:R-:W2:Y:S01]  /*10390*/  LDL R59, [R1+0x14] ;  /* 0x00001400013b7983 */ /* 0x000ea20000100800 */
[----:B------:R1:W3:Y:S03]  /*103a0*/  MUFU.TANH R23, R2 ;  /* 0x0000000200177308 */ /* 0x0002e60000002400 */
[----:B------:R-:W4:Y:S01]  /*103b0*/  S2R R6, SR_TID.X ;  /* 0x0000000000067919 */ /* 0x000f220000002100 */
[----:B------:R-:W-:-:S03]  /*103c0*/  MOV R251, c[0x0][0x2c4] ;  /* 0x0000b10000fb7a02 */ /* 0x000fc60000000f00 */
[----:B------:R-:W0:Y:S01]  /*103d0*/  LDGDEPBAR ;  /* 0x00000000000079af */ /* 0x000e220000000000 */
[----:B-1----:R-:W-:-:S04]  /*103e0*/  FMUL.FTZ R2, R37, c[0x0][0x320] ;  /* 0x0000c80025027a20 */ /* 0x002fc80000410000 */
[----:B------:R1:W1:Y:S01]  /*103f0*/  MUFU.TANH R21, R2 ;  /* 0x0000000200157308 */ /* 0x0002620000002400 */
[----:B------:R-:W-:Y:S01]  /*10400*/  LEA.HI R5, R5, R124, RZ, 0x2 ;  /* 0x0000007c05057211 */ /* 0x000fe200078f10ff */
[----:B-1----:R-:W-:-:S06]  /*10410*/  FMUL.FTZ R2, R44, c[0x0][0x320] ;  /* 0x0000c8002c027a20 */ /* 0x002fcc0000410000 */
[----:B------:R1:W1:Y:S02]  /*10420*/  MUFU.TANH R20, R2 ;  /* 0x0000000200147308 */ /* 0x0002640000002400 */
[----:B-1----:R-:W-:-:S05]  /*10430*/  LOP3.LUT R2, R126, 0xffffffe0, RZ, 0xc0, !PT ;  /* 0xffffffe07e027812 */ /* 0x002fca00078ec0ff */
[----:B----4-:R-:W-:Y:S01]  /*10440*/  IMAD.IADD R2, R6, 0x1, -R2 ;  /* 0x0000000106027824 */ /* 0x010fe200078e0a02 */
[----:B------:R1:W4:Y:S01]  /*10450*/  MUFU.TANH R17, R3 ;  /* 0x0000000300117308 */ /* 0x0003220000002400 */
[----:B------:R-:W-:-:S03]  /*10460*/  LOP3.LUT R6, R5, 0xffffffc, RZ, 0xc0, !PT ;  /* 0x0ffffffc05067812 */ /* 0x000fc600078ec0ff */
[----:B------:R-:W-:-:S04]  /*10470*/  SHF.R.S32.HI R7, RZ, 0x1f, R2 ;  /* 0x0000001fff077819 */ /* 0x000fc80000011402 */
[----:B------:R-:W-:Y:S01]  /*10480*/  LEA.HI R5, R7, R2, RZ, 0x2 ;  /* 0x0000000207057211 */ /* 0x000fe200078f10ff */
[----:B------:R-:W-:Y:S02]  /*10490*/  IMAD.IADD R9, R124, 0x1, -R6 ;  /* 0x000000017c097824 */ /* 0x000fe400078e0a06 */
[----:B-1----:R-:W-:Y:S01]  /*104a0*/  FMUL.FTZ R3, R32, c[0x0][0x320] ;  /* 0x0000c80020037a20 */ /* 0x002fe20000410000 */
[----:B------:R-:W-:-:S03]  /*104b0*/  LEA.HI.SX32 R6, R5, R196, 0x1e ;  /* 0x000000c405067211 */ /* 0x000fc600078ff2ff */
[----:B------:R1:W1:Y:S01]  /*104c0*/  MUFU.TANH R16, R3 ;  /* 0x0000000300107308 */ /* 0x0002620000002400 */
[----:B------:R-:W-:Y:S01]  /*104d0*/  FMUL.FTZ R7, R33, c[0x0][0x320] ;  /* 0x0000c80021077a20 */ /* 0x000fe20000410000 */
[----:B------:R-:W-:Y:S01]  /*104e0*/  ISETP.NE.AND P0, PT, R251, 0x1, PT ;  /* 0x00000001fb00780c */ /* 0x000fe20003f05270 */
[----:B------:R-:W-:Y:S01]  /*104f0*/  IMAD R9, R9, 0x10, R6 ;  /* 0x0000001009097824 */ /* 0x000fe200078e0206 */
[----:B-1----:R-:W-:-:S04]  /*10500*/  LEA.HI R3, R121, R121, RZ, 0x1 ;  /* 0x0000007979037211 */ /* 0x002fc800078f08ff */
[C---:B------:R-:W-:Y:S02]  /*10510*/  SHF.L.U32 R8, R3.reuse, 0x5, RZ ;  /* 0x0000000503087819 */ /* 0x040fe400000006ff */
[----:B------:R-:W-:Y:S02]  /*10520*/  LOP3.LUT R3, R3, 0x1ffffffe, RZ, 0xc0, !PT ;  /* 0x1ffffffe03037812 */ /* 0x000fe400078ec0ff */
[----:B------:R-:W-:Y:S01]  /*10530*/  LOP3.LUT R6, R8, 0xffffffc0, RZ, 0xc0, !PT ;  /* 0xffffffc008067812 */ /* 0x000fe200078ec0ff */
[----:B------:R1:W1:Y:S04]  /*10540*/  MUFU.TANH R14, R7 ;  /* 0x00000007000e7308 */ /* 0x0002680000002400 */
[----:B------:R-:W-:Y:S02]  /*10550*/  IMAD.IADD R6, R6, 0x1, R9 ;  /* 0x0000000106067824 */ /* 0x000fe400078e0209 */
[----:B-1----:R-:W-:-:S02]  /*10560*/  IMAD.IADD R7, R121, 0x1, -R3 ;  /* 0x0000000179077824 */ /* 0x002fc400078e0a03 */
[----:B------:R-:W-:Y:S02]  /*10570*/  FMUL.FTZ R3, R29, c[0x0][0x320] ;  /* 0x0000c8001d037a20 */ /* 0x000fe40000410000 */
[----:B------:R-:W-:Y:S02]  /*10580*/  IMAD R10, R7, 0x8, R6 ;  /* 0x00000008070a7824 */ /* 0x000fe400078e0206 */
[----:B------:R1:W1:Y:S02]  /*10590*/  MUFU.TANH R13, R3 ;  /* 0x00000003000d7308 */ /* 0x0002640000002400 */
[----:B------:R-:W-:Y:S01]  /*105a0*/  @P0 IMAD.HI.U32 R6, R10, c[0x0][0x2c8], RZ ;  /* 0x0000b2000a060a27 */ /* 0x000fe200078e00ff */
[----:B------:R3:W-:Y:S03]  /*105b0*/  STL [R1+0x20], R10 ;  /* 0x0000200a01007387 */ /* 0x0007e60000100800 */
[----:B-1----:R-:W-:-:S04]  /*105c0*/  FMUL.FTZ R3, R52, c[0x0][0x320] ;  /* 0x0000c80034037a20 */ /* 0x002fc80000410000 */
[----:B------:R1:W1:Y:S01]  /*105d0*/  MUFU.TANH R12, R3 ;  /* 0x00000003000c7308 */ /* 0x0002620000002400 */
[----:B---3--:R-:W-:Y:S01]  /*105e0*/  @P0 SHF.R.U32.HI R10, RZ, c[0x0][0x2cc], R6 ;  /* 0x0000b300ff0a0a19 */ /* 0x008fe20000011606 */
[----:B-1----:R-:W-:-:S06]  /*105f0*/  FMUL.FTZ R3, R53, c[0x0][0x320] ;  /* 0x0000c80035037a20 */ /* 0x002fcc0000410000 */
[----:B------:R1:W3:Y:S01]  /*10600*/  MUFU.TANH R11, R3 ;  /* 0x00000003000b7308 */ /* 0x0002e20000002400 */
[----:B------:R-:W-:Y:S01]  /*10610*/  IMAD.MOV.U32 R250, RZ, RZ, c[0x0][0x32c] ;  /* 0x0000cb00fffa7624 */ /* 0x000fe200078e00ff */
[----:B-1----:R-:W-:Y:S02]  /*10620*/  LOP3.LUT R3, R5, 0x7ffffffc, RZ, 0xc0, !PT ;  /* 0x7ffffffc05037812 */ /* 0x002fe400078ec0ff */
[----:B------:R-:W1:Y:S02]  /*10630*/  SHFL.IDX PT, R5, R10, RZ, 0x1c1f ;  /* 0x001c1fff0a057589 */ /* 0x000e6400000e0000 */
[----:B------:R-:W-:Y:S01]  /*10640*/  IADD3 R3, R2, -R3, RZ ;  /* 0x8000000302037210 */ /* 0x000fe20007ffe0ff */
[----:B------:R-:W-:-:S04]  /*10650*/  FMUL.FTZ R2, R28, c[0x0][0x320] ;  /* 0x0000c8001c027a20 */ /* 0x000fc80000410000 */
[----:B------:R-:W-:Y:S01]  /*10660*/  IMAD.SHL.U32 R22, R3, 0x2, RZ ;  /* 0x0000000203167824 */ /* 0x000fe200078e00ff */
[----:B------:R1:W1:Y:S01]  /*10670*/  MUFU.TANH R8, R2 ;  /* 0x0000000200087308 */ /* 0x0002620000002400 */
[----:B------:R-:W-:Y:S01]  /*10680*/  FMUL.FTZ R6, R48, c[0x0][0x320] ;  /* 0x0000c80030067a20 */ /* 0x000fe20000410000 */
[----:B------:R-:W-:Y:S01]  /*10690*/  ISETP.GE.AND P0, PT, R250, 0x1, PT ;  /* 0x00000001fa00780c */ /* 0x000fe20003f06270 */
[----:B------:R-:W-:Y:S01]  /*106a0*/  ULDC UR4, c[0x0][0x324] ;  /* 0x0000c90000047ab9 */ /* 0x000fe20000000800 */
[----:B------:R-:W-:Y:S01]  /*106b0*/  FMUL.FTZ R3, R49, c[0x0][0x320] ;  /* 0x0000c80031037a20 */ /* 0x000fe20000410000 */
[----:B------:R-:W-:-:S03]  /*106c0*/  ULOP3.LUT UR4, URZ, UR4, URZ, 0x33, !UPT ;  /* 0x000000043f047292 */ /* 0x000fc6000f8e333f */
[----:B------:R-:W2:Y:S01]  /*106d0*/  MUFU.TANH R9, R6 ;  /* 0x0000000600097308 */ /* 0x000ea20000002400 */
[----:B-1----:R-:W-:-:S07]  /*106e0*/  IADD3 R2, -R22, 0x1, R122 ;  /* 0x0000000116027810 */ /* 0x002fce0007ffe17a */
[----:B------:R1:W1:Y:S01]  /*106f0*/  MUFU.TANH R7, R3 ;  /* 0x0000000300077308 */ /* 0x0002620000002400 */
[----:B------:R1:W-:Y:S01]  /*10700*/  STL [R1], R22 ;  /* 0x0000001601007387 */ /* 0x0003e20000100800 */
[----:B-----5:R-:W-:-:S04]  /*10710*/  IADD3 R2, R2, -R58, RZ ;  /* 0x8000003a02027210 */ /* 0x020fc80007ffe0ff */
[----:B------:R-:W-:Y:S02]  /*10720*/  IADD3 R15, R2, c[0x0][0x328], RZ ;  /* 0x0000ca00020f7a10 */ /* 0x000fe40007ffe0ff */
[----:B--2---:R-:W-:Y:S02]  /*10730*/  IADD3 R18, -R22, R59, R120 ;  /* 0x0000003b16127210 */ /* 0x004fe40007ffe178 */
[----:B------:R-:W-:Y:S02]  /*10740*/  IADD3 R19, R2, UR4, RZ ;  /* 0x0000000402137c10 */ /* 0x000fe4000fffe0ff */
[-C--:B-1----:R-:W-:Y:S01]  /*10750*/  IADD3 R3, R15, R5.reuse, RZ ;  /* 0x000000050f037210 */ /* 0x082fe20007ffe0ff */
[----:B------:R-:W-:Y:S01]  /*10760*/  IMAD.IADD R22, R120, 0x1, -R22 ;  /* 0x0000000178167824 */ /* 0x000fe200078e0a16 */
        /* <DEDUP_REMOVED lines=14> */
.L_x_499:
[----:B------:R-:W-:-:S04]  /*10850*/  MOV R6, 0x1 ;  /* 0x0000000100067802 */ /* 0x000fc80000000f00 */
[----:B------:R-:W-:-:S13]  /*10860*/  ISETP.NE.AND P0, PT, R6, c[0x0][0x32c], PT ;  /* 0x0000cb0006007a0c */ /* 0x000fda0003f05270 */
[----:B------:R-:W-:-:S05]  /*10870*/  @P0 IMAD.HI.U32 R6, R5, c[0x0][0x330], RZ ;  /* 0x0000cc0005060a27 */ /* 0x000fca00078e00ff */
[----:B------:R-:W-:Y:S02]  /*10880*/  @P0 SHF.R.U32.HI R5, RZ, c[0x0][0x334], R6 ;  /* 0x0000cd00ff050a19 */ /* 0x000fe40000011606 */
.L_x_500:
[----:B------:R-:W-:Y:S05]  /*10890*/  BSYNC B0 ;  /* 0x0000000000007941 */ /* 0x000fea0003800000 */
.L_x_498:
[----:B------:R-:W-:-:S05]  /*108a0*/  IMAD R5, R5, c[0x0][0x32c], R22 ;  /* 0x0000cb0005057a24 */ /* 0x000fca00078e0216 */
[----:B------:R-:W-:Y:S02]  /*108b0*/  IADD3 R6, R5, c[0x0][0x32c], RZ ;  /* 0x0000cb0005067a10 */ /* 0x000fe40007ffe0ff */
[----:B------:R-:W-:Y:S02]  /*108c0*/  IMNMX R2, R2, R5, !PT ;  /* 0x0000000502027217 */ /* 0x000fe40007800200 */
[----:B------:R-:W-:Y:S02]  /*108d0*/  IMNMX R3, R3, R6, PT ;  /* 0x0000000603037217 */ /* 0x000fe40003800200 */
.L_x_497:
        /* <DEDUP_REMOVED lines=95> */
.L_x_503:
[----:B------:R-:W-:-:S04]  /*10ed0*/  MOV R6, 0x1 ;  /* 0x0000000100067802 */ /* 0x000fc80000000f00 */
[----:B------:R-:W-:-:S13]  /*10ee0*/  ISETP.NE.AND P0, PT, R6, c[0x0][0x32c], PT ;  /* 0x0000cb0006007a0c */ /* 0x000fda0003f05270 */
[----:B------:R-:W-:-:S05]  /*10ef0*/  @P0 IMAD.HI.U32 R6, R5, c[0x0][0x330], RZ ;  /* 0x0000cc0005060a27 */ /* 0x000fca00078e00ff */
[----:B------:R-:W-:Y:S02]  /*10f00*/  @P0 SHF.R.U32.HI R5, RZ, c[0x0][0x334], R6 ;  /* 0x0000cd00ff050a19 */ /* 0x000fe40000011606 */
.L_x_504:
[----:B------:R-:W-:Y:S05]  /*10f10*/  BSYNC B0 ;  /* 0x0000000000007941 */ /* 0x000fea0003800000 */
.L_x_502:
[----:B------:R-:W-:-:S05]  /*10f20*/  IMAD R5, R5, c[0x0][0x32c], R22 ;  /* 0x0000cb0005057a24 */ /* 0x000fca00078e0216 */
[----:B------:R-:W-:Y:S02]  /*10f30*/  IADD3 R6, R5, c[0x0][0x32c], RZ ;  /* 0x0000cb0005067a10 */ /* 0x000fe40007ffe0ff */
[----:B------:R-:W-:Y:S02]  /*10f40*/  IMNMX R2, R2, R5, !PT ;  /* 0x0000000502027217 */ /* 0x000fe40007800200 */
[----:B------:R-:W-:Y:S02]  /*10f50*/  IMNMX R3, R3, R6, PT ;  /* 0x0000000603037217 */ /* 0x000fe40003800200 */
.L_x_501:
        /* <DEDUP_REMOVED lines=83> */
.L_x_507:
[----:B------:R-:W-:-:S04]  /*11490*/  MOV R6, 0x1 ;  /* 0x0000000100067802 */ /* 0x000fc80000000f00 */
[----:B------:R-:W-:-:S13]  /*114a0*/  ISETP.NE.AND P0, PT, R6, c[0x0][0x32c], PT ;  /* 0x0000cb0006007a0c */ /* 0x000fda0003f05270 */
[----:B------:R-:W-:-:S05]  /*114b0*/  @P0 IMAD.HI.U32 R6, R5, c[0x0][0x330], RZ ;  /* 0x0000cc0005060a27 */ /* 0x000fca00078e00ff */
[----:B------:R-:W-:Y:S02]  /*114c0*/  @P0 SHF.R.U32.HI R5, RZ, c[0x0][0x334], R6 ;  /* 0x0000cd00ff050a19 */ /* 0x000fe40000011606 */
.L_x_508:
[----:B------:R-:W-:Y:S05]  /*114d0*/  BSYNC B0 ;  /* 0x0000000000007941 */ /* 0x000fea0003800000 */
.L_x_506:
[----:B------:R-:W-:-:S05]  /*114e0*/  IMAD R5, R5, c[0x0][0x32c], R22 ;  /* 0x0000cb0005057a24 */ /* 0x000fca00078e0216 */
[----:B------:R-:W-:Y:S02]  /*114f0*/  IADD3 R6, R5, c[0x0][0x32c], RZ ;  /* 0x0000cb0005067a10 */ /* 0x000fe40007ffe0ff */
[----:B------:R-:W-:Y:S02]  /*11500*/  IMNMX R2, R2, R5, !PT ;  /* 0x0000000502027217 */ /* 0x000fe40007800200 */
[----:B------:R-:W-:Y:S02]  /*11510*/  IMNMX R3, R3, R6, PT ;  /* 0x0000000603037217 */ /* 0x000fe40003800200 */
.L_x_505:
        /* <DEDUP_REMOVED lines=83> */
.L_x_511:
[----:B------:R-:W-:-:S04]  /*11a50*/  MOV R6, 0x1 ;  /* 0x0000000100067802 */ /* 0x000fc80000000f00 */
[----:B------:R-:W-:-:S13]  /*11a60*/  ISETP.NE.AND P0, PT, R6, c[0x0][0x32c], PT ;  /* 0x0000cb0006007a0c */ /* 0x000fda0003f05270 */
[----:B------:R-:W-:-:S05]  /*11a70*/  @P0 IMAD.HI.U32 R6, R5, c[0x0][0x330], RZ ;  /* 0x0000cc0005060a27 */ /* 0x000fca00078e00ff */
[----:B------:R-:W-:Y:S02]  /*11a80*/  @P0 SHF.R.U32.HI R5, RZ, c[0x0][0x334], R6 ;  /* 0x0000cd00ff050a19 */ /* 0x000fe40000011606 */
.L_x_512:
[----:B------:R-:W-:Y:S05]  /*11a90*/  BSYNC B0 ;  /* 0x0000000000007941 */ /* 0x000fea0003800000 */
.L_x_510:
[----:B------:R-:W-:-:S05]  /*11aa0*/  IMAD R5, R5, c[0x0][0x32c], R22 ;  /* 0x0000cb0005057a24 */ /* 0x000fca00078e0216 */
[----:B------:R-:W-:Y:S02]  /*11ab0*/  IADD3 R6, R5, c[0x0][0x32c], RZ ;  /* 0x0000cb0005067a10 */ /* 0x000fe40007ffe0ff */
[----:B------:R-:W-:Y:S02]  /*11ac0*/  IMNMX R2, R2, R5, !PT ;  /* 0x0000000502027217 */ /* 0x000fe40007800200 */
[----:B------:R-:W-:Y:S02]  /*11ad0*/  IMNMX R3, R3, R6, PT ;  /* 0x0000000603037217 */ /* 0x000fe40003800200 */
.L_x_509:
        /* <DEDUP_REMOVED lines=35> */
[----:B------:R-:W-:-:S04]  /*11d10*/  ISETP.LT.OR P0, PT, R3, 0x11, P0 ;  /* 0x000000110300780c */ /* 0x000fc80000701670 */
[----:B------:R-:W-:Y:S02]  /*11d20*/  FSEL R87, R12, -INF , !P0 ;  /* 0xff8000000c577808 */ /* 0x000fe40004000000 */
[----:B------:R-:W-:Y:S02]  /*11d30*/  ISETP.GT.AND P0, PT, R2, 0x11, !P6 ;  /* 0x000000110200780c */ /* 0x000fe40007704270 */
        /* <DEDUP_REMOVED lines=23> */
[----:B------:R-:W-:Y:S01]  /*11eb0*/  ISETP.GT.AND P0, PT, R2, 0x29, !P6 ;  /* 0x000000290200780c */ /* 0x000fe20007704270 */
[----:B------:R-:W-:Y:S01]  /*11ec0*/  LDSM.16.MT88.4 R16, [R209+0x1880] ;  /* 0x00188000d110783b */ /* 0x000fe20000004200 */
[----:B------:R-:W-:Y:S02]  /*11ed0*/  ISETP.NE.AND P6, PT, R251, 0x1, PT ;  /* 0x00000001fb00780c */ /* 0x000fe40003fc5270 */
[----:B------:R-:W-:Y:S01]  /*11ee0*/  ISETP.LT.OR P0, PT, R3, 0x2a, P0 ;  /* 0x0000002a0300780c */ /* 0x000fe20000701670 */
[----:B------:R-:W1:Y:S03]  /*11ef0*/  SHFL.BFLY PT, R2, R106, 0x2, 0x1f ;  /* 0x0c401f006a027f89 */ /* 0x000e6600000e0000 */
[----:B------:R-:W-:-:S02]  /*11f00*/  FSEL R188, R20, -INF , !P0 ;  /* 0xff80000014bc7808 */ /* 0x000fc40004000000 */
[----:B------:R-:W-:Y:S01]  /*11f10*/  LDSM.16.MT88.4 R20, [R210+0x1880] ;  /* 0x00188000d214783b */ /* 0x000fe20000004200 */
        /* <DEDUP_REMOVED lines=42> */
[----:B--2---:R-:W-:-:S03]  /*121c0*/  FFMA.FTZ R0, R33, c[0x0][0x2d0], -R2 ;  /* 0x0000b40021007a23 */ /* 0x004fc60000010802 */
[----:B------:R-:W-:Y:S01]  /*121d0*/  LDSM.16.MT88.4 R32, [R209+0x3080] ;  /* 0x00308000d120783b */ /* 0x000fe20000004200 */
        /* <DEDUP_REMOVED lines=50> */
[----:B-1----:R-:W-:-:S07]  /*12500*/  FFMA.FTZ R5, R41, c[0x0][0x2d0], -R3 ;  /* 0x0000b40029057a23 */ /* 0x002fce0000010803 */
        /* <DEDUP_REMOVED lines=61> */
[----:B--2---:R-:W-:Y:S01]  /*128e0*/  FFMA.FTZ R3, R113, c[0x0][0x2d0], -R2 ;  /* 0x0000b40071037a23 */ /* 0x004fe20000010802 */
[----:B---3--:R-:W-:-:S04]  /*128f0*/  F2FP.PACK_AB R98, R199, R203 ;  /* 0x000000cbc762723e */ /* 0x008fc800000000ff */
[----:B------:R-:W-:Y:S02]  /*12900*/  F2FP.PACK_AB R4, R225, R230 ;  /* 0x000000e6e104723e */ /* 0x000fe400000000ff */
[----:B------:R2:W-:Y:S01]  /*12910*/  MUFU.EX2 R107, R3 ;  /* 0x00000003006b7308 */ /* 0x0005e20000000800 */
[----:B------:R-:W-:Y:S02]  /*12920*/  F2FP.PACK_AB R6, R229, R228 ;  /* 0x000000e4e506723e */ /* 0x000fe400000000ff */
[----:B------:R-:W-:Y:S02]  /*12930*/  F2FP.PACK_AB R5, R207, R102 ;  /* 0x00000066cf05723e */ /* 0x000fe400000000ff */
[----:B------:R-:W-:Y:S01]  /*12940*/  F2FP.PACK_AB R7, R206, R223 ;  /* 0x000000dfce07723e */ /* 0x000fe200000000ff */
[----:B-1----:R-:W-:-:S04]  /*12950*/  FFMA.FTZ R0, R97, c[0x0][0x2d0], -R13 ;  /* 0x0000b40061007a23 */ /* 0x002fc8000001080d */
[----:B------:R1:W3:Y:S02]  /*12960*/  MUFU.EX2 R201, R0 ;  /* 0x0000000000c97308 */ /* 0x0002e40000000800 */
[----:B------:R-:W-:Y:S01]  /*12970*/  HMMA.16816.F32 R40, R4, R28, RZ ;  /* 0x0000001c0428723c */ /* 0x000fe200000018ff */
[----:B--2---:R-:W-:-:S07]  /*12980*/  @P6 IMAD.HI.U32 R3, R196, c[0x0][0x2c8], RZ ;  /* 0x0000b200c4036a27 */ /* 0x004fce00078e00ff */
[----:B------:R-:W-:Y:S01]  /*12990*/  HMMA.16816.F32 R172, R4, R30, RZ ;  /* 0x0000001e04ac723c */ /* 0x000fe200000018ff */
[----:B------:R-:W-:Y:S02]  /*129a0*/  @P6 SHF.R.U32.HI R196, RZ, c[0x0][0x2cc], R3 ;  /* 0x0000b300ffc46a19 */ /* 0x000fe40000011603 */
[----:B------:R-:W-:-:S03]  /*129b0*/  ISETP.GE.AND P6, PT, R250, 0x1, PT ;  /* 0x00000001fa00780c */ /* 0x000fc60003fc6270 */
[----:B------:R-:W-:Y:S02]  /*129c0*/  IMAD.IADD R3, R248, 0x1, R196 ;  /* 0x00000001f8037824 */ /* 0x000fe400078e02c4 */
[--C-:B-1----:R-:W-:Y:S01]  /*129d0*/  FFMA.FTZ R0, R101, c[0x0][0x2d0], -R13.reuse ;  /* 0x0000b40065007a23 */ /* 0x102fe2000001080d */
[C---:B------:R-:W-:Y:S03]  /*129e0*/  HMMA.16816.F32 R8, R4.reuse, R16, RZ ;  /* 0x000000100408723c */ /* 0x040fe600000018ff */
[----:B------:R1:W-:Y:S05]  /*129f0*/  MUFU.EX2 R200, R0 ;  /* 0x0000000000c87308 */ /* 0x0003ea0000000800 */
[C---:B------:R-:W-:Y:S01]  /*12a00*/  HMMA.16816.F32 R180, R4.reuse, R18, RZ ;  /* 0x0000001204b4723c */ /* 0x040fe200000018ff */
[----:B------:R-:W-:Y:S07]  /*12a10*/  LDSM.16.MT88.4 R16, [R210+0x3880] ;  /* 0x00388000d210783b */ /* 0x000fee0000004200 */
        /* <DEDUP_REMOVED lines=11> */
[----:B------:R1:W4:Y:S03]  /*12ad0*/  MUFU.EX2 R28, R0 ;  /* 0x00000000001c7308 */ /* 0x0003260000000800 */
[----:B------:R-:W-:Y:S01]  /*12ae0*/  HMMA.16816.F32 R32, R4, R34, RZ ;  /* 0x000000220420723c */ /* 0x000fe200000018ff */
[----:B-1----:R-:W-:-:S04]  /*12af0*/  FFMA.FTZ R0, R93, c[0x0][0x2d0], -R12 ;  /* 0x0000b4005d007a23 */ /* 0x002fc8000001080c */
        /* <DEDUP_REMOVED lines=11> */
[C---:B------:R-:W-:Y:S01]  /*12bb0*/  HMMA.16816.F32 R36, R4.reuse, R164, R20 ;  /* 0x000000a40424723c */ /* 0x040fe20000001814 */
[--C-:B-1----:R-:W-:Y:S01]  /*12bc0*/  FFMA.FTZ R0, R120, c[0x0][0x2d0], -R2.reuse ;  /* 0x0000b40078007a23 */ /* 0x102fe20000010802 */
[----:B--2---:R-:W-:Y:S01]  /*12bd0*/  F2FP.PACK_AB R97, R197, R107 ;  /* 0x0000006bc561723e */ /* 0x004fe200000000ff */
[----:B------:R-:W1:Y:S01]  /*12be0*/  LDSM.16.MT88.4 R120, [R209+0x2080] ;  /* 0x00208000d178783b */ /* 0x000e620000004200 */
[----:B------:R-:W-:Y:S01]  /*12bf0*/  FFMA.FTZ R2, R115, c[0x0][0x2d0], -R2 ;  /* 0x0000b40073027a23 */ /* 0x000fe20000010802 */
[----:B------:R2:W-:Y:S03]  /*12c00*/  MUFU.EX2 R101, R0 ;  /* 0x0000000000657308 */ /* 0x0005e60000000800 */
[C---:B------:R-:W-:Y:S05]  /*12c10*/  HMMA.16816.F32 R132, R4.reuse, R108, R132 ;  /* 0x0000006c0484723c */ /* 0x040fea0000001884 */
[----:B------:R-:W3:Y:S03]  /*12c20*/  MUFU.EX2 R103, R2 ;  /* 0x0000000200677308 */ /* 0x000ee60000000800 */
        /* <DEDUP_REMOVED lines=49> */
[----:B------:R-:W-:Y:S01]  /*12f40*/  FADD.FTZ R4, R223, R4 ;  /* 0x00000004df047221 */ /* 0x000fe20000010000 */
[----:B------:R-:W-:Y:S01]  /*12f50*/  IADD3 R223, R247, -0x2, RZ ;  /* 0xfffffffef7df7810 */ /* 0x000fe20007ffe0ff */
[----:B------:R-:W-:-:S02]  /*12f60*/  FADD.FTZ R5, R243, R5 ;  /* 0x00000005f3057221 */ /* 0x000fc40000010000 */
[----:B------:R-:W-:Y:S02]  /*12f70*/  FADD.FTZ R7, R235, R7 ;  /* 0x00000007eb077221 */ /* 0x000fe40000010000 */
        /* <DEDUP_REMOVED lines=62> */
.L_x_514:
[----:B------:R-:W-:-:S04]  /*13360*/  MOV R3, 0x1 ;  /* 0x0000000100037802 */ /* 0x000fc80000000f00 */
[----:B------:R-:W-:-:S13]  /*13370*/  ISETP.NE.AND P0, PT, R3, c[0x0][0x32c], PT ;  /* 0x0000cb0003007a0c */ /* 0x000fda0003f05270 */
[----:B------:R-:W-:-:S05]  /*13380*/  @P0 IMAD.HI.U32 R3, R0, c[0x0][0x330], RZ ;  /* 0x0000cc0000030a27 */ /* 0x000fca00078e00ff */
[----:B------:R-:W-:Y:S02]  /*13390*/  @P0 SHF.R.U32.HI R0, RZ, c[0x0][0x334], R3 ;  /* 0x0000cd00ff000a19 */ /* 0x000fe40000011603 */
.L_x_515:
[----:B------:R-:W-:-:S05]  /*133a0*/  MOV R3, c[0x0][0x32c] ;  /* 0x0000cb0000037a02 */ /* 0x000fca0000000f00 */
[----:B------:R-:W-:-:S05]  /*133b0*/  IMAD R0, R0, R3, c[0x0][0x32c] ;  /* 0x0000cb0000007624 */ /* 0x000fca00078e0203 */
[----:B------:R-:W-:-:S05]  /*133c0*/  IMNMX R2, R2, R0, PT ;  /* 0x0000000002027217 */ /* 0x000fca0003800200 */
.L_x_513:
        /* <DEDUP_REMOVED lines=31> */
.L_x_537:
        /* <DEDUP_REMOVED lines=22> */
[C---:B------:R-:W-:Y:S01]  /*13720*/  IADD3 R13, R227.reuse, 0x20, RZ ;  /* 0x00000020e30d7810 */ /* 0x040fe20007ffe0ff */
        /* <DEDUP_REMOVED lines=38> */
.L_x_587:
        /* <DEDUP_REMOVED lines=18> */
.L_x_518:
[----:B------:R-:W-:Y:S05]  /*13ab0*/  BSYNC B0 ;  /* 0x0000000000007941 */ /* 0x000fea0003800000 */
.L_x_517:
        /* <DEDUP_REMOVED lines=203> */
[----:B------:R-:W1:Y:S04]  /*14770*/  S2R R7, SR_TID.X ;  /* 0x0000000000077919 */ /* 0x000e680000002100 */
[----:B------:R-:W2:Y:S01]  /*14780*/  S2R R229, SR_CTAID.Y ;  /* 0x0000000000e57919 */ /* 0x000ea20000002600 */
[----:B-1----:R-:W-:Y:S04]  /*14790*/  SHF.R.S32.HI R6, RZ, 0x1f, R7 ;  /* 0x0000001fff067819 */ /* 0x002fe80000011407 */
[----:B------:R-:W-:Y:S04]  /*147a0*/  LEA.HI R6, R6, R7, RZ, 0x2 ;  /* 0x0000000706067211 */ /* 0x000fe800078f10ff */
[----:B------:R-:W-:Y:S01]  /*147b0*/  SHF.R.S32.HI R6, RZ, 0x2, R6 ;  /* 0x00000002ff067819 */ /* 0x000fe20000011406 */
[----:B--2---:R-:W-:Y:S01]  /*147c0*/  IMAD R2, R204, 0x30, R2 ;  /* 0x00000030cc027824 */ /* 0x004fe200078e0202 */
[----:B---3--:R-:W-:Y:S04]  /*147d0*/  ISETP.GT.AND P1, PT, R0, 0x2f, PT ;  /* 0x0000002f0000780c */ /* 0x008fe80003f24270 */
[----:B------:R-:W-:Y:S05]  /*147e0*/  IADD3 R2, R2, -0x30, R0 ;  /* 0xffffffd002027810 */ /* 0x000fea0007ffe000 */
[----:B------:R-:W-:Y:S04]  /*147f0*/  @P2 IMAD.HI.U32 R3, R2, c[0x0][0x2bc], RZ ;  /* 0x0000af0002032a27 */ /* 0x000fe800078e00ff */
[----:B------:R-:W-:Y:S01]  /*14800*/  IMAD.MOV.U32 R0, RZ, RZ, R2 ;  /* 0x000000ffff007224 */ /* 0x000fe200078e0002 */
[----:B------:R-:W-:Y:S04]  /*14810*/  @P2 SHF.R.U32.HI R0, RZ, c[0x0][0x2c0], R3 ;  /* 0x0000b000ff002a19 */ /* 0x000fe80000011603 */
[C---:B----4-:R-:W-:Y:S01]  /*14820*/  @!P1 IADD3 R3, P0, R0.reuse, R230, RZ ;  /* 0x000000e600039210 */ /* 0x050fe20007f1e0ff */
[----:B------:R-:W-:Y:S03]  /*14830*/  IMAD.WIDE.U32 R230, R229, c[0x0][0x1e8], RZ ;  /* 0x00007a00e5e67a25 */ /* 0x000fe600078e00ff */
        /* <DEDUP_REMOVED lines=8> */
[----:B------:R2:W3:Y:S03]  /*148c0*/  @!P1 LDG.E R224, [R4.64] ;  /* 0x0000000c04e09981 */ /* 0x0004e6000c1e1900 */
[----:B------:R-:W-:Y:S04]  /*148d0*/  IMAD R0, R0, c[0x0][0x1e0], RZ ;  /* 0x0000780000007a24 */ /* 0x000fe800078e02ff */
[----:B------:R-:W-:Y:S04]  /*148e0*/  IMAD R0, R226, c[0x0][0x1e4], R0 ;  /* 0x00007900e2007a24 */ /* 0x000fe800078e0200 */
[----:B------:R-:W-:Y:S01]  /*148f0*/  IMAD.IADD R3, R3, 0x1, R0 ;  /* 0x0000000103037824 */ /* 0x000fe200078e0200 */
[----:B-1----:R-:W-:Y:S05]  /*14900*/  SHF.R.S32.HI R223, RZ, 0x1f, R223 ;  /* 0x0000001fffdf7819 */ /* 0x002fea00000114df */
[----:B------:R-:W-:Y:S04]  /*14910*/  IMAD R223, R223, c[0x0][0x1e8], RZ ;  /* 0x00007a00dfdf7a24 */ /* 0x000fe800078e02ff */
[----:B------:R-:W-:Y:S01]  /*14920*/  IMAD R223, R229, c[0x0][0x1ec], R223 ;  /* 0x00007b00e5df7a24 */ /* 0x000fe200078e02df */
[----:B------:R-:W-:Y:S02]  /*14930*/  IADD3 R229, R227, 0x20, RZ ;  /* 0x00000020e3e57810 */ /* 0x000fe40007ffe0ff */
[----:B--2---:R-:W-:Y:S01]  /*14940*/  IADD3 R5, -R6, 0x30, RZ ;  /* 0x0000003006057810 */ /* 0x004fe20007ffe1ff */
[----:B------:R-:W-:Y:S01]  /*14950*/  IMAD.IADD R223, R231, 0x1, R223 ;  /* 0x00000001e7df7824 */ /* 0x000fe200078e02df */
[----:B------:R-:W-:Y:S02]  /*14960*/  ISETP.GE.AND P4, PT, R229, c[0x0][0x1d4], PT ;  /* 0x00007500e5007a0c */ /* 0x000fe40003f86270 */
[----:B------:R-:W-:Y:S02]  /*14970*/  ISETP.GE.AND P1, PT, R5, 0x1, PT ;  /* 0x000000010500780c */ /* 0x000fe40003f26270 */
[----:B---3--:R-:W-:Y:S01]  /*14980*/  SHF.R.S32.HI R4, RZ, 0x1f, R224 ;  /* 0x0000001fff047819 */ /* 0x008fe200000114e0 */
[----:B------:R-:W-:Y:S04]  /*14990*/  IMAD.WIDE.U32 R2, R224, c[0x0][0x1f0], R2 ;  /* 0x00007c00e0027a25 */ /* 0x000fe800078e0002 */
[----:B------:R-:W-:Y:S01]  /*149a0*/  IMAD R4, R4, c[0x0][0x1f0], RZ ;  /* 0x00007c0004047a24 */ /* 0x000fe200078e02ff */
[----:B------:R-:W-:Y:S03]  /*149b0*/  IADD3 R0, P0, R230, R2, RZ ;  /* 0x00000002e6007210 */ /* 0x000fe60007f1e0ff */
[----:B------:R-:W-:Y:S05]  /*149c0*/  IMAD R4, R224, c[0x0][0x1f4], R4 ;  /* 0x00007d00e0047a24 */ /* 0x000fea00078e0204 */
[----:B------:R-:W-:Y:S01]  /*149d0*/  IADD3.X R3, R223, R3, R4, P0, !PT ;  /* 0x00000003df037210 */ /* 0x000fe200007fe404 */
[----:B------:R-:W-:Y:S01]  /*149e0*/  IMAD.SHL.U32 R223, R227, 0x2, RZ ;  /* 0x00000002e3df7824 */ /* 0x000fe200078e00ff */
[C---:B------:R-:W-:Y:S04]  /*149f0*/  LEA R4, P0, R0.reuse, c[0x0][0x1c8], 0x1 ;  /* 0x0000720000047a11 */ /* 0x040fe800078008ff */
[----:B------:R-:W-:Y:S02]  /*14a00*/  LEA.HI.X R3, R0, c[0x0][0x1cc], R3, 0x1, P0 ;  /* 0x0000730000037a11 */ /* 0x000fe400000f0c03 */
[----:B------:R-:W1:Y:S04]  /*14a10*/  SHFL.IDX PT, R0, R4, RZ, 0x1c1f ;  /* 0x001c1fff04007589 */ /* 0x000e6800000e0000 */
[----:B------:R-:W2:Y:S01]  /*14a20*/  SHFL.IDX PT, R2, R3, RZ, 0x1c1f ;  /* 0x001c1fff03027589 */ /* 0x000ea200000e0000 */
[----:B-1----:R-:W-:Y:S05]  /*14a30*/  @P1 IADD3 R14, P0, R0, R223, RZ ;  /* 0x000000df000e1210 */ /* 0x002fea0007f1e0ff */
[----:B--2---:R-:W-:Y:S01]  /*14a40*/  @P1 IMAD.X R15, R2, 0x1, R205, P0 ;  /* 0x00000001020f1824 */ /* 0x004fe200000e06cd */
[----:B------:R-:W-:Y:S04]  /*14a50*/  @P1 IADD3 R12, P0, R0, R207, RZ ;  /* 0x000000cf000c1210 */ /* 0x000fe80007f1e0ff */
[----:B------:R-:W-:Y:S01]  /*14a60*/  @!PT LDS RZ, [RZ] ;  /* 0x00000000fffff984 */ /* 0x000fe20000000800 */
[----:B------:R1:W-:Y:S01]  /*14a70*/  @P1 LDGSTS.E.BYPASS.LTC128B.128 [R222+0x3c80], [R14.64], !P5 ;  /* 0x03c800000ede1fae */ /* 0x0003e2000e901d4c */
[--C-:B------:R-:W-:Y:S01]  /*14a80*/  @P1 IMAD.X R13, R2, 0x1, R206.reuse, P0 ;  /* 0x00000001020d1824 */ /* 0x100fe200000e06ce */
[-C--:B------:R-:W-:Y:S02]  /*14a90*/  @P1 IADD3 R10, P0, R0, R228.reuse, RZ ;  /* 0x000000e4000a1210 */ /* 0x080fe40007f1e0ff */
        /* <DEDUP_REMOVED lines=17> */
.L_x_520:
[----:B--234-:R-:W2:Y:S01]  /*14bb0*/  LDL R2, [R1+0x20] ;  /* 0x0000200001027983 */ /* 0x01cea20000100800 */
[----:B------:R-:W-:Y:S02]  /*14bc0*/  IMAD.MOV.U32 R0, RZ, RZ, c[0x0][0x2c4] ;  /* 0x0000b100ff007624 */ /* 0x000fe400078e00ff */
[----:B------:R-:W-:Y:S01]  /*14bd0*/  IMAD.MOV.U32 R51, RZ, RZ, c[0x0][0x32c] ;  /* 0x0000cb00ff337624 */ /* 0x000fe200078e00ff */
[----:B------:R-:W3:Y:S02]  /*14be0*/  LDL R36, [R1] ;  /* 0x0000000001247983 */ /* 0x000ee40000100800 */
[----:B------:R-:W-:Y:S02]  /*14bf0*/  ISETP.NE.AND P0, PT, R0, 0x1, PT ;  /* 0x000000010000780c */ /* 0x000fe40003f05270 */
[----:B------:R-:W4:Y:S04]  /*14c00*/  LDL R50, [R1+0x14] ;  /* 0x0000140001327983 */ /* 0x000f280000100800 */
[----:B------:R-:W4:Y:S04]  /*14c10*/  LDL R37, [R1+0x18] ;  /* 0x0000180001257983 */ /* 0x000f280000100800 */
[----:B------:R-:W0:Y:S03]  /*14c20*/  LDGDEPBAR ;  /* 0x00000000000079af */ /* 0x000e260000000000 */
[----:B--2---:R-:W-:Y:S04]  /*14c30*/  @P0 IMAD.HI.U32 R0, R2, c[0x0][0x2c8], RZ ;  /* 0x0000b20002000a27 */ /* 0x004fe800078e00ff */
[----:B-1----:R-:W-:Y:S01]  /*14c40*/  IMAD.MOV.U32 R5, RZ, RZ, R2 ;  /* 0x000000ffff057224 */ /* 0x002fe200078e0002 */
[----:B------:R-:W-:Y:S01]  /*14c50*/  @P0 SHF.R.U32.HI R5, RZ, c[0x0][0x2cc], R0 ;  /* 0x0000b300ff050a19 */ /* 0x000fe20000011600 */
[----:B------:R-:W-:Y:S01]  /*14c60*/  IMAD R0, R204, -0x30, RZ ;  /* 0xffffffd0cc007824 */ /* 0x000fe200078e02ff */
[----:B------:R-:W-:Y:S03]  /*14c70*/  ISETP.GE.AND P0, PT, R51, 0x1, PT ;  /* 0x000000013300780c */ /* 0x000fe60003f06270 */
[----:B------:R-:W1:Y:S01]  /*14c80*/  SHFL.IDX PT, R4, R5, RZ, 0x1c1f ;  /* 0x001c1fff05047589 */ /* 0x000e6200000e0000 */
[----:B---3--:R-:W-:Y:S04]  /*14c90*/  IADD3 R7, -R36, 0x1, R0 ;  /* 0x0000000124077810 */ /* 0x008fe80007ffe100 */
[----:B----4-:R-:W-:Y:S04]  /*14ca0*/  IADD3 R7, -R37, R7, R50 ;  /* 0x0000000725077210 */ /* 0x010fe80007ffe132 */
        /* <DEDUP_REMOVED lines=18> */
.L_x_523:
[----:B------:R-:W-:Y:S04]  /*14dd0*/  MOV R8, c[0x0][0x32c] ;  /* 0x0000cb0000087a02 */ /* 0x000fe80000000f00 */
[----:B------:R-:W-:Y:S11]  /*14de0*/  ISETP.NE.AND P0, PT, R8, 0x1, PT ;  /* 0x000000010800780c */ /* 0x000ff60003f05270 */
[----:B------:R-:W-:Y:S02]  /*14df0*/  @!UPT UIADD3 URZ, URZ, URZ, URZ ;  /* 0x0000003f3f3ff290 */ /* 0x000fe4000fffe03f */
[----:B------:R-:W-:Y:S05]  /*14e00*/  @P0 IMAD.HI.U32 R8, R4, c[0x0][0x330], RZ ;  /* 0x0000cc0004080a27 */ /* 0x000fea00078e00ff */
[----:B------:R-:W-:Y:S02]  /*14e10*/  @P0 SHF.R.U32.HI R4, RZ, c[0x0][0x334], R8 ;  /* 0x0000cd00ff040a19 */ /* 0x000fe40000011608 */
.L_x_524:
[----:B------:R-:W-:Y:S05]  /*14e20*/  BSYNC B0 ;  /* 0x0000000000007941 */ /* 0x000fea0003800000 */
.L_x_522:
[----:B------:R-:W-:Y:S04]  /*14e30*/  IMAD.IADD R8, R0, 0x1, -R36 ;  /* 0x0000000100087824 */ /* 0x000fe800078e0a24 */
[----:B------:R-:W-:Y:S05]  /*14e40*/  IMAD R4, R4, c[0x0][0x32c], R8 ;  /* 0x0000cb0004047a24 */ /* 0x000fea00078e0208 */
[----:B------:R-:W-:Y:S02]  /*14e50*/  IADD3 R8, R4, c[0x0][0x32c], RZ ;  /* 0x0000cb0004087a10 */ /* 0x000fe40007ffe0ff */
[----:B------:R-:W-:Y:S02]  /*14e60*/  IMNMX R2, R2, R4, !PT ;  /* 0x0000000402027217 */ /* 0x000fe40007800200 */
[----:B------:R-:W-:Y:S02]  /*14e70*/  IMNMX R3, R3, R8, PT ;  /* 0x0000000803037217 */ /* 0x000fe40003800200 */
.L_x_521:
        /* <DEDUP_REMOVED lines=73> */
.L_x_527:
[----:B------:R-:W-:Y:S04]  /*15310*/  MOV R14, c[0x0][0x32c] ;  /* 0x0000cb00000e7a02 */ /* 0x000fe80000000f00 */
[----:B------:R-:W-:Y:S11]  /*15320*/  ISETP.NE.AND P0, PT, R14, 0x1, PT ;  /* 0x000000010e00780c */ /* 0x000ff60003f05270 */
[----:B------:R-:W-:Y:S02]  /*15330*/  @!UPT UIADD3 URZ, URZ, URZ, URZ ;  /* 0x0000003f3f3ff290 */ /* 0x000fe4000fffe03f */
[----:B------:R-:W-:Y:S05]  /*15340*/  @P0 IMAD.HI.U32 R14, R4, c[0x0][0x330], RZ ;  /* 0x0000cc00040e0a27 */ /* 0x000fea00078e00ff */
[----:B------:R-:W-:Y:S02]  /*15350*/  @P0 SHF.R.U32.HI R4, RZ, c[0x0][0x334], R14 ;  /* 0x0000cd00ff040a19 */ /* 0x000fe4000001160e */
.L_x_528:
[----:B------:R-:W-:Y:S05]  /*15360*/  BSYNC B0 ;  /* 0x0000000000007941 */ /* 0x000fea0003800000 */
.L_x_526:
[----:B------:R-:W-:Y:S04]  /*15370*/  IMAD.IADD R14, R0, 0x1, -R36 ;  /* 0x00000001000e7824 */ /* 0x000fe800078e0a24 */
[----:B------:R-:W-:Y:S05]  /*15380*/  IMAD R4, R4, c[0x0][0x32c], R14 ;  /* 0x0000cb0004047a24 */ /* 0x000fea00078e020e */
[----:B------:R-:W-:Y:S02]  /*15390*/  IADD3 R14, R4, c[0x0][0x32c], RZ ;  /* 0x0000cb00040e7a10 */ /* 0x000fe40007ffe0ff */
[----:B------:R-:W-:Y:S02]  /*153a0*/  IMNMX R2, R2, R4, !PT ;  /* 0x0000000402027217 */ /* 0x000fe40007800200 */
[----:B------:R-:W-:Y:S02]  /*153b0*/  IMNMX R3, R3, R14, PT ;  /* 0x0000000e03037217 */ /* 0x000fe40003800200 */
.L_x_525:
        /* <DEDUP_REMOVED lines=61> */
.L_x_531:
[----:B------:R-:W-:Y:S04]  /*15790*/  MOV R14, c[0x0][0x32c] ;  /* 0x0000cb00000e7a02 */ /* 0x000fe80000000f00 */
[----:B------:R-:W-:Y:S11]  /*157a0*/  ISETP.NE.AND P0, PT, R14, 0x1, PT ;  /* 0x000000010e00780c */ /* 0x000ff60003f05270 */
[----:B------:R-:W-:Y:S02]  /*157b0*/  @!UPT UIADD3 URZ, URZ, URZ, URZ ;  /* 0x0000003f3f3ff290 */ /* 0x000fe4000fffe03f */
[----:B------:R-:W-:Y:S05]  /*157c0*/  @P0 IMAD.HI.U32 R14, R4, c[0x0][0x330], RZ ;  /* 0x0000cc00040e0a27 */ /* 0x000fea00078e00ff */
[----:B------:R-:W-:Y:S02]  /*157d0*/  @P0 SHF.R.U32.HI R4, RZ, c[0x0][0x334], R14 ;  /* 0x0000cd00ff040a19 */ /* 0x000fe4000001160e */
.L_x_532:
[----:B------:R-:W-:Y:S05]  /*157e0*/  BSYNC B0 ;  /* 0x0000000000007941 */ /* 0x000fea0003800000 */
.L_x_530:
[----:B------:R-:W-:Y:S04]  /*157f0*/  IMAD.IADD R14, R0, 0x1, -R36 ;  /* 0x00000001000e7824 */ /* 0x000fe800078e0a24 */
[----:B------:R-:W-:Y:S05]  /*15800*/  IMAD R4, R4, c[0x0][0x32c], R14 ;  /* 0x0000cb0004047a24 */ /* 0x000fea00078e020e */
[----:B------:R-:W-:Y:S02]  /*15810*/  IADD3 R14, R4, c[0x0][0x32c], RZ ;  /* 0x0000cb00040e7a10 */ /* 0x000fe40007ffe0ff */
[----:B------:R-:W-:Y:S02]  /*15820*/  IMNMX R2, R2, R4, !PT ;  /* 0x0000000402027217 */ /* 0x000fe40007800200 */
[----:B------:R-:W-:Y:S02]  /*15830*/  IMNMX R3, R3, R14, PT ;  /* 0x0000000e03037217 */ /* 0x000fe40003800200 */
.L_x_529:
        /* <DEDUP_REMOVED lines=61> */
.L_x_535:
[----:B------:R-:W-:Y:S04]  /*15c10*/  MOV R5, c[0x0][0x32c] ;  /* 0x0000cb0000057a02 */ /* 0x000fe80000000f00 */
[----:B------:R-:W-:Y:S11]  /*15c20*/  ISETP.NE.AND P0, PT, R5, 0x1, PT ;  /* 0x000000010500780c */ /* 0x000ff60003f05270 */
[----:B------:R-:W-:Y:S02]  /*15c30*/  @!UPT UIADD3 URZ, URZ, URZ, URZ ;  /* 0x0000003f3f3ff290 */ /* 0x000fe4000fffe03f */
[----:B------:R-:W-:Y:S05]  /*15c40*/  @P0 IMAD.HI.U32 R5, R4, c[0x0][0x330], RZ ;  /* 0x0000cc0004050a27 */ /* 0x000fea00078e00ff */
[----:B------:R-:W-:Y:S02]  /*15c50*/  @P0 SHF.R.U32.HI R4, RZ, c[0x0][0x334], R5 ;  /* 0x0000cd00ff040a19 */ /* 0x000fe40000011605 */
.L_x_536:
[----:B------:R-:W-:Y:S05]  /*15c60*/  BSYNC B0 ;  /* 0x0000000000007941 */ /* 0x000fea0003800000 */
.L_x_534:
[----:B------:R-:W-:Y:S04]  /*15c70*/  IMAD.IADD R0, R0, 0x1, -R36 ;  /* 0x0000000100007824 */ /* 0x000fe800078e0a24 */
[----:B------:R-:W-:Y:S05]  /*15c80*/  IMAD R4, R4, c[0x0][0x32c], R0 ;  /* 0x0000cb0004047a24 */ /* 0x000fea00078e0200 */
[----:B------:R-:W-:Y:S02]  /*15c90*/  IADD3 R0, R4, c[0x0][0x32c], RZ ;  /* 0x0000cb0004007a10 */ /* 0x000fe40007ffe0ff */
[----:B------:R-:W-:Y:S02]  /*15ca0*/  IMNMX R2, R2, R4, !PT ;  /* 0x0000000402027217 */ /* 0x000fe40007800200 */
[----:B------:R-:W-:Y:S02]  /*15cb0*/  IMNMX R3, R3, R0, PT ;  /* 0x0000000003037217 */ /* 0x000fe40003800200 */
.L_x_533:
        /* <DEDUP_REMOVED lines=374> */
[--C-:B---3--:R-:W-:Y:S02]  /*17420*/  FFMA.FTZ R2, R195, c[0x0][0x2d0], -R110.reuse ;  /* 0x0000b400c3027a23 */ /* 0x108fe4000001086e */
[----:B------:R-:W2:Y:S01]  /*17430*/  LDL R195, [R1+0x28] ;  /* 0x0000280001c37983 */ /* 0x000ea20000100800 */
[----:B------:R-:W-:Y:S01]  /*17440*/  FFMA.FTZ R110, R196, c[0x0][0x2d0], -R110 ;  /* 0x0000b400c46e7a23 */ /* 0x000fe2000001086e */
[----:B------:R3:W-:Y:S02]  /*17450*/  MUFU.EX2 R190, R2 ;  /* 0x0000000200be7308 */ /* 0x0007e40000000800 */
[----:B------:R-:W5:Y:S01]  /*17460*/  LDL.LU R196, [R1+0x10] ;  /* 0x0000100001c47983 */ /* 0x000f620000300800 */
[C---:B------:R-:W-:Y:S07]  /*17470*/  HMMA.16816.F32 R64, R112.reuse, R118, R64 ;  /* 0x000000767040723c */ /* 0x040fee0000001840 */
[----:B------:R-:W4:Y:S01]  /*17480*/  MUFU.EX2 R189, R110 ;  /* 0x0000006e00bd7308 */ /* 0x000f220000000800 */
[-C--:B-1----:R-:W-:Y:S08]  /*17490*/  HMMA.16816.F32 R68, R112, R124.reuse, R68 ;  /* 0x0000007c7044723c */ /* 0x082ff00000001844 */
[C---:B------:R-:W-:Y:S01]  /*174a0*/  HMMA.16816.F32 R72, R120.reuse, R124, R72 ;  /* 0x0000007c7848723c */ /* 0x040fe20000001848 */
[--C-:B---3--:R-:W-:Y:S02]  /*174b0*/  FFMA.FTZ R2, R192, c[0x0][0x2d0], -R111.reuse ;  /* 0x0000b400c0027a23 */ /* 0x108fe4000001086f */
[----:B------:R-:W3:Y:S05]  /*174c0*/  LDL.LU R192, [R1+0xc] ;  /* 0x00000c0001c07983 */ /* 0x000eea0000300800 */
[-C--:B------:R-:W-:Y:S01]  /*174d0*/  HMMA.16816.F32 R76, R120, R126.reuse, R76 ;  /* 0x0000007e784c723c */ /* 0x080fe2000000184c */
[----:B------:R1:W-:Y:S03]  /*174e0*/  MUFU.EX2 R186, R2 ;  /* 0x0000000200ba7308 */ /* 0x0003e60000000800 */
[----:B------:R-:W-:Y:S02]  /*174f0*/  FFMA.FTZ R111, R193, c[0x0][0x2d0], -R111 ;  /* 0x0000b400c16f7a23 */ /* 0x000fe4000001086f */
[----:B------:R-:W5:Y:S01]  /*17500*/  LDL.LU R193, [R1+0x4] ;  /* 0x0000040001c17983 */ /* 0x000f620000300800 */
[----:B----4-:R-:W-:Y:S01]  /*17510*/  F2FP.PACK_AB R110, R189, R190 ;  /* 0x000000bebd6e723e */ /* 0x010fe200000000ff */
[C---:B------:R-:W-:Y:S03]  /*17520*/  HMMA.16816.F32 R80, R112.reuse, R126, R80 ;  /* 0x0000007e7050723c */ /* 0x040fe60000001850 */
[----:B------:R-:W4:Y:S05]  /*17530*/  MUFU.EX2 R185, R111 ;  /* 0x0000006f00b97308 */ /* 0x000f2a0000000800 */
[-C--:B------:R-:W-:Y:S08]  /*17540*/  HMMA.16816.F32 R84, R112, R128.reuse, R84 ;  /* 0x000000807054723c */ /* 0x080ff00000001854 */
[C---:B------:R-:W-:Y:S01]  /*17550*/  HMMA.16816.F32 R88, R120.reuse, R128, R88 ;  /* 0x000000807858723c */ /* 0x040fe20000001858 */
[--C-:B-1----:R-:W-:Y:S02]  /*17560*/  FFMA.FTZ R2, R187, c[0x0][0x2d0], -R164.reuse ;  /* 0x0000b400bb027a23 */ /* 0x102fe400000108a4 */
[----:B------:R-:W5:Y:S02]  /*17570*/  LDL.LU R187, [R1+0x8] ;  /* 0x0000080001bb7983 */ /* 0x000f640000300800 */
[----:B------:R1:W-:Y:S03]  /*17580*/  MUFU.EX2 R184, R2 ;  /* 0x0000000200b87308 */ /* 0x0003e60000000800 */
[-C--:B------:R-:W-:Y:S01]  /*17590*/  HMMA.16816.F32 R92, R120, R130.reuse, R92 ;  /* 0x00000082785c723c */ /* 0x080fe2000000185c */
[----:B----4-:R-:W-:Y:S07]  /*175a0*/  F2FP.PACK_AB R111, R185, R186 ;  /* 0x000000bab96f723e */ /* 0x010fee00000000ff */
[----:B------:R-:W-:Y:S01]  /*175b0*/  HMMA.16816.F32 R96, R112, R130, R96 ;  /* 0x000000827060723c */ /* 0x000fe20000001860 */
[--C-:B-1----:R-:W-:Y:S04]  /*175c0*/  FFMA.FTZ R2, R191, c[0x0][0x2d0], -R164.reuse ;  /* 0x0000b400bf027a23 */ /* 0x102fe800000108a4 */
[----:B------:R1:W4:Y:S02]  /*175d0*/  MUFU.EX2 R179, R2 ;  /* 0x0000000200b37308 */ /* 0x0003240000000800 */
[--C-:B-1----:R-:W-:Y:S01]  /*175e0*/  FFMA.FTZ R2, R194, c[0x0][0x2d0], -R164.reuse ;  /* 0x0000b400c2027a23 */ /* 0x102fe200000108a4 */
[----:B----4-:R-:W-:Y:S01]  /*175f0*/  F2FP.PACK_AB R160, R179, R184 ;  /* 0x000000b8b3a0723e */ /* 0x010fe200000000ff */
[----:B------:R-:W-:Y:S06]  /*17600*/  FFMA.FTZ R164, R188, c[0x0][0x2d0], -R164 ;  /* 0x0000b400bca47a23 */ /* 0x000fec00000108a4 */
[----:B------:R1:W-:Y:S10]  /*17610*/  MUFU.EX2 R181, R2 ;  /* 0x0000000200b57308 */ /* 0x0003f40000000800 */
[----:B------:R-:W4:Y:S01]  /*17620*/  MUFU.EX2 R178, R164 ;  /* 0x000000a400b27308 */ /* 0x000f220000000800 */
[--C-:B-1----:R-:W-:Y:S09]  /*17630*/  FFMA.FTZ R2, R180, c[0x0][0x2d0], -R165.reuse ;  /* 0x0000b400b4027a23 */ /* 0x102ff200000108a5 */
[----:B------:R1:W-:Y:S01]  /*17640*/  MUFU.EX2 R173, R2 ;  /* 0x0000000200ad7308 */ /* 0x0003e20000000800 */
[----:B----4-:R-:W-:Y:S01]  /*17650*/  F2FP.PACK_AB R162, R178, R181 ;  /* 0x000000b5b2a2723e */ /* 0x010fe200000000ff */
[--C-:B-1----:R-:W-:Y:S08]  /*17660*/  FFMA.FTZ R2, R182, c[0x0][0x2d0], -R165.reuse ;  /* 0x0000b400b6027a23 */ /* 0x102ff000000108a5 */
[----:B------:R1:W4:Y:S02]  /*17670*/  MUFU.EX2 R172, R2 ;  /* 0x0000000200ac7308 */ /* 0x0003240000000800 */
[--C-:B-1----:R-:W-:Y:S01]  /*17680*/  FFMA.FTZ R2, R183, c[0x0][0x2d0], -R165.reuse ;  /* 0x0000b400b7027a23 */ /* 0x102fe200000108a5 */
[----:B----4-:R-:W-:Y:S01]  /*17690*/  F2FP.PACK_AB R161, R172, R173 ;  /* 0x000000adaca1723e */ /* 0x010fe200000000ff */
        /* <DEDUP_REMOVED lines=15> */
[-C--:B------:R-:W-:Y:S01]  /*17790*/  HMMA.16816.F32 R144, R108, R156.reuse, R36 ;  /* 0x0000009c6c90723c */ /* 0x080fe20000001824 */
[----:B--2---:R-:W-:Y:S07]  /*177a0*/  ISETP.GT.AND P0, PT, R204, R195, PT ;  /* 0x000000c3cc00720c */ /* 0x004fee0003f04270 */
[C---:B------:R-:W-:Y:S08]  /*177b0*/  HMMA.16816.F32 R148, R160.reuse, R156, R40 ;  /* 0x0000009ca094723c */ /* 0x040ff00000001828 */
[-C--:B------:R-:W-:Y:S08]  /*177c0*/  HMMA.16816.F32 R152, R160, R158.reuse, R44 ;  /* 0x0000009ea098723c */ /* 0x080ff0000000182c */
[C---:B------:R-:W-:Y:S08]  /*177d0*/  HMMA.16816.F32 R156, R108.reuse, R158, R48 ;  /* 0x0000009e6c9c723c */ /* 0x040ff00000001830 */
[-C--:B-1----:R-:W-:Y:S01]  /*177e0*/  HMMA.16816.F32 R52, R108, R164.reuse, R52 ;  /* 0x000000a46c34723c */ /* 0x082fe20000001834 */
[----:B---3--:R-:W-:Y:S04]  /*177f0*/  FFMA.FTZ R3, R3, R192, R241 ;  /* 0x000000c003037223 */ /* 0x008fe800000100f1 */
[----:B------:R-:W-:Y:S02]  /*17800*/  FADD.FTZ R3, R242, R3 ;  /* 0x00000003f2037221 */ /* 0x000fe40000010000 */
[----:B-----5:R-:W-:Y:S01]  /*17810*/  FFMA.FTZ R100, R100, R193, R245 ;  /* 0x000000c164647223 */ /* 0x020fe200000100f5 */
        /* <DEDUP_REMOVED lines=10> */
[----:B------:R-:W-:Y:S02]  /*178c0*/  FFMA.FTZ R101, R101, R187, R249 ;  /* 0x000000bb65657223 */ /* 0x000fe400000100f9 */
[----:B------:R-:W-:Y:S01]  /*178d0*/  FADD.FTZ R8, R223, R0 ;  /* 0x00000000df087221 */ /* 0x000fe20000010000 */
[----:B------:R-:W-:Y:S01]  /*178e0*/  IADD3 R223, R204, -0x1, RZ ;  /* 0xffffffffccdf7810 */ /* 0x000fe20007ffe0ff */
[----:B------:R-:W-:Y:S02]  /*178f0*/  FADD.FTZ R2, R250, R101 ;  /* 0x00000065fa027221 */ /* 0x000fe40000010000 */
[-C--:B------:R-:W-:Y:S01]  /*17900*/  HMMA.16816.F32 R68, R108, R168.reuse, R68 ;  /* 0x000000a86c44723c */ /* 0x080fe20000001844 */
[----:B------:R-:W-:Y:S03]  /*17910*/  FADD.FTZ R3, R240, R3 ;  /* 0x00000003f0037221 */ /* 0x000fe60000010000 */
[----:B------:R-:W-:Y:S01]  /*17920*/  FADD.FTZ R2, R251, R2 ;  /* 0x00000002fb027221 */ /* 0x000fe20000010000 */
[----:B------:R-:W-:Y:S01]  /*17930*/  MOV R204, R223 ;  /* 0x000000df00cc7202 */ /* 0x000fe20000000f00 */
[----:B------:R-:W-:Y:S01]  /*17940*/  FADD.FTZ R3, R177, R3 ;  /* 0x00000003b1037221 */ /* 0x000fe20000010000 */
[----:B------:R-:W-:Y:S01]  /*17950*/  MOV R101, R106 ;  /* 0x0000006a00657202 */ /* 0x000fe20000000f00 */
        /* <DEDUP_REMOVED lines=48> */
.L_x_516:
[----:B-1----:R-:W2:Y:S04]  /*17c60*/  LDL R3, [R1+0x18] ;  /* 0x0000180001037983 */ /* 0x002ea80000100800 */
[----:B------:R-:W3:Y:S01]  /*17c70*/  LDL R2, [R1+0x14] ;  /* 0x0000140001027983 */ /* 0x000ee20000100800 */
[----:B------:R-:W-:-:S02]  /*17c80*/  IMAD.MOV.U32 R0, RZ, RZ, c[0x0][0x2c4] ;  /* 0x0000b100ff007624 */ /* 0x000fc400078e00ff */
[----:B------:R-:W-:-:S03]  /*17c90*/  IMAD.MOV.U32 R4, RZ, RZ, c[0x0][0x32c] ;  /* 0x0000cb00ff047624 */ /* 0x000fc600078e00ff */
[----:B------:R-:W-:Y:S02]  /*17ca0*/  ISETP.NE.AND P1, PT, R0, 0x1, PT ;  /* 0x000000010000780c */ /* 0x000fe40003f25270 */
[----:B------:R-:W1:Y:S01]  /*17cb0*/  S2R R0, SR_CTAID.X ;  /* 0x0000000000007919 */ /* 0x000e620000002500 */
[----:B------:R-:W-:Y:S02]  /*17cc0*/  ISETP.GE.AND P0, PT, R4, 0x1, PT ;  /* 0x000000010400780c */ /* 0x000fe40003f06270 */
[----:B-1----:R-:W-:Y:S01]  /*17cd0*/  LEA R0, R0, 0x7f, 0x7 ;  /* 0x0000007f00007811 */ /* 0x002fe200078e38ff */
[----:B--2---:R-:W-:-:S07]  /*17ce0*/  IMAD.MOV.U32 R5, RZ, RZ, R3 ;  /* 0x000000ffff057224 */ /* 0x004fce00078e0003 */
[----:B------:R-:W-:Y:S01]  /*17cf0*/  @P1 IMAD.HI.U32 R3, R0, c[0x0][0x2c8], RZ ;  /* 0x0000b20000031a27 */ /* 0x000fe200078e00ff */
[----:B---3--:R-:W-:-:S04]  /*17d00*/  IADD3 R2, R2, 0x1, -R5 ;  /* 0x0000000102027810 */ /* 0x008fc80007ffe805 */
        /* <DEDUP_REMOVED lines=13> */
.L_x_539:
[----:B------:R-:W-:-:S04]  /*17de0*/  MOV R3, 0x1 ;  /* 0x0000000100037802 */ /* 0x000fc80000000f00 */
[----:B------:R-:W-:-:S13]  /*17df0*/  ISETP.NE.AND P0, PT, R3, c[0x0][0x32c], PT ;  /* 0x0000cb0003007a0c */ /* 0x000fda0003f05270 */
[----:B------:R-:W-:-:S05]  /*17e00*/  @P0 IMAD.HI.U32 R3, R0, c[0x0][0x330], RZ ;  /* 0x0000cc0000030a27 */ /* 0x000fca00078e00ff */
[----:B------:R-:W-:-:S05]  /*17e10*/  @P0 SHF.R.U32.HI R0, RZ, c[0x0][0x334], R3 ;  /* 0x0000cd00ff000a19 */ /* 0x000fca0000011603 */
.L_x_540:
[----:B------:R-:W-:-:S05]  /*17e20*/  IMAD R0, R0, c[0x0][0x32c], RZ ;  /* 0x0000cb0000007a24 */ /* 0x000fca00078e02ff */
[----:B------:R-:W-:-:S03]  /*17e30*/  IMNMX R2, R2, R0, !PT ;  /* 0x0000000002027217 */ /* 0x000fc60007800200 */
.L_x_538:
[----:B------:R-:W2:Y:S01]  /*17e40*/  LDL R0, [R1+0x1c] ;  /* 0x00001c0001007983 */ /* 0x000ea20000100800 */
[----:B------:R-:W-:-:S05]  /*17e50*/  IADD3 R2, R2, 0x2f, RZ ;  /* 0x0000002f02027810 */ /* 0x000fca0007ffe0ff */
[----:B------:R-:W-:-:S05]  /*17e60*/  IMAD.HI R2, R2, 0x2aaaaaab, RZ ;  /* 0x2aaaaaab02027827 */ /* 0x000fca00078e02ff */
[----:B------:R-:W-:-:S04]  /*17e70*/  SHF.R.U32.HI R252, RZ, 0x1f, R2 ;  /* 0x0000001ffffc7819 */ /* 0x000fc80000011602 */
[----:B------:R-:W-:-:S04]  /*17e80*/  LEA.HI.SX32 R252, R2, R252, 0x1d ;  /* 0x000000fc02fc7211 */ /* 0x000fc800078feaff */
[----:B--2---:R-:W-:-:S04]  /*17e90*/  IMNMX R252, R0, R252, !PT ;  /* 0x000000fc00fc7217 */ /* 0x004fc80007800200 */
[----:B------:R-:W-:-:S13]  /*17ea0*/  ISETP.GE.AND P0, PT, R223, R252, PT ;  /* 0x000000fcdf00720c */ /* 0x000fda0003f06270 */
[----:B------:R-:W-:Y:S05]  /*17eb0*/  @!P0 BRA `(.L_x_541) ;  /* 0x0000335000008947 */ /* 0x000fea0003800000 */
[----:B------:R-:W2:Y:S01]  /*17ec0*/  LDL R7, [R1+0x44] ;  /* 0x0000440001077983 */ /* 0x000ea20000100800 */
[----:B------:R-:W-:-:S03]  /*17ed0*/  SHF.R.S32.HI R0, RZ, 0x1f, R227 ;  /* 0x0000001fff007819 */ /* 0x000fc600000114e3 */
        /* <DEDUP_REMOVED lines=17> */
.L_x_546:
        /* <DEDUP_REMOVED lines=64> */
.L_x_588:
        /* <DEDUP_REMOVED lines=18> */
.L_x_543:
[----:B------:R-:W-:Y:S05]  /*18510*/  BSYNC B0 ;  /* 0x0000000000007941 */ /* 0x000fea0003800000 */
.L_x_542:
        /* <DEDUP_REMOVED lines=202> */
[----:B----4-:R-:W4:Y:S04]  /*191c0*/  LDL R103, [R1+0x38] ;  /* 0x0000380001677983 */ /* 0x010f280000100800 */
        /* <DEDUP_REMOVED lines=11> */
[C---:B-----5:R-:W-:Y:S01]  /*19280*/  @!P1 IADD3 R3, P0, R0.reuse, R206, RZ ;  /* 0x000000ce00039210 */ /* 0x060fe20007f1e0ff */
[----:B------:R-:W-:Y:S03]  /*19290*/  IMAD.WIDE.U32 R206, R225, c[0x0][0x1e8], RZ ;  /* 0x00007a00e1ce7a25 */ /* 0x000fe600078e00ff */
[----:B----4-:R-:W-:Y:S01]  /*192a0*/  @!P1 LEA.HI.X.SX32 R5, R0, R103, 0x1, P0 ;  /* 0x0000006700059211 */ /* 0x010fe200000f0eff */
        /* <DEDUP_REMOVED lines=14> */
[----:B--2---:R-:W-:Y:S03]  /*19390*/  IADD3 R5, -R6, 0x30, RZ ;  /* 0x0000003006057810 */ /* 0x004fe60007ffe1ff */
[----:B------:R-:W-:Y:S01]  /*193a0*/  IMAD.IADD R103, R207, 0x1, R103 ;  /* 0x00000001cf677824 */ /* 0x000fe200078e0267 */
[----:B------:R-:W-:Y:S02]  /*193b0*/  ISETP.GE.AND P1, PT, R5, 0x1, PT ;  /* 0x000000010500780c */ /* 0x000fe40003f26270 */
[----:B---3--:R-:W-:Y:S01]  /*193c0*/  SHF.R.S32.HI R4, RZ, 0x1f, R224 ;  /* 0x0000001fff047819 */ /* 0x008fe200000114e0 */
[----:B------:R-:W-:Y:S04]  /*193d0*/  IMAD.WIDE.U32 R2, R224, c[0x0][0x1f0], R2 ;  /* 0x00007c00e0027a25 */ /* 0x000fe800078e0002 */
[----:B------:R-:W-:Y:S01]  /*193e0*/  IMAD R4, R4, c[0x0][0x1f0], RZ ;  /* 0x00007c0004047a24 */ /* 0x000fe200078e02ff */
[----:B------:R-:W-:Y:S02]  /*193f0*/  IADD3 R0, P0, R206, R2, RZ ;  /* 0x00000002ce007210 */ /* 0x000fe40007f1e0ff */
[----:B------:R-:W-:Y:S01]  /*19400*/  IADD3 R206, R227, 0x20, RZ ;  /* 0x00000020e3ce7810 */ /* 0x000fe20007ffe0ff */
[----:B------:R-:W-:Y:S03]  /*19410*/  IMAD R4, R224, c[0x0][0x1f4], R4 ;  /* 0x00007d00e0047a24 */ /* 0x000fe600078e0204 */
[----:B------:R-:W-:Y:S02]  /*19420*/  ISETP.GE.AND P4, PT, R206, c[0x0][0x1d4], PT ;  /* 0x00007500ce007a0c */ /* 0x000fe40003f86270 */
[----:B------:R-:W-:Y:S01]  /*19430*/  IADD3.X R3, R103, R3, R4, P0, !PT ;  /* 0x0000000367037210 */ /* 0x000fe200007fe404 */
[----:B------:R-:W-:Y:S01]  /*19440*/  IMAD.SHL.U32 R103, R227, 0x2, RZ ;  /* 0x00000002e3677824 */ /* 0x000fe200078e00ff */
[C---:B------:R-:W-:Y:S04]  /*19450*/  LEA R4, P0, R0.reuse, c[0x0][0x1c8], 0x1 ;  /* 0x0000720000047a11 */ /* 0x040fe800078008ff */
[----:B------:R-:W-:Y:S02]  /*19460*/  LEA.HI.X R3, R0, c[0x0][0x1cc], R3, 0x1, P0 ;  /* 0x0000730000037a11 */ /* 0x000fe400000f0c03 */
[----:B------:R-:W1:Y:S04]  /*19470*/  SHFL.IDX PT, R0, R4, RZ, 0x1c1f ;  /* 0x001c1fff04007589 */ /* 0x000e6800000e0000 */
[----:B------:R-:W2:Y:S01]  /*19480*/  SHFL.IDX PT, R2, R3, RZ, 0x1c1f ;  /* 0x001c1fff03027589 */ /* 0x000ea200000e0000 */
[----:B-1----:R-:W-:Y:S05]  /*19490*/  @P1 IADD3 R14, P0, R0, R103, RZ ;  /* 0x00000067000e1210 */ /* 0x002fea0007f1e0ff */
[--C-:B--2---:R-:W-:Y:S01]  /*194a0*/  @P1 IMAD.X R15, R2, 0x1, R205.reuse, P0 ;  /* 0x00000001020f1824 */ /* 0x104fe200000e06cd */
[----:B------:R-:W-:Y:S04]  /*194b0*/  @P1 IADD3 R12, P0, R0, R203, RZ ;  /* 0x000000cb000c1210 */ /* 0x000fe80007f1e0ff */
[----:B------:R-:W-:Y:S01]  /*194c0*/  @!PT LDS RZ, [RZ] ;  /* 0x00000000fffff984 */ /* 0x000fe20000000800 */
[----:B------:R1:W-:Y:S01]  /*194d0*/  @P1 LDGSTS.E.BYPASS.LTC128B.128 [R222+0x3c80], [R14.64], !P5 ;  /* 0x03c800000ede1fae */ /* 0x0003e2000e901d4c */
[----:B------:R-:W-:Y:S01]  /*194e0*/  @P1 IMAD.X R13, R2, 0x1, R204, P0 ;  /* 0x00000001020d1824 */ /* 0x000fe200000e06cc */
        /* <DEDUP_REMOVED lines=18> */
.L_x_545:
[----:B--234-:R-:W-:Y:S01]  /*19610*/  FMNMX.FTZ R0, R162, R106, !PT ;  /* 0x0000006aa2007209 */ /* 0x01cfe20007810000 */
[----:B------:R-:W-:Y:S01]  /*19620*/  LDSM.16.MT88.4 R20, [R209+0x1880] ;  /* 0x00188000d114783b */ /* 0x000fe20000004200 */
[----:B------:R-:W-:Y:S02]  /*19630*/  ISETP.GT.AND P0, PT, R223, R252, PT ;  /* 0x000000fcdf00720c */ /* 0x000fe40003f04270 */
        /* <DEDUP_REMOVED lines=95> */
[----:B------:R-:W-:Y:S01]  /*19c30*/  LDSM.16.MT88.4 R140, [R210+0x2080] ;  /* 0x00208000d28c783b */ /* 0x000fe20000004200 */
[C---:B------:R-:W-:Y:S02]  /*19c40*/  FMUL.FTZ R50, R102.reuse, R158 ;  /* 0x0000009e66327220 */ /* 0x040fe40000410000 */
[C---:B------:R-:W-:Y:S02]  /*19c50*/  FMUL.FTZ R51, R102.reuse, R159 ;  /* 0x0000009f66337220 */ /* 0x040fe40000410000 */
[C---:B------:R-:W-:Y:S02]  /*19c60*/  FMUL.FTZ R54, R102.reuse, R54 ;  /* 0x0000003666367220 */ /* 0x040fe40000410000 */
        /* <DEDUP_REMOVED lines=18> */
[C---:B--2---:R-:W-:Y:S01]  /*19d90*/  FMUL.FTZ R40, R101.reuse, R148 ;  /* 0x0000009465287220 */ /* 0x044fe20000410000 */
[----:B------:R2:W-:Y:S01]  /*19da0*/  MUFU.EX2 R233, R44 ;  /* 0x0000002c00e97308 */ /* 0x0005e20000000800 */
[----:B------:R-:W-:Y:S02]  /*19db0*/  FMUL.FTZ R41, R101, R149 ;  /* 0x0000009565297220 */ /* 0x000fe40000410000 */
[----:B-1----:R-:W-:Y:S02]  /*19dc0*/  FFMA.FTZ R2, R163, c[0x0][0x2d0], -R161 ;  /* 0x0000b400a3027a23 */ /* 0x002fe400000108a1 */
[C---:B------:R-:W-:Y:S02]  /*19dd0*/  FMUL.FTZ R45, R101.reuse, R153 ;  /* 0x00000099652d7220 */ /* 0x040fe40000410000 */
[C---:B------:R-:W-:Y:S02]  /*19de0*/  FMUL.FTZ R56, R101.reuse, R56 ;  /* 0x0000003865387220 */ /* 0x040fe40000410000 */
[C---:B------:R-:W-:Y:S01]  /*19df0*/  FMUL.FTZ R57, R101.reuse, R57 ;  /* 0x0000003965397220 */ /* 0x040fe20000410000 */
[----:B------:R1:W4:Y:S01]  /*19e00*/  MUFU.EX2 R246, R2 ;  /* 0x0000000200f67308 */ /* 0x0003220000000800 */
        /* <DEDUP_REMOVED lines=8> */
[C---:B--2---:R-:W-:Y:S02]  /*19e90*/  FMUL.FTZ R44, R101.reuse, R152 ;  /* 0x00000098652c7220 */ /* 0x044fe40000410000 */
[C---:B------:R-:W-:Y:S02]  /*19ea0*/  FMUL.FTZ R72, R101.reuse, R72 ;  /* 0x0000004865487220 */ /* 0x040fe40000410000 */
[C---:B------:R-:W-:Y:S01]  /*19eb0*/  FMUL.FTZ R73, R101.reuse, R73 ;  /* 0x0000004965497220 */ /* 0x040fe20000410000 */
[----:B------:R2:W-:Y:S01]  /*19ec0*/  MUFU.EX2 R232, R48 ;  /* 0x0000003000e87308 */ /* 0x0005e20000000800 */
[C---:B------:R-:W-:Y:S02]  /*19ed0*/  FMUL.FTZ R76, R101.reuse, R76 ;  /* 0x0000004c654c7220 */ /* 0x040fe40000410000 */
[----:B------:R-:W-:Y:S01]  /*19ee0*/  FMUL.FTZ R77, R101, R77 ;  /* 0x0000004d654d7220 */ /* 0x000fe20000410000 */
[----:B-1----:R-:W1:Y:S01]  /*19ef0*/  SHFL.BFLY PT, R2, R0, 0x1, 0x1f ;  /* 0x0c201f0000027f89 */ /* 0x002e6200000e0000 */
[----:B----4-:R-:W-:Y:S01]  /*19f00*/  F2FP.PACK_AB R113, R247, R246 ;  /* 0x000000f6f771723e */ /* 0x010fe200000000ff */
[C---:B------:R-:W-:Y:S02]  /*19f10*/  FMUL.FTZ R82, R102.reuse, R82 ;  /* 0x0000005266527220 */ /* 0x040fe40000410000 */
[C---:B------:R-:W-:Y:S02]  /*19f20*/  FMUL.FTZ R83, R102.reuse, R83 ;  /* 0x0000005366537220 */ /* 0x040fe40000410000 */
[C---:B------:R-:W-:Y:S02]  /*19f30*/  FMUL.FTZ R86, R102.reuse, R86 ;  /* 0x0000005666567220 */ /* 0x040fe40000410000 */
[----:B------:R-:W-:Y:S02]  /*19f40*/  FMUL.FTZ R87, R102, R87 ;  /* 0x0000005766577220 */ /* 0x000fe40000410000 */
[----:B---3--:R-:W-:Y:S02]  /*19f50*/  FFMA.FTZ R3, R17, c[0x0][0x2d0], -R109 ;  /* 0x0000b40011037a23 */ /* 0x008fe4000001086d */
[----:B------:R-:W-:Y:S02]  /*19f60*/  FMUL.FTZ R17, R103, R125 ;  /* 0x0000007d67117220 */ /* 0x000fe40000410000 */
[----:B------:R3:W4:Y:S01]  /*19f70*/  MUFU.EX2 R249, R3 ;  /* 0x0000000300f97308 */ /* 0x0007220000000800 */
[C---:B------:R-:W-:Y:S02]  /*19f80*/  FMUL.FTZ R88, R101.reuse, R88 ;  /* 0x0000005865587220 */ /* 0x040fe40000410000 */
[C---:B------:R-:W-:Y:S02]  /*19f90*/  FMUL.FTZ R89, R101.reuse, R89 ;  /* 0x0000005965597220 */ /* 0x040fe40000410000 */
[----:B------:R-:W-:Y:S02]  /*19fa0*/  FMUL.FTZ R92, R101, R92 ;  /* 0x0000005c655c7220 */ /* 0x000fe40000410000 */
[----:B--2---:R-:W-:Y:S02]  /*19fb0*/  FMUL.FTZ R48, R103, R156 ;  /* 0x0000009c67307220 */ /* 0x004fe40000410000 */
        /* <DEDUP_REMOVED lines=9> */
[----:B---3--:R-:W-:Y:S01]  /*1a050*/  FFMA.FTZ R3, R16, c[0x0][0x2d0], -R161 ;  /* 0x0000b40010037a23 */ /* 0x008fe200000108a1 */
[----:B----4-:R-:W-:Y:S01]  /*1a060*/  F2FP.PACK_AB R114, R249, R248 ;  /* 0x000000f8f972723e */ /* 0x010fe200000000ff */
        /* <DEDUP_REMOVED lines=72> */
[--C-:B-1----:R-:W-:Y:S02]  /*1a4f0*/  FFMA.FTZ R100, R191, c[0x0][0x2d0], -R110.reuse ;  /* 0x0000b400bf647a23 */ /* 0x102fe4000001086e */
[----:B------:R-:W5:Y:S07]  /*1a500*/  LDL.LU R191, [R1+0x10] ;  /* 0x0000100001bf7983 */ /* 0x000f6e0000300800 */
        /* <DEDUP_REMOVED lines=15> */
[----:B------:R-:W3:Y:S01]  /*1a600*/  LDL.LU R193, [R1+0x4] ;  /* 0x0000040001c17983 */ /* 0x000ee20000300800 */
        /* <DEDUP_REMOVED lines=9> */
[----:B------:R-:W3:Y:S01]  /*1a6a0*/  LDL.LU R194, [R1+0x8] ;  /* 0x0000080001c27983 */ /* 0x000ee20000300800 */
[C---:B------:R-:W-:Y:S01]  /*1a6b0*/  FMUL.FTZ R37, R103.reuse, R145 ;  /* 0x0000009167257220 */ /* 0x040fe20000410000 */
[C---:B------:R-:W-:Y:S05]  /*1a6c0*/  HMMA.16816.F32 R32, R112.reuse, R38, R32 ;  /* 0x000000267020723c */ /* 0x040fea0000001820 */
[----:B------:R1:W1:Y:S02]  /*1a6d0*/  MUFU.EX2 R186, R100 ;  /* 0x0000006400ba7308 */ /* 0x0002640000000800 */
[C---:B------:R-:W-:Y:S02]  /*1a6e0*/  FMUL.FTZ R38, R102.reuse, R146 ;  /* 0x0000009266267220 */ /* 0x040fe40000410000 */
[----:B------:R-:W-:Y:S03]  /*1a6f0*/  FMUL.FTZ R39, R102, R147 ;  /* 0x0000009366277220 */ /* 0x000fe60000410000 */
[----:B--2---:R-:W-:Y:S07]  /*1a700*/  FMUL.FTZ R36, R103, R144 ;  /* 0x0000009067247220 */ /* 0x004fee0000410000 */
[-C--:B------:R-:W-:Y:S03]  /*1a710*/  HMMA.16816.F32 R36, R112, R120.reuse, R36 ;  /* 0x000000787024723c */ /* 0x080fe60000001824 */
[--C-:B-1----:R-:W-:Y:S04]  /*1a720*/  FFMA.FTZ R100, R195, c[0x0][0x2d0], -R109.reuse ;  /* 0x0000b400c3647a23 */ /* 0x102fe8000001086d */
[----:B------:R1:W-:Y:S01]  /*1a730*/  MUFU.EX2 R185, R100 ;  /* 0x0000006400b97308 */ /* 0x0003e20000000800 */
[C---:B------:R-:W-:Y:S08]  /*1a740*/  HMMA.16816.F32 R40, R116.reuse, R120, R40 ;  /* 0x000000787428723c */ /* 0x040ff00000001828 */
[-C--:B------:R-:W-:Y:S08]  /*1a750*/  HMMA.16816.F32 R44, R116, R122.reuse, R44 ;  /* 0x0000007a742c723c */ /* 0x080ff0000000182c */
[C---:B------:R-:W-:Y:S01]  /*1a760*/  HMMA.16816.F32 R48, R112.reuse, R122, R48 ;  /* 0x0000007a7030723c */ /* 0x040fe20000001830 */
[----:B------:R-:W2:Y:S03]  /*1a770*/  LDSM.16.MT88.4 R120, [R209+0x3080] ;  /* 0x00308000d178783b */ /* 0x000ea60000004200 */
        /* <DEDUP_REMOVED lines=9> */
[-C--:B--2---:R-:W-:Y:S08]  /*1a810*/  HMMA.16816.F32 R68, R112, R120.reuse, R68 ;  /* 0x000000787044723c */ /* 0x084ff00000001844 */
[C---:B------:R-:W-:Y:S08]  /*1a820*/  HMMA.16816.F32 R72, R116.reuse, R120, R72 ;  /* 0x000000787448723c */ /* 0x040ff00000001848 */
[-C--:B------:R-:W-:Y:S04]  /*1a830*/  HMMA.16816.F32 R76, R116, R122.reuse, R76 ;  /* 0x0000007a744c723c */ /* 0x080fe8000000184c */
[----:B-1----:R-:W-:Y:S04]  /*1a840*/  FFMA.FTZ R100, R198, c[0x0][0x2d0], -R161 ;  /* 0x0000b400c6647a23 */ /* 0x002fe800000108a1 */
[C---:B------:R-:W-:Y:S01]  /*1a850*/  HMMA.16816.F32 R80, R112.reuse, R122, R80 ;  /* 0x0000007a7050723c */ /* 0x040fe20000001850 */
[----:B------:R-:W1:Y:S01]  /*1a860*/  LDSM.16.MT88.4 R120, [R209+0x1c80] ;  /* 0x001c8000d178783b */ /* 0x000e620000004200 */
[----:B------:R2:W1:Y:S06]  /*1a870*/  MUFU.EX2 R182, R100 ;  /* 0x0000006400b67308 */ /* 0x00046c0000000800 */
[-C--:B----4-:R-:W-:Y:S08]  /*1a880*/  HMMA.16816.F32 R84, R112, R124.reuse, R84 ;  /* 0x0000007c7054723c */ /* 0x090ff00000001854 */
[C---:B------:R-:W-:Y:S08]  /*1a890*/  HMMA.16816.F32 R88, R116.reuse, R124, R88 ;  /* 0x0000007c7458723c */ /* 0x040ff00000001858 */
[-C--:B------:R-:W-:Y:S04]  /*1a8a0*/  HMMA.16816.F32 R92, R116, R126.reuse, R92 ;  /* 0x0000007e745c723c */ /* 0x080fe8000000185c */
[--C-:B--2---:R-:W-:Y:S02]  /*1a8b0*/  FFMA.FTZ R100, R164, c[0x0][0x2d0], -R109.reuse ;  /* 0x0000b400a4647a23 */ /* 0x104fe4000001086d */
[----:B------:R-:W-:Y:S01]  /*1a8c0*/  FFMA.FTZ R109, R165, c[0x0][0x2d0], -R109 ;  /* 0x0000b400a56d7a23 */ /* 0x000fe2000001086d */
[----:B------:R-:W-:Y:S01]  /*1a8d0*/  F2FP.PACK_AB R116, R207, R225 ;  /* 0x000000e1cf74723e */ /* 0x000fe200000000ff */
[----:B------:R-:W-:Y:S01]  /*1a8e0*/  HMMA.16816.F32 R96, R112, R126, R96 ;  /* 0x0000007e7060723c */ /* 0x000fe20000001860 */
[----:B------:R2:W-:Y:S01]  /*1a8f0*/  MUFU.EX2 R181, R100 ;  /* 0x0000006400b57308 */ /* 0x0005e20000000800 */
[----:B------:R-:W4:Y:S02]  /*1a900*/  LDSM.16.MT88.4 R124, [R209+0x2880] ;  /* 0x00288000d17c783b */ /* 0x000f240000004200 */
        /* <DEDUP_REMOVED lines=9> */
[--C-:B--2---:R-:W-:Y:S04]  /*1a9a0*/  FFMA.FTZ R100, R166, c[0x0][0x2d0], -R161.reuse ;  /* 0x0000b400a6647a23 */ /* 0x104fe800000108a1 */
[----:B------:R1:W-:Y:S01]  /*1a9b0*/  MUFU.EX2 R179, R100 ;  /* 0x0000006400b37308 */ /* 0x0003e20000000800 */
[C---:B------:R-:W-:Y:S04]  /*1a9c0*/  HMMA.16816.F32 R8, R116.reuse, R120, R8 ;  /* 0x000000787408723c */ /* 0x040fe80000001808 */
[----:B----4-:R-:W-:Y:S04]  /*1a9d0*/  FFMA.FTZ R109, R169, c[0x0][0x2d0], -R110 ;  /* 0x0000b400a96d7a23 */ /* 0x010fe8000001086e */
[-C--:B------:R-:W-:Y:S01]  /*1a9e0*/  HMMA.16816.F32 R12, R116, R122.reuse, R12 ;  /* 0x0000007a740c723c */ /* 0x080fe2000000180c */
[----:B------:R2:W-:Y:S07]  /*1a9f0*/  MUFU.EX2 R176, R109 ;  /* 0x0000006d00b07308 */ /* 0x0005ee0000000800 */
[C---:B------:R-:W-:Y:S01]  /*1aa00*/  HMMA.16816.F32 R16, R112.reuse, R122, R16 ;  /* 0x0000007a7010723c */ /* 0x040fe20000001810 */
[----:B------:R-:W4:Y:S03]  /*1aa10*/  LDSM.16.MT88.4 R120, [R210+0x2880] ;  /* 0x00288000d278783b */ /* 0x000f260000004200 */
[----:B-1----:R-:W-:Y:S04]  /*1aa20*/  FFMA.FTZ R100, R167, c[0x0][0x2d0], -R161 ;  /* 0x0000b400a7647a23 */ /* 0x002fe800000108a1 */
[-C--:B------:R-:W-:Y:S01]  /*1aa30*/  HMMA.16816.F32 R20, R112, R128.reuse, R20 ;  /* 0x000000807014723c */ /* 0x080fe20000001814 */
[----:B------:R-:W-:Y:S01]  /*1aa40*/  LDSM.16.MT88.4 R164, [R210+0x2c80] ;  /* 0x002c8000d2a4783b */ /* 0x000fe20000004200 */
[----:B------:R1:W1:Y:S02]  /*1aa50*/  MUFU.EX2 R178, R100 ;  /* 0x0000006400b27308 */ /* 0x0002640000000800 */
[----:B-----5:R-:W-:Y:S04]  /*1aa60*/  FFMA.FTZ R0, R0, R191, R236 ;  /* 0x000000bf00007223 */ /* 0x020fe800000100ec */
[C---:B------:R-:W-:Y:S04]  /*1aa70*/  HMMA.16816.F32 R24, R116.reuse, R128, R24 ;  /* 0x000000807418723c */ /* 0x040fe80000001818 */
[----:B--2---:R-:W-:Y:S01]  /*1aa80*/  F2FP.PACK_AB R109, R182, R183 ;  /* 0x000000b7b66d723e */ /* 0x004fe200000000ff */
[----:B------:R-:W-:Y:S03]  /*1aa90*/  FADD.FTZ R0, R237, R0 ;  /* 0x00000000ed007221 */ /* 0x000fe60000010000 */
[-C--:B------:R-:W-:Y:S04]  /*1aaa0*/  HMMA.16816.F32 R28, R116, R130.reuse, R28 ;  /* 0x00000082741c723c */ /* 0x080fe8000000181c */
[----:B------:R-:W-:Y:S04]  /*1aab0*/  FADD.FTZ R0, R238, R0 ;  /* 0x00000000ee007221 */ /* 0x000fe80000010000 */
[C---:B------:R-:W-:Y:S01]  /*1aac0*/  HMMA.16816.F32 R32, R112.reuse, R130, R32 ;  /* 0x000000827020723c */ /* 0x040fe20000001820 */
[----:B------:R-:W2:Y:S03]  /*1aad0*/  LDSM.16.MT88.4 R128, [R209+0x3480] ;  /* 0x00348000d180783b */ /* 0x000ea60000004200 */
[----:B-1----:R-:W-:Y:S01]  /*1aae0*/  FFMA.FTZ R100, R199, c[0x0][0x2d0], -R110 ;  /* 0x0000b400c7647a23 */ /* 0x002fe2000001086e */
[----:B------:R-:W-:Y:S01]  /*1aaf0*/  F2FP.PACK_AB R111, R178, R179 ;  /* 0x000000b3b26f723e */ /* 0x000fe200000000ff */
[----:B------:R-:W-:Y:S02]  /*1ab00*/  FADD.FTZ R0, R239, R0 ;  /* 0x00000000ef007221 */ /* 0x000fe40000010000 */
[-C--:B------:R-:W-:Y:S01]  /*1ab10*/  HMMA.16816.F32 R36, R112, R124.reuse, R36 ;  /* 0x0000007c7024723c */ /* 0x080fe20000001824 */
[----:B------:R1:W5:Y:S03]  /*1ab20*/  MUFU.EX2 R177, R100 ;  /* 0x0000006400b17308 */ /* 0x0003660000000800 */
[----:B---3--:R-:W-:Y:S04]  /*1ab30*/  FFMA.FTZ R101, R101, R192, R240 ;  /* 0x000000c065657223 */ /* 0x008fe800000100f0 */
[C---:B------:R-:W-:Y:S08]  /*1ab40*/  HMMA.16816.F32 R40, R116.reuse, R124, R40 ;  /* 0x0000007c7428723c */ /* 0x040ff00000001828 */
[-C--:B------:R-:W-:Y:S08]  /*1ab50*/  HMMA.16816.F32 R44, R116, R126.reuse, R44 ;  /* 0x0000007e742c723c */ /* 0x080ff0000000182c */
[C---:B------:R-:W-:Y:S01]  /*1ab60*/  HMMA.16816.F32 R48, R112.reuse, R126, R48 ;  /* 0x0000007e7030723c */ /* 0x040fe20000001830 */
[----:B------:R-:W3:Y:S03]  /*1ab70*/  LDSM.16.MT88.4 R124, [R210+0x3480] ;  /* 0x00348000d27c783b */ /* 0x000ee60000004200 */
[--C-:B-1----:R-:W-:Y:S01]  /*1ab80*/  FFMA.FTZ R100, R171, c[0x0][0x2d0], -R3.reuse ;  /* 0x0000b400ab647a23 */ /* 0x102fe20000010803 */
[----:B-----5:R-:W-:Y:S03]  /*1ab90*/  F2FP.PACK_AB R160, R176, R177 ;  /* 0x000000b1b0a0723e */ /* 0x020fe600000000ff */
[-C--:B----4-:R-:W-:Y:S01]  /*1aba0*/  HMMA.16816.F32 R52, R112, R120.reuse, R52 ;  /* 0x000000787034723c */ /* 0x090fe20000001834 */
[----:B------:R1:W-:Y:S03]  /*1abb0*/  MUFU.EX2 R175, R100 ;  /* 0x0000006400af7308 */ /* 0x0003e60000000800 */
[----:B------:R-:W-:Y:S04]  /*1abc0*/  FFMA.FTZ R102, R102, R193, R246 ;  /* 0x000000c166667223 */ /* 0x000fe800000100f6 */
[C---:B------:R-:W-:Y:S08]  /*1abd0*/  HMMA.16816.F32 R56, R116.reuse, R120, R56 ;  /* 0x000000787438723c */ /* 0x040ff00000001838 */
[-C--:B------:R-:W-:Y:S08]  /*1abe0*/  HMMA.16816.F32 R60, R116, R122.reuse, R60 ;  /* 0x0000007a743c723c */ /* 0x080ff0000000183c */
[C---:B------:R-:W-:Y:S04]  /*1abf0*/  HMMA.16816.F32 R64, R112.reuse, R122, R64 ;  /* 0x0000007a7040723c */ /* 0x040fe80000001840 */
[--C-:B-1----:R-:W-:Y:S02]  /*1ac00*/  FFMA.FTZ R100, R200, c[0x0][0x2d0], -R3.reuse ;  /* 0x0000b400c8647a23 */ /* 0x102fe40000010803 */
[----:B------:R-:W-:Y:S01]  /*1ac10*/  FFMA.FTZ R3, R108, c[0x0][0x2d0], -R3 ;  /* 0x0000b4006c037a23 */ /* 0x000fe20000010803 */
[----:B------:R-:W-:Y:S01]  /*1ac20*/  F2FP.PACK_AB R108, R184, R185 ;  /* 0x000000b9b86c723e */ /* 0x000fe200000000ff */
[-C--:B--2---:R-:W-:Y:S01]  /*1ac30*/  HMMA.16816.F32 R68, R112, R128.reuse, R68 ;  /* 0x000000807044723c */ /* 0x084fe20000001844 */
[----:B------:R1:W2:Y:S03]  /*1ac40*/  MUFU.EX2 R174, R100 ;  /* 0x0000006400ae7308 */ /* 0x0002a60000000800 */
[----:B------:R-:W-:Y:S04]  /*1ac50*/  FFMA.FTZ R103, R103, R194, R250 ;  /* 0x000000c267677223 */ /* 0x000fe800000100fa */
[C---:B------:R-:W-:Y:S08]  /*1ac60*/  HMMA.16816.F32 R72, R116.reuse, R128, R72 ;  /* 0x000000807448723c */ /* 0x040ff00000001848 */
[-C--:B------:R-:W-:Y:S08]  /*1ac70*/  HMMA.16816.F32 R76, R116, R130.reuse, R76 ;  /* 0x00000082744c723c */ /* 0x080ff0000000184c */
[C---:B------:R-:W-:Y:S04]  /*1ac80*/  HMMA.16816.F32 R80, R112.reuse, R130, R80 ;  /* 0x000000827050723c */ /* 0x040fe80000001850 */
[--C-:B-1----:R-:W-:Y:S01]  /*1ac90*/  FFMA.FTZ R100, R168, c[0x0][0x2d0], -R110.reuse ;  /* 0x0000b400a8647a23 */ /* 0x102fe2000001086e */
[----:B--2---:R-:W-:Y:S03]  /*1aca0*/  F2FP.PACK_AB R161, R174, R175 ;  /* 0x000000afaea1723e */ /* 0x004fe600000000ff */
[-C--:B---3--:R-:W-:Y:S01]  /*1acb0*/  HMMA.16816.F32 R84, R112, R124.reuse, R84 ;  /* 0x0000007c7054723c */ /* 0x088fe20000001854 */
[----:B------:R1:W-:Y:S07]  /*1acc0*/  MUFU.EX2 R173, R100 ;  /* 0x0000006400ad7308 */ /* 0x0003ee0000000800 */
        /* <DEDUP_REMOVED lines=79> */
[----:B------:R-:W-:Y:S02]  /*1b1c0*/  IADD3 R0, R223, -0x1, RZ ;  /* 0xffffffffdf007810 */ /* 0x000fe40007ffe0ff */
[----:B------:R-:W-:Y:S02]  /*1b1d0*/  MOV R100, R2 ;  /* 0x0000000200647202 */ /* 0x000fe40000000f00 */
[----:B------:R1:W-:Y:S01]  /*1b1e0*/  STL [R1+0x10], R3 ;  /* 0x0000100301007387 */ /* 0x0003e20000100800 */
[----:B------:R-:W-:Y:S01]  /*1b1f0*/  MOV R223, R0 ;  /* 0x0000000000df7202 */ /* 0x000fe20000000f00 */
[----:B-1----:R-:W-:-:S05]  /*1b200*/  @P0 BRA `(.L_x_546) ;  /* 0xffffcde000000947 */ /* 0x002fca000383ffff */
.L_x_541:
[----:B------:R-:W2:Y:S02]  /*1b210*/  LDL R0, [R1+0x1c] ;  /* 0x00001c0001007983 */ /* 0x000ea40000100800 */
[----:B--2---:R-:W-:-:S13]  /*1b220*/  ISETP.GE.AND P0, PT, R223, R0, PT ;  /* 0x00000000df00720c */ /* 0x004fda0003f06270 */
[----:B------:R-:W-:Y:S05]  /*1b230*/  @!P0 BRA `(.L_x_547) ;  /* 0x0000475000008947 */ /* 0x000fea0003800000 */
[----:B------:R-:W1:Y:S01]  /*1b240*/  S2R R0, SR_TID.X ;  /* 0x0000000000007919 */ /* 0x000e620000002100 */
[----:B------:R-:W-:Y:S02]  /*1b250*/  IMAD.SHL.U32 R250, R227, 0x2, RZ ;  /* 0x00000002e3fa7824 */ /* 0x000fe400078e00ff */
[----:B------:R-:W-:Y:S02]  /*1b260*/  IMAD.MOV.U32 R103, RZ, RZ, R105 ;  /* 0x000000ffff677224 */ /* 0x000fe400078e0069 */
[----:B------:R-:W-:Y:S02]  /*1b270*/  IMAD.MOV.U32 R101, RZ, RZ, R106 ;  /* 0x000000ffff657224 */ /* 0x000fe400078e006a */
[----:B------:R-:W-:Y:S02]  /*1b280*/  IMAD.MOV.U32 R108, RZ, RZ, R100 ;  /* 0x000000ffff6c7224 */ /* 0x000fe400078e0064 */
[----:B------:R-:W-:Y:S01]  /*1b290*/  IMAD.MOV.U32 R107, RZ, RZ, R104 ;  /* 0x000000ffff6b7224 */ /* 0x000fe200078e0068 */
[----:B-1----:R-:W-:-:S04]  /*1b2a0*/  SHF.R.S32.HI R2, RZ, 0x1f, R0 ;  /* 0x0000001fff027819 */ /* 0x002fc80000011400 */
[----:B------:R-:W-:Y:S02]  /*1b2b0*/  LEA.HI R2, R2, R0, RZ, 0x2 ;  /* 0x0000000002027211 */ /* 0x000fe400078f10ff */
[----:B------:R-:W-:Y:S02]  /*1b2c0*/  SHF.R.S32.HI R0, RZ, 0x1f, R227 ;  /* 0x0000001fff007819 */ /* 0x000fe400000114e3 */
[----:B------:R-:W-:Y:S02]  /*1b2d0*/  SHF.R.S32.HI R2, RZ, 0x2, R2 ;  /* 0x00000002ff027819 */ /* 0x000fe40000011402 */
[----:B------:R-:W-:Y:S02]  /*1b2e0*/  SHF.L.U64.HI R228, R227, 0x1, R0 ;  /* 0x00000001e3e47819 */ /* 0x000fe40000010200 */
[----:B------:R-:W-:Y:S02]  /*1b2f0*/  IADD3 R225, -R2, 0x30, RZ ;  /* 0x0000003002e17810 */ /* 0x000fe40007ffe1ff */
.L_x_568:
[----:B------:R-:W2:Y:S01]  /*1b300*/  LDL R13, [R1+0x44] ;  /* 0x00004400010d7983 */ /* 0x000ea20000100800 */
[----:B------:R-:W-:Y:S04]  /*1b310*/  DEPBAR.LE SB0, 0x0 ;  /* 0x000080000000791a */ /* 0x000fe80000000000 */
[----:B------:R-:W3:Y:S01]  /*1b320*/  LDL R12, [R1+0x40] ;  /* 0x00004000010c7983 */ /* 0x000ee20000100800 */
[C---:B------:R-:W-:Y:S01]  /*1b330*/  ISETP.GE.AND P1, PT, R227.reuse, c[0x0][0x1d4], PT ;  /* 0x00007500e3007a0c */ /* 0x040fe20003f26270 */
[----:B------:R-:W-:Y:S01]  /*1b340*/  IMAD.WIDE.U32 R2, R226, c[0x0][0x208], RZ ;  /* 0x00008200e2027a25 */ /* 0x000fe200078e00ff */
        /* <DEDUP_REMOVED lines=33> */
[C---:B------:R-:W-:Y:S02]  /*1b560*/  LEA R10, P0, R0.reuse, c[0x0][0x1f8], 0x1 ;  /* 0x00007e00000a7a11 */ /* 0x040fe400078008ff */
        /* <DEDUP_REMOVED lines=33> */
.L_x_589:
        /* <DEDUP_REMOVED lines=17> */
.L_x_549:
[----:B------:R-:W-:Y:S05]  /*1b890*/  BSYNC B0 ;  /* 0x0000000000007941 */ /* 0x000fea0003800000 */
.L_x_548:
        /* <DEDUP_REMOVED lines=210> */
[----:B----4-:R-:W-:Y:S01]  /*1c5c0*/  @!P1 IADD3 R3, P0, R0, R230, RZ ;  /* 0x000000e600039210 */ /* 0x010fe20007f1e0ff */
        /* <DEDUP_REMOVED lines=16> */
[----:B------:R-:W-:Y:S04]  /*1c6d0*/  IMAD R229, R232, c[0x0][0x1ec], R229 ;  /* 0x00007b00e8e57a24 */ /* 0x000fe800078e02e5 */
[----:B------:R-:W-:Y:S01]  /*1c6e0*/  IMAD.IADD R229, R231, 0x1, R229 ;  /* 0x00000001e7e57824 */ /* 0x000fe200078e02e5 */
[----:B--2---:R-:W-:Y:S01]  /*1c6f0*/  SHF.R.S32.HI R4, RZ, 0x1f, R224 ;  /* 0x0000001fff047819 */ /* 0x004fe200000114e0 */
[----:B------:R-:W-:Y:S04]  /*1c700*/  IMAD.WIDE.U32 R2, R224, c[0x0][0x1f0], R2 ;  /* 0x00007c00e0027a25 */ /* 0x000fe800078e0002 */
[----:B------:R-:W-:Y:S01]  /*1c710*/  IMAD R4, R4, c[0x0][0x1f0], RZ ;  /* 0x00007c0004047a24 */ /* 0x000fe200078e02ff */
[----:B------:R-:W-:Y:S02]  /*1c720*/  IADD3 R0, P0, R230, R2, RZ ;  /* 0x00000002e6007210 */ /* 0x000fe40007f1e0ff */
[----:B------:R-:W-:Y:S01]  /*1c730*/  IADD3 R230, R227, 0x20, RZ ;  /* 0x00000020e3e67810 */ /* 0x000fe20007ffe0ff */
[----:B------:R-:W-:Y:S03]  /*1c740*/  IMAD R4, R224, c[0x0][0x1f4], R4 ;  /* 0x00007d00e0047a24 */ /* 0x000fe600078e0204 */
[----:B------:R-:W-:Y:S02]  /*1c750*/  ISETP.GE.AND P4, PT, R230, c[0x0][0x1d4], PT ;  /* 0x00007500e6007a0c */ /* 0x000fe40003f86270 */
[----:B------:R-:W-:Y:S02]  /*1c760*/  IADD3.X R3, R229, R3, R4, P0, !PT ;  /* 0x00000003e5037210 */ /* 0x000fe400007fe404 */
[C---:B------:R-:W-:Y:S02]  /*1c770*/  LEA R4, P0, R0.reuse, c[0x0][0x1c8], 0x1 ;  /* 0x0000720000047a11 */ /* 0x040fe400078008ff */
        /* <DEDUP_REMOVED lines=27> */
.L_x_551:
        /* <DEDUP_REMOVED lines=16> */
[----:B----4-:R-:W-:Y:S04]  /*1ca30*/  IADD3 R7, -R33, R7, R36 ;  /* 0x0000000721077210 */ /* 0x010fe80007ffe124 */
        /* <DEDUP_REMOVED lines=18> */
.L_x_554:
[----:B------:R-:W-:Y:S04]  /*1cb60*/  MOV R9, 0x1 ;  /* 0x0000000100097802 */ /* 0x000fe80000000f00 */
[----:B------:R-:W-:Y:S11]  /*1cb70*/  ISETP.NE.AND P0, PT, R9, c[0x0][0x32c], PT ;  /* 0x0000cb0009007a0c */ /* 0x000ff60003f05270 */
[----:B------:R-:W-:Y:S02]  /*1cb80*/  @!UPT UIADD3 URZ, URZ, URZ, URZ ;  /* 0x0000003f3f3ff290 */ /* 0x000fe4000fffe03f */
[----:B------:R-:W-:Y:S05]  /*1cb90*/  @P0 IMAD.HI.U32 R9, R4, c[0x0][0x330], RZ ;  /* 0x0000cc0004090a27 */ /* 0x000fea00078e00ff */
[----:B------:R-:W-:Y:S02]  /*1cba0*/  @P0 SHF.R.U32.HI R4, RZ, c[0x0][0x334], R9 ;  /* 0x0000cd00ff040a19 */ /* 0x000fe40000011609 */
.L_x_555:
[----:B------:R-:W-:Y:S05]  /*1cbb0*/  BSYNC B0 ;  /* 0x0000000000007941 */ /* 0x000fea0003800000 */
.L_x_553:
[----:B------:R-:W-:Y:S05]  /*1cbc0*/  IMAD R4, R4, c[0x0][0x32c], R8 ;  /* 0x0000cb0004047a24 */ /* 0x000fea00078e0208 */
[----:B------:R-:W-:Y:S02]  /*1cbd0*/  IADD3 R9, R4, c[0x0][0x32c], RZ ;  /* 0x0000cb0004097a10 */ /* 0x000fe40007ffe0ff */
[----:B------:R-:W-:Y:S02]  /*1cbe0*/  IMNMX R0, R0, R4, !PT ;  /* 0x0000000400007217 */ /* 0x000fe40007800200 */
[----:B------:R-:W-:Y:S02]  /*1cbf0*/  IMNMX R3, R3, R9, PT ;  /* 0x0000000903037217 */ /* 0x000fe40003800200 */
.L_x_552:
        /* <DEDUP_REMOVED lines=72> */
.L_x_558:
[----:B------:R-:W-:Y:S04]  /*1d080*/  MOV R14, 0x1 ;  /* 0x00000001000e7802 */ /* 0x000fe80000000f00 */
[----:B------:R-:W-:Y:S11]  /*1d090*/  ISETP.NE.AND P0, PT, R14, c[0x0][0x32c], PT ;  /* 0x0000cb000e007a0c */ /* 0x000ff60003f05270 */
[----:B------:R-:W-:Y:S02]  /*1d0a0*/  @!UPT UIADD3 URZ, URZ, URZ, URZ ;  /* 0x0000003f3f3ff290 */ /* 0x000fe4000fffe03f */
[----:B------:R-:W-:Y:S05]  /*1d0b0*/  @P0 IMAD.HI.U32 R14, R3, c[0x0][0x330], RZ ;  /* 0x0000cc00030e0a27 */ /* 0x000fea00078e00ff */
[----:B------:R-:W-:Y:S02]  /*1d0c0*/  @P0 SHF.R.U32.HI R3, RZ, c[0x0][0x334], R14 ;  /* 0x0000cd00ff030a19 */ /* 0x000fe4000001160e */
.L_x_559:
[----:B------:R-:W-:Y:S05]  /*1d0d0*/  BSYNC B0 ;  /* 0x0000000000007941 */ /* 0x000fea0003800000 */
.L_x_557:
[----:B------:R-:W-:Y:S05]  /*1d0e0*/  IMAD R3, R3, c[0x0][0x32c], R8 ;  /* 0x0000cb0003037a24 */ /* 0x000fea00078e0208 */
[----:B------:R-:W-:Y:S02]  /*1d0f0*/  IADD3 R14, R3, c[0x0][0x32c], RZ ;  /* 0x0000cb00030e7a10 */ /* 0x000fe40007ffe0ff */
[----:B------:R-:W-:Y:S02]  /*1d100*/  IMNMX R0, R0, R3, !PT ;  /* 0x0000000300007217 */ /* 0x000fe40007800200 */
[----:B------:R-:W-:Y:S02]  /*1d110*/  IMNMX R2, R2, R14, PT ;  /* 0x0000000e02027217 */ /* 0x000fe40003800200 */
.L_x_556:
        /* <DEDUP_REMOVED lines=61> */
.L_x_562:
[----:B------:R-:W-:Y:S04]  /*1d4f0*/  MOV R14, 0x1 ;  /* 0x00000001000e7802 */ /* 0x000fe80000000f00 */
[----:B------:R-:W-:Y:S11]  /*1d500*/  ISETP.NE.AND P0, PT, R14, c[0x0][0x32c], PT ;  /* 0x0000cb000e007a0c */ /* 0x000ff60003f05270 */
[----:B------:R-:W-:Y:S02]  /*1d510*/  @!UPT UIADD3 URZ, URZ, URZ, URZ ;  /* 0x0000003f3f3ff290 */ /* 0x000fe4000fffe03f */
[----:B------:R-:W-:Y:S05]  /*1d520*/  @P0 IMAD.HI.U32 R14, R3, c[0x0][0x330], RZ ;  /* 0x0000cc00030e0a27 */ /* 0x000fea00078e00ff */
[----:B------:R-:W-:Y:S02]  /*1d530*/  @P0 SHF.R.U32.HI R3, RZ, c[0x0][0x334], R14 ;  /* 0x0000cd00ff030a19 */ /* 0x000fe4000001160e */
.L_x_563:
[----:B------:R-:W-:Y:S05]  /*1d540*/  BSYNC B0 ;  /* 0x0000000000007941 */ /* 0x000fea0003800000 */
.L_x_561:
[----:B------:R-:W-:Y:S05]  /*1d550*/  IMAD R3, R3, c[0x0][0x32c], R8 ;  /* 0x0000cb0003037a24 */ /* 0x000fea00078e0208 */
[----:B------:R-:W-:Y:S02]  /*1d560*/  IADD3 R14, R3, c[0x0][0x32c], RZ ;  /* 0x0000cb00030e7a10 */ /* 0x000fe40007ffe0ff */
[----:B------:R-:W-:Y:S02]  /*1d570*/  IMNMX R0, R0, R3, !PT ;  /* 0x0000000300007217 */ /* 0x000fe40007800200 */
[----:B------:R-:W-:Y:S02]  /*1d580*/  IMNMX R2, R2, R14, PT ;  /* 0x0000000e02027217 */ /* 0x000fe40003800200 */
.L_x_560:
        /* <DEDUP_REMOVED lines=61> */
.L_x_566:
[----:B------:R-:W-:Y:S04]  /*1d960*/  MOV R5, 0x1 ;  /* 0x0000000100057802 */ /* 0x000fe80000000f00 */
[----:B------:R-:W-:Y:S11]  /*1d970*/  ISETP.NE.AND P0, PT, R5, c[0x0][0x32c], PT ;  /* 0x0000cb0005007a0c */ /* 0x000ff60003f05270 */
[----:B------:R-:W-:Y:S02]  /*1d980*/  @!UPT UIADD3 URZ, URZ, URZ, URZ ;  /* 0x0000003f3f3ff290 */ /* 0x000fe4000fffe03f */
[----:B------:R-:W-:Y:S05]  /*1d990*/  @P0 IMAD.HI.U32 R5, R3, c[0x0][0x330], RZ ;  /* 0x0000cc0003050a27 */ /* 0x000fea00078e00ff */
[----:B------:R-:W-:Y:S02]  /*1d9a0*/  @P0 SHF.R.U32.HI R3, RZ, c[0x0][0x334], R5 ;  /* 0x0000cd00ff030a19 */ /* 0x000fe40000011605 */
.L_x_567:
[----:B------:R-:W-:Y:S05]  /*1d9b0*/  BSYNC B0 ;  /* 0x0000000000007941 */ /* 0x000fea0003800000 */
.L_x_565:
[----:B------:R-:W-:Y:S05]  /*1d9c0*/  IMAD R8, R3, c[0x0][0x32c], R8 ;  /* 0x0000cb0003087a24 */ /* 0x000fea00078e0208 */
[----:B------:R-:W-:Y:S02]  /*1d9d0*/  IADD3 R3, R8, c[0x0][0x32c], RZ ;  /* 0x0000cb0008037a10 */ /* 0x000fe40007ffe0ff */
[----:B------:R-:W-:Y:S02]  /*1d9e0*/  IMNMX R0, R0, R8, !PT ;  /* 0x0000000800007217 */ /* 0x000fe40007800200 */
[----:B------:R-:W-:Y:S02]  /*1d9f0*/  IMNMX R2, R2, R3, PT ;  /* 0x0000000302027217 */ /* 0x000fe40003800200 */
.L_x_564:
        /* <DEDUP_REMOVED lines=80> */
[----:B------:R-:W3:Y:S02]  /*1df00*/  SHFL.BFLY PT, R2, R0, 0x2, 0x1f ;  /* 0x0c401f0000027f89 */ /* 0x000ee400000e0000 */
[----:B---3--:R-:W-:Y:S06]  /*1df10*/  FMNMX.FTZ R0, R0, R2, !PT ;  /* 0x0000000200007209 */ /* 0x008fec0007810000 */
[----:B------:R-:W3:Y:S02]  /*1df20*/  SHFL.BFLY PT, R105, R0, 0x1, 0x1f ;  /* 0x0c201f0000697f89 */ /* 0x000ee400000e0000 */
[----:B---3--:R-:W-:Y:S02]  /*1df30*/  FMNMX.FTZ R105, R0, R105, !PT ;  /* 0x0000006900697209 */ /* 0x008fe40007810000 */
        /* <DEDUP_REMOVED lines=41> */
[----:B---3--:R-:W-:Y:S01]  /*1e1d0*/  FMNMX.FTZ R102, R2, R0, !PT ;  /* 0x0000000002667209 */ /* 0x008fe20007810000 */
[--C-:B------:R-:W-:Y:S03]  /*1e1e0*/  FFMA.FTZ R0, R19, c[0x0][0x2d0], -R110.reuse ;  /* 0x0000b40013007a23 */ /* 0x100fe6000001086e */
[C---:B------:R-:W-:Y:S01]  /*1e1f0*/  FSETP.NEU.FTZ.AND P0, PT, R102.reuse, -INF , PT ;  /* 0xff8000006600780b */ /* 0x040fe20003f1d000 */
[----:B------:R3:W4:Y:S01]  /*1e200*/  MUFU.EX2 R246, R0 ;  /* 0x0000000000f67308 */ /* 0x0007220000000800 */
[C---:B------:R-:W-:Y:S02]  /*1e210*/  FMUL.FTZ R165, R102.reuse, c[0x0][0x2d0] ;  /* 0x0000b40066a57a20 */ /* 0x040fe40000410000 */
[----:B------:R-:W-:Y:S03]  /*1e220*/  FSEL R2, R102, RZ, P0 ;  /* 0x000000ff66027208 */ /* 0x000fe60000000000 */
[----:B------:R-:W-:Y:S02]  /*1e230*/  FSEL R165, R165, RZ, P0 ;  /* 0x000000ffa5a57208 */ /* 0x000fe40000000000 */
[----:B------:R-:W-:Y:S03]  /*1e240*/  ISETP.GT.AND P0, PT, R223, R251, PT ;  /* 0x000000fbdf00720c */ /* 0x000fe60003f04270 */
[----:B-1----:R-:W-:Y:S04]  /*1e250*/  FFMA.FTZ R6, R12, c[0x0][0x2d0], -R165 ;  /* 0x0000b4000c067a23 */ /* 0x002fe800000108a5 */
[----:B------:R-:W-:Y:S01]  /*1e260*/  MUFU.EX2 R236, R6 ;  /* 0x0000000600ec7308 */ /* 0x000fe20000000800 */
[----:B---3--:R-:W-:Y:S01]  /*1e270*/  FFMA.FTZ R0, R25, c[0x0][0x2d0], -R110 ;  /* 0x0000b40019007a23 */ /* 0x008fe2000001086e */
[----:B----4-:R-:W-:Y:S08]  /*1e280*/  F2FP.PACK_AB R160, R247, R246 ;  /* 0x000000f6f7a0723e */ /* 0x010ff000000000ff */
[----:B------:R1:W3:Y:S02]  /*1e290*/  MUFU.EX2 R249, R0 ;  /* 0x0000000000f97308 */ /* 0x0002e40000000800 */
[--C-:B-1----:R-:W-:Y:S01]  /*1e2a0*/  FFMA.FTZ R0, R15, c[0x0][0x2d0], -R111.reuse ;  /* 0x0000b4000f007a23 */ /* 0x102fe2000001086f */
[----:B---3--:R-:W-:Y:S07]  /*1e2b0*/  F2FP.PACK_AB R162, R249, R248 ;  /* 0x000000f8f9a2723e */ /* 0x008fee00000000ff */
[----:B------:R1:W-:Y:S02]  /*1e2c0*/  MUFU.EX2 R242, R0 ;  /* 0x0000000000f27308 */ /* 0x0003e40000000800 */
[--C-:B-1----:R-:W-:Y:S08]  /*1e2d0*/  FFMA.FTZ R0, R20, c[0x0][0x2d0], -R111.reuse ;  /* 0x0000b40014007a23 */ /* 0x102ff0000001086f */
[----:B------:R1:W3:Y:S02]  /*1e2e0*/  MUFU.EX2 R243, R0 ;  /* 0x0000000000f37308 */ /* 0x0002e40000000800 */
[--C-:B-1----:R-:W-:Y:S01]  /*1e2f0*/  FFMA.FTZ R0, R21, c[0x0][0x2d0], -R111.reuse ;  /* 0x0000b40015007a23 */ /* 0x102fe2000001086f */
[----:B---3--:R-:W-:Y:S07]  /*1e300*/  F2FP.PACK_AB R161, R243, R242 ;  /* 0x000000f2f3a1723e */ /* 0x008fee00000000ff */
[----:B------:R1:W-:Y:S02]  /*1e310*/  MUFU.EX2 R244, R0 ;  /* 0x0000000000f47308 */ /* 0x0003e40000000800 */
[----:B-1----:R-:W-:Y:S02]  /*1e320*/  FFMA.FTZ R0, R22, c[0x0][0x2d0], -R111 ;  /* 0x0000b40016007a23 */ /* 0x002fe4000001086f */
[----:B------:R-:W1:Y:S06]  /*1e330*/  LDSM.16.MT88.4 R20, [R209+0x1880] ;  /* 0x00188000d114783b */ /* 0x000e6c0000004200 */
[----:B------:R3:W4:Y:S02]  /*1e340*/  MUFU.EX2 R245, R0 ;  /* 0x0000000000f57308 */ /* 0x0007240000000800 */
[--C-:B---3--:R-:W-:Y:S01]  /*1e350*/  FFMA.FTZ R0, R14, c[0x0][0x2d0], -R164.reuse ;  /* 0x0000b4000e007a23 */ /* 0x108fe200000108a4 */
[----:B----4-:R-:W-:Y:S07]  /*1e360*/  F2FP.PACK_AB R163, R245, R244 ;  /* 0x000000f4f5a3723e */ /* 0x010fee00000000ff */
[----:B------:R3:W-:Y:S02]  /*1e370*/  MUFU.EX2 R238, R0 ;  /* 0x0000000000ee7308 */ /* 0x0007e40000000800 */
[--C-:B---3--:R-:W-:Y:S08]  /*1e380*/  FFMA.FTZ R0, R16, c[0x0][0x2d0], -R164.reuse ;  /* 0x0000b40010007a23 */ /* 0x108ff000000108a4 */
[----:B------:R3:W-:Y:S02]  /*1e390*/  MUFU.EX2 R239, R0 ;  /* 0x0000000000ef7308 */ /* 0x0007e40000000800 */
[----:B---3--:R-:W-:Y:S08]  /*1e3a0*/  FFMA.FTZ R0, R18, c[0x0][0x2d0], -R164 ;  /* 0x0000b40012007a23 */ /* 0x008ff000000108a4 */
[----:B------:R3:W-:Y:S02]  /*1e3b0*/  MUFU.EX2 R241, R0 ;  /* 0x0000000000f17308 */ /* 0x0007e40000000800 */
[----:B---3--:R-:W-:Y:S04]  /*1e3c0*/  FADD.FTZ R0, -R3, R101 ;  /* 0x0000006503007221 */ /* 0x008fe80000010100 */
[----:B------:R-:W-:Y:S04]  /*1e3d0*/  FMUL.FTZ R0, R0, c[0x0][0x2d0] ;  /* 0x0000b40000007a20 */ /* 0x000fe80000410000 */
[----:B------:R3:W4:Y:S02]  /*1e3e0*/  MUFU.EX2 R101, R0 ;  /* 0x0000000000657308 */ /* 0x0007240000000800 */
[----:B---3--:R-:W-:Y:S02]  /*1e3f0*/  FADD.FTZ R0, -R4, R103 ;  /* 0x0000006704007221 */ /* 0x008fe40000010100 */
[----:B------:R-:W-:Y:S02]  /*1e400*/  FFMA.FTZ R4, R13, c[0x0][0x2d0], -R165 ;  /* 0x0000b4000d047a23 */ /* 0x000fe400000108a5 */
[----:B------:R-:W-:Y:S04]  /*1e410*/  FMUL.FTZ R0, R0, c[0x0][0x2d0] ;  /* 0x0000b40000007a20 */ /* 0x000fe80000410000 */
[----:B------:R3:W-:Y:S01]  /*1e420*/  MUFU.EX2 R235, R4 ;  /* 0x0000000400eb7308 */ /* 0x0007e20000000800 */
[C---:B----4-:R-:W-:Y:S02]  /*1e430*/  FMUL.FTZ R16, R101.reuse, R124 ;  /* 0x0000007c65107220 */ /* 0x050fe40000410000 */
[C---:B------:R-:W-:Y:S02]  /*1e440*/  FMUL.FTZ R17, R101.reuse, R125 ;  /* 0x0000007d65117220 */ /* 0x040fe40000410000 */
[C---:B------:R-:W-:Y:S02]  /*1e450*/  FMUL.FTZ R32, R101.reuse, R140 ;  /* 0x0000008c65207220 */ /* 0x040fe40000410000 */
[C---:B------:R-:W-:Y:S02]  /*1e460*/  FMUL.FTZ R33, R101.reuse, R141 ;  /* 0x0000008d65217220 */ /* 0x040fe40000410000 */
[C---:B------:R-:W-:Y:S01]  /*1e470*/  FMUL.FTZ R52, R101.reuse, R52 ;  /* 0x0000003465347220 */ /* 0x040fe20000410000 */
[----:B------:R4:W5:Y:S01]  /*1e480*/  MUFU.EX2 R100, R0 ;  /* 0x0000000000647308 */ /* 0x0009620000000800 */
[C---:B------:R-:W-:Y:S02]  /*1e490*/  FMUL.FTZ R53, R101.reuse, R53 ;  /* 0x0000003565357220 */ /* 0x040fe40000410000 */
[C---:B------:R-:W-:Y:S02]  /*1e4a0*/  FMUL.FTZ R64, R101.reuse, R64 ;  /* 0x0000004065407220 */ /* 0x040fe40000410000 */
[C---:B------:R-:W-:Y:S02]  /*1e4b0*/  FMUL.FTZ R65, R101.reuse, R65 ;  /* 0x0000004165417220 */ /* 0x040fe40000410000 */
[C---:B------:R-:W-:Y:S02]  /*1e4c0*/  FMUL.FTZ R68, R101.reuse, R68 ;  /* 0x0000004465447220 */ /* 0x040fe40000410000 */
[C---:B------:R-:W-:Y:S02]  /*1e4d0*/  FMUL.FTZ R69, R101.reuse, R69 ;  /* 0x0000004565457220 */ /* 0x040fe40000410000 */
[C---:B------:R-:W-:Y:S02]  /*1e4e0*/  FMUL.FTZ R80, R101.reuse, R80 ;  /* 0x0000005065507220 */ /* 0x040fe40000410000 */
[C---:B------:R-:W-:Y:S02]  /*1e4f0*/  FMUL.FTZ R81, R101.reuse, R81 ;  /* 0x0000005165517220 */ /* 0x040fe40000410000 */
[----:B---3--:R-:W-:Y:S01]  /*1e500*/  FMUL.FTZ R4, R101, R112 ;  /* 0x0000007065047220 */ /* 0x008fe20000410000 */
[----:B------:R-:W-:Y:S01]  /*1e510*/  F2FP.PACK_AB R112, R239, R238 ;  /* 0x000000eeef70723e */ /* 0x000fe200000000ff */
[C---:B------:R-:W-:Y:S02]  /*1e520*/  FMUL.FTZ R96, R101.reuse, R96 ;  /* 0x0000006065607220 */ /* 0x040fe40000410000 */
[C---:B------:R-:W-:Y:S02]  /*1e530*/  FMUL.FTZ R97, R101.reuse, R97 ;  /* 0x0000006165617220 */ /* 0x040fe40000410000 */
[C---:B------:R-:W-:Y:S02]  /*1e540*/  FMUL.FTZ R84, R101.reuse, R84 ;  /* 0x0000005465547220 */ /* 0x040fe40000410000 */
[----:B------:R-:W-:Y:S02]  /*1e550*/  FMUL.FTZ R85, R101, R85 ;  /* 0x0000005565557220 */ /* 0x000fe40000410000 */
[----:B----4-:R-:W-:Y:S02]  /*1e560*/  FADD.FTZ R0, -R5, R107 ;  /* 0x0000006b05007221 */ /* 0x010fe40000010100 */
[--C-:B------:R-:W-:Y:S02]  /*1e570*/  FFMA.FTZ R5, R8, c[0x0][0x2d0], -R165.reuse ;  /* 0x0000b40008057a23 */ /* 0x100fe400000108a5 */
[----:B------:R-:W-:Y:S02]  /*1e580*/  FMUL.FTZ R0, R0, c[0x0][0x2d0] ;  /* 0x0000b40000007a20 */ /* 0x000fe40000410000 */
[----:B------:R3:W4:Y:S01]  /*1e590*/  MUFU.EX2 R179, R5 ;  /* 0x0000000500b37308 */ /* 0x0007220000000800 */
[C---:B-----5:R-:W-:Y:S01]  /*1e5a0*/  FMUL.FTZ R6, R100.reuse, R114 ;  /* 0x0000007264067220 */ /* 0x060fe20000410000 */
[----:B------:R-:W-:Y:S01]  /*1e5b0*/  F2FP.PACK_AB R114, R241, R240 ;  /* 0x000000f0f172723e */ /* 0x000fe200000000ff */
[C---:B------:R-:W-:Y:S02]  /*1e5c0*/  FMUL.FTZ R7, R100.reuse, R115 ;  /* 0x0000007364077220 */ /* 0x040fe40000410000 */
[C---:B------:R-:W-:Y:S02]  /*1e5d0*/  FMUL.FTZ R18, R100.reuse, R126 ;  /* 0x0000007e64127220 */ /* 0x040fe40000410000 */
[C---:B------:R-:W-:Y:S02]  /*1e5e0*/  FMUL.FTZ R19, R100.reuse, R127 ;  /* 0x0000007f64137220 */ /* 0x040fe40000410000 */
[----:B------:R-:W-:Y:S01]  /*1e5f0*/  LDSM.16.MT88.4 R124, [R210+0x1c80] ;  /* 0x001c8000d27c783b */ /* 0x000fe20000004200 */
[----:B------:R5:W2:Y:S01]  /*1e600*/  MUFU.EX2 R3, R0 ;  /* 0x0000000000037308 */ /* 0x000aa20000000800 */
[C---:B------:R-:W-:Y:S02]  /*1e610*/  FMUL.FTZ R34, R100.reuse, R142 ;  /* 0x0000008e64227220 */ /* 0x040fe40000410000 */
[C---:B------:R-:W-:Y:S02]  /*1e620*/  FMUL.FTZ R35, R100.reuse, R143 ;  /* 0x0000008f64237220 */ /* 0x040fe40000410000 */
[C---:B------:R-:W-:Y:S02]  /*1e630*/  FMUL.FTZ R50, R100.reuse, R158 ;  /* 0x0000009e64327220 */ /* 0x040fe40000410000 */
[----:B------:R-:W-:Y:S01]  /*1e640*/  LDSM.16.MT88.4 R140, [R210+0x2080] ;  /* 0x00208000d28c783b */ /* 0x000fe20000004200 */
[C---:B------:R-:W-:Y:S02]  /*1e650*/  FMUL.FTZ R51, R100.reuse, R159 ;  /* 0x0000009f64337220 */ /* 0x040fe40000410000 */
[C---:B------:R-:W-:Y:S02]  /*1e660*/  FMUL.FTZ R54, R100.reuse, R54 ;  /* 0x0000003664367220 */ /* 0x040fe40000410000 */
[C---:B------:R-:W-:Y:S02]  /*1e670*/  FMUL.FTZ R55, R100.reuse, R55 ;  /* 0x0000003764377220 */ /* 0x040fe40000410000 */
[----:B---3--:R-:W-:Y:S01]  /*1e680*/  FMUL.FTZ R5, R101, R113 ;  /* 0x0000007165057220 */ /* 0x008fe20000410000 */
[----:B----4-:R-:W-:Y:S01]  /*1e690*/  F2FP.PACK_AB R113, R235, R179 ;  /* 0x000000b3eb71723e */ /* 0x010fe200000000ff */
[C---:B------:R-:W-:Y:S02]  /*1e6a0*/  FMUL.FTZ R66, R100.reuse, R66 ;  /* 0x0000004264427220 */ /* 0x040fe40000410000 */
[C---:B------:R-:W-:Y:S02]  /*1e6b0*/  FMUL.FTZ R67, R100.reuse, R67 ;  /* 0x0000004364437220 */ /* 0x040fe40000410000 */
[C---:B------:R-:W-:Y:S01]  /*1e6c0*/  FMUL.FTZ R70, R100.reuse, R70 ;  /* 0x0000004664467220 */ /* 0x040fe20000410000 */
[-C--:B-1----:R-:W-:Y:S01]  /*1e6d0*/  HMMA.16816.F32 R4, R160, R20.reuse, R4 ;  /* 0x00000014a004723c */ /* 0x082fe20000001804 */
[----:B------:R-:W-:Y:S02]  /*1e6e0*/  FMUL.FTZ R71, R100, R71 ;  /* 0x0000004764477220 */ /* 0x000fe40000410000 */
[----:B-----5:R-:W-:Y:S02]  /*1e6f0*/  FFMA.FTZ R0, R11, c[0x0][0x2d0], -R165 ;  /* 0x0000b4000b007a23 */ /* 0x020fe400000108a5 */
[C---:B--2---:R-:W-:Y:S02]  /*1e700*/  FMUL.FTZ R8, R3.reuse, R116 ;  /* 0x0000007403087220 */ /* 0x044fe40000410000 */
        /* <DEDUP_REMOVED lines=168> */
[----:B------:R-:W2:Y:S01]  /*1f190*/  LDL.LU R196, [R1+0xc] ;  /* 0x00000c0001c47983 */ /* 0x000ea20000300800 */
        /* <DEDUP_REMOVED lines=11> */
[----:B------:R-:W-:Y:S01]  /*1f250*/  FFMA.FTZ R111, R192, c[0x0][0x2d0], -R111 ;  /* 0x0000b400c06f7a23 */ /* 0x000fe2000001086f */
[----:B----4-:R-:W-:Y:S03]  /*1f260*/  F2FP.PACK_AB R110, R188, R189 ;  /* 0x000000bdbc6e723e */ /* 0x010fe600000000ff */
[C---:B------:R-:W-:Y:S03]  /*1f270*/  HMMA.16816.F32 R80, R112.reuse, R126, R80 ;  /* 0x0000007e7050723c */ /* 0x040fe60000001850 */
[----:B------:R-:W4:Y:S05]  /*1f280*/  MUFU.EX2 R184, R111 ;  /* 0x0000006f00b87308 */ /* 0x000f2a0000000800 */
[-C--:B------:R-:W-:Y:S08]  /*1f290*/  HMMA.16816.F32 R84, R112, R128.reuse, R84 ;  /* 0x000000807054723c */ /* 0x080ff00000001854 */
[C---:B------:R-:W-:Y:S01]  /*1f2a0*/  HMMA.16816.F32 R88, R120.reuse, R128, R88 ;  /* 0x000000807858723c */ /* 0x040fe20000001858 */
[--C-:B-1----:R-:W-:Y:S04]  /*1f2b0*/  FFMA.FTZ R2, R186, c[0x0][0x2d0], -R164.reuse ;  /* 0x0000b400ba027a23 */ /* 0x102fe800000108a4 */
        /* <DEDUP_REMOVED lines=34> */
[----:B--2---:R-:W-:Y:S07]  /*1f4e0*/  FFMA.FTZ R3, R3, R196, R238 ;  /* 0x000000c403037223 */ /* 0x004fee00000100ee */
[C---:B------:R-:W-:Y:S01]  /*1f4f0*/  HMMA.16816.F32 R148, R160.reuse, R156, R40 ;  /* 0x0000009ca094723c */ /* 0x040fe20000001828 */
[----:B------:R-:W-:Y:S03]  /*1f500*/  FADD.FTZ R3, R239, R3 ;  /* 0x00000003ef037221 */ /* 0x000fe60000010000 */
[----:B-----5:R-:W-:Y:S02]  /*1f510*/  FFMA.FTZ R100, R100, R195, R242 ;  /* 0x000000c364647223 */ /* 0x020fe400000100f2 */
[----:B------:R-:W-:Y:S02]  /*1f520*/  FADD.FTZ R8, R240, R3 ;  /* 0x00000003f0087221 */ /* 0x000fe40000010000 */
[-C--:B------:R-:W-:Y:S01]  /*1f530*/  HMMA.16816.F32 R152, R160, R158.reuse, R44 ;  /* 0x0000009ea098723c */ /* 0x080fe2000000182c */
[----:B------:R-:W-:Y:S03]  /*1f540*/  FFMA.FTZ R3, R0, R252, R179 ;  /* 0x000000fc00037223 */ /* 0x000fe600000100b3 */
[----:B------:R-:W-:Y:S02]  /*1f550*/  FADD.FTZ R0, R241, R8 ;  /* 0x00000008f1007221 */ /* 0x000fe40000010000 */
[----:B------:R-:W-:Y:S02]  /*1f560*/  FADD.FTZ R100, R243, R100 ;  /* 0x00000064f3647221 */ /* 0x000fe40000010000 */
[C---:B------:R-:W-:Y:S01]  /*1f570*/  HMMA.16816.F32 R156, R108.reuse, R158, R48 ;  /* 0x0000009e6c9c723c */ /* 0x040fe20000001830 */
[----:B------:R-:W-:Y:S03]  /*1f580*/  FADD.FTZ R8, R205, R0 ;  /* 0x00000000cd087221 */ /* 0x000fe60000010000 */
[----:B------:R-:W-:Y:S02]  /*1f590*/  FADD.FTZ R100, R244, R100 ;  /* 0x00000064f4647221 */ /* 0x000fe40000010000 */
[----:B------:R-:W-:Y:S02]  /*1f5a0*/  FADD.FTZ R3, R235, R3 ;  /* 0x00000003eb037221 */ /* 0x000fe40000010000 */
[-C--:B-1----:R-:W-:Y:S01]  /*1f5b0*/  HMMA.16816.F32 R52, R108, R164.reuse, R52 ;  /* 0x000000a46c34723c */ /* 0x082fe20000001834 */
[----:B---3--:R-:W-:Y:S03]  /*1f5c0*/  FFMA.FTZ R101, R101, R191, R246 ;  /* 0x000000bf65657223 */ /* 0x008fe600000100f6 */
[----:B------:R-:W-:Y:S02]  /*1f5d0*/  FADD.FTZ R3, R236, R3 ;  /* 0x00000003ec037221 */ /* 0x000fe40000010000 */
[----:B------:R-:W-:Y:S01]  /*1f5e0*/  FADD.FTZ R2, R247, R101 ;  /* 0x00000065f7027221 */ /* 0x000fe20000010000 */
[----:B------:R-:W-:Y:S01]  /*1f5f0*/  MOV R101, R106 ;  /* 0x0000006a00657202 */ /* 0x000fe20000000f00 */
[C---:B------:R-:W-:Y:S01]  /*1f600*/  HMMA.16816.F32 R56, R160.reuse, R164, R56 ;  /* 0x000000a4a038723c */ /* 0x040fe20000001838 */
[----:B------:R-:W-:Y:S03]  /*1f610*/  FADD.FTZ R3, R237, R3 ;  /* 0x00000003ed037221 */ /* 0x000fe60000010000 */
[----:B------:R-:W-:Y:S02]  /*1f620*/  FADD.FTZ R2, R248, R2 ;  /* 0x00000002f8027221 */ /* 0x000fe40000010000 */
[----:B------:R-:W-:Y:S02]  /*1f630*/  FADD.FTZ R3, R201, R3 ;  /* 0x00000003c9037221 */ /* 0x000fe40000010000 */
[-C--:B------:R-:W-:Y:S01]  /*1f640*/  HMMA.16816.F32 R60, R160, R166.reuse, R60 ;  /* 0x000000a6a03c723c */ /* 0x080fe2000000183c */
[----:B------:R-:W-:Y:S03]  /*1f650*/  FADD.FTZ R9, R249, R2 ;  /* 0x00000002f9097221 */ /* 0x000fe60000010000 */
[----:B------:R-:W-:Y:S02]  /*1f660*/  FADD.FTZ R3, R176, R3 ;  /* 0x00000003b0037221 */ /* 0x000fe40000010000 */
[----:B------:R-:W-:Y:S01]  /*1f670*/  FADD.FTZ R2, R245, R100 ;  /* 0x00000064f5027221 */ /* 0x000fe20000010000 */
[-C--:B------:R-:W-:Y:S01]  /*1f680*/  MOV R100, R102.reuse ;  /* 0x0000006600647202 */ /* 0x080fe20000000f00 */
[C---:B------:R-:W-:Y:S01]  /*1f690*/  HMMA.16816.F32 R64, R108.reuse, R166, R64 ;  /* 0x000000a66c40723c */ /* 0x040fe20000001840 */
[----:B------:R-:W-:Y:S03]  /*1f6a0*/  FADD.FTZ R3, R174, R3 ;  /* 0x00000003ae037221 */ /* 0x000fe60000010000 */
[----:B------:R-:W-:Y:S02]  /*1f6b0*/  FADD.FTZ R10, R232, R2 ;  /* 0x00000002e80a7221 */ /* 0x000fe40000010000 */
[----:B------:R-:W-:Y:S02]  /*1f6c0*/  FADD.FTZ R3, R175, R3 ;  /* 0x00000003af037221 */ /* 0x000fe40000010000 */
[-C--:B------:R-:W-:Y:S01]  /*1f6d0*/  HMMA.16816.F32 R68, R108, R168.reuse, R68 ;  /* 0x000000a86c44723c */ /* 0x080fe20000001844 */
[----:B------:R-:W-:Y:S03]  /*1f6e0*/  FADD.FTZ R0, R231, R10 ;  /* 0x0000000ae7007221 */ /* 0x000fe60000010000 */
[----:B------:R-:W-:Y:S04]  /*1f6f0*/  FADD.FTZ R9, R234, R9 ;  /* 0x00000009ea097221 */ /* 0x000fe80000010000 */
        /* <DEDUP_REMOVED lines=41> */
.L_x_547:
[----:B------:R-:W2:Y:S04]  /*1f990*/  LDL.LU R0, [R1+0x8] ;  /* 0x0000080001007983 */ /* 0x000ea80000300800 */
[----:B------:R-:W3:Y:S04]  /*1f9a0*/  LDL.LU R3, [R1+0x4] ;  /* 0x0000040001037983 */ /* 0x000ee80000300800 */
        /* <DEDUP_REMOVED lines=151> */
.L_x_439:
[----:B-1----:R-:W-:Y:S05]  /*20320*/  @P4 BRA `(.L_x_569) ;  /* 0x0000176000004947 */ /* 0x002fea0003800000 */
[----:B------:R-:W3:Y:S01]  /*20330*/  LDL R63, [R1+0x48] ;  /* 0x00004800013f7983 */ /* 0x000ee20000100800 */
        /* <DEDUP_REMOVED lines=80> */
[----:B--2---:R-:W-:-:S02]  /*20840*/  F2FP.PACK_AB R8, R87, R86 ;  /* 0x000000565708723e */ /* 0x004fc400000000ff */
        /* <DEDUP_REMOVED lines=54> */
[----:B---3--:R-:W-:-:S03]  /*20bb0*/  IMAD.WIDE R6, R63, R2, c[0x0][0x500] ;  /* 0x000140003f067625 */ /* 0x008fc600078e0202 */
[----:B------:R-:W-:Y:S06]  /*20bc0*/  BAR.SYNC.DEFER_BLOCKING 0x1, 0x80 ;  /* 0x0042000000007b1d */ /* 0x000fec0000010000 */
[----:B------:R-:W3:Y:S01]  /*20bd0*/  @P1 LDG.E R0, [R6.64] ;  /* 0x0000000c06001981 */ /* 0x000ee2000c1e1900 */
[----:B------:R-:W-:Y:S02]  /*20be0*/  IMAD.MOV.U32 R24, RZ, RZ, c[0x0][0x388] ;  /* 0x0000e200ff187624 */ /* 0x000fe400078e00ff */
[----:B--2---:R-:W-:-:S05]  /*20bf0*/  @P0 IMAD.WIDE R2, R63, R2, c[0x0][0x508] ;  /* 0x000142003f020625 */ /* 0x004fca00078e0202 */
[----:B------:R2:W5:Y:S02]  /*20c00*/  @P0 LDG.E R24, [R2.64] ;  /* 0x0000000c02180981 */ /* 0x000564000c1e1900 */
[----:B--2---:R-:W-:Y:S02]  /*20c10*/  CS2R R2, SRZ ;  /* 0x0000000000027805 */ /* 0x004fe4000001ff00 */
[--C-:B---3--:R-:W-:Y:S01]  /*20c20*/  @P1 SHF.R.S32.HI R3, RZ, 0x1f, R0.reuse ;  /* 0x0000001fff031819 */ /* 0x108fe20000011400 */
[----:B------:R-:W-:Y:S01]  /*20c30*/  @P1 IMAD.MOV.U32 R2, RZ, RZ, R0 ;  /* 0x000000ffff021224 */ /* 0x000fe200078e0000 */
[----:B------:R-:W-:Y:S05]  /*20c40*/  @P0 BRA `(.L_x_570) ;  /* 0x0000004000000947 */ /* 0x000fea0003800000 */
[----:B-1----:R-:W-:Y:S05]  /*20c50*/  @!P1 BRA `(.L_x_570) ;  /* 0x0000003000009947 */ /* 0x002fea0003800000 */
[----:B------:R-:W2:Y:S04]  /*20c60*/  LDG.E R4, [R6.64] ;  /* 0x0000000c06047981 */ /* 0x000ea8000c1e1900 */
[----:B------:R-:W2:Y:S02]  /*20c70*/  LDG.E R0, [R6.64+0x4] ;  /* 0x0000040c06007981 */ /* 0x000ea4000c1e1900 */
[----:B--2--5:R-:W-:-:S02]  /*20c80*/  IADD3 R24, -R4, R0, RZ ;  /* 0x0000000004187210 */ /* 0x024fc40007ffe1ff */
.L_x_570:
        /* <DEDUP_REMOVED lines=151> */
.L_x_572:
[----:B---3--:R-:W-:Y:S05]  /*21600*/  BSYNC B0 ;  /* 0x0000000000007941 */ /* 0x008fea0003800000 */
.L_x_571:
        /* <DEDUP_REMOVED lines=23> */
.L_x_574:
[----:B------:R-:W-:Y:S05]  /*21780*/  BSYNC B0 ;  /* 0x0000000000007941 */ /* 0x000fea0003800000 */
.L_x_573:
        /* <DEDUP_REMOVED lines=23> */
.L_x_576:
[----:B------:R-:W-:Y:S05]  /*21900*/  BSYNC B0 ;  /* 0x0000000000007941 */ /* 0x000fea0003800000 */
.L_x_575:
        /* <DEDUP_REMOVED lines=24> */
.L_x_569:
[----:B--2---:R-:W2:Y:S01]  /*21a90*/  LDL R8, [R1+0x48] ;  /* 0x0000480001087983 */ /* 0x004ea20000100800 */
        /* <DEDUP_REMOVED lines=18> */
.L_x_577:
        /* <DEDUP_REMOVED lines=43> */
.L_x_579:
[----:B---3--:R-:W-:Y:S05]  /*21e70*/  BSYNC B0 ;  /* 0x0000000000007941 */ /* 0x008fea0003800000 */
.L_x_578:
        /* <DEDUP_REMOVED lines=64> */
.L_x_581:
[----:B------:R-:W-:Y:S05]  /*22280*/  BSYNC B0 ;  /* 0x0000000000007941 */ /* 0x000fea0003800000 */
.L_x_580:
        /* <DEDUP_REMOVED lines=21> */
.L_x_583:
[----:B------:R-:W-:Y:S05]  /*223e0*/  BSYNC B0 ;  /* 0x0000000000007941 */ /* 0x000fea0003800000 */
.L_x_582:
        /* <DEDUP_REMOVED lines=21> */
.L_x_585:
[----:B------:R-:W-:Y:S05]  /*22540*/  BSYNC B0 ;  /* 0x0000000000007941 */ /* 0x000fea0003800000 */
.L_x_584:
        /* <DEDUP_REMOVED lines=22> */
.L_x_492:
[----:B------:R-:W-:Y:S01]  /*226b0*/  IMAD.MOV.U32 R3, RZ, RZ, R28 ;  /* 0x000000ffff037224 */ /* 0x000fe200078e001c */
[----:B------:R-:W-:Y:S02]  /*226c0*/  MOV R7, 0x1 ;  /* 0x0000000100077802 */ /* 0x000fe40000000f00 */
[----:B----4-:R-:W-:Y:S02]  /*226d0*/  MOV R2, 0x226f0 ;  /* 0x000226f000027802 */ /* 0x010fe40000000f00 */
[----:B------:R-:W-:Y:S05]  /*226e0*/  CALL.REL.NOINC `($__internal_2_$__cuda_sm70_shflsync_idx_p) ;  /* 0x0000025000007944 */ /* 0x000fea0003c00000 */
[----:B------:R-:W-:Y:S01]  /*226f0*/  IMAD.MOV.U32 R6, RZ, RZ, R7 ;  /* 0x000000ffff067224 */ /* 0x000fe200078e0007 */
[----:B------:R-:W-:Y:S01]  /*22700*/  MOV R3, R29 ;  /* 0x0000001d00037202 */ /* 0x000fe20000000f00 */
[----:B------:R-:W-:Y:S01]  /*22710*/  IMAD.MOV.U32 R7, RZ, RZ, 0x1 ;  /* 0x00000001ff077424 */ /* 0x000fe200078e00ff */
[----:B------:R-:W-:Y:S02]  /*22720*/  MOV R2, 0x22740 ;  /* 0x0002274000027802 */ /* 0x000fe40000000f00 */
[----:B------:R-:W-:Y:S05]  /*22730*/  CALL.REL.NOINC `($__internal_2_$__cuda_sm70_shflsync_idx_p) ;  /* 0x0000020000007944 */ /* 0x000fea0003c00000 */
[----:B------:R-:W-:Y:S01]  /*22740*/  MOV R2, R7 ;  /* 0x0000000700027202 */ /* 0x000fe20000000f00 */
[----:B------:R-:W-:Y:S05]  /*22750*/  BRA `(.L_x_586) ;  /* 0xfffecd4000007947 */ /* 0x000fea000383ffff */
.L_x_519:
[----:B-1----:R-:W-:Y:S02]  /*22760*/  MOV R7, 0x1 ;  /* 0x0000000100077802 */ /* 0x002fe40000000f00 */
[----:B------:R-:W-:Y:S02]  /*22770*/  MOV R2, 0x22790 ;  /* 0x0002279000027802 */ /* 0x000fe40000000f00 */
[----:B------:R-:W-:Y:S05]  /*22780*/  CALL.REL.NOINC `($__internal_2_$__cuda_sm70_shflsync_idx_p) ;  /* 0x000001b000007944 */ /* 0x000fea0003c00000 */
[----:B------:R-:W-:Y:S01]  /*22790*/  MOV R3, R10 ;  /* 0x0000000a00037202 */ /* 0x000fe20000000f00 */
[----:B------:R-:W-:Y:S01]  /*227a0*/  IMAD.MOV.U32 R4, RZ, RZ, R7 ;  /* 0x000000ffff047224 */ /* 0x000fe200078e0007 */
[----:B------:R-:W-:Y:S01]  /*227b0*/  MOV R2, 0x227e0 ;  /* 0x000227e000027802 */ /* 0x000fe20000000f00 */
[----:B------:R-:W-:Y:S02]  /*227c0*/  IMAD.MOV.U32 R7, RZ, RZ, 0x1 ;  /* 0x00000001ff077424 */ /* 0x000fe400078e00ff */
[----:B------:R-:W-:Y:S05]  /*227d0*/  CALL.REL.NOINC `($__internal_2_$__cuda_sm70_shflsync_idx_p) ;  /* 0x0000016000007944 */ /* 0x000fea0003c00000 */
[----:B------:R-:W-:Y:S01]  /*227e0*/  MOV R0, R7 ;  /* 0x0000000700007202 */ /* 0x000fe20000000f00 */
[----:B------:R-:W-:-:S05]  /*227f0*/  BRA `(.L_x_587) ;  /* 0xffff119000007947 */ /* 0x000fca000383ffff */
.L_x_544:
        /* <DEDUP_REMOVED lines=10> */
.L_x_550:
        /* <DEDUP_REMOVED lines=10> */
        .weak           $__internal_2_$__cuda_sm70_shflsync_idx_p
        .type           $__internal_2_$__cuda_sm70_shflsync_idx_p,@function
        .size           $__internal_2_$__cuda_sm70_shflsync_idx_p,(.L_x_1717 - $__internal_2_$__cuda_sm70_shflsync_idx_p)
$__internal_2_$__cuda_sm70_shflsync_idx_p:
[----:B------:R-:W-:Y:S02]  /*22940*/  MOV R25, 0xffffffff ;  /* 0xffffffff00197802 */ /* 0x000fe40000000f00 */
[----:B------:R-:W-:-:S02]  /*22950*/  MOV R24, 0x1c1f ;  /* 0x00001c1f00187802 */ /* 0x000fc40000000f00 */
[----:B------:R-:W-:Y:S04]  /*22960*/  WARPSYNC R25 ;  /* 0x0000001900007348 */ /* 0x000fe80003800000 */
[----:B------:R1:W2:Y:S02]  /*22970*/  SHFL.IDX PT, R7, R3, R7, R24 ;  /* 0x0000000703077389 */ /* 0x0002a400000e0018 */
[----:B-1----:R-:W-:-:S04]  /*22980*/  MOV R3, 0x0 ;  /* 0x0000000000037802 */ /* 0x002fc80000000f00 */
[----:B--2---:R-:W-:Y:S05]  /*22990*/  RET.REL.NODEC R2 `(_ZN7cutlass13device_kernelIN5flash19enable_sm80_to_sm89INS1_16FlashAttnFwdSm80INS1_25CollectiveMainloopFwdSm80ILi4ELi1ELb0EN4cute5tupleIJNS5_1CILi128EEENS7_ILi48EEENS7_ILi96EEEEEELi96ENS_6half_tEfNS_4arch4Sm80ELb0ELb1ELb1ELb1ELb1ELb1ELb1ELb0EEENS1_21CollectiveEpilogueFwdINS6_IJS8_SA_S9_EEENS6_IJNS7_ILi1EEESI_SI_EEESC_SE_Li128ELb1ELb1ELb0ELb0EEENS1_19SingleTileSchedulerILb1ELb0ELb1ELi128EEEEEEEEEvNT_6ParamsE) ;  /* 0xfffdd66002007950 */ /* 0x004fea0003c3ffff */
.L_x_590:
        /* <DEDUP_REMOVED lines=14> */
.L_x_1717:


//--------------------- .text._ZN7cutlass13device_kernelIN5flash19enable_sm80_to_sm89INS1_16FlashAttnFwdSm80INS1_25CollectiveMainloopFwdSm80ILi4ELi1ELb0EN4cute5tupleIJNS5_1CILi128EEENS7_ILi64EEENS7_ILi96EEEEEELi96ENS_6half_tEfNS_4arch4Sm80ELb1ELb0ELb1ELb0ELb1ELb0ELb1ELb0EEENS1_21CollectiveEpilogueFwdINS6_IJS8_SA_S9_EEENS6_IJNS7_ILi1EEESI_SI_EEESC_SE_Li128ELb0ELb1ELb0ELb0EEENS1_30DynamicPersistentTileSchedulerILi128ELi128ELb0ELb1ELb0EEEEEEEEEvNT_6ParamsE --------------------------
	.section	.text._ZN7cutlass13device_kernelIN5flash19enable_sm80_to_sm89INS1_16FlashAttnFwdSm80INS1_25CollectiveMainloopFwdSm80ILi4ELi1ELb0EN4cute5tupleIJNS5_1CILi128EEENS7_ILi64EEENS7_ILi96EEEEEELi96ENS_6half_tEfNS_4arch4Sm80ELb1ELb0ELb1ELb0ELb1ELb0ELb1ELb0EEENS1_21CollectiveEpilogueFwdINS6_IJS8_SA_S9_EEENS6_IJNS7_ILi1EEESI_SI_EEESC_SE_Li128ELb0ELb1ELb0ELb0EEENS1_30DynamicPersistentTileSchedulerILi128ELi128ELb0ELb1ELb0EEEEEEEEEvNT_6ParamsE,"ax",@progbits
	.sectioninfo	@"SHI_REGISTERS=255"
	.align	128
.text._ZN7cutlass13device_kernelIN5flash19enable_sm80_to_sm89INS1_16FlashAttnFwdSm80INS1_25CollectiveMainloopFwdSm80ILi4ELi1ELb0EN4cute5tupleIJNS5_1CILi128EEENS7_ILi64EEENS7_ILi96EEEEEELi96ENS_6half_tEfNS_4arch4Sm80ELb1ELb0ELb1ELb0ELb1ELb0ELb1ELb0EEENS1_21CollectiveEpilogueFwdINS6_IJS8_SA_S9_EEENS6_IJNS7_ILi1EEESI_SI_EEESC_SE_Li128ELb0ELb1ELb0ELb0EEENS1_30DynamicPersistentTileSchedulerILi128ELi128ELb0ELb1ELb0EEEEEEEEEvNT_6ParamsE:
        .type           _ZN7cutlass13device_kernelIN5flash19enable_sm80_to_sm89INS1_16FlashAttnFwdSm80INS1_25CollectiveMainloopFwdSm80ILi4ELi1ELb0EN4cute5tupleIJNS5_1CILi128EEENS7_ILi64EEENS7_ILi96EEEEEELi96ENS_6half_tEfNS_4arch4Sm80ELb1ELb0ELb1ELb0ELb1ELb0ELb1ELb0EEENS1_21CollectiveEpilogueFwdINS6_IJS8_SA_S9_EEENS6_IJNS7_ILi1EEESI_SI_EEESC_SE_Li128ELb0ELb1ELb0ELb0EEENS1_30DynamicPersistentTileSchedulerILi128ELi128ELb0ELb1ELb0EEEEEEEEEvNT_6ParamsE,@function
        .size           _ZN7cutlass13device_kernelIN5flash19enable_sm80_to_sm89INS1_16FlashAttnFwdSm80INS1_25CollectiveMainloopFwdSm80ILi4ELi1ELb0EN4cute5tupleIJNS5_1CILi128EEENS7_ILi64EEENS7_ILi96EEEEEELi96ENS_6half_tEfNS_4arch4Sm80ELb1ELb0ELb1ELb0ELb1ELb0ELb1ELb0EEENS1_21CollectiveEpilogueFwdINS6_IJS8_SA_S9_EEENS6_IJNS7_ILi1EEESI_SI_EEESC_SE_Li128ELb0ELb1ELb0ELb0EEENS1_30DynamicPersistentTileSchedulerILi128ELi128ELb0ELb1ELb0EEEEEEEEEvNT_6ParamsE,(.L_x_1719 - _ZN7cutlass13device_kernelIN5flash19enable_sm80_to_sm89INS1_16FlashAttnFwdSm80INS1_25CollectiveMainloopFwdSm80ILi4ELi1ELb0EN4cute5tupleIJNS5_1CILi128EEENS7_ILi64EEENS7_ILi96EEEEEELi96ENS_6half_tEfNS_4arch4Sm80ELb1ELb0ELb1ELb0ELb1ELb0ELb1ELb0EEENS1_21CollectiveEpilogueFwdINS6_IJS8_SA_S9_EEENS6_IJNS7_ILi1EEESI_SI_EEESC_SE_Li128ELb0ELb1ELb0ELb0EEENS1_30DynamicPersistentTileSchedulerILi128ELi128ELb0ELb1ELb0EEEEEEEEEvNT_6ParamsE)
        .other          _ZN7cutlass13device_kernelIN5flash19enable_sm80_to_sm89INS1_16FlashAttnFwdSm80INS1_25CollectiveMainloopFwdSm80ILi4ELi1ELb0EN4cute5tupleIJNS5_1CILi128EEENS7_ILi64EEENS7_ILi96EEEEEELi96ENS_6half_tEfNS_4arch4Sm80ELb1ELb0ELb1ELb0ELb1ELb0ELb1ELb0EEENS1_21CollectiveEpilogueFwdINS6_IJS8_SA_S9_EEENS6_IJNS7_ILi1EEESI_SI_EEESC_SE_Li128ELb0ELb1ELb0ELb0EEENS1_30DynamicPersistentTileSchedulerILi128ELi128ELb0ELb1ELb0EEEEEEEEEvNT_6ParamsE,@"STO_CUDA_ENTRY STV_DEFAULT"
_ZN7cutlass13device_kernelIN5flash19enable_sm80_to_sm89INS1_16FlashAttnFwdSm80INS1_25CollectiveMainloopFwdSm80ILi4ELi1ELb0EN4cute5tupleIJNS5_1CILi128EEENS7_ILi64EEENS7_ILi96EEEEEELi96ENS_6half_tEfNS_4arch4Sm80ELb1ELb0ELb1ELb0ELb1ELb0ELb1ELb0EEENS1_21CollectiveEpilogueFwdINS6_IJS8_SA_S9_EEENS6_IJNS7_ILi1EEESI_SI_EEESC_SE_Li128ELb0ELb1ELb0ELb0EEENS1_30DynamicPersistentTileSchedulerILi128ELi128ELb0ELb1ELb0EEEEEEEEEvNT_6ParamsE:
[----:B------:R-:W-:-:S03]  /*0000*/  MOV R1, c[0x0][0x28] ;  /* 0x00000a0000017a02 */ /* 0x000fc60000000f00 */
[----:B------:R-:W1:Y:S01]  /*0010*/  S2R R24, SR_TID.X ;  /* 0x0000000000187919 */ /* 0x000e620000002100 */
[----:B------:R-:W-:-:S03]  /*0020*/  IADD3 R1, R1, -0x90, RZ ;  /* 0xffffff7001017810 */ /* 0x000fc60007ffe0ff */
[----:B------:R-:W2:Y:S01]  /*0030*/  S2R R18, SR_CTAID.X ;  /* 0x0000000000127919 */ /* 0x000ea20000002500 */
[----:B-1----:R-:W-:-:S05]  /*0040*/  SHF.R.U32.HI R2, RZ, 0x5, R24 ;  /* 0x00000005ff027819 */ /* 0x002fca0000011618 */
[----:B------:R-:W1:Y:S02]  /*0050*/  SHFL.IDX PT, R0, R2, RZ, 0x1f ;  /* 0x00001fff02007589 */ /* 0x000e6400000e0000 */
[----:B-1----:R-:W-:Y:S02]  /*0060*/  ISETP.GE.AND P0, PT, R0, 0x1, PT ;  /* 0x000000010000780c */ /* 0x002fe40003f06270 */
[----:B------:R1:W-:Y:S11]  /*0070*/  STL [R1+0x84], R0 ;  /* 0x0000840001007387 */ /* 0x0003f60000100800 */
[----:B------:R-:W-:Y:S06]  /*0080*/  @P0 BAR.ARV 0x4, 0x80 ;  /* 0x0102000000000b1d */ /* 0x000fec0000002000 */
[----:B--2---:R-:W-:-:S13]  /*0090*/  ISETP.GE.AND P0, PT, R18, c[0x0][0x538], PT ;  /* 0x00014e0012007a0c */ /* 0x004fda0003f06270 */
[----:B------:R-:W-:Y:S05]  /*00a0*/  @P0 EXIT ;  /* 0x000000000000094d */ /* 0x000fea0003800000 */
[----:B-1----:R-:W-:Y:S01]  /*00b0*/  SHF.R.S32.HI R17, RZ, 0x1f, R24 ;  /* 0x0000001fff117819 */ /* 0x002fe20000011418 */
[----:B------:R-:W-:Y:S01]  /*00c0*/  IMAD.MOV.U32 R202, RZ, RZ, 0x20 ;  /* 0x00000020ffca7424 */ /* 0x000fe200078e00ff */
[----:B------:R-:W-:Y:S02]  /*00d0*/  ULDC.64 UR6, c[0x0][0x118] ;  /* 0x0000460000067ab9 */ /* 0x000fe40000000a00 */
[CC--:B------:R-:W-:Y:S02]  /*00e0*/  LEA.HI R16, R17.reuse, R24.reuse, RZ, 0x3 ;  /* 0x0000001811107211 */ /* 0x0c0fe400078f18ff */
[----:B------:R-:W-:Y:S02]  /*00f0*/  LEA.HI R8, R17, R24, RZ, 0x2 ;  /* 0x0000001811087211 */ /* 0x000fe400078f10ff */
[----:B------:R-:W-:Y:S02]  /*0100*/  SHF.R.S32.HI R0, RZ, 0x3, R16 ;  /* 0x00000003ff007819 */ /* 0x000fe40000011410 */
[----:B------:R-:W-:-:S02]  /*0110*/  LOP3.LUT R2, R8, 0xfffffffc, RZ, 0xc0, !PT ;  /* 0xfffffffc08027812 */ /* 0x000fc400078ec0ff */
[----:B------:R-:W-:Y:S01]  /*0120*/  LEA.HI R4, R17, R24, RZ, 0x4 ;  /* 0x0000001811047211 */ /* 0x000fe200078f20ff */
[----:B------:R-:W-:Y:S01]  /*0130*/  IMAD.SHL.U32 R0, R0, 0x40, RZ ;  /* 0x0000004000007824 */ /* 0x000fe200078e00ff */
[----:B------:R-:W-:Y:S01]  /*0140*/  SHF.R.S32.HI R23, RZ, 0x2, R8 ;  /* 0x00000002ff177819 */ /* 0x000fe20000011408 */
[----:B------:R-:W-:Y:S01]  /*0150*/  IMAD.IADD R10, R24, 0x1, -R2 ;  /* 0x00000001180a7824 */ /* 0x000fe200078e0a02 */
[----:B------:R-:W-:Y:S02]  /*0160*/  SHF.R.S32.HI R5, RZ, 0x4, R4 ;  /* 0x00000004ff057819 */ /* 0x000fe40000011404 */
[----:B------:R-:W-:Y:S01]  /*0170*/  LOP3.LUT R0, R0, 0xc0, RZ, 0xc0, !PT ;  /* 0x000000c000007812 */ /* 0x000fe200078ec0ff */
[----:B------:R-:W-:Y:S01]  /*0180*/  IMAD.SHL.U32 R217, R10, 0x8, RZ ;  /* 0x000000080ad97824 */ /* 0x000fe200078e00ff */
[----:B------:R-:W-:Y:S02]  /*0190*/  LEA.HI R3, R4, R5, RZ, 0x1 ;  /* 0x0000000504037211 */ /* 0x000fe400078f08ff */
[----:B------:R-:W-:-:S02]  /*01a0*/  SHF.R.U32.HI R2, RZ, 0x3, R0 ;  /* 0x00000003ff027819 */ /* 0x000fc40000011600 */
[----:B------:R-:W-:Y:S02]  /*01b0*/  LOP3.LUT R0, R0, 0x18, R217, 0xf8, !PT ;  /* 0x0000001800007812 */ /* 0x000fe400078ef8d9 */
[----:B------:R-:W-:Y:S02]  /*01c0*/  LOP3.LUT R3, R3, 0xfffffffe, RZ, 0xc0, !PT ;  /* 0xfffffffe03037812 */ /* 0x000fe400078ec0ff */
[----:B------:R-:W-:Y:S02]  /*01d0*/  LOP3.LUT R7, R0, R2, RZ, 0x3c, !PT ;  /* 0x0000000200077212 */ /* 0x000fe400078e3cff */
[----:B------:R-:W-:Y:S01]  /*01e0*/  LOP3.LUT R0, R4, 0xfffffff0, RZ, 0xc0, !PT ;  /* 0xfffffff004007812 */ /* 0x000fe200078ec0ff */
[----:B------:R-:W-:Y:S01]  /*01f0*/  IMAD.IADD R12, R5, 0x1, -R3 ;  /* 0x00000001050c7824 */ /* 0x000fe200078e0a03 */
[----:B------:R-:W-:Y:S02]  /*0200*/  LOP3.LUT R3, R16, 0xfffffff8, RZ, 0xc0, !PT ;  /* 0xfffffff810037812 */ /* 0x000fe400078ec0ff */
[----:B------:R-:W-:Y:S01]  /*0210*/  LEA.HI R2, R8, R23, RZ, 0x1 ;  /* 0x0000001708027211 */ /* 0x000fe200078f08ff */
[C---:B------:R-:W-:Y:S01]  /*0220*/  IMAD.IADD R0, R24.reuse, 0x1, -R0 ;  /* 0x0000000118007824 */ /* 0x040fe200078e0a00 */
[----:B------:R-:W-:Y:S01]  /*0230*/  LEA.HI R11, R17, R24, RZ, 0x5 ;  /* 0x00000018110b7211 */ /* 0x000fe200078f28ff */
[----:B------:R-:W-:Y:S01]  /*0240*/  IMAD.IADD R3, R24, 0x1, -R3 ;  /* 0x0000000118037824 */ /* 0x000fe200078e0a03 */
[----:B------:R-:W-:-:S02]  /*0250*/  LOP3.LUT R2, R2, 0x7fffffe, RZ, 0xc0, !PT ;  /* 0x07fffffe02027812 */ /* 0x000fc400078ec0ff */
[-C--:B------:R-:W-:Y:S02]  /*0260*/  LEA.HI R6, R0, R0.reuse, RZ, 0x1 ;  /* 0x0000000000067211 */ /* 0x080fe400078f08ff */
[----:B------:R-:W-:Y:S01]  /*0270*/  SHF.R.S32.HI R5, RZ, 0x1f, R0 ;  /* 0x0000001fff057819 */ /* 0x000fe20000011400 */
[----:B------:R-:W-:Y:S01]  /*0280*/  IMAD.IADD R2, R23, 0x1, -R2 ;  /* 0x0000000117027824 */ /* 0x000fe200078e0a02 */
[----:B------:R-:W-:Y:S02]  /*0290*/  LEA.HI R9, R3, R3, RZ, 0x1 ;  /* 0x0000000303097211 */ /* 0x000fe400078f08ff */
[----:B------:R-:W-:Y:S02]  /*02a0*/  SHF.R.S32.HI R203, RZ, 0x5, R11 ;  /* 0x00000005ffcb7819 */ /* 0x000fe4000001140b */
[----:B------:R-:W-:Y:S02]  /*02b0*/  LOP3.LUT R4, R6, 0x7fffffe, RZ, 0xc0, !PT ;  /* 0x07fffffe06047812 */ /* 0x000fe400078ec0ff */
[----:B------:R-:W-:Y:S01]  /*02c0*/  LEA.HI R14, R5, R0, RZ, 0x3 ;  /* 0x00000000050e7211 */ /* 0x000fe200078f18ff */
[----:B------:R-:W-:Y:S01]  /*02d0*/  IMAD R2, R203, 0x8, R2 ;  /* 0x00000008cb027824 */ /* 0x000fe200078e0202 */
[----:B------:R-:W-:Y:S01]  /*02e0*/  LOP3.LUT R5, R9, 0x3fffffe, RZ, 0xc0, !PT ;  /* 0x03fffffe09057812 */ /* 0x000fe200078ec0ff */
[----:B------:R-:W-:Y:S01]  /*02f0*/  IMAD.IADD R13, R0, 0x1, -R4 ;  /* 0x00000001000d7824 */ /* 0x000fe200078e0a04 */
[----:B------:R-:W-:-:S02]  /*0300*/  LEA.HI R0, R10, R10, RZ, 0x1 ;  /* 0x0000000a0a007211 */ /* 0x000fc400078f08ff */
[----:B------:R-:W-:Y:S01]  /*0310*/  SHF.R.S32.HI R4, RZ, 0x1f, R11 ;  /* 0x0000001fff047819 */ /* 0x000fe2000001140b */
[----:B------:R-:W-:Y:S01]  /*0320*/  IMAD.IADD R200, R3, 0x1, -R5 ;  /* 0x0000000103c87824 */ /* 0x000fe200078e0a05 */
[----:B------:R-:W-:Y:S01]  /*0330*/  SHF.R.S32.HI R5, RZ, 0x1f, R8 ;  /* 0x0000001fff057819 */ /* 0x000fe20000011408 */
[----:B------:R-:W-:Y:S01]  /*0340*/  IMAD.U32 R3, R2, 0x20, R7 ;  /* 0x0000002002037824 */ /* 0x000fe200078e0007 */
[C---:B------:R-:W-:Y:S01]  /*0350*/  LOP3.LUT R2, R0.reuse, 0x1ffffffe, RZ, 0xc0, !PT ;  /* 0x1ffffffe00027812 */ /* 0x040fe200078ec0ff */
[----:B------:R-:W-:Y:S01]  /*0360*/  IMAD.SHL.U32 R0, R0, 0x20, RZ ;  /* 0x0000002000007824 */ /* 0x000fe200078e00ff */
[----:B------:R-:W-:Y:S01]  /*0370*/  LOP3.LUT R7, R11, 0xffffffe0, RZ, 0xc0, !PT ;  /* 0xffffffe00b077812 */ /* 0x000fe200078ec0ff */
[----:B------:R-:W-:Y:S01]  /*0380*/  IMAD R200, R12, 0x8, R200 ;  /* 0x000000080cc87824 */ /* 0x000fe200078e02c8 */
[----:B------:R1:W-:Y:S01]  /*0390*/  STL [R1+0x80], R3 ;  /* 0x0000800301007387 */ /* 0x0003e20000100800 */
[----:B------:R-:W-:Y:S02]  /*03a0*/  LEA.HI R4, R4, R203, RZ, 0x2 ;  /* 0x000000cb04047211 */ /* 0x000fe400078f10ff */
[----:B------:R-:W-:Y:S01]  /*03b0*/  LOP3.LUT R0, R0, 0xffffffc0, RZ, 0xc0, !PT ;  /* 0xffffffc000007812 */ /* 0x000fe200078ec0ff */
[----:B------:R-:W-:Y:S01]  /*03c0*/  IMAD.IADD R22, R24, 0x1, -R7 ;  /* 0x0000000118167824 */ /* 0x000fe200078e0a07 */
[----:B------:R-:W-:-:S02]  /*03d0*/  SHF.R.S32.HI R8, RZ, 0x1, R6 ;  /* 0x00000001ff087819 */ /* 0x000fc40000011406 */
[----:B------:R-:W-:Y:S01]  /*03e0*/  SHF.R.S32.HI R7, RZ, 0x1f, R6 ;  /* 0x0000001fff077819 */ /* 0x000fe20000011406 */
[----:B-1----:R-:W-:Y:S01]  /*03f0*/  IMAD.IADD R3, R10, 0x1, -R2 ;  /* 0x000000010a037824 */ /* 0x002fe200078e0a02 */
[----:B------:R-:W-:-:S03]  /*0400*/  LEA.HI R2, R5, R23, RZ, 0x3 ;  /* 0x0000001705027211 */ /* 0x000fc600078f18ff */
[----:B------:R-:W-:Y:S01]  /*0410*/  IMAD R15, R3, 0x8, R0 ;  /* 0x00000008030f7824 */ /* 0x000fe200078e0200 */
[----:B------:R-:W-:Y:S02]  /*0420*/  LOP3.LUT R0, R2, 0xfffffff8, RZ, 0xc0, !PT ;  /* 0xfffffff802007812 */ /* 0x000fe400078ec0ff */
[----:B------:R-:W-:Y:S02]  /*0430*/  SHF.R.S32.HI R2, RZ, 0x1f, R22 ;  /* 0x0000001fff027819 */ /* 0x000fe40000011416 */
[----:B------:R-:W-:Y:S01]  /*0440*/  LOP3.LUT R3, R4, 0xffffffc, RZ, 0xc0, !PT ;  /* 0x0ffffffc04037812 */ /* 0x000fe200078ec0ff */
[----:B------:R-:W-:Y:S01]  /*0450*/  IMAD.IADD R4, R23, 0x1, -R0 ;  /* 0x0000000117047824 */ /* 0x000fe200078e0a00 */
[----:B------:R-:W-:Y:S02]  /*0460*/  LEA.HI R11, R2, R22, RZ, 0x2 ;  /* 0x00000016020b7211 */ /* 0x000fe400078f10ff */
[----:B------:R-:W-:Y:S01]  /*0470*/  SHF.R.S32.HI R0, RZ, 0x1, R9 ;  /* 0x00000001ff007819 */ /* 0x000fe20000011409 */
[C---:B------:R-:W-:Y:S01]  /*0480*/  IMAD.IADD R3, R203.reuse, 0x1, -R3 ;  /* 0x00000001cb037824 */ /* 0x040fe200078e0a03 */
[----:B------:R-:W-:Y:S01]  /*0490*/  SHF.R.S32.HI R2, RZ, 0x2, R11 ;  /* 0x00000002ff027819 */ /* 0x000fe2000001140b */
[----:B------:R-:W-:Y:S01]  /*04a0*/  IMAD.SHL.U32 R203, R203, 0x200, RZ ;  /* 0x00000200cbcb7824 */ /* 0x000fe200078e00ff */
[----:B------:R-:W-:-:S02]  /*04b0*/  LEA.HI R6, R4, R4, RZ, 0x1 ;  /* 0x0000000404067211 */ /* 0x000fc400078f08ff */
[C---:B------:R-:W-:Y:S01]  /*04c0*/  LOP3.LUT P2, RZ, R0.reuse, 0x2, RZ, 0xc0, !PT ;  /* 0x0000000200ff7812 */ /* 0x040fe2000784c0ff */
[----:B------:R-:W-:Y:S01]  /*04d0*/  IMAD.SHL.U32 R0, R0, 0x40, RZ ;  /* 0x0000004000007824 */ /* 0x000fe200078e00ff */
[----:B------:R-:W-:Y:S01]  /*04e0*/  LOP3.LUT R5, R6, 0x3fffffe, RZ, 0xc0, !PT ;  /* 0x03fffffe06057812 */ /* 0x000fe200078ec0ff */
[----:B------:R-:W-:Y:S01]  /*04f0*/  IMAD R21, R3, 0x10, R2 ;  /* 0x0000001003157824 */ /* 0x000fe200078e0202 */
[----:B------:R-:W-:Y:S01]  /*0500*/  LEA.HI R2, R7, R8, RZ, 0x2 ;  /* 0x0000000807027211 */ /* 0x000fe200078f10ff */
[----:B------:R-:W-:Y:S01]  /*0510*/  IMAD R7, R10, 0x2, R203 ;  /* 0x000000020a077824 */ /* 0x000fe200078e02cb */
[----:B------:R-:W-:Y:S01]  /*0520*/  LOP3.LUT R0, R0, 0xc0, RZ, 0xc0, !PT ;  /* 0x000000c000007812 */ /* 0x000fe200078ec0ff */
[----:B------:R-:W-:Y:S01]  /*0530*/  IMAD.IADD R5, R4, 0x1, -R5 ;  /* 0x0000000104057824 */ /* 0x000fe200078e0a05 */
[----:B------:R-:W-:Y:S01]  /*0540*/  LOP3.LUT R2, R2, 0xfffffffc, RZ, 0xc0, !PT ;  /* 0xfffffffc02027812 */ /* 0x000fe200078ec0ff */
[----:B------:R-:W-:Y:S01]  /*0550*/  STL [R1+0x88], R21 ;  /* 0x0000881501007387 */ /* 0x000fe20000100800 */
[----:B------:R-:W-:-:S02]  /*0560*/  LOP3.LUT R4, R0, 0x8, R16, 0xf8, !PT ;  /* 0x0000000800047812 */ /* 0x000fc400078ef810 */
[----:B------:R-:W-:Y:S01]  /*0570*/  SHF.R.U32.HI R3, RZ, 0x3, R0 ;  /* 0x00000003ff037819 */ /* 0x000fe20000011600 */
[----:B------:R-:W-:Y:S01]  /*0580*/  IMAD.IADD R2, R8, 0x1, -R2 ;  /* 0x0000000108027824 */ /* 0x000fe200078e0a02 */
[----:B------:R-:W-:Y:S01]  /*0590*/  SHF.R.S32.HI R0, RZ, 0x1, R6 ;  /* 0x00000001ff007819 */ /* 0x000fe20000011406 */
[----:B------:R-:W-:Y:S01]  /*05a0*/  IMAD R6, R5, 0x20, R7 ;  /* 0x0000002005067824 */ /* 0x000fe200078e0207 */
[----:B------:R-:W-:Y:S01]  /*05b0*/  LOP3.LUT R8, R4, R3, RZ, 0x3c, !PT ;  /* 0x0000000304087212 */ /* 0x000fe200078e3cff */
[----:B------:R-:W-:Y:S01]  /*05c0*/  IMAD.SHL.U32 R5, R14, 0x20, RZ ;  /* 0x000000200e057824 */ /* 0x000fe200078e00ff */
[C---:B------:R-:W-:Y:S01]  /*05d0*/  LOP3.LUT R4, R0.reuse, 0x1, RZ, 0xc0, !PT ;  /* 0x0000000100047812 */ /* 0x040fe200078ec0ff */
[----:B------:R-:W-:Y:S01]  /*05e0*/  IMAD.SHL.U32 R3, R0, 0x40, RZ ;  /* 0x0000004000037824 */ /* 0x000fe200078e00ff */
[C---:B------:R-:W-:Y:S01]  /*05f0*/  LOP3.LUT P3, RZ, R2.reuse, 0x2, RZ, 0xc0, !PT ;  /* 0x0000000202ff7812 */ /* 0x040fe2000786c0ff */
[----:B------:R-:W-:Y:S01]  /*0600*/  IMAD.SHL.U32 R2, R2, 0x40, RZ ;  /* 0x0000004002027824 */ /* 0x000fe200078e00ff */
[----:B------:R-:W-:Y:S01]  /*0610*/  ISETP.NE.U32.AND P1, PT, R4, 0x1, PT ;  /* 0x000000010400780c */ /* 0x000fe20003f25070 */
[----:B------:R-:W-:Y:S01]  /*0620*/  IMAD.SHL.U32 R7, R12, 0x8, RZ ;  /* 0x000000080c077824 */ /* 0x000fe200078e00ff */
[----:B------:R-:W-:Y:S01]  /*0630*/  LOP3.LUT R3, R3, 0xc0, RZ, 0xc0, !PT ;  /* 0x000000c003037812 */ /* 0x000fe200078ec0ff */
[----:B------:R-:W-:Y:S01]  /*0640*/  IMAD.U32 R200, R200, 0x20, R8 ;  /* 0x00000020c8c87824 */ /* 0x000fe200078e0008 */
[----:B------:R-:W-:-:S02]  /*0650*/  LOP3.LUT P0, RZ, R0, 0x2, RZ, 0xc0, !PT ;  /* 0x0000000200ff7812 */ /* 0x000fc4000780c0ff */
[----:B------:R-:W-:Y:S02]  /*0660*/  LEA.HI R3, R3, R3, RZ, 0x1d ;  /* 0x0000000303037211 */ /* 0x000fe400078fe8ff */
[----:B------:R-:W-:Y:S02]  /*0670*/  LOP3.LUT R0, R5, 0xffffff00, RZ, 0xc0, !PT ;  /* 0xffffff0005007812 */ /* 0x000fe400078ec0ff */
[----:B------:R-:W-:Y:S01]  /*0680*/  LOP3.LUT R2, R2, 0xc0, RZ, 0xc0, !PT ;  /* 0x000000c002027812 */ /* 0x000fe200078ec0ff */
[----:B------:R-:W-:Y:S01]  /*0690*/  IMAD.IADD R3, R3, 0x1, R6 ;  /* 0x0000000103037824 */ /* 0x000fe200078e0206 */
[----:B------:R-:W-:Y:S01]  /*06a0*/  LEA R200, R200, 0x3100, 0x1 ;  /* 0x00003100c8c87811 */ /* 0x000fe200078e08ff */
[----:B------:R-:W-:Y:S01]  /*06b0*/  IMAD.IADD R203, R0, 0x1, R203 ;  /* 0x0000000100cb7824 */ /* 0x000fe200078e02cb */
[----:B------:R-:W-:Y:S01]  /*06c0*/  LOP3.LUT R4, R2, 0x8, R7, 0xf8, !PT ;  /* 0x0000000802047812 */ /* 0x000fe200078ef807 */
[----:B------:R-:W-:Y:S01]  /*06d0*/  IMAD.SHL.U32 R20, R3, 0x2, RZ ;  /* 0x0000000203147824 */ /* 0x000fe200078e00ff */
[----:B------:R-:W-:Y:S01]  /*06e0*/  SHF.R.U32.HI R201, RZ, 0x3, R2 ;  /* 0x00000003ffc97819 */ /* 0x000fe20000011602 */
[----:B------:R-:W-:Y:S01]  /*06f0*/  IMAD R2, R13, 0x20, R0 ;  /* 0x000000200d027824 */ /* 0x000fe200078e0200 */
[----:B------:R-:W-:Y:S01]  /*0700*/  IADD3 R3, R217, 0x20, RZ ;  /* 0x00000020d9037810 */ /* 0x000fe20007ffe0ff */
[----:B------:R-:W-:Y:S01]  /*0710*/  IMAD R203, R13, 0x20, R203 ;  /* 0x000000200dcb7824 */ /* 0x000fe200078e02cb */
[C---:B------:R-:W-:Y:S01]  /*0720*/  IADD3 R0, R20.reuse, 0x80, RZ ;  /* 0x0000008014007810 */ /* 0x040fe20007ffe0ff */
[----:B------:R-:W-:Y:S01]  /*0730*/  STL [R1+0x6c], R20 ;  /* 0x00006c1401007387 */ /* 0x000fe20000100800 */
[----:B------:R-:W-:-:S02]  /*0740*/  IADD3 R19, R20, 0x70, RZ ;  /* 0x0000007014137810 */ /* 0x000fc40007ffe0ff */
[----:B------:R-:W-:Y:S01]  /*0750*/  LOP3.LUT R201, R4, R201, RZ, 0x3c, !PT ;  /* 0x000000c904c97212 */ /* 0x000fe200078e3cff */
[----:B------:R-:W-:Y:S01]  /*0760*/  STL [R1+0x7c], R18 ;  /* 0x00007c1201007387 */ /* 0x000fe20000100800 */
[----:B------:R-:W-:Y:S01]  /*0770*/  @P1 IADD3 R19, R0, 0x10, RZ ;  /* 0x0000001000131810 */ /* 0x000fe20007ffe0ff */
[----:B------:R-:W-:Y:S01]  /*0780*/  IMAD R0, R10, 0x20, R23 ;  /* 0x000000200a007824 */ /* 0x000fe200078e0217 */
[----:B------:R-:W-:Y:S01]  /*0790*/  SHF.R.S32.HI R3, RZ, 0x1f, R3 ;  /* 0x0000001fff037819 */ /* 0x000fe20000011403 */
[C---:B------:R-:W-:Y:S01]  /*07a0*/  IMAD.IADD R203, R201.reuse, 0x1, R203 ;  /* 0x00000001c9cb7824 */ /* 0x040fe200078e02cb */
[----:B------:R-:W-:Y:S01]  /*07b0*/  IADD3 R205, R200, 0x20, RZ ;  /* 0x00000020c8cd7810 */ /* 0x000fe20007ffe0ff */
[----:B------:R-:W-:Y:S01]  /*07c0*/  STL [R1+0x70], R19 ;  /* 0x0000701301007387 */ /* 0x000fe20000100800 */
[----:B------:R-:W-:Y:S01]  /*07d0*/  IMAD.IADD R201, R201, 0x1, R2 ;  /* 0x00000001c9c97824 */ /* 0x000fe200078e0202 */
[----:B------:R-:W-:Y:S01]  /*07e0*/  LEA.HI R2, R17, R24, RZ, 0x7 ;  /* 0x0000001811027211 */ /* 0x000fe200078f38ff */
[----:B------:R-:W-:Y:S01]  /*07f0*/  IMAD.IADD R3, R21, 0x1, R15 ;  /* 0x0000000115037824 */ /* 0x000fe200078e020f */
[----:B------:R1:W-:Y:S01]  /*0800*/  STL [R1+0x18], R0 ;  /* 0x0000180001007387 */ /* 0x0003e20000100800 */
[----:B------:R-:W-:-:S02]  /*0810*/  LEA R203, R203, 0x6100, 0x1 ;  /* 0x00006100cbcb7811 */ /* 0x000fc400078e08ff */
[----:B------:R-:W-:Y:S01]  /*0820*/  SHF.R.S32.HI R2, RZ, 0x7, R2 ;  /* 0x00000007ff027819 */ /* 0x000fe20000011402 */
[----:B------:R-:W-:Y:S01]  /*0830*/  STL [R1+0x68], R3 ;  /* 0x0000680301007387 */ /* 0x000fe20000100800 */
[----:B------:R-:W-:Y:S02]  /*0840*/  IADD3 R2, R217, 0x40, RZ ;  /* 0x00000040d9027810 */ /* 0x000fe40007ffe0ff */
[----:B------:R-:W-:Y:S02]  /*0850*/  LEA R201, R201, 0x100, 0x1 ;  /* 0x00000100c9c97811 */ /* 0x000fe400078e08ff */
[----:B------:R-:W-:Y:S02]  /*0860*/  SHF.R.S32.HI R2, RZ, 0x1f, R2 ;  /* 0x0000001fff027819 */ /* 0x000fe40000011402 */
[C---:B------:R-:W-:Y:S02]  /*0870*/  SEL R2, R202.reuse, 0xffffffe0, !P0 ;  /* 0xffffffe0ca027807 */ /* 0x040fe40004000000 */
[----:B------:R-:W-:-:S02]  /*0880*/  SEL R202, R202, 0xffffffe0, !P3 ;  /* 0xffffffe0caca7807 */ /* 0x000fc40005800000 */
[----:B------:R-:W-:Y:S02]  /*0890*/  @P2 IADD3 R205, R200, -0x20, RZ ;  /* 0xffffffe0c8cd2810 */ /* 0x000fe40007ffe0ff */
[----:B------:R-:W-:Y:S01]  /*08a0*/  SHF.R.S32.HI R4, RZ, 0x1f, R217 ;  /* 0x0000001fff047819 */ /* 0x000fe200000114d9 */
[----:B------:R-:W-:Y:S01]  /*08b0*/  IMAD.IADD R204, R203, 0x1, R202 ;  /* 0x00000001cbcc7824 */ /* 0x000fe200078e02ca */
[C---:B------:R-:W-:Y:S01]  /*08c0*/  IADD3 R216, R205.reuse, 0x400, RZ ;  /* 0x00000400cdd87810 */ /* 0x040fe20007ffe0ff */
[----:B------:R-:W-:Y:S01]  /*08d0*/  IMAD.IADD R202, R202, 0x1, R201 ;  /* 0x00000001caca7824 */ /* 0x000fe200078e02c9 */
[C---:B------:R-:W-:Y:S02]  /*08e0*/  IADD3 R215, R205.reuse, 0x800, RZ ;  /* 0x00000800cdd77810 */ /* 0x040fe40007ffe0ff */
[----:B------:R-:W-:Y:S02]  /*08f0*/  IADD3 R214, R205, 0xc00, RZ ;  /* 0x00000c00cdd67810 */ /* 0x000fe40007ffe0ff */
[----:B-1----:R-:W-:-:S02]  /*0900*/  LOP3.LUT R0, R11, 0x7ffffffc, RZ, 0xc0, !PT ;  /* 0x7ffffffc0b007812 */ /* 0x002fc400078ec0ff */
[C---:B------:R-:W-:Y:S02]  /*0910*/  IADD3 R213, R205.reuse, 0x1000, RZ ;  /* 0x00001000cdd57810 */ /* 0x040fe40007ffe0ff */
[C---:B------:R-:W-:Y:S01]  /*0920*/  IADD3 R212, R205.reuse, 0x1400, RZ ;  /* 0x00001400cdd47810 */ /* 0x040fe20007ffe0ff */
[----:B------:R-:W-:Y:S01]  /*0930*/  IMAD.IADD R0, R22, 0x1, -R0 ;  /* 0x0000000116007824 */ /* 0x000fe200078e0a00 */
[C---:B------:R-:W-:Y:S02]  /*0940*/  IADD3 R211, R205.reuse, 0x1800, RZ ;  /* 0x00001800cdd37810 */ /* 0x040fe40007ffe0ff */
[C---:B------:R-:W-:Y:S01]  /*0950*/  IADD3 R210, R205.reuse, 0x1c00, RZ ;  /* 0x00001c00cdd27810 */ /* 0x040fe20007ffe0ff */
[----:B------:R-:W-:Y:S01]  /*0960*/  IMAD.SHL.U32 R0, R0, 0x2, RZ ;  /* 0x0000000200007824 */ /* 0x000fe200078e00ff */
[C---:B------:R-:W-:Y:S02]  /*0970*/  IADD3 R209, R205.reuse, 0x2000, RZ ;  /* 0x00002000cdd17810 */ /* 0x040fe40007ffe0ff */
[----:B------:R-:W-:-:S02]  /*0980*/  IADD3 R208, R205, 0x2400, RZ ;  /* 0x00002400cdd07810 */ /* 0x000fc40007ffe0ff */
[----:B------:R1:W-:Y:S01]  /*0990*/  STL [R1+0x64], R0 ;  /* 0x0000640001007387 */ /* 0x0003e20000100800 */
[C---:B------:R-:W-:Y:S02]  /*09a0*/  IADD3 R207, R205.reuse, 0x2800, RZ ;  /* 0x00002800cdcf7810 */ /* 0x040fe40007ffe0ff */
[----:B------:R-:W-:Y:S01]  /*09b0*/  IADD3 R206, R205, 0x2c00, RZ ;  /* 0x00002c00cdce7810 */ /* 0x000fe20007ffe0ff */
[----:B-1----:R-:W-:-:S05]  /*09c0*/  IMAD.IADD R0, R20, 0x1, R2 ;  /* 0x0000000114007824 */ /* 0x002fca00078e0202 */
[----:B------:R1:W-:Y:S02]  /*09d0*/  STL [R1+0x78], R0 ;  /* 0x0000780001007387 */ /* 0x0003e40000100800 */
[----:B-1----:R-:W-:-:S05]  /*09e0*/  IMAD.IADD R0, R2, 0x1, R19 ;  /* 0x0000000102007824 */ /* 0x002fca00078e0213 */
[----:B------:R1:W-:Y:S02]  /*09f0*/  STL [R1+0x74], R0 ;  /* 0x0000740001007387 */ /* 0x0003e40000100800 */
.L_x_664:
[----:B------:R-:W2:Y:S01]  /*0a00*/  LDL R4, [R1+0x7c] ;  /* 0x00007c0001047983 */ /* 0x000ea20000100800 */
[----:B-1----:R-:W-:Y:S01]  /*0a10*/  IMAD.MOV.U32 R0, RZ, RZ, c[0x0][0x560] ;  /* 0x00015800ff007624 */ /* 0x002fe200078e00ff */
[----:B------:R-:W-:Y:S01]  /*0a20*/  YIELD ;  /* 0x0000000000007946 */ /* 0x000fe20003800000 */
[----:B------:R-:W-:Y:S03]  /*0a30*/  BSSY B0, `(.L_x_591) ;  /* 0x0000016000007945 */ /* 0x000fe60003800000 */
[----:B------:R-:W-:-:S13]  /*0a40*/  ISETP.NE.AND P0, PT, R0, 0x1, PT ;  /* 0x000000010000780c */ /* 0x000fda0003f05270 */
[----:B--2---:R-:W-:Y:S01]  /*0a50*/  @P0 IMAD.HI.U32 R0, R4, c[0x0][0x564], RZ ;  /* 0x0001590004000a27 */ /* 0x004fe200078e00ff */
[----:B------:R-:W-:-:S04]  /*0a60*/  MOV R3, R4 ;  /* 0x0000000400037202 */ /* 0x000fc80000000f00 */
[----:B------:R-:W-:-:S04]  /*0a70*/  @P0 SHF.R.U32.HI R3, RZ, c[0x0][0x568], R0 ;  /* 0x00015a00ff030a19 */ /* 0x000fc80000011600 */
[----:B------:R-:W-:Y:S01]  /*0a80*/  ISETP.GE.AND P0, PT, R3, c[0x0][0x578], PT ;  /* 0x00015e0003007a0c */ /* 0x000fe20003f06270 */
[----:B------:R-:W-:-:S04]  /*0a90*/  IMAD.MOV R2, RZ, RZ, -R3 ;  /* 0x000000ffff027224 */ /* 0x000fc800078e0a03 */
[----:B------:R-:W-:-:S08]  /*0aa0*/  IMAD R2, R2, c[0x0][0x560], R4 ;  /* 0x0001580002027a24 */ /* 0x000fd000078e0204 */
[----:B------:R-:W-:Y:S05]  /*0ab0*/  @!P0 BRA `(.L_x_592) ;  /* 0x0000007000008947 */ /* 0x000fea0003800000 */
[----:B------:R-:W-:-:S04]  /*0ac0*/  MOV R0, c[0x0][0x56c] ;  /* 0x00015b0000007a02 */ /* 0x000fc80000000f00 */
[----:B------:R-:W-:Y:S02]  /*0ad0*/  ISETP.NE.AND P0, PT, R0, 0x1, PT ;  /* 0x000000010000780c */ /* 0x000fe40003f05270 */
[----:B------:R-:W-:-:S11]  /*0ae0*/  MOV R0, R2 ;  /* 0x0000000200007202 */ /* 0x000fd60000000f00 */
[----:B------:R-:W-:-:S05]  /*0af0*/  @P0 IMAD.HI.U32 R4, R2, c[0x0][0x570], RZ ;  /* 0x00015c0002040a27 */ /* 0x000fca00078e00ff */
[----:B------:R-:W-:-:S05]  /*0b00*/  @P0 SHF.R.U32.HI R0, RZ, c[0x0][0x574], R4 ;  /* 0x00015d00ff000a19 */ /* 0x000fca0000011604 */
[----:B------:R-:W-:Y:S01]  /*0b10*/  IMAD R4, R0, c[0x0][0x56c], RZ ;  /* 0x00015b0000047a24 */ /* 0x000fe200078e02ff */
[----:B------:R-:W-:Y:S05]  /*0b20*/  BRA `(.L_x_593) ;  /* 0x0000006000007947 */ /* 0x000fea0003800000 */
.L_x_592:
[----:B------:R-:W-:-:S04]  /*0b30*/  MOV R0, c[0x0][0x554] ;  /* 0x0001550000007a02 */ /* 0x000fc80000000f00 */
[----:B------:R-:W-:Y:S02]  /*0b40*/  ISETP.NE.AND P0, PT, R0, 0x1, PT ;  /* 0x000000010000780c */ /* 0x000fe40003f05270 */
[----:B------:R-:W-:-:S11]  /*0b50*/  MOV R0, R2 ;  /* 0x0000000200007202 */ /* 0x000fd60000000f00 */
[----:B------:R-:W-:-:S05]  /*0b60*/  @P0 IMAD.HI.U32 R4, R2, c[0x0][0x558], RZ ;  /* 0x0001560002040a27 */ /* 0x000fca00078e00ff */
[----:B------:R-:W-:-:S05]  /*0b70*/  @P0 SHF.R.U32.HI R0, RZ, c[0x0][0x55c], R4 ;  /* 0x00015700ff000a19 */ /* 0x000fca0000011604 */
[----:B------:R-:W-:Y:S02]  /*0b80*/  IMAD R4, R0, c[0x0][0x554], RZ ;  /* 0x0001550000047a24 */ /* 0x000fe400078e02ff */
.L_x_593:
[----:B------:R-:W-:Y:S05]  /*0b90*/  BSYNC B0 ;  /* 0x0000000000007941 */ /* 0x000fea0003800000 */
.L_x_591:
[----:B------:R-:W-:Y:S01]  /*0ba0*/  IMAD.MOV.U32 R5, RZ, RZ, c[0x0][0x548] ;  /* 0x00015200ff057624 */ /* 0x000fe200078e00ff */
[----:B------:R-:W-:Y:S01]  /*0bb0*/  ISETP.NE.U32.AND P0, PT, RZ, c[0x0][0x370], PT ;  /* 0x0000dc00ff007a0c */ /* 0x000fe20003f05070 */
[----:B------:R-:W-:Y:S02]  /*0bc0*/  IMAD.IADD R2, R2, 0x1, -R4 ;  /* 0x0000000102027824 */ /* 0x000fe400078e0a04 */
[----:B------:R-:W-:Y:S01]  /*0bd0*/  IMAD.MOV.U32 R6, RZ, RZ, RZ ;  /* 0x000000ffff067224 */ /* 0x000fe200078e00ff */
[----:B------:R-:W-:Y:S01]  /*0be0*/  ISETP.NE.AND P1, PT, R5, 0x1, PT ;  /* 0x000000010500780c */ /* 0x000fe20003f25270 */
[----:B------:R-:W-:Y:S01]  /*0bf0*/  IMAD R2, R3, c[0x0][0x554], R2 ;  /* 0x0001550003027a24 */ /* 0x000fe200078e0202 */
[----:B------:R-:W-:-:S04]  /*0c00*/  ISETP.NE.AND.EX P0, PT, RZ, c[0x0][0x374], PT, P0 ;  /* 0x0000dd00ff007a0c */ /* 0x000fc80003f05300 */
[----:B------:R-:W-:-:S07]  /*0c10*/  MOV R8, R2 ;  /* 0x0000000200087202 */ /* 0x000fce0000000f00 */
[----:B------:R-:W-:-:S04]  /*0c20*/  @P1 IMAD.HI.U32 R3, R2, c[0x0][0x54c], RZ ;  /* 0x0001530002031a27 */ /* 0x000fc800078e00ff */
[----:B------:R-:W-:Y:S01]  /*0c30*/  @P0 IMAD.MOV.U32 R4, RZ, RZ, 0x4 ;  /* 0x00000004ff040424 */ /* 0x000fe200078e00ff */
[----:B------:R-:W-:-:S05]  /*0c40*/  @P1 SHF.R.U32.HI R8, RZ, c[0x0][0x550], R3 ;  /* 0x00015400ff081a19 */ /* 0x000fca0000011603 */
[----:B------:R-:W-:Y:S01]  /*0c50*/  @P0 IMAD.WIDE R4, R8, R4, c[0x0][0x370] ;  /* 0x0000dc0008040625 */ /* 0x000fe200078e0204 */
[----:B------:R-:W-:Y:S01]  /*0c60*/  LOP3.LUT R0, R0, 0x1ffffff, RZ, 0x3c, !PT ;  /* 0x01ffffff00007812 */ /* 0x000fe200078e3cff */
[----:B------:R-:W-:Y:S04]  /*0c70*/  STL [R1+0x5c], R8 ;  /* 0x00005c0801007387 */ /* 0x000fe80000100800 */
[----:B------:R1:W2:Y:S01]  /*0c80*/  @P0 LDG.E R6, [R4.64] ;  /* 0x0000000604060981 */ /* 0x0002a2000c1e1900 */
[----:B------:R-:W-:Y:S01]  /*0c90*/  MOV R3, c[0x0][0x2c4] ;  /* 0x0000b10000037a02 */ /* 0x000fe20000000f00 */
[----:B------:R-:W-:Y:S01]  /*0ca0*/  CS2R R94, SRZ ;  /* 0x00000000005e7805 */ /* 0x000fe2000001ff00 */
[----:B------:R-:W-:Y:S01]  /*0cb0*/  IADD3 R0, R0, c[0x0][0x53c], RZ ;  /* 0x00014f0000007a10 */ /* 0x000fe20007ffe0ff */
[----:B------:R-:W-:Y:S01]  /*0cc0*/  CS2R R92, SRZ ;  /* 0x00000000005c7805 */ /* 0x000fe2000001ff00 */
[----:B------:R-:W-:Y:S01]  /*0cd0*/  ISETP.NE.AND P5, PT, R3, 0x1, PT ;  /* 0x000000010300780c */ /* 0x000fe20003fa5270 */
[----:B------:R-:W-:Y:S01]  /*0ce0*/  CS2R R98, SRZ ;  /* 0x0000000000627805 */ /* 0x000fe2000001ff00 */
[----:B------:R-:W-:Y:S01]  /*0cf0*/  MOV R3, c[0x0][0x2ac] ;  /* 0x0000ab0000037a02 */ /* 0x000fe20000000f00 */
[----:B------:R-:W-:Y:S01]  /*0d00*/  IMAD.SHL.U32 R48, R0, 0x80, RZ ;  /* 0x0000008000307824 */ /* 0x000fe200078e00ff */
[----:B------:R-:W-:Y:S01]  /*0d10*/  CS2R R96, SRZ ;  /* 0x0000000000607805 */ /* 0x000fe2000001ff00 */
[----:B------:R-:W-:Y:S01]  /*0d20*/  IMAD.MOV.U32 R90, RZ, RZ, RZ ;  /* 0x000000ffff5a7224 */ /* 0x000fe200078e00ff */
[----:B------:R-:W-:Y:S01]  /*0d30*/  CS2R R88, SRZ ;  /* 0x0000000000587805 */ /* 0x000fe2000001ff00 */
[----:B------:R-:W-:Y:S01]  /*0d40*/  CS2R R86, SRZ ;  /* 0x0000000000567805 */ /* 0x000fe2000001ff00 */
[----:B------:R-:W-:Y:S01]  /*0d50*/  IADD3 R0, R48, 0x7f, RZ ;  /* 0x0000007f30007810 */ /* 0x000fe20007ffe0ff */
[----:B------:R-:W-:Y:S01]  /*0d60*/  STL [R1+0x58], R48 ;  /* 0x0000583001007387 */ /* 0x000fe20000100800 */
[----:B------:R-:W-:Y:S01]  /*0d70*/  CS2R R84, SRZ ;  /* 0x0000000000547805 */ /* 0x000fe2000001ff00 */
[----:B------:R-:W-:Y:S01]  /*0d80*/  IMAD.MOV.U32 R9, RZ, RZ, RZ ;  /* 0x000000ffff097224 */ /* 0x000fe200078e00ff */
[----:B------:R-:W-:Y:S01]  /*0d90*/  MOV R78, RZ ;  /* 0x000000ff004e7202 */ /* 0x000fe20000000f00 */
[----:B------:R-:W-:Y:S01]  /*0da0*/  CS2R R10, SRZ ;  /* 0x00000000000a7805 */ /* 0x000fe2000001ff00 */
[----:B------:R-:W-:Y:S01]  /*0db0*/  IMAD.MOV.U32 R76, RZ, RZ, RZ ;  /* 0x000000ffff4c7224 */ /* 0x000fe200078e00ff */
[----:B------:R-:W-:Y:S01]  /*0dc0*/  CS2R R12, SRZ ;  /* 0x00000000000c7805 */ /* 0x000fe2000001ff00 */
[----:B------:R-:W-:Y:S01]  /*0dd0*/  IMAD.MOV.U32 R82, RZ, RZ, RZ ;  /* 0x000000ffff527224 */ /* 0x000fe200078e00ff */
[----:B------:R-:W-:Y:S01]  /*0de0*/  MOV R80, RZ ;  /* 0x000000ff00507202 */ /* 0x000fe20000000f00 */
[----:B------:R-:W-:Y:S01]  /*0df0*/  IMAD.MOV.U32 R74, RZ, RZ, RZ ;  /* 0x000000ffff4a7224 */ /* 0x000fe200078e00ff */
[----:B------:R-:W-:Y:S01]  /*0e00*/  CS2R R14, SRZ ;  /* 0x00000000000e7805 */ /* 0x000fe2000001ff00 */
[----:B-1----:R-:W-:Y:S01]  /*0e10*/  IMAD.MOV.U32 R5, RZ, RZ, 0x40 ;  /* 0x00000040ff057424 */ /* 0x002fe200078e00ff */
[----:B------:R-:W-:Y:S01]  /*0e20*/  MOV R70, RZ ;  /* 0x000000ff00467202 */ /* 0x000fe20000000f00 */
[----:B------:R-:W-:Y:S01]  /*0e30*/  @P5 IMAD.HI.U32 R4, R0, c[0x0][0x2c8], RZ ;  /* 0x0000b20000045a27 */ /* 0x000fe200078e00ff */
[----:B------:R-:W-:Y:S01]  /*0e40*/  CS2R R16, SRZ ;  /* 0x0000000000107805 */ /* 0x000fe2000001ff00 */
[----:B------:R-:W-:Y:S01]  /*0e50*/  CS2R R18, SRZ ;  /* 0x0000000000127805 */ /* 0x000fe2000001ff00 */
[----:B------:R-:W-:Y:S01]  /*0e60*/  IADD3 R5, R5, -c[0x0][0x168], RZ ;  /* 0x80005a0005057a10 */ /* 0x000fe20007ffe0ff */
[----:B------:R-:W-:Y:S01]  /*0e70*/  IMAD.MOV.U32 R72, RZ, RZ, RZ ;  /* 0x000000ffff487224 */ /* 0x000fe200078e00ff */
[----:B------:R-:W-:Y:S01]  /*0e80*/  @P5 SHF.R.U32.HI R0, RZ, c[0x0][0x2cc], R4 ;  /* 0x0000b300ff005a19 */ /* 0x000fe20000011604 */
[----:B------:R-:W-:Y:S01]  /*0e90*/  IMAD.MOV.U32 R68, RZ, RZ, RZ ;  /* 0x000000ffff447224 */ /* 0x000fe200078e00ff */
[----:B------:R-:W-:Y:S01]  /*0ea0*/  MOV R164, RZ ;  /* 0x000000ff00a47202 */ /* 0x000fe20000000f00 */
[----:B------:R-:W-:Y:S01]  /*0eb0*/  IMAD.MOV.U32 R166, RZ, RZ, RZ ;  /* 0x000000ffffa67224 */ /* 0x000fe200078e00ff */
[----:B------:R-:W-:Y:S01]  /*0ec0*/  CS2R R20, SRZ ;  /* 0x0000000000147805 */ /* 0x000fe2000001ff00 */
[----:B------:R-:W-:Y:S01]  /*0ed0*/  IMAD.MOV.U32 R170, RZ, RZ, RZ ;  /* 0x000000ffffaa7224 */ /* 0x000fe200078e00ff */
[----:B------:R-:W-:Y:S01]  /*0ee0*/  MOV R162, RZ ;  /* 0x000000ff00a27202 */ /* 0x000fe20000000f00 */
[----:B------:R-:W-:Y:S01]  /*0ef0*/  IMAD.MOV.U32 R168, RZ, RZ, RZ ;  /* 0x000000ffffa87224 */ /* 0x000fe200078e00ff */
[----:B------:R-:W-:Y:S01]  /*0f00*/  CS2R R22, SRZ ;  /* 0x0000000000167805 */ /* 0x000fe2000001ff00 */
        /* <DEDUP_REMOVED lines=39> */
[----:B--2---:R1:W-:Y:S02]  /*1180*/  STL [R1+0x38], R6 ;  /* 0x0000380601007387 */ /* 0x0043e40000100800 */
[----:B-1----:R-:W-:-:S02]  /*1190*/  IMAD R6, R3, c[0x0][0x1d0], RZ ;  /* 0x0000740003067a24 */ /* 0x002fc400078e02ff */
[----:B------:R-:W-:-:S03]  /*11a0*/  IMAD R3, R3, c[0x0][0x1d0], R5 ;  /* 0x0000740003037a24 */ /* 0x000fc600078e0205 */
[----:B------:R-:W-:Y:S01]  /*11b0*/  IADD3 R5, R6, 0x3f, RZ ;  /* 0x0000003f06057810 */ /* 0x000fe20007ffe0ff */
[----:B------:R-:W-:-:S03]  /*11c0*/  IMAD.IADD R0, R3, 0x1, R0 ;  /* 0x0000000103007824 */ /* 0x000fc600078e0200 */
[----:B------:R-:W-:Y:S02]  /*11d0*/  SHF.R.S32.HI R3, RZ, 0x1f, R5 ;  /* 0x0000001fff037819 */ /* 0x000fe40000011405 */
[----:B------:R-:W-:Y:S02]  /*11e0*/  SHF.R.S32.HI R4, RZ, 0x1f, R0 ;  /* 0x0000001fff047819 */ /* 0x000fe40000011400 */
[----:B------:R-:W-:Y:S02]  /*11f0*/  LEA.HI R3, R3, R5, RZ, 0x6 ;  /* 0x0000000503037211 */ /* 0x000fe400078f30ff */
[----:B------:R-:W-:Y:S01]  /*1200*/  LEA.HI R4, R4, R0, RZ, 0x6 ;  /* 0x0000000004047211 */ /* 0x000fe200078f30ff */
[----:B------:R-:W-:Y:S01]  /*1210*/  IMAD.MOV R0, RZ, RZ, -R8 ;  /* 0x000000ffff007224 */ /* 0x000fe200078e0a08 */
[----:B------:R-:W-:Y:S02]  /*1220*/  SHF.R.S32.HI R3, RZ, 0x6, R3 ;  /* 0x00000006ff037819 */ /* 0x000fe40000011403 */
[----:B------:R-:W-:Y:S01]  /*1230*/  SHF.R.S32.HI R4, RZ, 0x6, R4 ;  /* 0x00000006ff047819 */ /* 0x000fe20000011404 */
[----:B------:R-:W-:Y:S01]  /*1240*/  IMAD R6, R0, c[0x0][0x548], R2 ;  /* 0x0001520000067a24 */ /* 0x000fe200078e0202 */
[----:B------:R-:W-:-:S02]  /*1250*/  PRMT R0, RZ, 0x7610, R0 ;  /* 0x00007610ff007816 */ /* 0x000fc40000000000 */
[----:B------:R-:W-:Y:S02]  /*1260*/  IMNMX R183, R3, R4, PT ;  /* 0x0000000403b77217 */ /* 0x000fe40003800200 */
[----:B------:R1:W-:Y:S01]  /*1270*/  STL [R1+0x60], R6 ;  /* 0x0000600601007387 */ /* 0x0003e20000100800 */
[----:B------:R-:W-:Y:S02]  /*1280*/  MOV R5, RZ ;  /* 0x000000ff00057202 */ /* 0x000fe40000000f00 */
[----:B------:R-:W-:-:S13]  /*1290*/  ISETP.GE.AND P0, PT, R183, 0x1, PT ;  /* 0x00000001b700780c */ /* 0x000fda0003f06270 */
[----:B------:R-:W-:Y:S05]  /*12a0*/  @!P0 BRA `(.L_x_594) ;  /* 0x0000e56000008947 */ /* 0x000fea0003800000 */
[----:B------:R-:W2:Y:S01]  /*12b0*/  LDL R7, [R1+0x18] ;  /* 0x0000180001077983 */ /* 0x000ea20000100800 */
[----:B------:R-:W-:-:S04]  /*12c0*/  ISETP.NE.U32.AND P1, PT, RZ, c[0x0][0x340], PT ;  /* 0x0000d000ff007a0c */ /* 0x000fc80003f25070 */
[----:B------:R-:W-:-:S13]  /*12d0*/  ISETP.NE.AND.EX P1, PT, RZ, c[0x0][0x344], PT, P1 ;  /* 0x0000d100ff007a0c */ /* 0x000fda0003f25310 */
[----:B------:R-:W-:-:S05]  /*12e0*/  @P1 MOV R2, 0x4 ;  /* 0x0000000400021802 */ /* 0x000fca0000000f00 */
[----:B------:R-:W-:-:S05]  /*12f0*/  @P1 IMAD.WIDE R2, R8, R2, c[0x0][0x340] ;  /* 0x0000d00008021625 */ /* 0x000fca00078e0202 */
[----:B------:R3:W5:Y:S01]  /*1300*/  @P1 LDG.E R13, [R2.64] ;  /* 0x00000006020d1981 */ /* 0x000762000c1e1900 */
[----:B------:R-:W-:Y:S02]  /*1310*/  SHF.R.S32.HI R18, RZ, 0x1f, R6 ;  /* 0x0000001fff127819 */ /* 0x000fe40000011406 */
[C---:B------:R-:W-:Y:S02]  /*1320*/  IADD3 R49, R217.reuse, 0x20, RZ ;  /* 0x00000020d9317810 */ /* 0x040fe40007ffe0ff */
[----:B------:R-:W-:Y:S01]  /*1330*/  ISETP.GE.AND P6, PT, R217, c[0x0][0x198], PT ;  /* 0x00006600d9007a0c */ /* 0x000fe20003fc6270 */
[----:B------:R-:W-:Y:S01]  /*1340*/  IMAD R0, R18, c[0x0][0x1b8], RZ ;  /* 0x00006e0012007a24 */ /* 0x000fe200078e02ff */
[----:B------:R-:W-:-:S03]  /*1350*/  ISETP.GE.AND P4, PT, R49, c[0x0][0x198], PT ;  /* 0x0000660031007a0c */ /* 0x000fc60003f86270 */
[C---:B------:R-:W-:Y:S02]  /*1360*/  IMAD R5, R6.reuse, c[0x0][0x1bc], R0 ;  /* 0x00006f0006057a24 */ /* 0x040fe400078e0200 */
[----:B---3--:R-:W-:Y:S01]  /*1370*/  IMAD.WIDE.U32 R2, R6, c[0x0][0x1b8], RZ ;  /* 0x00006e0006027a25 */ /* 0x008fe200078e00ff */
[----:B-1----:R-:W-:-:S04]  /*1380*/  SHF.R.S32.HI R6, RZ, 0x1f, R8 ;  /* 0x0000001fff067819 */ /* 0x002fc80000011408 */
[----:B------:R-:W-:Y:S01]  /*1390*/  IADD3 R3, R3, R5, RZ ;  /* 0x0000000503037210 */ /* 0x000fe20007ffe0ff */
[----:B------:R-:W-:-:S04]  /*13a0*/  IMAD R5, R6, c[0x0][0x1c0], RZ ;  /* 0x0000700006057a24 */ /* 0x000fc800078e02ff */
[C---:B------:R-:W-:Y:S02]  /*13b0*/  IMAD R5, R8.reuse, c[0x0][0x1c4], R5 ;  /* 0x0000710008057a24 */ /* 0x040fe400078e0205 */
[----:B------:R-:W-:-:S05]  /*13c0*/  IMAD.WIDE.U32 R2, R8, c[0x0][0x1c0], R2 ;  /* 0x0000700008027a25 */ /* 0x000fca00078e0002 */
[----:B------:R-:W-:Y:S02]  /*13d0*/  IADD3 R3, R3, R5, RZ ;  /* 0x0000000503037210 */ /* 0x000fe40007ffe0ff */
[----:B--2---:R-:W-:Y:S02]  /*13e0*/  IADD3 R4, R7, R48, RZ ;  /* 0x0000003007047210 */ /* 0x004fe40007ffe0ff */
[----:B------:R-:W-:-:S03]  /*13f0*/  IADD3 R48, R217, 0x40, RZ ;  /* 0x00000040d9307810 */ /* 0x000fc60007ffe0ff */
[----:B------:R-:W-:Y:S01]  /*1400*/  @P5 IMAD.HI.U32 R7, R4, c[0x0][0x2c8], RZ ;  /* 0x0000b20004075a27 */ /* 0x000fe200078e00ff */
[----:B------:R-:W-:-:S03]  /*1410*/  ISETP.GE.AND P3, PT, R48, c[0x0][0x198], PT ;  /* 0x0000660030007a0c */ /* 0x000fc60003f66270 */
[----:B------:R-:W-:Y:S01]  /*1420*/  IMAD.MOV.U32 R0, RZ, RZ, R4 ;  /* 0x000000ffff007224 */ /* 0x000fe200078e0004 */
[----:B------:R-:W-:-:S04]  /*1430*/  @P5 SHF.R.U32.HI R0, RZ, c[0x0][0x2cc], R7 ;  /* 0x0000b300ff005a19 */ /* 0x000fc80000011607 */
[--C-:B------:R-:W-:Y:S01]  /*1440*/  SHF.R.S32.HI R6, RZ, 0x1f, R0.reuse ;  /* 0x0000001fff067819 */ /* 0x100fe20000011400 */
[----:B------:R-:W-:Y:S02]  /*1450*/  IMAD.MOV R7, RZ, RZ, -R0 ;  /* 0x000000ffff077224 */ /* 0x000fe400078e0a00 */
[----:B------:R-:W-:-:S04]  /*1460*/  IMAD.WIDE.U32 R2, R0, c[0x0][0x1b0], R2 ;  /* 0x00006c0000027a25 */ /* 0x000fc800078e0002 */
[----:B------:R-:W-:Y:S02]  /*1470*/  IMAD R5, R6, c[0x0][0x1b0], RZ ;  /* 0x00006c0006057a24 */ /* 0x000fe400078e02ff */
[----:B------:R-:W-:Y:S02]  /*1480*/  IMAD R4, R7, c[0x0][0x2c4], R4 ;  /* 0x0000b10007047a24 */ /* 0x000fe400078e0204 */
[----:B------:R-:W-:-:S03]  /*1490*/  IMAD R5, R0, c[0x0][0x1b4], R5 ;  /* 0x00006d0000057a24 */ /* 0x000fc600078e0205 */
[----:B------:R-:W-:Y:S01]  /*14a0*/  SHF.R.S32.HI R0, RZ, 0x1f, R4 ;  /* 0x0000001fff007819 */ /* 0x000fe20000011404 */
[----:B------:R-:W-:Y:S02]  /*14b0*/  IMAD.IADD R3, R3, 0x1, R5 ;  /* 0x0000000103037824 */ /* 0x000fe400078e0205 */
[----:B------:R-:W-:Y:S02]  /*14c0*/  @!P1 IMAD.MOV.U32 R13, RZ, RZ, R8 ;  /* 0x000000ffff0d9224 */ /* 0x000fe400078e0008 */
[----:B------:R-:W-:Y:S02]  /*14d0*/  IMAD R0, R0, c[0x0][0x1a8], RZ ;  /* 0x00006a0000007a24 */ /* 0x000fe400078e02ff */
[----:B------:R-:W-:-:S04]  /*14e0*/  IMAD.WIDE.U32 R2, R4, c[0x0][0x1a8], R2 ;  /* 0x00006a0004027a25 */ /* 0x000fc800078e0002 */
[----:B------:R-:W-:Y:S01]  /*14f0*/  IMAD R4, R4, c[0x0][0x1ac], R0 ;  /* 0x00006b0004047a24 */ /* 0x000fe200078e0200 */
[----:B------:R-:W-:-:S04]  /*1500*/  LEA R12, P0, R2, c[0x0][0x160], 0x1 ;  /* 0x00005800020c7a11 */ /* 0x000fc800078008ff */
[----:B------:R-:W-:-:S04]  /*1510*/  IADD3 R4, R3, R4, RZ ;  /* 0x0000000403047210 */ /* 0x000fc80007ffe0ff */
[----:B------:R-:W-:Y:S01]  /*1520*/  LEA.HI.X R10, R2, c[0x0][0x164], R4, 0x1, P0 ;  /* 0x00005900020a7a11 */ /* 0x000fe200000f0c04 */
[----:B------:R-:W-:Y:S05]  /*1530*/  BRA.DIV ~URZ, `(.L_x_595) ;  /* 0x000104627f007947 */ /* 0x000fea000b800000 */
[----:B------:R1:W2:Y:S02]  /*1540*/  SHFL.IDX PT, R5, R10, RZ, 0x1c1f ;  /* 0x001c1fff0a057589 */ /* 0x0002a400000e0000 */
.L_x_665:
[----:B------:R-:W-:Y:S05]  /*1550*/  BRA.DIV ~URZ, `(.L_x_596) ;  /* 0x000104b27f007947 */ /* 0x000fea000b800000 */
[----:B------:R3:W4:Y:S02]  /*1560*/  SHFL.IDX PT, R0, R12, RZ, 0x1c1f ;  /* 0x001c1fff0c007589 */ /* 0x00072400000e0000 */
.L_x_666:
[----:B---3--:R-:W3:Y:S04]  /*1570*/  LDL R3, [R1+0x58] ;  /* 0x0000580001037983 */ /* 0x008ee80000100800 */
[----:B------:R-:W1:Y:S01]  /*1580*/  S2R R4, SR_TID.X ;  /* 0x0000000000047919 */ /* 0x000e620000002100 */
[----:B------:R-:W-:-:S04]  /*1590*/  IMAD.MOV.U32 R14, RZ, RZ, c[0x0][0x2c4] ;  /* 0x0000b100ff0e7624 */ /* 0x000fc800078e00ff */
[----:B------:R-:W-:Y:S01]  /*15a0*/  IMAD R14, R14, c[0x0][0x168], RZ ;  /* 0x00005a000e0e7a24 */ /* 0x000fe200078e02ff */
[----:B-1----:R-:W-:-:S04]  /*15b0*/  SHF.R.S32.HI R2, RZ, 0x1f, R4 ;  /* 0x0000001fff027819 */ /* 0x002fc80000011404 */
[----:B------:R-:W-:-:S04]  /*15c0*/  LEA.HI R2, R2, R4, RZ, 0x2 ;  /* 0x0000000402027211 */ /* 0x000fc800078f10ff */
[----:B------:R-:W-:Y:S01]  /*15d0*/  SHF.R.S32.HI R2, RZ, 0x2, R2 ;  /* 0x00000002ff027819 */ /* 0x000fe20000011402 */
[----:B------:R-:W-:Y:S04]  /*15e0*/  BSSY B0, `(.L_x_597) ;  /* 0x0000019000007945 */ /* 0x000fe80003800000 */
[----:B---3--:R-:W-:-:S05]  /*15f0*/  IMAD.IADD R11, R2, 0x1, R3 ;  /* 0x00000001020b7824 */ /* 0x008fca00078e0203 */
[----:B------:R-:W-:-:S13]  /*1600*/  ISETP.GE.AND P0, PT, R11, R14, PT ;  /* 0x0000000e0b00720c */ /* 0x000fda0003f06270 */
[----:B------:R-:W-:Y:S05]  /*1610*/  @P0 BRA `(.L_x_598) ;  /* 0x0000015000000947 */ /* 0x000fea0003800000 */
[----:B------:R-:W3:Y:S01]  /*1620*/  LDL R4, [R1+0x80] ;  /* 0x0000800001047983 */ /* 0x000ee20000100800 */
[C---:B------:R-:W-:Y:S02]  /*1630*/  IADD3 R17, R217.reuse, 0x20, RZ ;  /* 0x00000020d9117810 */ /* 0x040fe40007ffe0ff */
[C---:B------:R-:W-:Y:S02]  /*1640*/  IADD3 R19, R217.reuse, 0x20, RZ ;  /* 0x00000020d9137810 */ /* 0x040fe40007ffe0ff */
[C---:B------:R-:W-:Y:S02]  /*1650*/  IADD3 R15, R217.reuse, 0x40, RZ ;  /* 0x00000040d90f7810 */ /* 0x040fe40007ffe0ff */
[C---:B------:R-:W-:Y:S02]  /*1660*/  IADD3 R16, R217.reuse, 0x40, RZ ;  /* 0x00000040d9107810 */ /* 0x040fe40007ffe0ff */
[----:B----4-:R-:W-:Y:S02]  /*1670*/  LEA R8, P2, R217, R0, 0x1 ;  /* 0x00000000d9087211 */ /* 0x010fe400078408ff */
[----:B------:R-:W-:-:S02]  /*1680*/  SHF.R.S32.HI R20, RZ, 0x1f, R217 ;  /* 0x0000001fff147819 */ /* 0x000fc400000114d9 */
[-C--:B------:R-:W-:Y:S02]  /*1690*/  LEA R6, P1, R17, R0.reuse, 0x1 ;  /* 0x0000000011067211 */ /* 0x080fe400078208ff */
[----:B------:R-:W-:Y:S02]  /*16a0*/  SHF.R.S32.HI R19, RZ, 0x1f, R19 ;  /* 0x0000001fff137819 */ /* 0x000fe40000011413 */
[----:B------:R-:W-:Y:S02]  /*16b0*/  SHF.R.S32.HI R16, RZ, 0x1f, R16 ;  /* 0x0000001fff107819 */ /* 0x000fe40000011410 */
[----:B------:R-:W-:Y:S02]  /*16c0*/  LEA R2, P0, R15, R0, 0x1 ;  /* 0x000000000f027211 */ /* 0x000fe400078008ff */
[-C--:B--2---:R-:W-:Y:S02]  /*16d0*/  LEA.HI.X R9, R217, R5.reuse, R20, 0x1, P2 ;  /* 0x00000005d9097211 */ /* 0x084fe400010f0c14 */
[----:B------:R-:W-:-:S02]  /*16e0*/  LEA.HI.X R7, R17, R5, R19, 0x1, P1 ;  /* 0x0000000511077211 */ /* 0x000fc400008f0c13 */
[----:B------:R-:W-:Y:S01]  /*16f0*/  LEA.HI.X R3, R15, R5, R16, 0x1, P0 ;  /* 0x000000050f037211 */ /* 0x000fe200000f0c10 */
[----:B---3--:R-:W-:-:S05]  /*1700*/  IMAD.SHL.U32 R0, R4, 0x2, RZ ;  /* 0x0000000204007824 */ /* 0x008fca00078e00ff */
[----:B------:R-:W-:Y:S01]  /*1710*/  @!PT LDS RZ, [RZ] ;  /* 0x00000000fffff984 */ /* 0x000fe20000000800 */
[----:B------:R-:W-:Y:S01]  /*1720*/  @!PT LDS RZ, [RZ] ;  /* 0x00000000fffff984 */ /* 0x000fe20000000800 */
[----:B------:R-:W-:Y:S01]  /*1730*/  @!PT LDS RZ, [RZ] ;  /* 0x00000000fffff984 */ /* 0x000fe20000000800 */
[----:B------:R1:W-:Y:S04]  /*1740*/  LDGSTS.E.BYPASS.LTC128B.128 [R0+0x6100], [R8.64], !P6 ;  /* 0x0610000008007fae */ /* 0x0003e8000f101d46 */
[----:B------:R1:W-:Y:S04]  /*1750*/  LDGSTS.E.BYPASS.LTC128B.128 [R0+0x8100], [R6.64], !P4 ;  /* 0x0810000006007fae */ /* 0x0003e8000e101d46 */
[----:B------:R1:W-:Y:S02]  /*1760*/  LDGSTS.E.BYPASS.LTC128B.128 [R0+0xa100], [R2.64], !P3 ;  /* 0x0a10000002007fae */ /* 0x0003e4000d901d46 */
.L_x_598:
[----:B------:R-:W-:Y:S05]  /*1770*/  BSYNC B0 ;  /* 0x0000000000007941 */ /* 0x000fea0003800000 */
.L_x_597:
[----:B------:R-:W-:Y:S05]  /*1780*/  BRA.DIV ~URZ, `(.L_x_599) ;  /* 0x000102f27f007947 */ /* 0x000fea000b800000 */
[----:B--2---:R2:W3:Y:S04]  /*1790*/  SHFL.IDX PT, R5, R10, 0x1, 0x1c1f ;  /* 0x003c1f000a057f89 */ /* 0x0044e800000e0000 */
[----:B-1--4-:R2:W1:Y:S02]  /*17a0*/  SHFL.IDX PT, R0, R12, 0x1, 0x1c1f ;  /* 0x003c1f000c007f89 */ /* 0x01246400000e0000 */
.L_x_667:
[----:B------:R-:W-:Y:S01]  /*17b0*/  IADD3 R2, R11, 0x20, RZ ;  /* 0x000000200b027810 */ /* 0x000fe20007ffe0ff */
[----:B------:R-:W-:Y:S03]  /*17c0*/  BSSY B0, `(.L_x_600) ;  /* 0x0000018000007945 */ /* 0x000fe60003800000 */
[----:B------:R-:W-:-:S13]  /*17d0*/  ISETP.GE.AND P0, PT, R2, R14, PT ;  /* 0x0000000e0200720c */ /* 0x000fda0003f06270 */
[----:B------:R-:W-:Y:S05]  /*17e0*/  @P0 BRA `(.L_x_601) ;  /* 0x0000015000000947 */ /* 0x000fea0003800000 */
[----:B------:R-:W4:Y:S01]  /*17f0*/  LDL R4, [R1+0x80] ;  /* 0x0000800001047983 */ /* 0x000f220000100800 */
[C---:B------:R-:W-:Y:S02]  /*1800*/  IADD3 R17, R217.reuse, 0x20, RZ ;  /* 0x00000020d9117810 */ /* 0x040fe40007ffe0ff */
[C---:B------:R-:W-:Y:S02]  /*1810*/  IADD3 R19, R217.reuse, 0x20, RZ ;  /* 0x00000020d9137810 */ /* 0x040fe40007ffe0ff */
[C---:B------:R-:W-:Y:S02]  /*1820*/  IADD3 R15, R217.reuse, 0x40, RZ ;  /* 0x00000040d90f7810 */ /* 0x040fe40007ffe0ff */
[C---:B------:R-:W-:Y:S02]  /*1830*/  IADD3 R16, R217.reuse, 0x40, RZ ;  /* 0x00000040d9107810 */ /* 0x040fe40007ffe0ff */
[----:B-1----:R-:W-:Y:S02]  /*1840*/  LEA R8, P2, R217, R0, 0x1 ;  /* 0x00000000d9087211 */ /* 0x002fe400078408ff */
[----:B------:R-:W-:-:S02]  /*1850*/  SHF.R.S32.HI R20, RZ, 0x1f, R217 ;  /* 0x0000001fff147819 */ /* 0x000fc400000114d9 */
[-C--:B------:R-:W-:Y:S02]  /*1860*/  LEA R6, P1, R17, R0.reuse, 0x1 ;  /* 0x0000000011067211 */ /* 0x080fe400078208ff */
[----:B------:R-:W-:Y:S02]  /*1870*/  SHF.R.S32.HI R19, RZ, 0x1f, R19 ;  /* 0x0000001fff137819 */ /* 0x000fe40000011413 */
[----:B------:R-:W-:Y:S02]  /*1880*/  SHF.R.S32.HI R16, RZ, 0x1f, R16 ;  /* 0x0000001fff107819 */ /* 0x000fe40000011410 */
[----:B------:R-:W-:Y:S02]  /*1890*/  LEA R2, P0, R15, R0, 0x1 ;  /* 0x000000000f027211 */ /* 0x000fe400078008ff */
[-C--:B---3--:R-:W-:Y:S02]  /*18a0*/  LEA.HI.X R9, R217, R5.reuse, R20, 0x1, P2 ;  /* 0x00000005d9097211 */ /* 0x088fe400010f0c14 */
[----:B------:R-:W-:-:S02]  /*18b0*/  LEA.HI.X R7, R17, R5, R19, 0x1, P1 ;  /* 0x0000000511077211 */ /* 0x000fc400008f0c13 */
[----:B------:R-:W-:Y:S01]  /*18c0*/  LEA.HI.X R3, R15, R5, R16, 0x1, P0 ;  /* 0x000000050f037211 */ /* 0x000fe200000f0c10 */
[----:B----4-:R-:W-:-:S05]  /*18d0*/  IMAD.SHL.U32 R0, R4, 0x2, RZ ;  /* 0x0000000204007824 */ /* 0x010fca00078e00ff */
[----:B------:R-:W-:Y:S01]  /*18e0*/  @!PT LDS RZ, [RZ] ;  /* 0x00000000fffff984 */ /* 0x000fe20000000800 */
[----:B------:R-:W-:Y:S01]  /*18f0*/  @!PT LDS RZ, [RZ] ;  /* 0x00000000fffff984 */ /* 0x000fe20000000800 */
[----:B------:R-:W-:Y:S01]  /*1900*/  @!PT LDS RZ, [RZ] ;  /* 0x00000000fffff984 */ /* 0x000fe20000000800 */
[----:B------:R1:W-:Y:S04]  /*1910*/  LDGSTS.E.BYPASS.LTC128B.128 [R0+0x6900], [R8.64], !P6 ;  /* 0x0690000008007fae */ /* 0x0003e8000f101d46 */
[----:B------:R1:W-:Y:S04]  /*1920*/  LDGSTS.E.BYPASS.LTC128B.128 [R0+0x8900], [R6.64], !P4 ;  /* 0x0890000006007fae */ /* 0x0003e8000e101d46 */
[----:B------:R1:W-:Y:S02]  /*1930*/  LDGSTS.E.BYPASS.LTC128B.128 [R0+0xa900], [R2.64], !P3 ;  /* 0x0a90000002007fae */ /* 0x0003e4000d901d46 */
.L_x_601:
[----:B------:R-:W-:Y:S05]  /*1940*/  BSYNC B0 ;  /* 0x0000000000007941 */ /* 0x000fea0003800000 */
.L_x_600:
[----:B------:R-:W-:Y:S05]  /*1950*/  BRA.DIV ~URZ, `(.L_x_602) ;  /* 0x000101f27f007947 */ /* 0x000fea000b800000 */
[----:B---3--:R3:W4:Y:S02]  /*1960*/  SHFL.IDX PT, R5, R10, 0x2, 0x1c1f ;  /* 0x005c1f000a057f89 */ /* 0x00872400000e0000 */
.L_x_668:
[----:B------:R-:W-:Y:S05]  /*1970*/  BRA.DIV ~URZ, `(.L_x_603) ;  /* 0x000102427f007947 */ /* 0x000fea000b800000 */
[----:B-1----:R1:W2:Y:S02]  /*1980*/  SHFL.IDX PT, R0, R12, 0x2, 0x1c1f ;  /* 0x005c1f000c007f89 */ /* 0x0022a400000e0000 */
.L_x_669:
[----:B------:R-:W-:Y:S01]  /*1990*/  IADD3 R2, R11, 0x40, RZ ;  /* 0x000000400b027810 */ /* 0x000fe20007ffe0ff */
[----:B------:R-:W-:Y:S03]  /*19a0*/  BSSY B0, `(.L_x_604) ;  /* 0x0000018000007945 */ /* 0x000fe60003800000 */
[----:B------:R-:W-:-:S13]  /*19b0*/  ISETP.GE.AND P0, PT, R2, R14, PT ;  /* 0x0000000e0200720c */ /* 0x000fda0003f06270 */
[----:B------:R-:W-:Y:S05]  /*19c0*/  @P0 BRA `(.L_x_605) ;  /* 0x0000015000000947 */ /* 0x000fea0003800000 */
[----:B---3--:R-:W3:Y:S01]  /*19d0*/  LDL R4, [R1+0x80] ;  /* 0x0000800001047983 */ /* 0x008ee20000100800 */
[C---:B------:R-:W-:Y:S02]  /*19e0*/  IADD3 R17, R217.reuse, 0x20, RZ ;  /* 0x00000020d9117810 */ /* 0x040fe40007ffe0ff */
[C---:B------:R-:W-:Y:S02]  /*19f0*/  IADD3 R19, R217.reuse, 0x20, RZ ;  /* 0x00000020d9137810 */ /* 0x040fe40007ffe0ff */
[C---:B------:R-:W-:Y:S02]  /*1a00*/  IADD3 R15, R217.reuse, 0x40, RZ ;  /* 0x00000040d90f7810 */ /* 0x040fe40007ffe0ff */
[C---:B------:R-:W-:Y:S02]  /*1a10*/  IADD3 R16, R217.reuse, 0x40, RZ ;  /* 0x00000040d9107810 */ /* 0x040fe40007ffe0ff */
[----:B--2---:R-:W-:Y:S02]  /*1a20*/  LEA R8, P2, R217, R0, 0x1 ;  /* 0x00000000d9087211 */ /* 0x004fe400078408ff */
[----:B------:R-:W-:-:S02]  /*1a30*/  SHF.R.S32.HI R20, RZ, 0x1f, R217 ;  /* 0x0000001fff147819 */ /* 0x000fc400000114d9 */
[-C--:B------:R-:W-:Y:S02]  /*1a40*/  LEA R6, P1, R17, R0.reuse, 0x1 ;  /* 0x0000000011067211 */ /* 0x080fe400078208ff */
[----:B------:R-:W-:Y:S02]  /*1a50*/  SHF.R.S32.HI R19, RZ, 0x1f, R19 ;  /* 0x0000001fff137819 */ /* 0x000fe40000011413 */
[----:B------:R-:W-:Y:S02]  /*1a60*/  SHF.R.S32.HI R16, RZ, 0x1f, R16 ;  /* 0x0000001fff107819 */ /* 0x000fe40000011410 */
[----:B------:R-:W-:Y:S02]  /*1a70*/  LEA R2, P0, R15, R0, 0x1 ;  /* 0x000000000f027211 */ /* 0x000fe400078008ff */
[-C--:B----4-:R-:W-:Y:S02]  /*1a80*/  LEA.HI.X R9, R217, R5.reuse, R20, 0x1, P2 ;  /* 0x00000005d9097211 */ /* 0x090fe400010f0c14 */
        /* <DEDUP_REMOVED lines=9> */
.L_x_605:
[----:B------:R-:W-:Y:S05]  /*1b20*/  BSYNC B0 ;  /* 0x0000000000007941 */ /* 0x000fea0003800000 */
.L_x_604:
[----:B------:R-:W-:Y:S05]  /*1b30*/  BRA.DIV ~URZ, `(.L_x_606) ;  /* 0x000100f27f007947 */ /* 0x000fea000b800000 */
[----:B----4-:R4:W1:Y:S04]  /*1b40*/  SHFL.IDX PT, R5, R10, 0x3, 0x1c1f ;  /* 0x007c1f000a057f89 */ /* 0x01086800000e0000 */
[----:B--2---:R4:W2:Y:S02]  /*1b50*/  SHFL.IDX PT, R0, R12, 0x3, 0x1c1f ;  /* 0x007c1f000c007f89 */ /* 0x0048a400000e0000 */
.L_x_670:
[----:B-1--4-:R-:W4:Y:S01]  /*1b60*/  LDL R12, [R1+0x80] ;  /* 0x00008000010c7983 */ /* 0x012f220000100800 */
[----:B------:R-:W-:Y:S01]  /*1b70*/  IADD3 R11, R11, 0x60, RZ ;  /* 0x000000600b0b7810 */ /* 0x000fe20007ffe0ff */
[----:B-----5:R-:W-:Y:S01]  /*1b80*/  IMAD.WIDE.U32 R164, R13, c[0x0][0x2b0], RZ ;  /* 0x0000ac000da47a25 */ /* 0x020fe200078e00ff */
[----:B------:R-:W-:-:S02]  /*1b90*/  SHF.R.S32.HI R22, RZ, 0x1f, R217 ;  /* 0x0000001fff167819 */ /* 0x000fc400000114d9 */
[----:B------:R-:W-:Y:S02]  /*1ba0*/  ISETP.GE.AND P2, PT, R11, R14, PT ;  /* 0x0000000e0b00720c */ /* 0x000fe40003f46270 */
[C---:B------:R-:W-:Y:S01]  /*1bb0*/  IADD3 R20, R217.reuse, 0x20, RZ ;  /* 0x00000020d9147810 */ /* 0x040fe20007ffe0ff */
[----:B------:R1:W-:Y:S01]  /*1bc0*/  STL.64 [R1+0x40], R164 ;  /* 0x000040a401007387 */ /* 0x0003e20000100a00 */
[C---:B------:R-:W-:Y:S02]  /*1bd0*/  IADD3 R32, R217.reuse, 0x40, RZ ;  /* 0x00000040d9207810 */ /* 0x040fe40007ffe0ff */
[C---:B------:R-:W-:Y:S02]  /*1be0*/  IADD3 R21, R217.reuse, 0x20, RZ ;  /* 0x00000020d9157810 */ /* 0x040fe40007ffe0ff */
[----:B------:R-:W-:Y:S02]  /*1bf0*/  IADD3 R19, R217, 0x40, RZ ;  /* 0x00000040d9137810 */ /* 0x000fe40007ffe0ff */
[----:B------:R-:W-:-:S02]  /*1c00*/  SHF.R.S32.HI R21, RZ, 0x1f, R21 ;  /* 0x0000001fff157819 */ /* 0x000fc40000011415 */
[----:B------:R-:W-:Y:S02]  /*1c10*/  SHF.R.S32.HI R19, RZ, 0x1f, R19 ;  /* 0x0000001fff137819 */ /* 0x000fe40000011413 */
[CC--:B--2---:R-:W-:Y:S02]  /*1c20*/  @!P2 LEA R8, P0, R217.reuse, R0.reuse, 0x1 ;  /* 0x00000000d908a211 */ /* 0x0c4fe400078008ff */
[-C--:B------:R-:W-:Y:S02]  /*1c30*/  @!P2 LEA R6, P1, R20, R0.reuse, 0x1 ;  /* 0x000000001406a211 */ /* 0x080fe400078208ff */
[----:B------:R-:W-:Y:S02]  /*1c40*/  @!P2 LEA.HI.X R9, R217, R5, R22, 0x1, P0 ;  /* 0x00000005d909a211 */ /* 0x000fe400000f0c16 */
[----:B------:R-:W-:Y:S02]  /*1c50*/  @!P2 LEA R2, P0, R32, R0, 0x1 ;  /* 0x000000002002a211 */ /* 0x000fe400078008ff */
[----:B------:R-:W-:-:S02]  /*1c60*/  SHF.R.S32.HI R0, RZ, 0x1f, R13 ;  /* 0x0000001fff007819 */ /* 0x000fc4000001140d */
[-C--:B------:R-:W-:Y:S02]  /*1c70*/  @!P2 LEA.HI.X R7, R20, R5.reuse, R21, 0x1, P1 ;  /* 0x000000051407a211 */ /* 0x080fe400008f0c15 */
[----:B------:R-:W-:Y:S01]  /*1c80*/  @!P2 LEA.HI.X R3, R32, R5, R19, 0x1, P0 ;  /* 0x000000052003a211 */ /* 0x000fe200000f0c13 */
[----:B------:R-:W-:-:S04]  /*1c90*/  IMAD R0, R0, c[0x0][0x2b0], RZ ;  /* 0x0000ac0000007a24 */ /* 0x000fc800078e02ff */
[----:B------:R-:W-:-:S04]  /*1ca0*/  IMAD R0, R13, c[0x0][0x2b4], R0 ;  /* 0x0000ad000d007a24 */ /* 0x000fc800078e0200 */
[----:B------:R-:W-:-:S05]  /*1cb0*/  IMAD.IADD R162, R165, 0x1, R0 ;  /* 0x00000001a5a27824 */ /* 0x000fca00078e0200 */
[----:B------:R1:W-:Y:S01]  /*1cc0*/  STL [R1+0x50], R162 ;  /* 0x000050a201007387 */ /* 0x0003e20000100800 */
[----:B----4-:R-:W-:-:S05]  /*1cd0*/  IMAD.SHL.U32 R218, R12, 0x2, RZ ;  /* 0x000000020cda7824 */ /* 0x010fca00078e00ff */
[----:B------:R-:W-:Y:S01]  /*1ce0*/  @!PT LDS RZ, [RZ] ;  /* 0x00000000fffff984 */ /* 0x000fe20000000800 */
[----:B------:R-:W-:Y:S01]  /*1cf0*/  @!PT LDS RZ, [RZ] ;  /* 0x00000000fffff984 */ /* 0x000fe20000000800 */
[----:B------:R-:W-:Y:S01]  /*1d00*/  @!PT LDS RZ, [RZ] ;  /* 0x00000000fffff984 */ /* 0x000fe20000000800 */
[----:B------:R1:W-:Y:S04]  /*1d10*/  @!P2 LDGSTS.E.BYPASS.LTC128B.128 [R218+0x7900], [R8.64], !P6 ;  /* 0x0790000008daafae */ /* 0x0003e8000f101d46 */
[----:B------:R1:W-:Y:S04]  /*1d20*/  @!P2 LDGSTS.E.BYPASS.LTC128B.128 [R218+0x9900], [R6.64], !P4 ;  /* 0x0990000006daafae */ /* 0x0003e8000e101d46 */
[----:B------:R1:W-:Y:S04]  /*1d30*/  @!P2 LDGSTS.E.BYPASS.LTC128B.128 [R218+0xb900], [R2.64], !P3 ;  /* 0x0b90000002daafae */ /* 0x0003e8000d901d46 */
[----:B------:R-:W0:Y:S01]  /*1d40*/  LDGDEPBAR ;  /* 0x00000000000079af */ /* 0x000e220000000000 */
[----:B------:R-:W-:Y:S02]  /*1d50*/  WARPSYNC 0xffffffff ;  /* 0xffffffff00007948 */ /* 0x000fe40003800000 */
[----:B------:R-:W2:Y:S04]  /*1d60*/  LDL R163, [R1+0x18] ;  /* 0x0000180001a37983 */ /* 0x000ea80000100800 */
[----:B------:R-:W4:Y:S01]  /*1d70*/  LDL R166, [R1+0x38] ;  /* 0x0000380001a67983 */ /* 0x000f220000100800 */
[----:B------:R-:W-:-:S02]  /*1d80*/  MOV R15, c[0x0][0x2ac] ;  /* 0x0000ab00000f7a02 */ /* 0x000fc40000000f00 */
[----:B------:R-:W-:Y:S01]  /*1d90*/  MOV R0, c[0x0][0x2b8] ;  /* 0x0000ae0000007a02 */ /* 0x000fe20000000f00 */
[----:B------:R-:W5:Y:S02]  /*1da0*/  LDL R23, [R1+0x60] ;  /* 0x0000600001177983 */ /* 0x000f640000100800 */
[----:B------:R-:W-:Y:S01]  /*1db0*/  IMAD R15, R15, c[0x0][0x1d0], RZ ;  /* 0x000074000f0f7a24 */ /* 0x000fe200078e02ff */
[----:B------:R-:W-:Y:S02]  /*1dc0*/  ISETP.NE.AND P4, PT, R0, 0x1, PT ;  /* 0x000000010000780c */ /* 0x000fe40003f85270 */
[----:B------:R-:W-:Y:S01]  /*1dd0*/  MOV R228, RZ ;  /* 0x000000ff00e47202 */ /* 0x000fe20000000f00 */
[----:B------:R-:W-:Y:S01]  /*1de0*/  BAR.SYNC.DEFER_BLOCKING 0x0 ;  /* 0x0000000000007b1d */ /* 0x000fe20000010000 */
[----:B-12---:R-:W-:-:S04]  /*1df0*/  LEA R2, R183, R163, 0x6 ;  /* 0x000000a3b7027211 */ /* 0x006fc800078e30ff */
[----:B------:R-:W-:-:S04]  /*1e00*/  IADD3 R2, R2, -0x40, RZ ;  /* 0xffffffc002027810 */ /* 0x000fc80007ffe0ff */
[C---:B------:R-:W-:Y:S02]  /*1e10*/  ISETP.GE.AND P1, PT, R2.reuse, R15, PT ;  /* 0x0000000f0200720c */ /* 0x040fe40003f26270 */
[----:B----4-:R-:W-:Y:S02]  /*1e20*/  IADD3 R2, R2, R166, RZ ;  /* 0x000000a602027210 */ /* 0x010fe40007ffe0ff */
[----:B------:R-:W-:-:S03]  /*1e30*/  ISETP.GT.OR P1, PT, R163, 0x3f, P1 ;  /* 0x0000003fa300780c */ /* 0x000fc60000f24670 */
[----:B------:R-:W-:Y:S01]  /*1e40*/  @P4 IMAD.HI.U32 R3, R2, c[0x0][0x2bc], RZ ;  /* 0x0000af0002034a27 */ /* 0x000fe200078e00ff */
[----:B------:R-:W-:-:S04]  /*1e50*/  MOV R0, R2 ;  /* 0x0000000200007202 */ /* 0x000fc80000000f00 */
[----:B------:R-:W-:-:S05]  /*1e60*/  @P4 SHF.R.U32.HI R0, RZ, c[0x0][0x2c0], R3 ;  /* 0x0000b000ff004a19 */ /* 0x000fca0000011603 */
[----:B------:R-:W-:-:S04]  /*1e70*/  @!P1 IADD3 R3, P0, R0, R164, RZ ;  /* 0x000000a400039210 */ /* 0x000fc80007f1e0ff */
[----:B------:R-:W-:Y:S02]  /*1e80*/  @!P1 LEA.HI.X.SX32 R5, R0, R162, 0x1, P0 ;  /* 0x000000a200059211 */ /* 0x000fe400000f0eff */
[----:B------:R-:W-:-:S04]  /*1e90*/  @!P1 LEA R4, P0, R3, c[0x0][0x2a0], 0x2 ;  /* 0x0000a80003049a11 */ /* 0x000fc800078010ff */
[----:B------:R-:W-:-:S05]  /*1ea0*/  @!P1 LEA.HI.X R5, R3, c[0x0][0x2a4], R5, 0x2, P0 ;  /* 0x0000a90003059a11 */ /* 0x000fca00000f1405 */
[----:B------:R1:W2:Y:S01]  /*1eb0*/  @!P1 LDG.E R228, [R4.64] ;  /* 0x0000000604e49981 */ /* 0x0002a2000c1e1900 */
[----:B------:R-:W-:-:S05]  /*1ec0*/  IADD3 R0, -R0, RZ, RZ ;  /* 0x000000ff00007210 */ /* 0x000fca0007ffe1ff */
[----:B------:R-:W-:Y:S01]  /*1ed0*/  IMAD R230, R0, c[0x0][0x2b8], R2 ;  /* 0x0000ae0000e67a24 */ /* 0x000fe200078e0202 */
[----:B------:R-:W4:Y:S04]  /*1ee0*/  S2R R17, SR_TID.X ;  /* 0x0000000000117919 */ /* 0x000f280000002100 */
[----:B------:R-:W-:Y:S01]  /*1ef0*/  SHF.R.S32.HI R11, RZ, 0x1f, R230 ;  /* 0x0000001fff0b7819 */ /* 0x000fe200000114e6 */
[----:B------:R-:W-:-:S04]  /*1f00*/  IMAD.WIDE.U32 R2, R230, c[0x0][0x1e0], RZ ;  /* 0x00007800e6027a25 */ /* 0x000fc800078e00ff */
[----:B------:R-:W-:-:S04]  /*1f10*/  IMAD R0, R11, c[0x0][0x1e0], RZ ;  /* 0x000078000b007a24 */ /* 0x000fc800078e02ff */
[----:B------:R-:W-:-:S05]  /*1f20*/  IMAD R0, R230, c[0x0][0x1e4], R0 ;  /* 0x00007900e6007a24 */ /* 0x000fca00078e0200 */
[----:B------:R-:W-:Y:S01]  /*1f30*/  IADD3 R3, R3, R0, RZ ;  /* 0x0000000003037210 */ /* 0x000fe20007ffe0ff */
[----:B------:R-:W-:Y:S02]  /*1f40*/  IMAD R0, R18, c[0x0][0x1e8], RZ ;  /* 0x00007a0012007a24 */ /* 0x000fe400078e02ff */
[----:B-----5:R-:W-:-:S04]  /*1f50*/  IMAD.WIDE.U32 R160, R23, c[0x0][0x1e8], RZ ;  /* 0x00007a0017a07a25 */ /* 0x020fc800078e00ff */
[----:B------:R-:W-:Y:S01]  /*1f60*/  IMAD R0, R23, c[0x0][0x1ec], R0 ;  /* 0x00007b0017007a24 */ /* 0x000fe200078e0200 */
[----:B---34-:R-:W-:-:S04]  /*1f70*/  SHF.R.S32.HI R10, RZ, 0x1f, R17 ;  /* 0x0000001fff0a7819 */ /* 0x018fc80000011411 */
[----:B------:R-:W-:Y:S02]  /*1f80*/  IADD3 R159, R161, R0, RZ ;  /* 0x00000000a19f7210 */ /* 0x000fe40007ffe0ff */
[----:B-1----:R-:W-:Y:S02]  /*1f90*/  LEA R5, R183, 0xffffffc0, 0x6 ;  /* 0xffffffc0b7057811 */ /* 0x002fe400078e30ff */
[----:B------:R-:W-:Y:S02]  /*1fa0*/  LEA.HI R10, R10, R17, RZ, 0x2 ;  /* 0x000000110a0a7211 */ /* 0x000fe400078f10ff */
[----:B------:R-:W-:Y:S02]  /*1fb0*/  IADD3 R127, R15, -R5, RZ ;  /* 0x800000050f7f7210 */ /* 0x000fe40007ffe0ff */
[----:B------:R-:W-:-:S04]  /*1fc0*/  SHF.R.S32.HI R10, RZ, 0x2, R10 ;  /* 0x00000002ff0a7819 */ /* 0x000fc8000001140a */
[----:B------:R-:W-:-:S04]  /*1fd0*/  IADD3 R17, -R10, R127, RZ ;  /* 0x0000007f0a117210 */ /* 0x000fc80007ffe1ff */
[----:B------:R-:W-:-:S13]  /*1fe0*/  ISETP.GE.AND P2, PT, R17, 0x1, PT ;  /* 0x000000011100780c */ /* 0x000fda0003f46270 */
[----:B------:R-:W-:Y:S02]  /*1ff0*/  @P2 ISETP.GE.AND P1, PT, R217, c[0x0][0x1d4], PT ;  /* 0x00007500d9002a0c */ /* 0x000fe40003f26270 */
[----:B------:R-:W-:Y:S02]  /*2000*/  @P2 ISETP.GE.AND P3, PT, R20, c[0x0][0x1d4], PT ;  /* 0x0000750014002a0c */ /* 0x000fe40003f66270 */
[----:B------:R-:W-:Y:S02]  /*2010*/  ISETP.GE.AND P6, PT, R17, 0x21, PT ;  /* 0x000000211100780c */ /* 0x000fe40003fc6270 */
[----:B------:R-:W-:Y:S02]  /*2020*/  SHF.L.U32 R158, R32, 0x1, RZ ;  /* 0x00000001209e7819 */ /* 0x000fe400000006ff */
[----:B------:R-:W-:Y:S02]  /*2030*/  SHF.L.U32 R157, R20, 0x1, RZ ;  /* 0x00000001149d7819 */ /* 0x000fe400000006ff */
[----:B------:R-:W-:-:S02]  /*2040*/  SHF.L.U64.HI R124, R217, 0x1, R22 ;  /* 0x00000001d97c7819 */ /* 0x000fc40000010216 */
[----:B------:R-:W-:Y:S02]  /*2050*/  SHF.L.U64.HI R125, R32, 0x1, R19 ;  /* 0x00000001207d7819 */ /* 0x000fe40000010213 */
[----:B------:R-:W-:Y:S02]  /*2060*/  SHF.L.U32 R156, R217, 0x1, RZ ;  /* 0x00000001d99c7819 */ /* 0x000fe400000006ff */
[----:B------:R-:W-:Y:S01]  /*2070*/  SHF.L.U64.HI R126, R20, 0x1, R21 ;  /* 0x00000001147e7819 */ /* 0x000fe20000010215 */
[----:B------:R-:W-:Y:S04]  /*2080*/  STL.64 [R1+0x30], R160 ;  /* 0x000030a001007387 */ /* 0x000fe80000100a00 */
[----:B------:R-:W-:Y:S01]  /*2090*/  STL [R1+0x3c], R159 ;  /* 0x00003c9f01007387 */ /* 0x000fe20000100800 */
        /* <DEDUP_REMOVED lines=8> */
[----:B------:R-:W1:Y:S04]  /*2120*/  SHFL.IDX PT, R3, R2, RZ, 0x1c1f ;  /* 0x001c1fff02037589 */ /* 0x000e6800000e0000 */
[----:B------:R-:W2:Y:S04]  /*2130*/  SHFL.IDX PT, R4, R0, RZ, 0x1c1f ;  /* 0x001c1fff00047589 */ /* 0x000ea800000e0000 */
[----:B------:R-:W3:Y:S04]  /*2140*/  SHFL.IDX PT, R2, R2, 0x1, 0x1c1f ;  /* 0x003c1f0002027f89 */ /* 0x000ee800000e0000 */
[----:B------:R4:W5:Y:S01]  /*2150*/  SHFL.IDX PT, R10, R0, 0x1, 0x1c1f ;  /* 0x003c1f00000a7f89 */ /* 0x00096200000e0000 */
[----:B-1----:R-:W-:-:S04]  /*2160*/  @P2 LEA R6, P0, R217, R3, 0x1 ;  /* 0x00000003d9062211 */ /* 0x002fc800078008ff */
[----:B--2---:R-:W-:Y:S02]  /*2170*/  @P2 LEA.HI.X R7, R217, R4, R22, 0x1, P0 ;  /* 0x00000004d9072211 */ /* 0x004fe400000f0c16 */
[----:B------:R-:W-:Y:S02]  /*2180*/  @P2 LEA R8, P0, R20, R3, 0x1 ;  /* 0x0000000314082211 */ /* 0x000fe400078008ff */
[----:B----4-:R-:W-:-:S05]  /*2190*/  @P2 SHF.L.U32 R0, R12, 0x1, RZ ;  /* 0x000000010c002819 */ /* 0x010fca00000006ff */
[----:B------:R1:W-:Y:S01]  /*21a0*/  @P2 LDGSTS.E.BYPASS.LTC128B.128 [R0+0x3100], [R6.64], !P1 ;  /* 0x0310000006002fae */ /* 0x0003e2000c901d46 */
[----:B------:R-:W-:Y:S02]  /*21b0*/  @P2 ISETP.GE.AND P1, PT, R32, c[0x0][0x1d4], PT ;  /* 0x0000750020002a0c */ /* 0x000fe40003f26270 */
[----:B------:R-:W-:-:S05]  /*21c0*/  @P2 LEA.HI.X R9, R20, R4, R21, 0x1, P0 ;  /* 0x0000000414092211 */ /* 0x000fca00000f0c15 */
[----:B------:R3:W-:Y:S01]  /*21d0*/  @P2 LDGSTS.E.BYPASS.LTC128B.128 [R0+0x4100], [R8.64], !P3 ;  /* 0x0410000008002fae */ /* 0x0007e2000d901d46 */
[----:B-1----:R-:W-:-:S04]  /*21e0*/  @P2 LEA R6, P0, R32, R3, 0x1 ;  /* 0x0000000320062211 */ /* 0x002fc800078008ff */
[----:B------:R-:W-:Y:S02]  /*21f0*/  @P2 LEA.HI.X R7, R32, R4, R19, 0x1, P0 ;  /* 0x0000000420072211 */ /* 0x000fe400000f0c13 */
[----:B---3--:R-:W-:-:S03]  /*2200*/  @P6 LEA R8, P0, R217, R2, 0x1 ;  /* 0x00000002d9086211 */ /* 0x008fc600078008ff */
[----:B------:R1:W-:Y:S01]  /*2210*/  @P2 LDGSTS.E.BYPASS.LTC128B.128 [R0+0x5100], [R6.64], !P1 ;  /* 0x0510000006002fae */ /* 0x0003e2000c901d46 */
[C---:B------:R-:W-:Y:S02]  /*2220*/  @P6 ISETP.GE.AND P2, PT, R217.reuse, c[0x0][0x1d4], PT ;  /* 0x00007500d9006a0c */ /* 0x040fe40003f46270 */
[C---:B------:R-:W-:Y:S02]  /*2230*/  @P6 LEA R4, P3, R20.reuse, R2, 0x1 ;  /* 0x0000000214046211 */ /* 0x040fe400078608ff */
[----:B------:R-:W-:Y:S02]  /*2240*/  @P6 ISETP.GE.AND P1, PT, R20, c[0x0][0x1d4], PT ;  /* 0x0000750014006a0c */ /* 0x000fe40003f26270 */
[-C--:B-----5:R-:W-:Y:S02]  /*2250*/  @P6 LEA.HI.X R9, R217, R10.reuse, R22, 0x1, P0 ;  /* 0x0000000ad9096211 */ /* 0x0a0fe400000f0c16 */
[----:B------:R-:W-:Y:S02]  /*2260*/  @P6 ISETP.GE.AND P0, PT, R32, c[0x0][0x1d4], PT ;  /* 0x0000750020006a0c */ /* 0x000fe40003f06270 */
[----:B------:R-:W-:-:S02]  /*2270*/  @P6 LEA.HI.X R5, R20, R10, R21, 0x1, P3 ;  /* 0x0000000a14056211 */ /* 0x000fc400018f0c15 */
[----:B------:R-:W-:-:S04]  /*2280*/  @P6 LEA R2, P3, R32, R2, 0x1 ;  /* 0x0000000220026211 */ /* 0x000fc800078608ff */
[----:B------:R-:W-:Y:S02]  /*2290*/  @P6 LEA.HI.X R3, R32, R10, R19, 0x1, P3 ;  /* 0x0000000a20036211 */ /* 0x000fe400018f0c13 */
[----:B-1----:R-:W-:-:S05]  /*22a0*/  @P6 SHF.L.U32 R0, R12, 0x1, RZ ;  /* 0x000000010c006819 */ /* 0x002fca00000006ff */
[----:B------:R1:W-:Y:S04]  /*22b0*/  @P6 LDGSTS.E.BYPASS.LTC128B.128 [R0+0x3900], [R8.64], !P2 ;  /* 0x0390000008006fae */ /* 0x0003e8000d101d46 */
[----:B------:R1:W-:Y:S04]  /*22c0*/  @P6 LDGSTS.E.BYPASS.LTC128B.128 [R0+0x4900], [R4.64], !P1 ;  /* 0x0490000004006fae */ /* 0x0003e8000c901d46 */
[----:B------:R1:W-:Y:S04]  /*22d0*/  @P6 LDGSTS.E.BYPASS.LTC128B.128 [R0+0x5900], [R2.64], !P0 ;  /* 0x0590000002006fae */ /* 0x0003e8000c101d46 */
[----:B------:R-:W0:Y:S01]  /*22e0*/  LDGDEPBAR ;  /* 0x00000000000079af */ /* 0x000e220000000000 */
[----:B------:R-:W-:-:S04]  /*22f0*/  IMAD.WIDE.U32 R6, R23, c[0x0][0x210], RZ ;  /* 0x0000840017067a25 */ /* 0x000fc800078e00ff */
[----:B-1----:R-:W-:Y:S01]  /*2300*/  IMAD R0, R11, c[0x0][0x208], RZ ;  /* 0x000082000b007a24 */ /* 0x002fe200078e02ff */
[----:B------:R-:W-:-:S04]  /*2310*/  DEPBAR.LE SB0, 0x1 ;  /* 0x000080400000791a */ /* 0x000fc80000000000 */
[----:B------:R-:W-:Y:S01]  /*2320*/  IMAD.WIDE.U32 R2, R230, c[0x0][0x208], RZ ;  /* 0x00008200e6027a25 */ /* 0x000fe200078e00ff */
[----:B------:R-:W-:-:S04]  /*2330*/  DEPBAR.LE SB0, 0x0 ;  /* 0x000080000000791a */ /* 0x000fc80000000000 */
[----:B------:R-:W-:Y:S01]  /*2340*/  IMAD R0, R230, c[0x0][0x20c], R0 ;  /* 0x00008300e6007a24 */ /* 0x000fe200078e0200 */
[----:B------:R-:W-:Y:S04]  /*2350*/  BAR.SYNC.DEFER_BLOCKING 0x0 ;  /* 0x0000000000007b1d */ /* 0x000fe80000010000 */
[----:B------:R-:W-:Y:S01]  /*2360*/  IADD3 R3, R3, R0, RZ ;  /* 0x0000000003037210 */ /* 0x000fe20007ffe0ff */
[----:B------:R-:W-:Y:S02]  /*2370*/  IMAD R0, R18, c[0x0][0x210], RZ ;  /* 0x0000840012007a24 */ /* 0x000fe400078e02ff */
[----:B------:R-:W-:Y:S02]  /*2380*/  IMAD R4, R16, c[0x0][0x218], RZ ;  /* 0x0000860010047a24 */ /* 0x000fe400078e02ff */
[----:B------:R-:W-:-:S02]  /*2390*/  IMAD R0, R23, c[0x0][0x214], R0 ;  /* 0x0000850017007a24 */ /* 0x000fc400078e0200 */
[----:B------:R-:W-:-:S03]  /*23a0*/  IMAD.WIDE.U32 R2, R228, c[0x0][0x218], R2 ;  /* 0x00008600e4027a25 */ /* 0x000fc600078e0002 */
[----:B------:R-:W-:Y:S01]  /*23b0*/  IADD3 R5, R7, R0, RZ ;  /* 0x0000000007057210 */ /* 0x000fe20007ffe0ff */
[----:B------:R-:W-:Y:S01]  /*23c0*/  IMAD R4, R228, c[0x0][0x21c], R4 ;  /* 0x00008700e4047a24 */ /* 0x000fe200078e0204 */
[----:B------:R-:W-:-:S04]  /*23d0*/  IADD3 R0, P0, R2, R6, RZ ;  /* 0x0000000602007210 */ /* 0x000fc80007f1e0ff */
[----:B------:R-:W-:Y:S02]  /*23e0*/  IADD3.X R2, R5, R3, R4, P0, !PT ;  /* 0x0000000305027210 */ /* 0x000fe400007fe404 */
[C---:B------:R-:W-:Y:S01]  /*23f0*/  LEA R3, P0, R0.reuse, c[0x0][0x1f8], 0x1 ;  /* 0x00007e0000037a11 */ /* 0x040fe200078008ff */
[----:B------:R-:W-:Y:S03]  /*2400*/  LDSM.16.M88.4 R12, [R203] ;  /* 0x00000000cb0c783b */ /* 0x000fe60000000200 */
[----:B------:R-:W-:Y:S02]  /*2410*/  LEA.HI.X R16, R0, c[0x0][0x1fc], R2, 0x1, P0 ;  /* 0x00007f0000107a11 */ /* 0x000fe400000f0c02 */
[----:B------:R-:W1:Y:S04]  /*2420*/  SHFL.IDX PT, R0, R3, RZ, 0x1c1f ;  /* 0x001c1fff03007589 */ /* 0x000e6800000e0000 */
[----:B------:R-:W2:Y:S04]  /*2430*/  SHFL.IDX PT, R2, R16, RZ, 0x1c1f ;  /* 0x001c1fff10027589 */ /* 0x000ea800000e0000 */
[----:B------:R-:W3:Y:S04]  /*2440*/  SHFL.IDX PT, R3, R3, 0x1, 0x1c1f ;  /* 0x003c1f0003037f89 */ /* 0x000ee800000e0000 */
[----:B------:R-:W4:Y:S04]  /*2450*/  SHFL.IDX PT, R16, R16, 0x1, 0x1c1f ;  /* 0x003c1f0010107f89 */ /* 0x000f2800000e0000 */
[----:B------:R-:W5:Y:S01]  /*2460*/  LDSM.16.M88.4 R44, [R200] ;  /* 0x00000000c82c783b */ /* 0x000f620000000200 */
[----:B------:R-:W-:-:S02]  /*2470*/  ISETP.GE.AND P3, PT, R217, c[0x0][0x1d4], PT ;  /* 0x00007500d9007a0c */ /* 0x000fc40003f66270 */
[----:B------:R-:W-:Y:S01]  /*2480*/  ISETP.GE.AND P2, PT, R20, c[0x0][0x1d4], PT ;  /* 0x0000750014007a0c */ /* 0x000fe20003f46270 */
[----:B------:R-:W5:Y:S01]  /*2490*/  LDSM.16.M88.4 R8, [R203+0x1000] ;  /* 0x00100000cb08783b */ /* 0x000f620000000200 */
[----:B-1----:R-:W-:-:S03]  /*24a0*/  IADD3 R22, P6, R0, R158, RZ ;  /* 0x0000009e00167210 */ /* 0x002fc60007fde0ff */
[----:B------:R-:W1:Y:S01]  /*24b0*/  LDSM.16.M88.4 R48, [R200+0x400] ;  /* 0x00040000c830783b */ /* 0x000e620000000200 */
[----:B------:R-:W-:Y:S02]  /*24c0*/  IADD3 R24, P0, R0, R157, RZ ;  /* 0x0000009d00187210 */ /* 0x000fe40007f1e0ff */
[----:B--2---:R-:W-:Y:S01]  /*24d0*/  IADD3.X R23, R2, R125, RZ, P6, !PT ;  /* 0x0000007d02177210 */ /* 0x004fe200037fe4ff */
[----:B------:R-:W2:Y:S01]  /*24e0*/  LDSM.16.M88.4 R40, [R200+0x800] ;  /* 0x00080000c828783b */ /* 0x000ea20000000200 */
[----:B------:R-:W-:Y:S02]  /*24f0*/  IADD3 R26, P1, R0, R156, RZ ;  /* 0x0000009c001a7210 */ /* 0x000fe40007f3e0ff */
[----:B------:R-:W-:Y:S01]  /*2500*/  ISETP.LT.OR P6, PT, R17, 0x1, P3 ;  /* 0x000000011100780c */ /* 0x000fe20001fc1670 */
[----:B------:R-:W1:Y:S01]  /*2510*/  LDSM.16.M88.4 R28, [R200+0xc00] ;  /* 0x000c0000c81c783b */ /* 0x000e620000000200 */
[C---:B------:R-:W-:Y:S02]  /*2520*/  IADD3.X R25, R2.reuse, R126, RZ, P0, !PT ;  /* 0x0000007e02197210 */ /* 0x040fe400007fe4ff */
[----:B---3--:R-:W-:Y:S01]  /*2530*/  IADD3 R18, P0, R3, R157, RZ ;  /* 0x0000009d03127210 */ /* 0x008fe20007f1e0ff */
[----:B------:R-:W-:Y:S01]  /*2540*/  LDSM.16.M88.4 R36, [R204] ;  /* 0x00000000cc24783b */ /* 0x000fe20000000200 */
[----:B------:R-:W-:-:S02]  /*2550*/  IADD3.X R27, R2, R124, RZ, P1, !PT ;  /* 0x0000007c021b7210 */ /* 0x000fc40000ffe4ff */
[----:B------:R-:W-:Y:S01]  /*2560*/  IADD3 R20, P1, R3, R156, RZ ;  /* 0x0000009c03147210 */ /* 0x000fe20007f3e0ff */
[----:B------:R-:W3:Y:S01]  /*2570*/  LDSM.16.M88.4 R52, [R205] ;  /* 0x00000000cd34783b */ /* 0x000ee20000000200 */
[C---:B----4-:R-:W-:Y:S02]  /*2580*/  IADD3.X R19, R16.reuse, R126, RZ, P0, !PT ;  /* 0x0000007e10137210 */ /* 0x050fe400007fe4ff */
[C---:B------:R-:W-:Y:S01]  /*2590*/  ISETP.LT.OR P0, PT, R17.reuse, 0x1, P2 ;  /* 0x000000011100780c */ /* 0x040fe20001701670 */
[----:B------:R-:W-:Y:S01]  /*25a0*/  STL.64 [R1+0x48], R6 ;  /* 0x0000480601007387 */ /* 0x000fe20000100a00 */
[----:B------:R-:W-:Y:S02]  /*25b0*/  IADD3.X R21, R16, R124, RZ, P1, !PT ;  /* 0x0000007c10157210 */ /* 0x000fe40000ffe4ff */
[----:B------:R-:W-:Y:S01]  /*25c0*/  ISETP.GE.AND P1, PT, R32, c[0x0][0x1d4], PT ;  /* 0x0000750020007a0c */ /* 0x000fe20003f26270 */
[----:B------:R-:W-:Y:S01]  /*25d0*/  STL [R1+0x54], R5 ;  /* 0x0000540501007387 */ /* 0x000fe20000100800 */
[----:B------:R-:W-:-:S03]  /*25e0*/  ISETP.LT.OR P3, PT, R17, 0x21, P3 ;  /* 0x000000211100780c */ /* 0x000fc60001f61670 */
[----:B------:R-:W4:Y:S04]  /*25f0*/  LDSM.16.M88.4 R4, [R204+0x1000] ;  /* 0x00100000cc04783b */ /* 0x000f280000000200 */
[----:B------:R-:W-:Y:S04]  /*2600*/  LDSM.16.M88.4 R64, [R216] ;  /* 0x00000000d840783b */ /* 0x000fe80000000200 */
[----:B------:R-:W-:Y:S04]  /*2610*/  LDSM.16.M88.4 R84, [R215] ;  /* 0x00000000d754783b */ /* 0x000fe80000000200 */
[----:B------:R-:W-:Y:S01]  /*2620*/  LDSM.16.M88.4 R92, [R214] ;  /* 0x00000000d65c783b */ /* 0x000fe20000000200 */
[----:B------:R-:W-:-:S03]  /*2630*/  ISETP.LT.OR P2, PT, R17, 0x21, P2 ;  /* 0x000000211100780c */ /* 0x000fc60001741670 */
[----:B------:R-:W-:Y:S01]  /*2640*/  @!PT LDS RZ, [RZ] ;  /* 0x00000000fffff984 */ /* 0x000fe20000000800 */
[----:B------:R-:W-:Y:S01]  /*2650*/  @!PT LDS RZ, [RZ] ;  /* 0x00000000fffff984 */ /* 0x000fe20000000800 */
[----:B------:R-:W-:Y:S01]  /*2660*/  @!PT LDS RZ, [RZ] ;  /* 0x00000000fffff984 */ /* 0x000fe20000000800 */
[----:B------:R1:W-:Y:S01]  /*2670*/  LDGSTS.E.BYPASS.LTC128B.128 [R218+0x100], [R26.64], !P6 ;  /* 0x001000001ada7fae */ /* 0x0003e2000f101d46 */
[C---:B------:R-:W-:Y:S02]  /*2680*/  ISETP.LT.OR P6, PT, R17.reuse, 0x1, P1 ;  /* 0x000000011100780c */ /* 0x040fe40000fc1670 */
[----:B------:R-:W-:Y:S01]  /*2690*/  ISETP.LT.OR P1, PT, R17, 0x21, P1 ;  /* 0x000000211100780c */ /* 0x000fe20000f21670 */
[----:B------:R1:W-:Y:S01]  /*26a0*/  LDGSTS.E.BYPASS.LTC128B.128 [R218+0x1100], [R24.64], !P0 ;  /* 0x0110000018da7fae */ /* 0x0003e2000c101d46 */
[----:B------:R-:W-:Y:S01]  /*26b0*/  IADD3 R2, P0, R3, R158, RZ ;  /* 0x0000009e03027210 */ /* 0x000fe20007f1e0ff */
[----:B-----5:R-:W-:Y:S03]  /*26c0*/  HMMA.16816.F32 R56, R12, R44, RZ ;  /* 0x0000002c0c38723c */ /* 0x020fe600000018ff */
[----:B------:R-:W-:-:S05]  /*26d0*/  IADD3.X R3, R16, R125, RZ, P0, !PT ;  /* 0x0000007d10037210 */ /* 0x000fca00007fe4ff */
[----:B------:R5:W-:Y:S04]  /*26e0*/  LDGSTS.E.BYPASS.LTC128B.128 [R218+0x2100], [R22.64], !P6 ;  /* 0x0210000016da7fae */ /* 0x000be8000f101d46 */
[----:B------:R5:W-:Y:S04]  /*26f0*/  LDGSTS.E.BYPASS.LTC128B.128 [R218+0x900], [R20.64], !P3 ;  /* 0x0090000014da7fae */ /* 0x000be8000d901d46 */
[----:B------:R2:W-:Y:S04]  /*2700*/  LDGSTS.E.BYPASS.LTC128B.128 [R218+0x1900], [R18.64], !P2 ;  /* 0x0190000012da7fae */ /* 0x0005e8000d101d46 */
[----:B------:R3:W-:Y:S04]  /*2710*/  LDGSTS.E.BYPASS.LTC128B.128 [R218+0x2900], [R2.64], !P1 ;  /* 0x0290000002da7fae */ /* 0x0007e8000c901d46 */
[----:B------:R-:W-:Y:S04]  /*2720*/  LDSM.16.M88.4 R60, [R200+0x1000] ;  /* 0x00100000c83c783b */ /* 0x000fe80000000200 */
[----:B------:R-:W3:Y:S01]  /*2730*/  LDSM.16.M88.4 R32, [R203+0x2000] ;  /* 0x00200000cb20783b */ /* 0x000ee20000000200 */
[C---:B------:R-:W-:Y:S03]  /*2740*/  HMMA.16816.F32 R76, R8.reuse, R44, RZ ;  /* 0x0000002c084c723c */ /* 0x040fe600000018ff */
[----:B-1----:R-:W-:Y:S04]  /*2750*/  LDSM.16.M88.4 R24, [R204+0x2000] ;  /* 0x00200000cc18783b */ /* 0x002fe80000000200 */
[----:B------:R-:W0:Y:S01]  /*2760*/  LDGDEPBAR ;  /* 0x00000000000079af */ /* 0x000e220000000000 */
[C---:B------:R-:W-:Y:S08]  /*2770*/  HMMA.16816.F32 R104, R8.reuse, R48, RZ ;  /* 0x000000300868723c */ /* 0x040ff000000018ff */
[C---:B--2---:R-:W-:Y:S08]  /*2780*/  HMMA.16816.F32 R100, R8.reuse, R40, RZ ;  /* 0x000000280864723c */ /* 0x044ff000000018ff */
[C---:B------:R-:W-:Y:S08]  /*2790*/  HMMA.16816.F32 R88, R8.reuse, R28, RZ ;  /* 0x0000001c0858723c */ /* 0x040ff000000018ff */
[C---:B------:R-:W-:Y:S08]  /*27a0*/  HMMA.16816.F32 R96, R8.reuse, R46, RZ ;  /* 0x0000002e0860723c */ /* 0x040ff000000018ff */
[C---:B------:R-:W-:Y:S08]  /*27b0*/  HMMA.16816.F32 R80, R8.reuse, R50, RZ ;  /* 0x000000320850723c */ /* 0x040ff000000018ff */
[C---:B------:R-:W-:Y:S08]  /*27c0*/  HMMA.16816.F32 R68, R8.reuse, R42, RZ ;  /* 0x0000002a0844723c */ /* 0x040ff000000018ff */
[----:B-----5:R-:W-:Y:S08]  /*27d0*/  HMMA.16816.F32 R20, R8, R30, RZ ;  /* 0x0000001e0814723c */ /* 0x020ff000000018ff */
[----:B---3--:R-:W-:Y:S08]  /*27e0*/  HMMA.16816.F32 R8, R36, R52, R56 ;  /* 0x000000342408723c */ /* 0x008ff00000001838 */
[C---:B------:R-:W-:Y:S08]  /*27f0*/  HMMA.16816.F32 R108, R12.reuse, R28, RZ ;  /* 0x0000001c0c6c723c */ /* 0x040ff000000018ff */
[C---:B------:R-:W-:Y:S01]  /*2800*/  HMMA.16816.F32 R116, R12.reuse, R30, RZ ;  /* 0x0000001e0c74723c */ /* 0x040fe200000018ff */
[----:B------:R-:W1:Y:S07]  /*2810*/  LDSM.16.M88.4 R28, [R203+0x3000] ;  /* 0x00300000cb1c783b */ /* 0x000e6e0000000200 */
[C---:B------:R-:W-:Y:S08]  /*2820*/  HMMA.16816.F32 R16, R12.reuse, R48, RZ ;  /* 0x000000300c10723c */ /* 0x040ff000000018ff */
[C---:B------:R-:W-:Y:S08]  /*2830*/  HMMA.16816.F32 R112, R12.reuse, R50, RZ ;  /* 0x000000320c70723c */ /* 0x040ff000000018ff */
[C---:B------:R-:W-:Y:S08]  /*2840*/  HMMA.16816.F32 R48, R12.reuse, R40, RZ ;  /* 0x000000280c30723c */ /* 0x040ff000000018ff */
[C---:B------:R-:W-:Y:S01]  /*2850*/  HMMA.16816.F32 R120, R12.reuse, R42, RZ ;  /* 0x0000002a0c78723c */ /* 0x040fe200000018ff */
[----:B------:R-:W2:Y:S07]  /*2860*/  LDSM.16.M88.4 R40, [R213] ;  /* 0x00000000d528783b */ /* 0x000eae0000000200 */
[----:B------:R-:W-:Y:S01]  /*2870*/  HMMA.16816.F32 R72, R12, R46, RZ ;  /* 0x0000002e0c48723c */ /* 0x000fe200000018ff */
[----:B------:R-:W-:Y:S07]  /*2880*/  LDSM.16.M88.4 R44, [R200+0x2000] ;  /* 0x00200000c82c783b */ /* 0x000fee0000000200 */
[----:B----4-:R-:W-:Y:S08]  /*2890*/  HMMA.16816.F32 R12, R4, R52, R76 ;  /* 0x00000034040c723c */ /* 0x010ff0000000184c */
[----:B------:R-:W-:Y:S08]  /*28a0*/  HMMA.16816.F32 R8, R32, R60, R8 ;  /* 0x0000003c2008723c */ /* 0x000ff00000001808 */
[C---:B------:R-:W-:Y:S01]  /*28b0*/  HMMA.16816.F32 R144, R4.reuse, R94, R20 ;  /* 0x0000005e0490723c */ /* 0x040fe20000001814 */
[----:B------:R-:W3:Y:S07]  /*28c0*/  LDSM.16.M88.4 R20, [R204+0x3000] ;  /* 0x00300000cc14783b */ /* 0x000eee0000000200 */
[----:B------:R-:W-:Y:S08]  /*28d0*/  HMMA.16816.F32 R140, R4, R92, R88 ;  /* 0x0000005c048c723c */ /* 0x000ff00000001858 */
[-C--:B------:R-:W-:Y:S01]  /*28e0*/  HMMA.16816.F32 R88, R36, R64.reuse, R16 ;  /* 0x000000402458723c */ /* 0x080fe20000001810 */
[----:B------:R-:W4:Y:S07]  /*28f0*/  LDSM.16.M88.4 R16, [R203+0x4000] ;  /* 0x00400000cb10783b */ /* 0x000f2e0000000200 */
[C---:B------:R-:W-:Y:S08]  /*2900*/  HMMA.16816.F32 R104, R4.reuse, R64, R104 ;  /* 0x000000400468723c */ /* 0x040ff00000001868 */
[C---:B------:R-:W-:Y:S08]  /*2910*/  HMMA.16816.F32 R132, R4.reuse, R84, R100 ;  /* 0x000000540484723c */ /* 0x040ff00000001864 */
[C---:B------:R-:W-:Y:S08]  /*2920*/  HMMA.16816.F32 R76, R4.reuse, R54, R96 ;  /* 0x00000036044c723c */ /* 0x040ff00000001860 */
[C---:B------:R-:W-:Y:S08]  /*2930*/  HMMA.16816.F32 R128, R4.reuse, R66, R80 ;  /* 0x000000420480723c */ /* 0x040ff00000001850 */
[----:B------:R-:W-:Y:S08]  /*2940*/  HMMA.16816.F32 R136, R4, R86, R68 ;  /* 0x000000560488723c */ /* 0x000ff00000001844 */
[----:B-1----:R-:W-:Y:S01]  /*2950*/  HMMA.16816.F32 R4, R28, R60, R12 ;  /* 0x0000003c1c04723c */ /* 0x002fe2000000180c */
[----:B------:R-:W1:Y:S07]  /*2960*/  LDSM.16.M88.4 R12, [R203+0x5000] ;  /* 0x00500000cb0c783b */ /* 0x000e6e0000000200 */
[----:B------:R-:W-:Y:S08]  /*2970*/  HMMA.16816.F32 R72, R36, R54, R72 ;  /* 0x000000362448723c */ /* 0x000ff00000001848 */
[----:B--2---:R-:W-:Y:S01]  /*2980*/  HMMA.16816.F32 R56, R24, R40, R8 ;  /* 0x000000281838723c */ /* 0x004fe20000001808 */
[----:B------:R-:W-:Y:S07]  /*2990*/  LDSM.16.M88.4 R8, [R204+0x4000] ;  /* 0x00400000cc08783b */ /* 0x000fee0000000200 */
[----:B------:R-:W-:Y:S01]  /*29a0*/  HMMA.16816.F32 R100, R36, R84, R48 ;  /* 0x000000542464723c */ /* 0x000fe20000001830 */
[----:B------:R-:W2:Y:S07]  /*29b0*/  LDSM.16.M88.4 R48, [R209] ;  /* 0x00000000d130783b */ /* 0x000eae0000000200 */
[----:B---3--:R-:W-:Y:S01]  /*29c0*/  HMMA.16816.F32 R52, R20, R40, R4 ;  /* 0x000000281434723c */ /* 0x008fe20000001804 */
[----:B------:R-:W-:Y:S07]  /*29d0*/  LDSM.16.M88.4 R4, [R204+0x5000] ;  /* 0x00500000cc04783b */ /* 0x000fee0000000200 */
[-C--:B------:R-:W-:Y:S08]  /*29e0*/  HMMA.16816.F32 R72, R32, R62.reuse, R72 ;  /* 0x0000003e2048723c */ /* 0x080ff00000001848 */
[----:B------:R-:W-:Y:S01]  /*29f0*/  HMMA.16816.F32 R76, R28, R62, R76 ;  /* 0x0000003e1c4c723c */ /* 0x000fe2000000184c */
[----:B------:R-:W-:Y:S07]  /*2a00*/  LDSM.16.M88.4 R60, [R212] ;  /* 0x00000000d43c783b */ /* 0x000fee0000000200 */
[----:B----4-:R-:W-:Y:S01]  /*2a10*/  HMMA.16816.F32 R68, R16, R44, R56 ;  /* 0x0000002c1044723c */ /* 0x010fe20000001838 */
[----:B------:R-:W3:Y:S07]  /*2a20*/  LDSM.16.M88.4 R56, [R200+0x1400] ;  /* 0x00140000c838783b */ /* 0x000eee0000000200 */
[----:B------:R-:W-:Y:S08]  /*2a30*/  HMMA.16816.F32 R96, R36, R66, R112 ;  /* 0x000000422460723c */ /* 0x000ff00000001870 */
[----:B-1----:R-:W-:Y:S08]  /*2a40*/  HMMA.16816.F32 R52, R12, R44, R52 ;  /* 0x0000002c0c34723c */ /* 0x002ff00000001834 */
[-C--:B------:R-:W-:Y:S08]  /*2a50*/  HMMA.16816.F32 R64, R24, R42.reuse, R72 ;  /* 0x0000002a1840723c */ /* 0x080ff00000001848 */
[----:B------:R-:W-:Y:S01]  /*2a60*/  HMMA.16816.F32 R72, R20, R42, R76 ;  /* 0x0000002a1448723c */ /* 0x000fe2000000184c */
[----:B------:R-:W1:Y:S07]  /*2a70*/  LDSM.16.M88.4 R40, [R200+0x2400] ;  /* 0x00240000c828783b */ /* 0x000e6e0000000200 */
[----:B--2---:R-:W-:Y:S08]  /*2a80*/  HMMA.16816.F32 R80, R8, R48, R68 ;  /* 0x000000300850723c */ /* 0x004ff00000001844 */
[----:B---3--:R-:W-:Y:S08]  /*2a90*/  HMMA.16816.F32 R68, R32, R56, R88 ;  /* 0x000000382044723c */ /* 0x008ff00000001858 */
[----:B------:R-:W-:Y:S08]  /*2aa0*/  HMMA.16816.F32 R120, R36, R86, R120 ;  /* 0x000000562478723c */ /* 0x000ff00000001878 */
[----:B------:R-:W-:Y:S08]  /*2ab0*/  HMMA.16816.F32 R84, R4, R48, R52 ;  /* 0x000000300454723c */ /* 0x000ff00000001834 */
[-C--:B------:R-:W-:Y:S08]  /*2ac0*/  HMMA.16816.F32 R52, R16, R46.reuse, R64 ;  /* 0x0000002e1034723c */ /* 0x080ff00000001840 */
[----:B------:R-:W-:Y:S08]  /*2ad0*/  HMMA.16816.F32 R64, R12, R46, R72 ;  /* 0x0000002e0c40723c */ /* 0x000ff00000001848 */
[C---:B------:R-:W-:Y:S08]  /*2ae0*/  HMMA.16816.F32 R108, R36.reuse, R92, R108 ;  /* 0x0000005c246c723c */ /* 0x040ff0000000186c */
[----:B------:R-:W-:Y:S08]  /*2af0*/  HMMA.16816.F32 R116, R36, R94, R116 ;  /* 0x0000005e2474723c */ /* 0x000ff00000001874 */
[----:B------:R-:W-:Y:S01]  /*2b00*/  HMMA.16816.F32 R36, R28, R56, R104 ;  /* 0x000000381c24723c */ /* 0x000fe20000001868 */
[----:B------:R-:W-:-:S04]  /*2b10*/  FMUL.FTZ R0, R80, c[0x0][0x320] ;  /* 0x0000c80050007a20 */ /* 0x000fc80000410000 */
[----:B------:R2:W3:Y:S03]  /*2b20*/  MUFU.TANH R149, R0 ;  /* 0x0000000000957308 */ /* 0x0004e60000002400 */
[----:B------:R-:W-:Y:S01]  /*2b30*/  HMMA.16816.F32 R68, R24, R60, R68 ;  /* 0x0000003c1844723c */ /* 0x000fe20000001844 */
[----:B--2---:R-:W-:-:S04]  /*2b40*/  FMUL.FTZ R0, R81, c[0x0][0x320] ;  /* 0x0000c80051007a20 */ /* 0x004fc80000410000 */
[----:B------:R2:W4:Y:S03]  /*2b50*/  MUFU.TANH R148, R0 ;  /* 0x0000000000947308 */ /* 0x0005260000002400 */
[----:B------:R-:W-:Y:S08]  /*2b60*/  HMMA.16816.F32 R88, R4, R50, R64 ;  /* 0x000000320458723c */ /* 0x000ff00000001840 */
[----:B------:R-:W-:Y:S01]  /*2b70*/  HMMA.16816.F32 R64, R32, R58, R96 ;  /* 0x0000003a2040723c */ /* 0x000fe20000001860 */
[----:B--2---:R-:W-:-:S07]  /*2b80*/  FMUL.FTZ R0, R82, c[0x0][0x320] ;  /* 0x0000c80052007a20 */ /* 0x004fce0000410000 */
[----:B------:R-:W-:Y:S01]  /*2b90*/  HMMA.16816.F32 R44, R20, R60, R36 ;  /* 0x0000003c142c723c */ /* 0x000fe20000001824 */
[----:B------:R-:W2:Y:S01]  /*2ba0*/  LDSM.16.M88.4 R36, [R208] ;  /* 0x00000000d024783b */ /* 0x000ea20000000200 */
[----:B------:R5:W1:Y:S06]  /*2bb0*/  MUFU.TANH R155, R0 ;  /* 0x00000000009b7308 */ /* 0x000a6c0000002400 */
[----:B------:R-:W-:Y:S01]  /*2bc0*/  HMMA.16816.F32 R76, R8, R50, R52 ;  /* 0x00000032084c723c */ /* 0x000fe20000001834 */
[----:B------:R-:W2:Y:S01]  /*2bd0*/  LDSM.16.M88.4 R52, [R200+0x1800] ;  /* 0x00180000c834783b */ /* 0x000ea20000000200 */
[----:B-----5:R-:W-:-:S06]  /*2be0*/  FMUL.FTZ R0, R83, c[0x0][0x320] ;  /* 0x0000c80053007a20 */ /* 0x020fcc0000410000 */
[----:B------:R-:W-:Y:S01]  /*2bf0*/  HMMA.16816.F32 R72, R28, R58, R128 ;  /* 0x0000003a1c48723c */ /* 0x000fe20000001880 */
[----:B------:R5:W1:Y:S02]  /*2c00*/  MUFU.TANH R154, R0 ;  /* 0x00000000009a7308 */ /* 0x000a640000002400 */
[----:B-----5:R-:W-:-:S06]  /*2c10*/  FMUL.FTZ R0, R84, c[0x0][0x320] ;  /* 0x0000c80054007a20 */ /* 0x020fcc0000410000 */
[----:B------:R5:W2:Y:S01]  /*2c20*/  MUFU.TANH R152, R0 ;  /* 0x0000000000987308 */ /* 0x000aa20000002400 */
[----:B-1----:R-:W-:Y:S01]  /*2c30*/  HMMA.16816.F32 R68, R16, R40, R68 ;  /* 0x000000281044723c */ /* 0x002fe20000001844 */
[----:B-----5:R-:W-:-:S06]  /*2c40*/  FMUL.FTZ R0, R85, c[0x0][0x320] ;  /* 0x0000c80055007a20 */ /* 0x020fcc0000410000 */
[----:B------:R1:W1:Y:S01]  /*2c50*/  MUFU.TANH R150, R0 ;  /* 0x0000000000967308 */ /* 0x0002620000002400 */
[----:B------:R-:W-:Y:S01]  /*2c60*/  HMMA.16816.F32 R56, R24, R62, R64 ;  /* 0x0000003e1838723c */ /* 0x000fe20000001840 */
[----:B-1----:R-:W-:-:S06]  /*2c70*/  FMUL.FTZ R0, R86, c[0x0][0x320] ;  /* 0x0000c80056007a20 */ /* 0x002fcc0000410000 */
[----:B------:R1:W1:Y:S01]  /*2c80*/  MUFU.TANH R153, R0 ;  /* 0x0000000000997308 */ /* 0x0002620000002400 */
[----:B------:R-:W-:Y:S01]  /*2c90*/  HMMA.16816.F32 R48, R12, R40, R44 ;  /* 0x000000280c30723c */ /* 0x000fe2000000182c */
[----:B------:R-:W5:Y:S01]  /*2ca0*/  LDSM.16.M88.4 R44, [R211] ;  /* 0x00000000d32c783b */ /* 0x000f620000000200 */
[----:B-1----:R-:W-:-:S05]  /*2cb0*/  FMUL.FTZ R0, R87, c[0x0][0x320] ;  /* 0x0000c80057007a20 */ /* 0x002fca0000410000 */
[----:B------:R1:W1:Y:S01]  /*2cc0*/  MUFU.TANH R151, R0 ;  /* 0x0000000000977308 */ /* 0x0002620000002400 */
[----:B------:R-:W-:Y:S01]  /*2cd0*/  HMMA.16816.F32 R64, R20, R62, R72 ;  /* 0x0000003e1440723c */ /* 0x000fe20000001848 */
[----:B-1----:R-:W-:-:S06]  /*2ce0*/  FMUL.FTZ R0, R76, c[0x0][0x320] ;  /* 0x0000c8004c007a20 */ /* 0x002fcc0000410000 */
[----:B------:R1:W1:Y:S02]  /*2cf0*/  MUFU.TANH R106, R0 ;  /* 0x00000000006a7308 */ /* 0x0002640000002400 */
[----:B-1----:R-:W-:-:S06]  /*2d00*/  FMUL.FTZ R0, R77, c[0x0][0x320] ;  /* 0x0000c8004d007a20 */ /* 0x002fcc0000410000 */
[----:B------:R1:W1:Y:S01]  /*2d10*/  MUFU.TANH R105, R0 ;  /* 0x0000000000697308 */ /* 0x0002620000002400 */
[----:B------:R-:W-:Y:S01]  /*2d20*/  HMMA.16816.F32 R60, R16, R42, R56 ;  /* 0x0000002a103c723c */ /* 0x000fe20000001838 */
[----:B------:R-:W3:Y:S01]  /*2d30*/  LDSM.16.M88.4 R56, [R200+0x2800] ;  /* 0x00280000c838783b */ /* 0x000ee20000000200 */
[----:B-1----:R-:W-:-:S05]  /*2d40*/  FMUL.FTZ R0, R78, c[0x0][0x320] ;  /* 0x0000c8004e007a20 */ /* 0x002fca0000410000 */
[----:B------:R1:W1:Y:S01]  /*2d50*/  MUFU.TANH R128, R0 ;  /* 0x0000000000807308 */ /* 0x0002620000002400 */
[----:B--2---:R-:W-:Y:S01]  /*2d60*/  HMMA.16816.F32 R80, R4, R36, R48 ;  /* 0x000000240450723c */ /* 0x004fe20000001830 */
[----:B-1----:R-:W-:-:S07]  /*2d70*/  FMUL.FTZ R0, R79, c[0x0][0x320] ;  /* 0x0000c8004f007a20 */ /* 0x002fce0000410000 */
[----:B------:R-:W-:Y:S01]  /*2d80*/  HMMA.16816.F32 R76, R8, R36, R68 ;  /* 0x00000024084c723c */ /* 0x000fe20000001844 */
[----:B------:R1:W2:Y:S07]  /*2d90*/  MUFU.TANH R115, R0 ;  /* 0x0000000000737308 */ /* 0x0002ae0000002400 */
[----:B------:R-:W-:Y:S01]  /*2da0*/  HMMA.16816.F32 R68, R32, R52, R100 ;  /* 0x000000342044723c */ /* 0x000fe20000001864 */
[----:B-1----:R-:W-:-:S04]  /*2db0*/  FMUL.FTZ R0, R88, c[0x0][0x320] ;  /* 0x0000c80058007a20 */ /* 0x002fc80000410000 */
[----:B------:R1:W1:Y:S03]  /*2dc0*/  MUFU.TANH R113, R0 ;  /* 0x0000000000717308 */ /* 0x0002660000002400 */
[----:B------:R-:W-:Y:S08]  /*2dd0*/  HMMA.16816.F32 R48, R28, R52, R132 ;  /* 0x000000341c30723c */ /* 0x000ff00000001884 */
[----:B------:R-:W-:Y:S01]  /*2de0*/  HMMA.16816.F32 R64, R12, R42, R64 ;  /* 0x0000002a0c40723c */ /* 0x000fe20000001840 */
[----:B-1----:R-:W-:-:S04]  /*2df0*/  FMUL.FTZ R0, R89, c[0x0][0x320] ;  /* 0x0000c80059007a20 */ /* 0x002fc80000410000 */
[----:B------:R1:W1:Y:S03]  /*2e00*/  MUFU.TANH R107, R0 ;  /* 0x00000000006b7308 */ /* 0x0002660000002400 */
[----:B-----5:R-:W-:Y:S01]  /*2e10*/  HMMA.16816.F32 R68, R24, R44, R68 ;  /* 0x0000002c1844723c */ /* 0x020fe20000001844 */
[----:B-1----:R-:W-:-:S04]  /*2e20*/  FMUL.FTZ R0, R90, c[0x0][0x320] ;  /* 0x0000c8005a007a20 */ /* 0x002fc80000410000 */
[----:B------:R1:W1:Y:S03]  /*2e30*/  MUFU.TANH R114, R0 ;  /* 0x0000000000727308 */ /* 0x0002660000002400 */
[----:B------:R-:W-:Y:S01]  /*2e40*/  HMMA.16816.F32 R72, R8, R38, R60 ;  /* 0x000000260848723c */ /* 0x000fe2000000183c */
[----:B-1----:R-:W-:-:S04]  /*2e50*/  FMUL.FTZ R0, R91, c[0x0][0x320] ;  /* 0x0000c8005b007a20 */ /* 0x002fc80000410000 */
[----:B------:R1:W1:Y:S03]  /*2e60*/  MUFU.TANH R112, R0 ;  /* 0x0000000000707308 */ /* 0x0002660000002400 */
[----:B------:R-:W-:Y:S01]  /*2e70*/  HMMA.16816.F32 R60, R32, R54, R120 ;  /* 0x00000036203c723c */ /* 0x000fe20000001878 */
[----:B-1----:R-:W-:-:S04]  /*2e80*/  FMUL.FTZ R0, R76, c[0x0][0x320] ;  /* 0x0000c8004c007a20 */ /* 0x002fc80000410000 */
[----:B------:R1:W1:Y:S03]  /*2e90*/  MUFU.TANH R98, R0 ;  /* 0x0000000000627308 */ /* 0x0002660000002400 */
[----:B------:R-:W-:Y:S01]  /*2ea0*/  HMMA.16816.F32 R40, R20, R44, R48 ;  /* 0x0000002c1428723c */ /* 0x000fe20000001830 */
[----:B------:R-:W5:Y:S01]  /*2eb0*/  LDSM.16.M88.4 R48, [R207] ;  /* 0x00000000cf30783b */ /* 0x000f620000000200 */
[----:B-1----:R-:W-:-:S04]  /*2ec0*/  FMUL.FTZ R0, R77, c[0x0][0x320] ;  /* 0x0000c8004d007a20 */ /* 0x002fc80000410000 */
[----:B------:R1:W1:Y:S02]  /*2ed0*/  MUFU.TANH R97, R0 ;  /* 0x0000000000617308 */ /* 0x0002640000002400 */
[----:B------:R-:W-:Y:S01]  /*2ee0*/  HMMA.16816.F32 R84, R4, R38, R64 ;  /* 0x000000260454723c */ /* 0x000fe20000001840 */
[----:B------:R-:W2:Y:S01]  /*2ef0*/  LDSM.16.M88.4 R36, [R200+0x1c00] ;  /* 0x001c0000c824783b */ /* 0x000ea20000000200 */
[----:B-1----:R-:W-:-:S04]  /*2f00*/  FMUL.FTZ R0, R78, c[0x0][0x320] ;  /* 0x0000c8004e007a20 */ /* 0x002fc80000410000 */
[----:B------:R1:W1:Y:S02]  /*2f10*/  MUFU.TANH R104, R0 ;  /* 0x0000000000687308 */ /* 0x0002640000002400 */
[----:B---3--:R-:W-:Y:S01]  /*2f20*/  HMMA.16816.F32 R64, R16, R56, R68 ;  /* 0x000000381040723c */ /* 0x008fe20000001844 */
[----:B-1----:R-:W-:-:S05]  /*2f30*/  FMUL.FTZ R0, R79, c[0x0][0x320] ;  /* 0x0000c8004f007a20 */ /* 0x002fca0000410000 */
[----:B------:R1:W3:Y:S02]  /*2f40*/  MUFU.TANH R103, R0 ;  /* 0x0000000000677308 */ /* 0x0002e40000002400 */
[----:B------:R-:W-:Y:S01]  /*2f50*/  HMMA.16816.F32 R68, R28, R54, R136 ;  /* 0x000000361c44723c */ /* 0x000fe20000001888 */
[----:B------:R-:W2:Y:S01]  /*2f60*/  LDSM.16.M88.4 R52, [R210] ;  /* 0x00000000d234783b */ /* 0x000ea20000000200 */
[----:B-1----:R-:W-:-:S04]  /*2f70*/  FMUL.FTZ R0, R80, c[0x0][0x320] ;  /* 0x0000c80050007a20 */ /* 0x002fc80000410000 */
[----:B------:R1:W1:Y:S02]  /*2f80*/  MUFU.TANH R101, R0 ;  /* 0x0000000000657308 */ /* 0x0002640000002400 */
[----:B------:R-:W-:Y:S01]  /*2f90*/  HMMA.16816.F32 R60, R24, R46, R60 ;  /* 0x0000002e183c723c */ /* 0x000fe2000000183c */
[----:B-1----:R-:W-:-:S05]  /*2fa0*/  FMUL.FTZ R0, R81, c[0x0][0x320] ;  /* 0x0000c80051007a20 */ /* 0x002fca0000410000 */
[----:B------:R1:W1:Y:S02]  /*2fb0*/  MUFU.TANH R99, R0 ;  /* 0x0000000000637308 */ /* 0x0002640000002400 */
[----:B------:R-:W-:Y:S01]  /*2fc0*/  HMMA.16816.F32 R40, R12, R56, R40 ;  /* 0x000000380c28723c */ /* 0x000fe20000001828 */
[----:B-1----:R-:W-:-:S05]  /*2fd0*/  FMUL.FTZ R0, R82, c[0x0][0x320] ;  /* 0x0000c80052007a20 */ /* 0x002fca0000410000 */
[----:B------:R1:W1:Y:S02]  /*2fe0*/  MUFU.TANH R102, R0 ;  /* 0x0000000000667308 */ /* 0x0002640000002400 */
[----:B-1----:R-:W-:-:S06]  /*2ff0*/  FMUL.FTZ R0, R83, c[0x0][0x320] ;  /* 0x0000c80053007a20 */ /* 0x002fcc0000410000 */
[----:B------:R1:W1:Y:S01]  /*3000*/  MUFU.TANH R100, R0 ;  /* 0x0000000000647308 */ /* 0x0002620000002400 */
[----:B-----5:R-:W-:Y:S01]  /*3010*/  HMMA.16816.F32 R76, R8, R48, R64 ;  /* 0x00000030084c723c */ /* 0x020fe20000001840 */
[----:B-1----:R-:W-:-:S06]  /*3020*/  FMUL.FTZ R0, R72, c[0x0][0x320] ;  /* 0x0000c80048007a20 */ /* 0x002fcc0000410000 */
[----:B------:R1:W1:Y:S01]  /*3030*/  MUFU.TANH R90, R0 ;  /* 0x00000000005a7308 */ /* 0x0002620000002400 */
[----:B------:R-:W-:Y:S01]  /*3040*/  HMMA.16816.F32 R68, R20, R46, R68 ;  /* 0x0000002e1444723c */ /* 0x000fe20000001844 */
[----:B-1----:R-:W-:-:S06]  /*3050*/  FMUL.FTZ R0, R73, c[0x0][0x320] ;  /* 0x0000c80049007a20 */ /* 0x002fcc0000410000 */
[----:B------:R1:W1:Y:S01]  /*3060*/  MUFU.TANH R89, R0 ;  /* 0x0000000000597308 */ /* 0x0002620000002400 */
[----:B--2---:R-:W-:Y:S08]  /*3070*/  HMMA.16816.F32 R64, R32, R36, R108 ;  /* 0x000000242040723c */ /* 0x004ff0000000186c */
[----:B------:R-:W-:Y:S01]  /*3080*/  HMMA.16816.F32 R44, R16, R58, R60 ;  /* 0x0000003a102c723c */ /* 0x000fe2000000183c */
[----:B-1----:R-:W-:-:S07]  /*3090*/  FMUL.FTZ R0, R74, c[0x0][0x320] ;  /* 0x0000c8004a007a20 */ /* 0x002fce0000410000 */
[----:B------:R-:W-:Y:S01]  /*30a0*/  HMMA.16816.F32 R60, R32, R38, R116 ;  /* 0x00000026203c723c */ /* 0x000fe20000001874 */
[----:B------:R-:W-:Y:S01]  /*30b0*/  LDSM.16.M88.4 R32, [R206] ;  /* 0x00000000ce20783b */ /* 0x000fe20000000200 */
[----:B------:R1:W2:Y:S06]  /*30c0*/  MUFU.TANH R96, R0 ;  /* 0x0000000000607308 */ /* 0x0002ac0000002400 */
[----:B------:R-:W-:Y:S01]  /*30d0*/  HMMA.16816.F32 R80, R4, R48, R40 ;  /* 0x000000300450723c */ /* 0x000fe20000001828 */
[----:B------:R-:W5:Y:S01]  /*30e0*/  LDSM.16.M88.4 R40, [R200+0x2c00] ;  /* 0x002c0000c828783b */ /* 0x000f620000000200 */
[----:B------:R-:W-:Y:S01]  /*30f0*/  ISETP.GE.AND P0, PT, R183, 0x2, PT ;  /* 0x00000002b700780c */ /* 0x000fe20003f06270 */
[----:B------:R-:W-:-:S04]  /*3100*/  DEPBAR.LE SB0, 0x0 ;  /* 0x000080000000791a */ /* 0x000fc80000000000 */
[----:B-1----:R-:W-:Y:S02]  /*3110*/  FMUL.FTZ R0, R75, c[0x0][0x320] ;  /* 0x0000c8004b007a20 */ /* 0x002fe40000410000 */
[C---:B------:R-:W-:Y:S08]  /*3120*/  HMMA.16816.F32 R72, R28.reuse, R36, R140 ;  /* 0x000000241c48723c */ /* 0x040ff0000000188c */
[----:B------:R-:W-:Y:S01]  /*3130*/  HMMA.16816.F32 R28, R28, R38, R144 ;  /* 0x000000261c1c723c */ /* 0x000fe20000001890 */
[----:B------:R1:W1:Y:S02]  /*3140*/  MUFU.TANH R95, R0 ;  /* 0x00000000005f7308 */ /* 0x0002640000002400 */
[----:B-1----:R-:W-:-:S06]  /*3150*/  FMUL.FTZ R0, R84, c[0x0][0x320] ;  /* 0x0000c80054007a20 */ /* 0x002fcc0000410000 */
[----:B------:R1:W1:Y:S01]  /*3160*/  MUFU.TANH R94, R0 ;  /* 0x00000000005e7308 */ /* 0x0002620000002400 */
[----:B------:R-:W-:Y:S01]  /*3170*/  HMMA.16816.F32 R68, R12, R58, R68 ;  /* 0x0000003a0c44723c */ /* 0x000fe20000001844 */
[----:B-1----:R-:W-:-:S06]  /*3180*/  FMUL.FTZ R0, R85, c[0x0][0x320] ;  /* 0x0000c80055007a20 */ /* 0x002fcc0000410000 */
[----:B------:R1:W1:Y:S01]  /*3190*/  MUFU.TANH R91, R0 ;  /* 0x00000000005b7308 */ /* 0x0002620000002400 */
[-C--:B------:R-:W-:Y:S08]  /*31a0*/  HMMA.16816.F32 R56, R24, R52.reuse, R64 ;  /* 0x000000341838723c */ /* 0x080ff00000001840 */
[----:B------:R-:W-:Y:S01]  /*31b0*/  HMMA.16816.F32 R64, R20, R52, R72 ;  /* 0x000000341440723c */ /* 0x000fe20000001848 */
[----:B-1----:R-:W-:-:S07]  /*31c0*/  FMUL.FTZ R0, R86, c[0x0][0x320] ;  /* 0x0000c80056007a20 */ /* 0x002fce0000410000 */
[-C--:B------:R-:W-:Y:S01]  /*31d0*/  HMMA.16816.F32 R24, R24, R54.reuse, R60 ;  /* 0x000000361818723c */ /* 0x080fe2000000183c */
[----:B------:R1:W1:Y:S07]  /*31e0*/  MUFU.TANH R93, R0 ;  /* 0x00000000005d7308 */ /* 0x00026e0000002400 */
[----:B------:R-:W-:Y:S01]  /*31f0*/  HMMA.16816.F32 R52, R20, R54, R28 ;  /* 0x000000361434723c */ /* 0x000fe2000000181c */
[----:B-1----:R-:W-:-:S04]  /*3200*/  FMUL.FTZ R0, R87, c[0x0][0x320] ;  /* 0x0000c80057007a20 */ /* 0x002fc80000410000 */
[----:B------:R1:W1:Y:S02]  /*3210*/  MUFU.TANH R92, R0 ;  /* 0x00000000005c7308 */ /* 0x0002640000002400 */
[----:B-1----:R-:W-:-:S06]  /*3220*/  FMUL.FTZ R0, R76, c[0x0][0x320] ;  /* 0x0000c8004c007a20 */ /* 0x002fcc0000410000 */
[----:B------:R1:W1:Y:S01]  /*3230*/  MUFU.TANH R85, R0 ;  /* 0x0000000000557308 */ /* 0x0002620000002400 */
[----:B-----5:R-:W-:Y:S01]  /*3240*/  HMMA.16816.F32 R36, R12, R40, R64 ;  /* 0x000000280c24723c */ /* 0x020fe20000001840 */
[----:B-1----:R-:W-:-:S06]  /*3250*/  FMUL.FTZ R0, R77, c[0x0][0x320] ;  /* 0x0000c8004d007a20 */ /* 0x002fcc0000410000 */
[----:B------:R1:W1:Y:S03]  /*3260*/  MUFU.TANH R84, R0 ;  /* 0x0000000000547308 */ /* 0x0002660000002400 */
[----:B------:R-:W-:Y:S01]  /*3270*/  HMMA.16816.F32 R12, R12, R42, R52 ;  /* 0x0000002a0c0c723c */ /* 0x000fe20000001834 */
[----:B-1----:R-:W-:-:S04]  /*3280*/  FMUL.FTZ R0, R78, c[0x0][0x320] ;  /* 0x0000c8004e007a20 */ /* 0x002fc80000410000 */
[----:B------:R1:W1:Y:S02]  /*3290*/  MUFU.TANH R88, R0 ;  /* 0x0000000000587308 */ /* 0x0002640000002400 */
[----:B-1----:R-:W-:Y:S02]  /*32a0*/  FMUL.FTZ R0, R79, c[0x0][0x320] ;  /* 0x0000c8004f007a20 */ /* 0x002fe40000410000 */
[----:B------:R-:W-:Y:S08]  /*32b0*/  HMMA.16816.F32 R76, R8, R50, R44 ;  /* 0x00000032084c723c */ /* 0x000ff0000000182c */
[C---:B------:R-:W-:Y:S08]  /*32c0*/  HMMA.16816.F32 R44, R16.reuse, R40, R56 ;  /* 0x00000028102c723c */ /* 0x040ff00000001838 */
[----:B------:R-:W-:Y:S01]  /*32d0*/  HMMA.16816.F32 R16, R16, R42, R24 ;  /* 0x0000002a1010723c */ /* 0x000fe20000001818 */
[----:B------:R1:W1:Y:S07]  /*32e0*/  MUFU.TANH R87, R0 ;  /* 0x0000000000577308 */ /* 0x00026e0000002400 */
[----:B------:R-:W-:Y:S08]  /*32f0*/  HMMA.16816.F32 R68, R4, R50, R68 ;  /* 0x000000320444723c */ /* 0x000ff00000001844 */
[----:B------:R-:W-:Y:S01]  /*3300*/  HMMA.16816.F32 R44, R8, R32, R44 ;  /* 0x00000020082c723c */ /* 0x000fe2000000182c */
[----:B-1----:R-:W-:-:S07]  /*3310*/  FMUL.FTZ R0, R80, c[0x0][0x320] ;  /* 0x0000c80050007a20 */ /* 0x002fce0000410000 */
[----:B------:R-:W-:Y:S08]  /*3320*/  HMMA.16816.F32 R20, R4, R32, R36 ;  /* 0x000000200414723c */ /* 0x000ff00000001824 */
[-C--:B------:R-:W-:Y:S08]  /*3330*/  HMMA.16816.F32 R8, R8, R34.reuse, R16 ;  /* 0x000000220808723c */ /* 0x080ff00000001810 */
[----:B------:R-:W-:Y:S01]  /*3340*/  HMMA.16816.F32 R4, R4, R34, R12 ;  /* 0x000000220404723c */ /* 0x000fe2000000180c */
[----:B------:R1:W1:Y:S01]  /*3350*/  MUFU.TANH R86, R0 ;  /* 0x0000000000567308 */ /* 0x0002620000002400 */
[----:B------:R-:W-:-:S02]  /*3360*/  FMUL.FTZ R77, R77, c[0x0][0x320] ;  /* 0x0000c8004d4d7a20 */ /* 0x000fc40000410000 */
[----:B------:R-:W-:Y:S02]  /*3370*/  FMUL.FTZ R78, R78, c[0x0][0x320] ;  /* 0x0000c8004e4e7a20 */ /* 0x000fe40000410000 */
[----:B-1----:R-:W-:-:S04]  /*3380*/  FMUL.FTZ R0, R81, c[0x0][0x320] ;  /* 0x0000c80051007a20 */ /* 0x002fc80000410000 */
[----:B------:R1:W1:Y:S01]  /*3390*/  MUFU.TANH R80, R0 ;  /* 0x0000000000507308 */ /* 0x0002620000002400 */
[----:B------:R-:W-:Y:S02]  /*33a0*/  FMUL.FTZ R79, R79, c[0x0][0x320] ;  /* 0x0000c8004f4f7a20 */ /* 0x000fe40000410000 */
[----:B------:R-:W-:Y:S02]  /*33b0*/  FMUL.FTZ R68, R68, c[0x0][0x320] ;  /* 0x0000c80044447a20 */ /* 0x000fe40000410000 */
[----:B------:R-:W-:Y:S02]  /*33c0*/  FMUL.FTZ R69, R69, c[0x0][0x320] ;  /* 0x0000c80045457a20 */ /* 0x000fe40000410000 */
[----:B------:R-:W-:Y:S02]  /*33d0*/  FMUL.FTZ R70, R70, c[0x0][0x320] ;  /* 0x0000c80046467a20 */ /* 0x000fe40000410000 */
[----:B-1----:R-:W-:-:S04]  /*33e0*/  FMUL.FTZ R0, R82, c[0x0][0x320] ;  /* 0x0000c80052007a20 */ /* 0x002fc80000410000 */
[----:B------:R1:W1:Y:S01]  /*33f0*/  MUFU.TANH R72, R0 ;  /* 0x0000000000487308 */ /* 0x0002620000002400 */
[----:B------:R-:W-:Y:S02]  /*3400*/  FMUL.FTZ R71, R71, c[0x0][0x320] ;  /* 0x0000c80047477a20 */ /* 0x000fe40000410000 */
[----:B------:R-:W-:Y:S02]  /*3410*/  FMUL.FTZ R44, R44, c[0x0][0x320] ;  /* 0x0000c8002c2c7a20 */ /* 0x000fe40000410000 */
[----:B------:R-:W-:Y:S02]  /*3420*/  FMUL.FTZ R45, R45, c[0x0][0x320] ;  /* 0x0000c8002d2d7a20 */ /* 0x000fe40000410000 */
[----:B------:R-:W-:Y:S02]  /*3430*/  FMUL.FTZ R46, R46, c[0x0][0x320] ;  /* 0x0000c8002e2e7a20 */ /* 0x000fe40000410000 */
[----:B------:R-:W-:Y:S02]  /*3440*/  FMUL.FTZ R47, R47, c[0x0][0x320] ;  /* 0x0000c8002f2f7a20 */ /* 0x000fe40000410000 */
[----:B------:R-:W-:-:S02]  /*3450*/  FMUL.FTZ R20, R20, c[0x0][0x320] ;  /* 0x0000c80014147a20 */ /* 0x000fc40000410000 */
[----:B-1----:R-:W-:Y:S02]  /*3460*/  FMUL.FTZ R0, R83, c[0x0][0x320] ;  /* 0x0000c80053007a20 */ /* 0x002fe40000410000 */
[----:B------:R-:W-:Y:S02]  /*3470*/  FMUL.FTZ R21, R21, c[0x0][0x320] ;  /* 0x0000c80015157a20 */ /* 0x000fe40000410000 */
[----:B------:R1:W1:Y:S01]  /*3480*/  MUFU.TANH R50, R0 ;  /* 0x0000000000327308 */ /* 0x0002620000002400 */
[----:B------:R-:W-:Y:S02]  /*3490*/  FMUL.FTZ R22, R22, c[0x0][0x320] ;  /* 0x0000c80016167a20 */ /* 0x000fe40000410000 */
[----:B------:R-:W-:Y:S02]  /*34a0*/  FMUL.FTZ R23, R23, c[0x0][0x320] ;  /* 0x0000c80017177a20 */ /* 0x000fe40000410000 */
[----:B------:R-:W-:Y:S02]  /*34b0*/  FMUL.FTZ R8, R8, c[0x0][0x320] ;  /* 0x0000c80008087a20 */ /* 0x000fe40000410000 */
[----:B------:R-:W-:-:S02]  /*34c0*/  FMUL.FTZ R9, R9, c[0x0][0x320] ;  /* 0x0000c80009097a20 */ /* 0x000fc40000410000 */
[----:B------:R-:W-:Y:S02]  /*34d0*/  FMUL.FTZ R10, R10, c[0x0][0x320] ;  /* 0x0000c8000a0a7a20 */ /* 0x000fe40000410000 */
[----:B------:R-:W-:Y:S02]  /*34e0*/  FMUL.FTZ R11, R11, c[0x0][0x320] ;  /* 0x0000c8000b0b7a20 */ /* 0x000fe40000410000 */
[----:B------:R-:W-:Y:S02]  /*34f0*/  FMUL.FTZ R4, R4, c[0x0][0x320] ;  /* 0x0000c80004047a20 */ /* 0x000fe40000410000 */
[----:B------:R-:W-:Y:S02]  /*3500*/  FMUL.FTZ R5, R5, c[0x0][0x320] ;  /* 0x0000c80005057a20 */ /* 0x000fe40000410000 */
[----:B-1----:R-:W-:Y:S02]  /*3510*/  FMUL.FTZ R0, R76, c[0x0][0x320] ;  /* 0x0000c8004c007a20 */ /* 0x002fe40000410000 */
[----:B------:R-:W-:-:S02]  /*3520*/  FMUL.FTZ R6, R6, c[0x0][0x320] ;  /* 0x0000c80006067a20 */ /* 0x000fc40000410000 */
[----:B------:R-:W-:Y:S01]  /*3530*/  FMUL.FTZ R7, R7, c[0x0][0x320] ;  /* 0x0000c80007077a20 */ /* 0x000fe20000410000 */
[----:B------:R1:W1:Y:S08]  /*3540*/  MUFU.TANH R40, R46 ;  /* 0x0000002e00287308 */ /* 0x0002700000002400 */
[----:B------:R1:W1:Y:S08]  /*3550*/  MUFU.TANH R49, R0 ;  /* 0x0000000000317308 */ /* 0x0002700000002400 */
[----:B------:R-:W1:Y:S08]  /*3560*/  MUFU.TANH R77, R77 ;  /* 0x0000004d004d7308 */ /* 0x000e700000002400 */
        /* <DEDUP_REMOVED lines=9> */
[----:B------:R1:W1:Y:S08]  /*3600*/  MUFU.TANH R38, R20 ;  /* 0x0000001400267308 */ /* 0x0002700000002400 */
        /* <DEDUP_REMOVED lines=10> */
[----:B------:R1:W1:Y:S01]  /*36b0*/  MUFU.TANH R48, R7 ;  /* 0x0000000700307308 */ /* 0x0002620000002400 */
[----:B------:R-:W-:Y:S01]  /*36c0*/  BSSY B0, `(.L_x_607) ;  /* 0x000004c000007945 */ /* 0x000fe20003800000 */
[----:B------:R-:W-:Y:S01]  /*36d0*/  BAR.SYNC.DEFER_BLOCKING 0x0 ;  /* 0x0000000000007b1d */ /* 0x000fe20000010000 */
[----:B------:R-:W-:-:S05]  /*36e0*/  ISETP.GT.AND P3, PT, R163, 0x3f, PT ;  /* 0x0000003fa300780c */ /* 0x000fca0003f64270 */
[----:B------:R-:W-:Y:S05]  /*36f0*/  @!P0 BRA `(.L_x_608) ;  /* 0x0000048000008947 */ /* 0x000fea0003800000 */
[----:B--234-:R-:W-:Y:S01]  /*3700*/  IMAD R2, R183, 0x40, R166 ;  /* 0x00000040b7027824 */ /* 0x01cfe200078e02a6 */
[----:B------:R-:W-:-:S04]  /*3710*/  MOV R228, RZ ;  /* 0x000000ff00e47202 */ /* 0x000fc80000000f00 */
[----:B------:R-:W-:-:S05]  /*3720*/  IADD3 R2, R2, -0x80, R163 ;  /* 0xffffff8002027810 */ /* 0x000fca0007ffe0a3 */
[----:B------:R-:W-:-:S04]  /*3730*/  @P4 IMAD.HI.U32 R3, R2, c[0x0][0x2bc], RZ ;  /* 0x0000af0002034a27 */ /* 0x000fc800078e00ff */
[----:B-1----:R-:W-:Y:S01]  /*3740*/  IMAD.MOV.U32 R0, RZ, RZ, R2 ;  /* 0x000000ffff007224 */ /* 0x002fe200078e0002 */
[----:B------:R-:W-:-:S04]  /*3750*/  @P4 SHF.R.U32.HI R0, RZ, c[0x0][0x2c0], R3 ;  /* 0x0000b000ff004a19 */ /* 0x000fc80000011603 */
[----:B------:R-:W-:-:S04]  /*3760*/  @!P3 IADD3 R3, P0, R0, R164, RZ ;  /* 0x000000a40003b210 */ /* 0x000fc80007f1e0ff */
[----:B------:R-:W-:Y:S02]  /*3770*/  @!P3 LEA.HI.X.SX32 R5, R0, R162, 0x1, P0 ;  /* 0x000000a20005b211 */ /* 0x000fe400000f0eff */
[----:B------:R-:W-:-:S04]  /*3780*/  @!P3 LEA R4, P0, R3, c[0x0][0x2a0], 0x2 ;  /* 0x0000a8000304ba11 */ /* 0x000fc800078010ff */
[----:B------:R-:W-:-:S05]  /*3790*/  @!P3 LEA.HI.X R5, R3, c[0x0][0x2a4], R5, 0x2, P0 ;  /* 0x0000a9000305ba11 */ /* 0x000fca00000f1405 */
[----:B------:R-:W2:Y:S01]  /*37a0*/  @!P3 LDG.E R228, [R4.64] ;  /* 0x0000000604e4b981 */ /* 0x000ea2000c1e1900 */
[----:B------:R-:W-:-:S04]  /*37b0*/  IMAD.MOV R0, RZ, RZ, -R0 ;  /* 0x000000ffff007224 */ /* 0x000fc800078e0a00 */
[----:B------:R-:W-:-:S04]  /*37c0*/  IMAD R230, R0, c[0x0][0x2b8], R2 ;  /* 0x0000ae0000e67a24 */ /* 0x000fc800078e0202 */
[----:B------:R-:W-:Y:S01]  /*37d0*/  IMAD.WIDE.U32 R2, R230, c[0x0][0x1e0], RZ ;  /* 0x00007800e6027a25 */ /* 0x000fe200078e00ff */
[----:B------:R-:W-:-:S05]  /*37e0*/  SHF.R.S32.HI R0, RZ, 0x1f, R230 ;  /* 0x0000001fff007819 */ /* 0x000fca00000114e6 */
[----:B------:R-:W-:-:S04]  /*37f0*/  IMAD R0, R0, c[0x0][0x1e0], RZ ;  /* 0x0000780000007a24 */ /* 0x000fc800078e02ff */
[----:B------:R-:W-:-:S05]  /*3800*/  IMAD R0, R230, c[0x0][0x1e4], R0 ;  /* 0x00007900e6007a24 */ /* 0x000fca00078e0200 */
[----:B------:R-:W-:Y:S02]  /*3810*/  IADD3 R3, R3, R0, RZ ;  /* 0x0000000003037210 */ /* 0x000fe40007ffe0ff */
[----:B--2---:R-:W-:-:S03]  /*3820*/  SHF.R.S32.HI R10, RZ, 0x1f, R228 ;  /* 0x0000001fff0a7819 */ /* 0x004fc600000114e4 */
[----:B------:R-:W-:-:S04]  /*3830*/  IMAD.WIDE.U32 R2, R228, c[0x0][0x1f0], R2 ;  /* 0x00007c00e4027a25 */ /* 0x000fc800078e0002 */
[----:B------:R-:W-:Y:S01]  /*3840*/  IMAD R10, R10, c[0x0][0x1f0], RZ ;  /* 0x00007c000a0a7a24 */ /* 0x000fe200078e02ff */
[----:B------:R-:W-:-:S03]  /*3850*/  IADD3 R0, P1, R160, R2, RZ ;  /* 0x00000002a0007210 */ /* 0x000fc60007f3e0ff */
[----:B------:R-:W-:Y:S01]  /*3860*/  IMAD R10, R228, c[0x0][0x1f4], R10 ;  /* 0x00007d00e40a7a24 */ /* 0x000fe200078e020a */
[----:B------:R-:W-:-:S04]  /*3870*/  LEA R13, P0, R0, c[0x0][0x1c8], 0x1 ;  /* 0x00007200000d7a11 */ /* 0x000fc800078008ff */
[----:B------:R-:W-:-:S04]  /*3880*/  IADD3.X R10, R159, R3, R10, P1, !PT ;  /* 0x000000039f0a7210 */ /* 0x000fc80000ffe40a */
[----:B------:R-:W-:Y:S01]  /*3890*/  LEA.HI.X R10, R0, c[0x0][0x1cc], R10, 0x1, P0 ;  /* 0x00007300000a7a11 */ /* 0x000fe200000f0c0a */
[----:B------:R-:W-:Y:S05]  /*38a0*/  BRA.DIV ~URZ, `(.L_x_609) ;  /* 0x0000e4527f007947 */ /* 0x000fea000b800000 */
[----:B------:R1:W2:Y:S02]  /*38b0*/  SHFL.IDX PT, R5, R10, RZ, 0x1c1f ;  /* 0x001c1fff0a057589 */ /* 0x0002a400000e0000 */
.L_x_671:
[----:B------:R-:W-:Y:S05]  /*38c0*/  BRA.DIV ~URZ, `(.L_x_610) ;  /* 0x0000e4a27f007947 */ /* 0x000fea000b800000 */
[----:B------:R-:W3:Y:S01]  /*38d0*/  SHFL.IDX PT, R0, R13, RZ, 0x1c1f ;  /* 0x001c1fff0d007589 */ /* 0x000ee200000e0000 */
[C---:B------:R-:W-:Y:S02]  /*38e0*/  IADD3 R2, R217.reuse, 0x20, RZ ;  /* 0x00000020d9027810 */ /* 0x040fe40007ffe0ff */
[C---:B------:R-:W-:Y:S02]  /*38f0*/  IADD3 R4, R217.reuse, 0x40, RZ ;  /* 0x00000040d9047810 */ /* 0x040fe40007ffe0ff */
[----:B------:R-:W-:Y:S02]  /*3900*/  ISETP.GE.AND P1, PT, R2, c[0x0][0x1d4], PT ;  /* 0x0000750002007a0c */ /* 0x000fe40003f26270 */
[----:B------:R-:W-:Y:S02]  /*3910*/  ISETP.GE.AND P2, PT, R217, c[0x0][0x1d4], PT ;  /* 0x00007500d9007a0c */ /* 0x000fe40003f46270 */
[----:B------:R-:W-:-:S02]  /*3920*/  SEL R11, RZ, 0x10, P1 ;  /* 0x00000010ff0b7807 */ /* 0x000fc40000800000 */
[----:B------:R-:W-:Y:S02]  /*3930*/  SEL R12, RZ, 0x10, P2 ;  /* 0x00000010ff0c7807 */ /* 0x000fe40001000000 */
[C---:B---3--:R-:W-:Y:S02]  /*3940*/  IADD3 R6, P0, R0.reuse, R156, RZ ;  /* 0x0000009c00067210 */ /* 0x048fe40007f1e0ff */
[----:B------:R-:W-:-:S03]  /*3950*/  IADD3 R2, P6, R0, R157, RZ ;  /* 0x0000009d00027210 */ /* 0x000fc60007fde0ff */
[C---:B--2---:R-:W-:Y:S01]  /*3960*/  IMAD.X R7, R5.reuse, 0x1, R124, P0 ;  /* 0x0000000105077824 */ /* 0x044fe200000e067c */
[----:B------:R-:W-:Y:S01]  /*3970*/  ISETP.GE.AND P0, PT, R4, c[0x0][0x1d4], PT ;  /* 0x0000750004007a0c */ /* 0x000fe20003f06270 */
[C---:B------:R-:W-:Y:S01]  /*3980*/  IMAD.X R3, R5.reuse, 0x1, R126, P6 ;  /* 0x0000000105037824 */ /* 0x040fe200030e067e */
[----:B------:R-:W-:Y:S02]  /*3990*/  IADD3 R8, P6, R0, R158, RZ ;  /* 0x0000009e00087210 */ /* 0x000fe40007fde0ff */
[----:B------:R-:W-:Y:S01]  /*39a0*/  @!PT LDS RZ, [RZ] ;  /* 0x00000000fffff984 */ /* 0x000fe20000000800 */
[----:B------:R-:W-:Y:S01]  /*39b0*/  @!PT LDS RZ, [RZ] ;  /* 0x00000000fffff984 */ /* 0x000fe20000000800 */
[----:B------:R2:W-:Y:S03]  /*39c0*/  LDGSTS.E.BYPASS.LTC128B.128 [R218+0x3100], [R6.64], !P2 ;  /* 0x0310000006da7fae */ /* 0x0005e6000d101d46 */
[----:B------:R-:W-:Y:S01]  /*39d0*/  IMAD.X R9, R5, 0x1, R125, P6 ;  /* 0x0000000105097824 */ /* 0x000fe200030e067d */
[----:B------:R2:W-:Y:S04]  /*39e0*/  LDGSTS.E.BYPASS.LTC128B.128 [R218+0x4100], [R2.64], !P1 ;  /* 0x0410000002da7fae */ /* 0x0005e8000c901d46 */
[----:B------:R-:W3:Y:S04]  /*39f0*/  SHFL.IDX PT, R0, R13, 0x1, 0x1c1f ;  /* 0x003c1f000d007f89 */ /* 0x000ee800000e0000 */
[----:B------:R2:W-:Y:S04]  /*3a00*/  LDGSTS.E.BYPASS.LTC128B.128 [R218+0x5100], [R8.64], !P0 ;  /* 0x0510000008da7fae */ /* 0x0005e8000c101d46 */
[----:B------:R4:W1:Y:S02]  /*3a10*/  SHFL.IDX PT, R5, R10, 0x1, 0x1c1f ;  /* 0x003c1f000a057f89 */ /* 0x00086400000e0000 */
[----:B-1--4-:R-:W-:-:S02]  /*3a20*/  SEL R10, RZ, 0x10, P0 ;  /* 0x00000010ff0a7807 */ /* 0x012fc40000000000 */
.L_x_672:
[----:B--23--:R-:W-:Y:S02]  /*3a30*/  IADD3 R8, -R12, 0x10, RZ ;  /* 0x000000100c087810 */ /* 0x00cfe40007ffe1ff */
[----:B------:R-:W-:-:S02]  /*3a40*/  IADD3 R2, -R11, 0x10, RZ ;  /* 0x000000100b027810 */ /* 0x000fc40007ffe1ff */
[----:B------:R-:W-:Y:S02]  /*3a50*/  LOP3.LUT R8, R8, 0xf, RZ, 0xc0, !PT ;  /* 0x0000000f08087812 */ /* 0x000fe400078ec0ff */
[----:B------:R-:W-:Y:S02]  /*3a60*/  IADD3 R3, -R10, 0x10, RZ ;  /* 0x000000100a037810 */ /* 0x000fe40007ffe1ff */
[----:B------:R-:W-:Y:S02]  /*3a70*/  LOP3.LUT R6, R2, 0xf, RZ, 0xc0, !PT ;  /* 0x0000000f02067812 */ /* 0x000fe400078ec0ff */
[-C--:B------:R-:W-:Y:S02]  /*3a80*/  IADD3 R8, P1, P0, R8, R0.reuse, R156 ;  /* 0x0000000008087210 */ /* 0x080fe4000783e09c */
[----:B------:R-:W-:Y:S02]  /*3a90*/  LOP3.LUT R2, R3, 0xf, RZ, 0xc0, !PT ;  /* 0x0000000f03027812 */ /* 0x000fe400078ec0ff */
[----:B------:R-:W-:-:S02]  /*3aa0*/  IADD3 R6, P6, P2, R6, R0, R157 ;  /* 0x0000000006067210 */ /* 0x000fc40007ade09d */
[-C--:B------:R-:W-:Y:S02]  /*3ab0*/  IADD3.X R9, RZ, R5.reuse, R124, P1, P0 ;  /* 0x00000005ff097210 */ /* 0x080fe40000fe047c */
[----:B------:R-:W-:Y:S02]  /*3ac0*/  IADD3 R2, P1, P0, R2, R0, R158 ;  /* 0x0000000002027210 */ /* 0x000fe4000783e09e */
[-C--:B------:R-:W-:Y:S02]  /*3ad0*/  IADD3.X R7, RZ, R5.reuse, R126, P6, P2 ;  /* 0x00000005ff077210 */ /* 0x080fe400037e447e */
[----:B------:R-:W-:Y:S02]  /*3ae0*/  ISETP.NE.U32.AND P6, PT, R12, RZ, PT ;  /* 0x000000ff0c00720c */ /* 0x000fe40003fc5070 */
[----:B------:R-:W-:Y:S02]  /*3af0*/  ISETP.NE.U32.AND P2, PT, R11, RZ, PT ;  /* 0x000000ff0b00720c */ /* 0x000fe40003f45070 */
[----:B------:R-:W-:-:S02]  /*3b00*/  IADD3.X R3, RZ, R5, R125, P1, P0 ;  /* 0x00000005ff037210 */ /* 0x000fc40000fe047d */
[----:B------:R-:W-:-:S07]  /*3b10*/  ISETP.NE.U32.AND P0, PT, R10, RZ, PT ;  /* 0x000000ff0a00720c */ /* 0x000fce0003f05070 */
[----:B------:R-:W-:Y:S01]  /*3b20*/  @!PT LDS RZ, [RZ] ;  /* 0x00000000fffff984 */ /* 0x000fe20000000800 */
[----:B------:R-:W-:Y:S01]  /*3b30*/  @!PT LDS RZ, [RZ] ;  /* 0x00000000fffff984 */ /* 0x000fe20000000800 */
[----:B------:R-:W-:Y:S01]  /*3b40*/  @!PT LDS RZ, [RZ] ;  /* 0x00000000fffff984 */ /* 0x000fe20000000800 */
[----:B------:R1:W-:Y:S04]  /*3b50*/  LDGSTS.E.BYPASS.LTC128B.128.ZFILL [R218+0x3900], [R8.64], P6 ;  /* 0x0390000008da7fae */ /* 0x0003e8000b141d46 */
[----:B------:R1:W-:Y:S04]  /*3b60*/  LDGSTS.E.BYPASS.LTC128B.128.ZFILL [R218+0x4900], [R6.64], P2 ;  /* 0x0490000006da7fae */ /* 0x0003e80009141d46 */
[----:B------:R1:W-:Y:S02]  /*3b70*/  LDGSTS.E.BYPASS.LTC128B.128.ZFILL [R218+0x5900], [R2.64], P0 ;  /* 0x0590000002da7fae */ /* 0x0003e40008141d46 */
.L_x_608:
[----:B--234-:R-:W-:Y:S05]  /*3b80*/  BSYNC B0 ;  /* 0x0000000000007941 */ /* 0x01cfea0003800000 */
.L_x_607:
[----:B-1----:R-:W2:Y:S04]  /*3b90*/  LDL R3, [R1+0x58] ;  /* 0x0000580001037983 */ /* 0x002ea80000100800 */
[----:B------:R-:W2:Y:S04]  /*3ba0*/  LDL R2, [R1+0x68] ;  /* 0x0000680001027983 */ /* 0x000ea80000100800 */
[----:B------:R-:W3:Y:S01]  /*3bb0*/  LDL R6, [R1+0x64] ;  /* 0x0000640001067983 */ /* 0x000ee20000100800 */
[----:B------:R-:W-:-:S03]  /*3bc0*/  MOV R0, 0xffffffc0 ;  /* 0xffffffc000007802 */ /* 0x000fc60000000f00 */
[----:B------:R-:W0:Y:S02]  /*3bd0*/  LDGDEPBAR ;  /* 0x00000000000079af */ /* 0x000e240000000000 */
[----:B------:R-:W-:Y:S01]  /*3be0*/  IMAD R0, R183, R0, 0x41 ;  /* 0x00000041b7007424 */ /* 0x000fe200078e0200 */
[----:B--2---:R-:W-:Y:S02]  /*3bf0*/  IADD3 R4, R2, R3, RZ ;  /* 0x0000000302047210 */ /* 0x004fe40007ffe0ff */
[----:B------:R-:W-:Y:S02]  /*3c00*/  MOV R3, c[0x0][0x2ac] ;  /* 0x0000ab0000037a02 */ /* 0x000fe40000000f00 */
[----:B---3--:R-:W-:Y:S01]  /*3c10*/  IADD3 R5, -R6, R127, RZ ;  /* 0x0000007f06057210 */ /* 0x008fe20007ffe1ff */
[----:B------:R-:W-:-:S04]  /*3c20*/  @P5 IMAD.HI.U32 R2, R4, c[0x0][0x2c8], RZ ;  /* 0x0000b20004025a27 */ /* 0x000fc800078e00ff */
[----:B------:R-:W-:Y:S01]  /*3c30*/  IMAD R0, R3, c[0x0][0x1d0], R0 ;  /* 0x0000740003007a24 */ /* 0x000fe200078e0200 */
[----:B------:R-:W-:-:S04]  /*3c40*/  @P5 SHF.R.U32.HI R4, RZ, c[0x0][0x2cc], R2 ;  /* 0x0000b300ff045a19 */ /* 0x000fc80000011602 */
[----:B------:R-:W-:Y:S01]  /*3c50*/  IADD3 R0, R0, -c[0x0][0x168], -R6 ;  /* 0x80005a0000007a10 */ /* 0x000fe20007ffe806 */
[----:B------:R-:W-:Y:S05]  /*3c60*/  BRA.DIV ~URZ, `(.L_x_611) ;  /* 0x0000e3627f007947 */ /* 0x000fea000b800000 */
[----:B------:R1:W2:Y:S02]  /*3c70*/  SHFL.IDX PT, R2, R4, RZ, 0x1c1f ;  /* 0x001c1fff04027589 */ /* 0x0002a400000e0000 */
.L_x_673:
[----:B--2---:R-:W-:-:S05]  /*3c80*/  IMAD.IADD R2, R0, 0x1, R2 ;  /* 0x0000000100027824 */ /* 0x004fca00078e0202 */
[----:B------:R-:W-:-:S04]  /*3c90*/  IMNMX R2, R5, R2, PT ;  /* 0x0000000205027217 */ /* 0x000fc80003800200 */
[C---:B------:R-:W-:Y:S02]  /*3ca0*/  ISETP.GT.AND P6, PT, R2.reuse, RZ, PT ;  /* 0x000000ff0200720c */ /* 0x040fe40003fc4270 */
[C---:B------:R-:W-:Y:S02]  /*3cb0*/  ISETP.GT.AND P2, PT, R2.reuse, 0x1, PT ;  /* 0x000000010200780c */ /* 0x040fe40003f44270 */
[C---:B------:R-:W-:Y:S02]  /*3cc0*/  ISETP.GT.AND P1, PT, R2.reuse, 0x8, PT ;  /* 0x000000080200780c */ /* 0x040fe40003f24270 */
[----:B------:R-:W-:Y:S02]  /*3cd0*/  ISETP.GT.AND P0, PT, R2, 0x9, PT ;  /* 0x000000090200780c */ /* 0x000fe40003f04270 */
[----:B------:R-:W-:Y:S02]  /*3ce0*/  FSEL R7, R149, -INF , P6 ;  /* 0xff80000095077808 */ /* 0x000fe40003000000 */
[----:B------:R-:W-:-:S02]  /*3cf0*/  FSEL R9, R148, -INF , P2 ;  /* 0xff80000094097808 */ /* 0x000fc40001000000 */
[----:B------:R-:W-:Y:S02]  /*3d00*/  FSEL R11, R106, -INF , P1 ;  /* 0xff8000006a0b7808 */ /* 0x000fe40000800000 */
[----:B------:R-:W-:Y:S02]  /*3d10*/  FSEL R13, R105, -INF , P0 ;  /* 0xff800000690d7808 */ /* 0x000fe40000000000 */
[C---:B------:R-:W-:Y:S02]  /*3d20*/  ISETP.GT.AND P6, PT, R2.reuse, 0x10, PT ;  /* 0x000000100200780c */ /* 0x040fe40003fc4270 */
[C---:B------:R-:W-:Y:S02]  /*3d30*/  ISETP.GT.AND P2, PT, R2.reuse, 0x11, PT ;  /* 0x000000110200780c */ /* 0x040fe40003f44270 */
[C---:B------:R-:W-:Y:S02]  /*3d40*/  ISETP.GT.AND P1, PT, R2.reuse, 0x18, PT ;  /* 0x000000180200780c */ /* 0x040fe40003f24270 */
[----:B------:R-:W-:-:S02]  /*3d50*/  ISETP.GT.AND P0, PT, R2, 0x19, PT ;  /* 0x000000190200780c */ /* 0x000fc40003f04270 */
[----:B------:R-:W-:Y:S02]  /*3d60*/  FSEL R15, R98, -INF , P6 ;  /* 0xff800000620f7808 */ /* 0x000fe40003000000 */
[----:B------:R-:W-:Y:S02]  /*3d70*/  FSEL R18, R97, -INF , P2 ;  /* 0xff80000061127808 */ /* 0x000fe40001000000 */
[----:B------:R-:W-:Y:S02]  /*3d80*/  FSEL R20, R90, -INF , P1 ;  /* 0xff8000005a147808 */ /* 0x000fe40000800000 */
[----:B------:R-:W-:Y:S02]  /*3d90*/  FSEL R22, R89, -INF , P0 ;  /* 0xff80000059167808 */ /* 0x000fe40000000000 */
[C---:B------:R-:W-:Y:S02]  /*3da0*/  ISETP.GT.AND P6, PT, R2.reuse, 0x20, PT ;  /* 0x000000200200780c */ /* 0x040fe40003fc4270 */
[----:B------:R-:W-:-:S02]  /*3db0*/  ISETP.GT.AND P2, PT, R2, 0x21, PT ;  /* 0x000000210200780c */ /* 0x000fc40003f44270 */
[C---:B------:R-:W-:Y:S02]  /*3dc0*/  ISETP.GT.AND P1, PT, R2.reuse, 0x28, PT ;  /* 0x000000280200780c */ /* 0x040fe40003f24270 */
[----:B------:R-:W-:Y:S02]  /*3dd0*/  ISETP.GT.AND P0, PT, R2, 0x29, PT ;  /* 0x000000290200780c */ /* 0x000fe40003f04270 */
[----:B------:R-:W-:Y:S02]  /*3de0*/  FSEL R163, R85, -INF , P6 ;  /* 0xff80000055a37808 */ /* 0x000fe40003000000 */
[----:B------:R-:W-:Y:S02]  /*3df0*/  FSEL R162, R84, -INF , P2 ;  /* 0xff80000054a27808 */ /* 0x000fe40001000000 */
[----:B------:R-:W-:Y:S02]  /*3e00*/  FSEL R161, R49, -INF , P1 ;  /* 0xff80000031a17808 */ /* 0x000fe40000800000 */
[----:B------:R-:W-:-:S02]  /*3e10*/  FSEL R160, R77, -INF , P0 ;  /* 0xff8000004da07808 */ /* 0x000fc40000000000 */
[C---:B------:R-:W-:Y:S02]  /*3e20*/  ISETP.GT.AND P6, PT, R2.reuse, 0x30, PT ;  /* 0x000000300200780c */ /* 0x040fe40003fc4270 */
[C---:B------:R-:W-:Y:S02]  /*3e30*/  ISETP.GT.AND P2, PT, R2.reuse, 0x31, PT ;  /* 0x000000310200780c */ /* 0x040fe40003f44270 */
[C---:B------:R-:W-:Y:S02]  /*3e40*/  ISETP.GT.AND P1, PT, R2.reuse, 0x38, PT ;  /* 0x000000380200780c */ /* 0x040fe40003f24270 */
[----:B------:R-:W-:Y:S02]  /*3e50*/  ISETP.GT.AND P0, PT, R2, 0x39, PT ;  /* 0x000000390200780c */ /* 0x000fe40003f04270 */
[----:B------:R-:W-:Y:S02]  /*3e60*/  FSEL R192, R44, -INF , P6 ;  /* 0xff8000002cc07808 */ /* 0x000fe40003000000 */
[----:B------:R-:W-:-:S02]  /*3e70*/  FSEL R191, R45, -INF , P2 ;  /* 0xff8000002dbf7808 */ /* 0x000fc40001000000 */
[----:B------:R-:W-:Y:S02]  /*3e80*/  FSEL R190, R16, -INF , P1 ;  /* 0xff80000010be7808 */ /* 0x000fe40000800000 */
[----:B------:R-:W-:Y:S01]  /*3e90*/  FSEL R189, R14, -INF , P0 ;  /* 0xff8000000ebd7808 */ /* 0x000fe20000000000 */
[----:B------:R-:W-:Y:S05]  /*3ea0*/  BRA.DIV ~URZ, `(.L_x_612) ;  /* 0x0000e1827f007947 */ /* 0x000fea000b800000 */
[----:B------:R-:W2:Y:S04]  /*3eb0*/  SHFL.IDX PT, R2, R4, 0x2, 0x1c1f ;  /* 0x005c1f0004027f89 */ /* 0x000ea800000e0000 */
[----:B------:R-:W3:Y:S04]  /*3ec0*/  SHFL.IDX PT, R3, R4, 0x1, 0x1c1f ;  /* 0x003c1f0004037f89 */ /* 0x000ee800000e0000 */
[----:B-1----:R-:W1:Y:S01]  /*3ed0*/  SHFL.IDX PT, R4, R4, 0x3, 0x1c1f ;  /* 0x007c1f0004047f89 */ /* 0x002e6200000e0000 */
[----:B--2---:R-:W-:-:S02]  /*3ee0*/  IMAD.IADD R2, R0, 0x1, R2 ;  /* 0x0000000100027824 */ /* 0x004fc400078e0202 */
[----:B---3--:R-:W-:-:S03]  /*3ef0*/  IMAD.IADD R3, R0, 0x1, R3 ;  /* 0x0000000100037824 */ /* 0x008fc600078e0203 */
[----:B------:R-:W-:Y:S01]  /*3f00*/  IMNMX R2, R5, R2, PT ;  /* 0x0000000205027217 */ /* 0x000fe20003800200 */
[----:B-1----:R-:W-:-:S03]  /*3f10*/  IMAD.IADD R0, R0, 0x1, R4 ;  /* 0x0000000100007824 */ /* 0x002fc600078e0204 */
        /* <DEDUP_REMOVED lines=28> */
[----:B------:R-:W-:Y:S02]  /*40e0*/  IMNMX R3, R5, R3, PT ;  /* 0x0000000305037217 */ /* 0x000fe40003800200 */
[----:B------:R-:W-:-:S02]  /*40f0*/  FSEL R188, R38, -INF , P6 ;  /* 0xff80000026bc7808 */ /* 0x000fc40003000000 */
[----:B------:R-:W-:Y:S02]  /*4100*/  FSEL R187, R37, -INF , P2 ;  /* 0xff80000025bb7808 */ /* 0x000fe40001000000 */
[----:B------:R-:W-:Y:S02]  /*4110*/  FSEL R186, R29, -INF , P1 ;  /* 0xff8000001dba7808 */ /* 0x000fe40000800000 */
[----:B------:R-:W-:Y:S02]  /*4120*/  FSEL R185, R27, -INF , P0 ;  /* 0xff8000001bb97808 */ /* 0x000fe40000000000 */
[C---:B------:R-:W-:Y:S02]  /*4130*/  ISETP.GT.AND P6, PT, R3.reuse, RZ, PT ;  /* 0x000000ff0300720c */ /* 0x040fe40003fc4270 */
[C---:B------:R-:W-:Y:S02]  /*4140*/  ISETP.GT.AND P2, PT, R3.reuse, 0x1, PT ;  /* 0x000000010300780c */ /* 0x040fe40003f44270 */
[----:B------:R-:W-:-:S02]  /*4150*/  ISETP.GT.AND P1, PT, R3, 0x8, PT ;  /* 0x000000080300780c */ /* 0x000fc40003f24270 */
[----:B------:R-:W-:Y:S02]  /*4160*/  ISETP.GT.AND P0, PT, R3, 0x9, PT ;  /* 0x000000090300780c */ /* 0x000fe40003f04270 */
[----:B------:R-:W-:Y:S02]  /*4170*/  FSEL R8, R155, -INF , P6 ;  /* 0xff8000009b087808 */ /* 0x000fe40003000000 */
[----:B------:R-:W-:Y:S02]  /*4180*/  FSEL R10, R154, -INF , P2 ;  /* 0xff8000009a0a7808 */ /* 0x000fe40001000000 */
[----:B------:R-:W-:Y:S02]  /*4190*/  FSEL R12, R128, -INF , P1 ;  /* 0xff800000800c7808 */ /* 0x000fe40000800000 */
[----:B------:R-:W-:Y:S02]  /*41a0*/  FSEL R14, R115, -INF , P0 ;  /* 0xff800000730e7808 */ /* 0x000fe40000000000 */
[----:B------:R-:W-:-:S02]  /*41b0*/  ISETP.GT.AND P6, PT, R3, 0x10, PT ;  /* 0x000000100300780c */ /* 0x000fc40003fc4270 */
[C---:B------:R-:W-:Y:S02]  /*41c0*/  ISETP.GT.AND P2, PT, R3.reuse, 0x11, PT ;  /* 0x000000110300780c */ /* 0x040fe40003f44270 */
[C---:B------:R-:W-:Y:S02]  /*41d0*/  ISETP.GT.AND P1, PT, R3.reuse, 0x18, PT ;  /* 0x000000180300780c */ /* 0x040fe40003f24270 */
[----:B------:R-:W-:Y:S02]  /*41e0*/  ISETP.GT.AND P0, PT, R3, 0x19, PT ;  /* 0x000000190300780c */ /* 0x000fe40003f04270 */
[----:B------:R-:W-:Y:S02]  /*41f0*/  FSEL R17, R104, -INF , P6 ;  /* 0xff80000068117808 */ /* 0x000fe40003000000 */
[----:B------:R-:W-:Y:S02]  /*4200*/  FSEL R19, R103, -INF , P2 ;  /* 0xff80000067137808 */ /* 0x000fe40001000000 */
[----:B------:R-:W-:-:S02]  /*4210*/  FSEL R21, R96, -INF , P1 ;  /* 0xff80000060157808 */ /* 0x000fc40000800000 */
[----:B------:R-:W-:Y:S02]  /*4220*/  FSEL R24, R95, -INF , P0 ;  /* 0xff8000005f187808 */ /* 0x000fe40000000000 */
[C---:B------:R-:W-:Y:S02]  /*4230*/  ISETP.GT.AND P6, PT, R3.reuse, 0x20, PT ;  /* 0x000000200300780c */ /* 0x040fe40003fc4270 */
[C---:B------:R-:W-:Y:S02]  /*4240*/  ISETP.GT.AND P2, PT, R3.reuse, 0x21, PT ;  /* 0x000000210300780c */ /* 0x040fe40003f44270 */
[C---:B------:R-:W-:Y:S02]  /*4250*/  ISETP.GT.AND P1, PT, R3.reuse, 0x28, PT ;  /* 0x000000280300780c */ /* 0x040fe40003f24270 */
[----:B------:R-:W-:Y:S02]  /*4260*/  ISETP.GT.AND P0, PT, R3, 0x29, PT ;  /* 0x000000290300780c */ /* 0x000fe40003f04270 */
[----:B------:R-:W-:-:S02]  /*4270*/  FSEL R140, R88, -INF , P6 ;  /* 0xff800000588c7808 */ /* 0x000fc40003000000 */
[----:B------:R-:W-:Y:S02]  /*4280*/  FSEL R143, R87, -INF , P2 ;  /* 0xff800000578f7808 */ /* 0x000fe40001000000 */
[----:B------:R-:W-:Y:S02]  /*4290*/  FSEL R142, R78, -INF , P1 ;  /* 0xff8000004e8e7808 */ /* 0x000fe40000800000 */
[----:B------:R-:W-:Y:S02]  /*42a0*/  FSEL R141, R79, -INF , P0 ;  /* 0xff8000004f8d7808 */ /* 0x000fe40000000000 */
[C---:B------:R-:W-:Y:S02]  /*42b0*/  ISETP.GT.AND P6, PT, R3.reuse, 0x30, PT ;  /* 0x000000300300780c */ /* 0x040fe40003fc4270 */
[C---:B------:R-:W-:Y:S02]  /*42c0*/  ISETP.GT.AND P2, PT, R3.reuse, 0x31, PT ;  /* 0x000000310300780c */ /* 0x040fe40003f44270 */
[----:B------:R-:W-:-:S02]  /*42d0*/  ISETP.GT.AND P1, PT, R3, 0x38, PT ;  /* 0x000000380300780c */ /* 0x000fc40003f24270 */
[----:B------:R-:W-:Y:S02]  /*42e0*/  ISETP.GT.AND P0, PT, R3, 0x39, PT ;  /* 0x000000390300780c */ /* 0x000fe40003f04270 */
[----:B------:R-:W-:Y:S02]  /*42f0*/  IMNMX R0, R5, R0, PT ;  /* 0x0000000005007217 */ /* 0x000fe40003800200 */
[----:B------:R-:W-:Y:S02]  /*4300*/  FSEL R184, R40, -INF , P6 ;  /* 0xff80000028b87808 */ /* 0x000fe40003000000 */
[----:B------:R-:W-:Y:S02]  /*4310*/  FSEL R182, R47, -INF , P2 ;  /* 0xff8000002fb67808 */ /* 0x000fe40001000000 */
[----:B------:R-:W-:Y:S02]  /*4320*/  FSEL R181, R33, -INF , P1 ;  /* 0xff80000021b57808 */ /* 0x000fe40000800000 */
[----:B------:R-:W-:-:S02]  /*4330*/  FSEL R180, R31, -INF , P0 ;  /* 0xff8000001fb47808 */ /* 0x000fc40000000000 */
        /* <DEDUP_REMOVED lines=20> */
[----:B------:R-:W-:Y:S02]  /*4480*/  FMNMX.FTZ R4, R7, R9, !PT ;  /* 0x0000000907047209 */ /* 0x000fe40007810000 */
[----:B------:R-:W-:Y:S02]  /*4490*/  FSEL R100, R72, -INF , P6 ;  /* 0xff80000048647808 */ /* 0x000fe40003000000 */
[----:B------:R-:W-:Y:S02]  /*44a0*/  FSEL R105, R50, -INF , P2 ;  /* 0xff80000032697808 */ /* 0x000fe40001000000 */
[----:B------:R-:W-:-:S02]  /*44b0*/  FSEL R107, R70, -INF , P1 ;  /* 0xff800000466b7808 */ /* 0x000fc40000800000 */
[----:B------:R-:W-:Y:S02]  /*44c0*/  FSEL R106, R71, -INF , P0 ;  /* 0xff800000476a7808 */ /* 0x000fe40000000000 */
[----:B------:R-:W-:Y:S02]  /*44d0*/  FMNMX.FTZ R2, R11, R4, !PT ;  /* 0x000000040b027209 */ /* 0x000fe40007810000 */
[C---:B------:R-:W-:Y:S02]  /*44e0*/  ISETP.GT.AND P6, PT, R0.reuse, 0x30, PT ;  /* 0x000000300000780c */ /* 0x040fe40003fc4270 */
[C---:B------:R-:W-:Y:S02]  /*44f0*/  ISETP.GT.AND P2, PT, R0.reuse, 0x31, PT ;  /* 0x000000310000780c */ /* 0x040fe40003f44270 */
[C---:B------:R-:W-:Y:S02]  /*4500*/  ISETP.GT.AND P1, PT, R0.reuse, 0x38, PT ;  /* 0x000000380000780c */ /* 0x040fe40003f24270 */
[----:B------:R-:W-:-:S02]  /*4510*/  ISETP.GT.AND P0, PT, R0, 0x39, PT ;  /* 0x000000390000780c */ /* 0x000fc40003f04270 */
[----:B------:R-:W-:Y:S02]  /*4520*/  FMNMX.FTZ R0, R8, R10, !PT ;  /* 0x0000000a08007209 */ /* 0x000fe40007810000 */
[----:B------:R-:W-:Y:S02]  /*4530*/  FMNMX.FTZ R3, R23, R25, !PT ;  /* 0x0000001917037209 */ /* 0x000fe40007810000 */
[----:B------:R-:W-:Y:S02]  /*4540*/  FMNMX.FTZ R2, R13, R2, !PT ;  /* 0x000000020d027209 */ /* 0x000fe40007810000 */
[----:B------:R-:W-:Y:S02]  /*4550*/  FMNMX.FTZ R0, R12, R0, !PT ;  /* 0x000000000c007209 */ /* 0x000fe40007810000 */
[----:B------:R-:W-:Y:S02]  /*4560*/  FMNMX.FTZ R3, R26, R3, !PT ;  /* 0x000000031a037209 */ /* 0x000fe40007810000 */
[----:B------:R-:W-:-:S02]  /*4570*/  FMNMX.FTZ R4, R27, R29, !PT ;  /* 0x0000001d1b047209 */ /* 0x000fc40007810000 */
        /* <DEDUP_REMOVED lines=36> */
[----:B------:R-:W-:Y:S02]  /*47c0*/  FSEL R175, R46, -INF , P6 ;  /* 0xff8000002eaf7808 */ /* 0x000fe40003000000 */
[----:B------:R-:W-:Y:S02]  /*47d0*/  FMNMX.FTZ R0, R192, R0, !PT ;  /* 0x00000000c0007209 */ /* 0x000fe40007810000 */
[----:B------:R-:W-:Y:S02]  /*47e0*/  FMNMX.FTZ R103, R184, R103, !PT ;  /* 0x00000067b8677209 */ /* 0x000fe40007810000 */
[----:B------:R-:W-:Y:S02]  /*47f0*/  FMNMX.FTZ R3, R106, R3, !PT ;  /* 0x000000036a037209 */ /* 0x000fe40007810000 */
[----:B------:R-:W-:Y:S02]  /*4800*/  FMNMX.FTZ R2, R187, R2, !PT ;  /* 0x00000002bb027209 */ /* 0x000fe40007810000 */
[----:B------:R-:W-:-:S02]  /*4810*/  FSEL R174, R39, -INF , P2 ;  /* 0xff80000027ae7808 */ /* 0x000fc40001000000 */
        /* <DEDUP_REMOVED lines=11> */
[----:B------:R-:W1:Y:S01]  /*48d0*/  SHFL.BFLY PT, R5, R102, 0x2, 0x1f ;  /* 0x0c401f0066057f89 */ /* 0x000e6200000e0000 */
[----:B------:R-:W-:-:S02]  /*48e0*/  FSEL R172, R48, -INF , P0 ;  /* 0xff80000030ac7808 */ /* 0x000fc40000000000 */
[----:B------:R-:W-:Y:S01]  /*48f0*/  FMNMX.FTZ R2, R173, R3, !PT ;  /* 0x00000003ad027209 */ /* 0x000fe20007810000 */
[----:B------:R-:W2:Y:S03]  /*4900*/  SHFL.BFLY PT, R4, R0, 0x2, 0x1f ;  /* 0x0c401f0000047f89 */ /* 0x000ea600000e0000 */
[----:B------:R-:W-:Y:S01]  /*4910*/  FMNMX.FTZ R2, R172, R2, !PT ;  /* 0x00000002ac027209 */ /* 0x000fe20007810000 */
[----:B------:R-:W3:Y:S04]  /*4920*/  SHFL.BFLY PT, R3, R103, 0x2, 0x1f ;  /* 0x0c401f0067037f89 */ /* 0x000ee800000e0000 */
[----:B------:R-:W4:Y:S01]  /*4930*/  SHFL.BFLY PT, R6, R2, 0x2, 0x1f ;  /* 0x0c401f0002067f89 */ /* 0x000f2200000e0000 */
[----:B-1----:R-:W-:-:S02]  /*4940*/  FMNMX.FTZ R102, R102, R5, !PT ;  /* 0x0000000566667209 */ /* 0x002fc40007810000 */
[----:B--2---:R-:W-:-:S03]  /*4950*/  FMNMX.FTZ R0, R4, R0, !PT ;  /* 0x0000000004007209 */ /* 0x004fc60007810000 */
[----:B------:R-:W1:Y:S01]  /*4960*/  SHFL.BFLY PT, R4, R102, 0x1, 0x1f ;  /* 0x0c201f0066047f89 */ /* 0x000e6200000e0000 */
[----:B---3--:R-:W-:-:S03]  /*4970*/  FMNMX.FTZ R103, R103, R3, !PT ;  /* 0x0000000367677209 */ /* 0x008fc60007810000 */
[----:B------:R-:W2:Y:S01]  /*4980*/  SHFL.BFLY PT, R104, R0, 0x1, 0x1f ;  /* 0x0c201f0000687f89 */ /* 0x000ea200000e0000 */
[----:B----4-:R-:W-:-:S03]  /*4990*/  FMNMX.FTZ R101, R2, R6, !PT ;  /* 0x0000000602657209 */ /* 0x010fc60007810000 */
[----:B------:R-:W3:Y:S04]  /*49a0*/  SHFL.BFLY PT, R3, R103, 0x1, 0x1f ;  /* 0x0c201f0067037f89 */ /* 0x000ee800000e0000 */
[----:B------:R4:W4:Y:S01]  /*49b0*/  SHFL.BFLY PT, R6, R101, 0x1, 0x1f ;  /* 0x0c201f0065067f89 */ /* 0x00092200000e0000 */
[----:B-1----:R-:W-:Y:S02]  /*49c0*/  FMNMX.FTZ R102, R102, R4, !PT ;  /* 0x0000000466667209 */ /* 0x002fe40007810000 */
[----:B--2---:R-:W-:Y:S02]  /*49d0*/  FMNMX.FTZ R104, R0, R104, !PT ;  /* 0x0000006800687209 */ /* 0x004fe40007810000 */
[----:B---3--:R-:W-:-:S03]  /*49e0*/  FMNMX.FTZ R103, R103, R3, !PT ;  /* 0x0000000367677209 */ /* 0x008fc60007810000 */
.L_x_674:
[C---:B------:R-:W-:Y:S01]  /*49f0*/  FMUL.FTZ R16, R104.reuse, c[0x0][0x2d0] ;  /* 0x0000b40068107a20 */ /* 0x040fe20000410000 */
[----:B------:R-:W-:Y:S01]  /*4a00*/  FSETP.NEU.FTZ.AND P0, PT, R104, -INF , PT ;  /* 0xff8000006800780b */ /* 0x000fe20003f1d000 */
[C---:B------:R-:W-:Y:S01]  /*4a10*/  FMUL.FTZ R3, R103.reuse, c[0x0][0x2d0] ;  /* 0x0000b40067037a20 */ /* 0x040fe20000410000 */
[----:B----4-:R-:W-:Y:S01]  /*4a20*/  FMNMX.FTZ R101, R6, R101, !PT ;  /* 0x0000006506657209 */ /* 0x010fe20007810000 */
[----:B------:R-:W-:Y:S01]  /*4a30*/  WARPSYNC 0xffffffff ;  /* 0xffffffff00007948 */ /* 0x000fe20003800000 */
[----:B------:R-:W-:Y:S01]  /*4a40*/  FSEL R16, R16, RZ, P0 ;  /* 0x000000ff10107208 */ /* 0x000fe20000000000 */
[----:B------:R-:W1:Y:S01]  /*4a50*/  LDSM.16.MT88.4 R36, [R201] ;  /* 0x00000000c924783b */ /* 0x000e620000004200 */
[----:B------:R-:W-:-:S03]  /*4a60*/  FSETP.NEU.FTZ.AND P0, PT, R103, -INF , PT ;  /* 0xff8000006700780b */ /* 0x000fc60003f1d000 */
[--C-:B------:R-:W-:Y:S01]  /*4a70*/  FFMA.FTZ R0, R7, c[0x0][0x2d0], -R16.reuse ;  /* 0x0000b40007007a23 */ /* 0x100fe20000010810 */
[----:B------:R-:W-:Y:S01]  /*4a80*/  FSEL R3, R3, RZ, P0 ;  /* 0x000000ff03037208 */ /* 0x000fe20000000000 */
[----:B------:R-:W2:Y:S01]  /*4a90*/  LDSM.16.MT88.4 R52, [R202] ;  /* 0x00000000ca34783b */ /* 0x000ea20000004200 */
[----:B------:R-:W-:Y:S01]  /*4aa0*/  FSETP.NEU.FTZ.AND P0, PT, R102, -INF , PT ;  /* 0xff8000006600780b */ /* 0x000fe20003f1d000 */
[----:B------:R3:W-:Y:S02]  /*4ab0*/  MUFU.EX2 R227, R0 ;  /* 0x0000000000e37308 */ /* 0x0007e40000000800 */
[----:B------:R-:W4:Y:S04]  /*4ac0*/  LDSM.16.MT88.4 R44, [R201+0x1000] ;  /* 0x00100000c92c783b */ /* 0x000f280000004200 */
[----:B------:R-:W5:Y:S04]  /*4ad0*/  LDSM.16.MT88.4 R64, [R201+0x400] ;  /* 0x00040000c940783b */ /* 0x000f680000004200 */
[----:B------:R-:W1:Y:S04]  /*4ae0*/  LDSM.16.MT88.4 R60, [R202+0x400] ;  /* 0x00040000ca3c783b */ /* 0x000e680000004200 */
[----:B------:R-:W1:Y:S01]  /*4af0*/  LDSM.16.MT88.4 R56, [R201+0x1400] ;  /* 0x00140000c938783b */ /* 0x000e620000004200 */
[----:B---3--:R-:W-:-:S03]  /*4b00*/  FFMA.FTZ R0, R9, c[0x0][0x2d0], -R16 ;  /* 0x0000b40009007a23 */ /* 0x008fc60000010810 */
[----:B------:R-:W-:Y:S01]  /*4b10*/  LDSM.16.MT88.4 R48, [R202+0x1400] ;  /* 0x00140000ca30783b */ /* 0x000fe20000004200 */
[----:B------:R3:W-:Y:S02]  /*4b20*/  MUFU.EX2 R226, R0 ;  /* 0x0000000000e27308 */ /* 0x0007e40000000800 */
[----:B---3--:R-:W-:-:S06]  /*4b30*/  FFMA.FTZ R0, R11, c[0x0][0x2d0], -R16 ;  /* 0x0000b4000b007a23 */ /* 0x008fcc0000010810 */
[----:B------:R3:W-:Y:S02]  /*4b40*/  MUFU.EX2 R250, R0 ;  /* 0x0000000000fa7308 */ /* 0x0007e40000000800 */
[----:B---3--:R-:W-:-:S06]  /*4b50*/  FFMA.FTZ R0, R13, c[0x0][0x2d0], -R16 ;  /* 0x0000b4000d007a23 */ /* 0x008fcc0000010810 */
[----:B------:R3:W1:Y:S02]  /*4b60*/  MUFU.EX2 R2, R0 ;  /* 0x0000000000027308 */ /* 0x0006640000000800 */
[----:B---3--:R-:W-:-:S06]  /*4b70*/  FFMA.FTZ R0, R15, c[0x0][0x2d0], -R16 ;  /* 0x0000b4000f007a23 */ /* 0x008fcc0000010810 */
[----:B------:R3:W-:Y:S02]  /*4b80*/  MUFU.EX2 R5, R0 ;  /* 0x0000000000057308 */ /* 0x0007e40000000800 */
[--C-:B---3--:R-:W-:Y:S01]  /*4b90*/  FFMA.FTZ R0, R18, c[0x0][0x2d0], -R16.reuse ;  /* 0x0000b40012007a23 */ /* 0x108fe20000010810 */
[----:B-1----:R-:W-:Y:S01]  /*4ba0*/  MOV R18, R2 ;  /* 0x0000000200127202 */ /* 0x002fe20000000f00 */
[----:B------:R-:W-:Y:S01]  /*4bb0*/  FFMA.FTZ R2, R20, c[0x0][0x2d0], -R16 ;  /* 0x0000b40014027a23 */ /* 0x000fe20000010810 */
[----:B------:R-:W-:-:S03]  /*4bc0*/  F2FP.PACK_AB R20, R226, R227 ;  /* 0x000000e3e214723e */ /* 0x000fc600000000ff */
[----:B------:R1:W-:Y:S08]  /*4bd0*/  MUFU.EX2 R4, R0 ;  /* 0x0000000000047308 */ /* 0x0003f00000000800 */
[----:B------:R3:W-:Y:S01]  /*4be0*/  MUFU.EX2 R194, R2 ;  /* 0x0000000200c27308 */ /* 0x0007e20000000800 */
[----:B-1----:R-:W-:Y:S01]  /*4bf0*/  FFMA.FTZ R0, R22, c[0x0][0x2d0], -R16 ;  /* 0x0000b40016007a23 */ /* 0x002fe20000010810 */
[----:B------:R-:W-:-:S06]  /*4c00*/  F2FP.PACK_AB R22, R18, R250 ;  /* 0x000000fa1216723e */ /* 0x000fcc00000000ff */
[----:B------:R1:W1:Y:S01]  /*4c10*/  MUFU.EX2 R193, R0 ;  /* 0x0000000000c17308 */ /* 0x0002620000000800 */
[----:B---3--:R-:W-:-:S05]  /*4c20*/  FMUL.FTZ R2, R102, c[0x0][0x2d0] ;  /* 0x0000b40066027a20 */ /* 0x008fca0000410000 */
[----:B------:R-:W-:Y:S02]  /*4c30*/  FSEL R2, R2, RZ, P0 ;  /* 0x000000ff02027208 */ /* 0x000fe40000000000 */
[----:B------:R-:W-:Y:S01]  /*4c40*/  FSETP.NEU.FTZ.AND P0, PT, R101, -INF , PT ;  /* 0xff8000006500780b */ /* 0x000fe20003f1d000 */
[----:B-1----:R-:W-:-:S04]  /*4c50*/  FFMA.FTZ R0, R8, c[0x0][0x2d0], -R3 ;  /* 0x0000b40008007a23 */ /* 0x002fc80000010803 */
[----:B------:R1:W-:Y:S02]  /*4c60*/  MUFU.EX2 R225, R0 ;  /* 0x0000000000e17308 */ /* 0x0003e40000000800 */
[----:B-1----:R-:W-:Y:S01]  /*4c70*/  FFMA.FTZ R0, R10, c[0x0][0x2d0], -R3 ;  /* 0x0000b4000a007a23 */ /* 0x002fe20000010803 */
[----:B------:R-:W-:-:S05]  /*4c80*/  F2FP.PACK_AB R10, R193, R194 ;  /* 0x000000c2c10a723e */ /* 0x000fca00000000ff */
[----:B------:R1:W3:Y:S02]  /*4c90*/  MUFU.EX2 R224, R0 ;  /* 0x0000000000e07308 */ /* 0x0002e40000000800 */
[----:B-1----:R-:W-:-:S06]  /*4ca0*/  FFMA.FTZ R0, R12, c[0x0][0x2d0], -R3 ;  /* 0x0000b4000c007a23 */ /* 0x002fcc0000010803 */
[----:B------:R1:W-:Y:S02]  /*4cb0*/  MUFU.EX2 R245, R0 ;  /* 0x0000000000f57308 */ /* 0x0003e40000000800 */
[----:B-1----:R-:W-:-:S06]  /*4cc0*/  FFMA.FTZ R0, R14, c[0x0][0x2d0], -R3 ;  /* 0x0000b4000e007a23 */ /* 0x002fcc0000010803 */
[----:B------:R1:W-:Y:S02]  /*4cd0*/  MUFU.EX2 R247, R0 ;  /* 0x0000000000f77308 */ /* 0x0003e40000000800 */
[----:B-1----:R-:W-:Y:S01]  /*4ce0*/  FFMA.FTZ R0, R17, c[0x0][0x2d0], -R3 ;  /* 0x0000b40011007a23 */ /* 0x002fe20000010803 */
[----:B------:R-:W-:-:S05]  /*4cf0*/  MOV R17, R5 ;  /* 0x0000000500117202 */ /* 0x000fca0000000f00 */
[----:B------:R1:W-:Y:S02]  /*4d00*/  MUFU.EX2 R248, R0 ;  /* 0x0000000000f87308 */ /* 0x0003e40000000800 */
[--C-:B-1----:R-:W-:Y:S01]  /*4d10*/  FFMA.FTZ R0, R19, c[0x0][0x2d0], -R3.reuse ;  /* 0x0000b40013007a23 */ /* 0x102fe20000010803 */
[----:B------:R-:W-:Y:S01]  /*4d20*/  MOV R19, R4 ;  /* 0x0000000400137202 */ /* 0x000fe20000000f00 */
[----:B------:R-:W-:Y:S01]  /*4d30*/  FFMA.FTZ R4, R21, c[0x0][0x2d0], -R3 ;  /* 0x0000b40015047a23 */ /* 0x000fe20000010803 */
[----:B---3--:R-:W-:-:S03]  /*4d40*/  F2FP.PACK_AB R21, R224, R225 ;  /* 0x000000e1e015723e */ /* 0x008fc600000000ff */
[----:B------:R1:W3:Y:S01]  /*4d50*/  MUFU.EX2 R249, R0 ;  /* 0x0000000000f97308 */ /* 0x0002e20000000800 */
[----:B------:R-:W-:-:S07]  /*4d60*/  F2FP.PACK_AB R8, R19, R17 ;  /* 0x000000111308723e */ /* 0x000fce00000000ff */
[----:B------:R2:W-:Y:S01]  /*4d70*/  MUFU.EX2 R251, R4 ;  /* 0x0000000400fb7308 */ /* 0x0005e20000000800 */
[----:B-1----:R-:W-:Y:S01]  /*4d80*/  FFMA.FTZ R0, R24, c[0x0][0x2d0], -R3 ;  /* 0x0000b40018007a23 */ /* 0x002fe20000010803 */
[----:B---3--:R-:W-:-:S06]  /*4d90*/  F2FP.PACK_AB R9, R249, R248 ;  /* 0x000000f8f909723e */ /* 0x008fcc00000000ff */
[----:B------:R1:W3:Y:S01]  /*4da0*/  MUFU.EX2 R252, R0 ;  /* 0x0000000000fc7308 */ /* 0x0002e20000000800 */
[----:B--2---:R-:W-:-:S07]  /*4db0*/  FFMA.FTZ R4, R32, c[0x0][0x2d0], -R2 ;  /* 0x0000b40020047a23 */ /* 0x004fce0000010802 */
[----:B------:R2:W-:Y:S01]  /*4dc0*/  MUFU.EX2 R243, R4 ;  /* 0x0000000400f37308 */ /* 0x0005e20000000800 */
[----:B-1----:R-:W-:Y:S01]  /*4dd0*/  FFMA.FTZ R0, R23, c[0x0][0x2d0], -R2 ;  /* 0x0000b40017007a23 */ /* 0x002fe20000010802 */
[----:B------:R-:W-:Y:S02]  /*4de0*/  F2FP.PACK_AB R23, R247, R245 ;  /* 0x000000f5f717723e */ /* 0x000fe400000000ff */
[----:B---3--:R-:W-:-:S04]  /*4df0*/  F2FP.PACK_AB R11, R252, R251 ;  /* 0x000000fbfc0b723e */ /* 0x008fc800000000ff */
[----:B------:R1:W-:Y:S01]  /*4e00*/  MUFU.EX2 R236, R0 ;  /* 0x0000000000ec7308 */ /* 0x0003e20000000800 */
[--C-:B--2---:R-:W-:Y:S01]  /*4e10*/  FFMA.FTZ R4, R34, c[0x0][0x2d0], -R2.reuse ;  /* 0x0000b40022047a23 */ /* 0x104fe20000010802 */
[C---:B------:R-:W-:Y:S06]  /*4e20*/  HMMA.16816.F32 R88, R20.reuse, R36, RZ ;  /* 0x000000241458723c */ /* 0x040fec00000018ff */
[----:B------:R-:W-:Y:S02]  /*4e30*/  MUFU.EX2 R246, R4 ;  /* 0x0000000400f67308 */ /* 0x000fe40000000800 */
[----:B------:R-:W-:Y:S01]  /*4e40*/  HMMA.16816.F32 R84, R20, R52, RZ ;  /* 0x000000341454723c */ /* 0x000fe200000018ff */
[----:B-1----:R-:W-:-:S05]  /*4e50*/  FFMA.FTZ R0, R25, c[0x0][0x2d0], -R2 ;  /* 0x0000b40019007a23 */ /* 0x002fca0000010802 */
[----:B------:R1:W2:Y:S02]  /*4e60*/  MUFU.EX2 R235, R0 ;  /* 0x0000000000eb7308 */ /* 0x0002a40000000800 */
[----:B----4-:R-:W-:Y:S08]  /*4e70*/  HMMA.16816.F32 R80, R20, R44, RZ ;  /* 0x0000002c1450723c */ /* 0x010ff000000018ff */
[----:B-----5:R-:W-:Y:S01]  /*4e80*/  HMMA.16816.F32 R124, R8, R64, R88 ;  /* 0x00000040087c723c */ /* 0x020fe20000001858 */
[----:B-1----:R-:W-:Y:S01]  /*4e90*/  FFMA.FTZ R0, R26, c[0x0][0x2d0], -R2 ;  /* 0x0000b4001a007a23 */ /* 0x002fe20000010802 */
[----:B--2---:R-:W-:-:S06]  /*4ea0*/  F2FP.PACK_AB R12, R235, R236 ;  /* 0x000000eceb0c723e */ /* 0x004fcc00000000ff */
[C---:B------:R-:W-:Y:S01]  /*4eb0*/  HMMA.16816.F32 R164, R8.reuse, R60, R84 ;  /* 0x0000003c08a4723c */ /* 0x040fe20000001854 */
[----:B------:R1:W-:Y:S07]  /*4ec0*/  MUFU.EX2 R240, R0 ;  /* 0x0000000000f07308 */ /* 0x0003ee0000000800 */
[----:B------:R-:W-:Y:S01]  /*4ed0*/  HMMA.16816.F32 R168, R8, R56, R80 ;  /* 0x0000003808a8723c */ /* 0x000fe20000001850 */
[----:B-1----:R-:W-:-:S04]  /*4ee0*/  FFMA.FTZ R0, R28, c[0x0][0x2d0], -R2 ;  /* 0x0000b4001c007a23 */ /* 0x002fc80000010802 */
[----:B------:R1:W2:Y:S02]  /*4ef0*/  MUFU.EX2 R241, R0 ;  /* 0x0000000000f17308 */ /* 0x0002a40000000800 */
[----:B-1----:R-:W-:Y:S01]  /*4f00*/  FFMA.FTZ R0, R30, c[0x0][0x2d0], -R2 ;  /* 0x0000b4001e007a23 */ /* 0x002fe20000010802 */
[----:B--2---:R-:W-:-:S05]  /*4f10*/  F2FP.PACK_AB R14, R241, R240 ;  /* 0x000000f0f10e723e */ /* 0x004fca00000000ff */
[----:B------:R1:W-:Y:S02]  /*4f20*/  MUFU.EX2 R244, R0 ;  /* 0x0000000000f47308 */ /* 0x0003e40000000800 */
[----:B-1----:R-:W-:-:S05]  /*4f30*/  FMUL.FTZ R0, R101, c[0x0][0x2d0] ;  /* 0x0000b40065007a20 */ /* 0x002fca0000410000 */
[----:B------:R-:W-:-:S05]  /*4f40*/  FSEL R0, R0, RZ, P0 ;  /* 0x000000ff00007208 */ /* 0x000fca0000000000 */
[--C-:B------:R-:W-:Y:S02]  /*4f50*/  FFMA.FTZ R4, R27, c[0x0][0x2d0], -R0.reuse ;  /* 0x0000b4001b047a23 */ /* 0x100fe40000010800 */
[----:B------:R-:W-:Y:S02]  /*4f60*/  LDSM.16.MT88.4 R24, [R202+0x2000] ;  /* 0x00200000ca18783b */ /* 0x000fe40000004200 */
[----:B------:R1:W-:Y:S02]  /*4f70*/  MUFU.EX2 R232, R4 ;  /* 0x0000000400e87308 */ /* 0x0003e40000000800 */
[----:B-1----:R-:W-:-:S06]  /*4f80*/  FFMA.FTZ R4, R29, c[0x0][0x2d0], -R0 ;  /* 0x0000b4001d047a23 */ /* 0x002fcc0000010800 */
[----:B------:R1:W2:Y:S02]  /*4f90*/  MUFU.EX2 R229, R4 ;  /* 0x0000000400e57308 */ /* 0x0002a40000000800 */
[--C-:B-1----:R-:W-:Y:S01]  /*4fa0*/  FFMA.FTZ R4, R31, c[0x0][0x2d0], -R0.reuse ;  /* 0x0000b4001f047a23 */ /* 0x102fe20000010800 */
[----:B--2---:R-:W-:Y:S01]  /*4fb0*/  F2FP.PACK_AB R13, R229, R232 ;  /* 0x000000e8e50d723e */ /* 0x004fe200000000ff */
[----:B------:R-:W1:Y:S04]  /*4fc0*/  LDSM.16.MT88.4 R28, [R201+0x2000] ;  /* 0x00200000c91c783b */ /* 0x000e680000004200 */
[----:B------:R2:W-:Y:S02]  /*4fd0*/  MUFU.EX2 R231, R4 ;  /* 0x0000000400e77308 */ /* 0x0005e40000000800 */
[----:B--2---:R-:W-:-:S06]  /*4fe0*/  FFMA.FTZ R4, R33, c[0x0][0x2d0], -R0 ;  /* 0x0000b40021047a23 */ /* 0x004fcc0000010800 */
[----:B------:R2:W3:Y:S02]  /*4ff0*/  MUFU.EX2 R234, R4 ;  /* 0x0000000400ea7308 */ /* 0x0004e40000000800 */
[----:B--2---:R-:W-:Y:S01]  /*5000*/  FFMA.FTZ R4, R41, c[0x0][0x2d0], -R2 ;  /* 0x0000b40029047a23 */ /* 0x004fe20000010802 */
[----:B---3--:R-:W-:Y:S01]  /*5010*/  F2FP.PACK_AB R15, R234, R231 ;  /* 0x000000e7ea0f723e */ /* 0x008fe200000000ff */
[----:B-1----:R-:W-:Y:S04]  /*5020*/  HMMA.16816.F32 R80, R20, R28, RZ ;  /* 0x0000001c1450723c */ /* 0x002fe800000018ff */
[----:B------:R1:W2:Y:S04]  /*5030*/  MUFU.EX2 R242, R4 ;  /* 0x0000000400f27308 */ /* 0x0002a80000000800 */
[C---:B------:R-:W-:Y:S08]  /*5040*/  HMMA.16816.F32 R76, R12.reuse, R36, RZ ;  /* 0x000000240c4c723c */ /* 0x040ff000000018ff */
[C---:B------:R-:W-:Y:S01]  /*5050*/  HMMA.16816.F32 R72, R12.reuse, R52, RZ ;  /* 0x000000340c48723c */ /* 0x040fe200000018ff */
[--C-:B-1----:R-:W-:Y:S01]  /*5060*/  FFMA.FTZ R4, R35, c[0x0][0x2d0], -R0.reuse ;  /* 0x0000b40023047a23 */ /* 0x102fe20000010800 */
[----:B--2---:R-:W-:Y:S01]  /*5070*/  F2FP.PACK_AB R6, R242, R246 ;  /* 0x000000f6f206723e */ /* 0x004fe200000000ff */
[----:B------:R-:W1:Y:S02]  /*5080*/  LDSM.16.MT88.4 R32, [R202+0x1000] ;  /* 0x00100000ca20783b */ /* 0x000e640000004200 */
[----:B------:R2:W-:Y:S03]  /*5090*/  MUFU.EX2 R233, R4 ;  /* 0x0000000400e97308 */ /* 0x0005e60000000800 */
[C---:B------:R-:W-:Y:S08]  /*50a0*/  HMMA.16816.F32 R68, R12.reuse, R44, RZ ;  /* 0x0000002c0c44723c */ /* 0x040ff000000018ff */
[----:B------:R-:W-:Y:S01]  /*50b0*/  HMMA.16816.F32 R88, R12, R38, RZ ;  /* 0x000000260c58723c */ /* 0x000fe200000018ff */
[----:B--2---:R-:W-:-:S07]  /*50c0*/  FFMA.FTZ R4, R40, c[0x0][0x2d0], -R0 ;  /* 0x0000b40028047a23 */ /* 0x004fce0000010800 */
[C---:B------:R-:W-:Y:S01]  /*50d0*/  HMMA.16816.F32 R96, R12.reuse, R54, RZ ;  /* 0x000000360c60723c */ /* 0x040fe200000018ff */
[----:B------:R2:W3:Y:S07]  /*50e0*/  MUFU.EX2 R239, R4 ;  /* 0x0000000400ef7308 */ /* 0x0004ee0000000800 */
[C---:B------:R-:W-:Y:S08]  /*50f0*/  HMMA.16816.F32 R108, R12.reuse, R46, RZ ;  /* 0x0000002e0c6c723c */ /* 0x040ff000000018ff */
[----:B------:R-:W-:Y:S01]  /*5100*/  HMMA.16816.F32 R116, R12, R30, RZ ;  /* 0x0000001e0c74723c */ /* 0x000fe200000018ff */
[----:B--2---:R-:W-:Y:S01]  /*5110*/  FFMA.FTZ R4, R42, c[0x0][0x2d0], -R0 ;  /* 0x0000b4002a047a23 */ /* 0x004fe20000010800 */
[----:B---3--:R-:W-:-:S03]  /*5120*/  F2FP.PACK_AB R5, R239, R233 ;  /* 0x000000e9ef05723e */ /* 0x008fc600000000ff */
[----:B------:R2:W-:Y:S03]  /*5130*/  MUFU.EX2 R238, R4 ;  /* 0x0000000400ee7308 */ /* 0x0005e60000000800 */
[C---:B-1----:R-:W-:Y:S08]  /*5140*/  HMMA.16816.F32 R92, R12.reuse, R32, RZ ;  /* 0x000000200c5c723c */ /* 0x042ff000000018ff */
[----:B------:R-:W-:Y:S01]  /*5150*/  HMMA.16816.F32 R112, R12, R34, RZ ;  /* 0x000000220c70723c */ /* 0x000fe200000018ff */
[----:B--2---:R-:W-:-:S07]  /*5160*/  FFMA.FTZ R4, R43, c[0x0][0x2d0], -R0 ;  /* 0x0000b4002b047a23 */ /* 0x004fce0000010800 */
[----:B------:R-:W-:Y:S01]  /*5170*/  HMMA.16816.F32 R120, R12, R26, RZ ;  /* 0x0000001a0c78723c */ /* 0x000fe200000018ff */
[----:B------:R-:W1:Y:S01]  /*5180*/  LDSM.16.MT88.4 R40, [R201+0x2400] ;  /* 0x00240000c928783b */ /* 0x000e620000004200 */
[----:B------:R2:W3:Y:S06]  /*5190*/  MUFU.EX2 R237, R4 ;  /* 0x0000000400ed7308 */ /* 0x0004ec0000000800 */
[C---:B------:R-:W-:Y:S08]  /*51a0*/  HMMA.16816.F32 R84, R20.reuse, R32, RZ ;  /* 0x000000201454723c */ /* 0x040ff000000018ff */
[----:B------:R-:W-:Y:S01]  /*51b0*/  HMMA.16816.F32 R52, R20, R54, RZ ;  /* 0x000000361434723c */ /* 0x000fe200000018ff */
[----:B--2---:R-:W-:-:S02]  /*51c0*/  F2FP.PACK_AB R4, R243, R244 ;  /* 0x000000f4f304723e */ /* 0x004fc400000000ff */
[----:B---3--:R-:W-:-:S05]  /*51d0*/  F2FP.PACK_AB R7, R237, R238 ;  /* 0x000000eeed07723e */ /* 0x008fca00000000ff */
[----:B------:R-:W-:Y:S08]  /*51e0*/  HMMA.16816.F32 R44, R20, R46, RZ ;  /* 0x0000002e142c723c */ /* 0x000ff000000018ff */
[C---:B------:R-:W-:Y:S08]  /*51f0*/  HMMA.16816.F32 R128, R4.reuse, R64, R76 ;  /* 0x000000400480723c */ /* 0x040ff0000000184c */
[----:B------:R-:W-:Y:S08]  /*5200*/  HMMA.16816.F32 R156, R4, R60, R72 ;  /* 0x0000003c049c723c */ /* 0x000ff00000001848 */
[C---:B------:R-:W-:Y:S08]  /*5210*/  HMMA.16816.F32 R76, R12.reuse, R28, RZ ;  /* 0x0000001c0c4c723c */ /* 0x040ff000000018ff */
[----:B------:R-:W-:Y:S01]  /*5220*/  HMMA.16816.F32 R72, R12, R24, RZ ;  /* 0x000000180c48723c */ /* 0x000fe200000018ff */
[----:B------:R-:W2:Y:S07]  /*5230*/  LDSM.16.MT88.4 R12, [R202+0x2400] ;  /* 0x00240000ca0c783b */ /* 0x000eae0000004200 */
[----:B------:R-:W-:Y:S08]  /*5240*/  HMMA.16816.F32 R176, R4, R56, R68 ;  /* 0x0000003804b0723c */ /* 0x000ff00000001844 */
[C---:B------:R-:W-:Y:S08]  /*5250*/  HMMA.16816.F32 R68, R20.reuse, R38, RZ ;  /* 0x000000261444723c */ /* 0x040ff000000018ff */
[C---:B------:R-:W-:Y:S08]  /*5260*/  HMMA.16816.F32 R36, R20.reuse, R34, RZ ;  /* 0x000000221424723c */ /* 0x040ff000000018ff */
[C---:B------:R-:W-:Y:S08]  /*5270*/  HMMA.16816.F32 R32, R20.reuse, R30, RZ ;  /* 0x0000001e1420723c */ /* 0x040ff000000018ff */
[C---:B------:R-:W-:Y:S08]  /*5280*/  HMMA.16816.F32 R28, R20.reuse, R24, RZ ;  /* 0x00000018141c723c */ /* 0x040ff000000018ff */
[----:B------:R-:W-:Y:S01]  /*5290*/  HMMA.16816.F32 R20, R20, R26, RZ ;  /* 0x0000001a1414723c */ /* 0x000fe200000018ff */
[----:B------:R-:W-:Y:S07]  /*52a0*/  LDSM.16.MT88.4 R24, [R202+0x800] ;  /* 0x00080000ca18783b */ /* 0x000fee0000004200 */
[C---:B------:R-:W-:Y:S08]  /*52b0*/  HMMA.16816.F32 R136, R8.reuse, R62, R52 ;  /* 0x0000003e0888723c */ /* 0x040ff00000001834 */
[C---:B------:R-:W-:Y:S08]  /*52c0*/  HMMA.16816.F32 R152, R8.reuse, R58, R44 ;  /* 0x0000003a0898723c */ /* 0x040ff0000000182c */
[C---:B------:R-:W-:Y:S08]  /*52d0*/  HMMA.16816.F32 R84, R8.reuse, R48, R84 ;  /* 0x000000300854723c */ /* 0x040ff00000001854 */
[C---:B-1----:R-:W-:Y:S08]  /*52e0*/  HMMA.16816.F32 R80, R8.reuse, R40, R80 ;  /* 0x000000280850723c */ /* 0x042ff00000001850 */
[C---:B--2---:R-:W-:Y:S01]  /*52f0*/  HMMA.16816.F32 R132, R8.reuse, R12, R28 ;  /* 0x0000000c0884723c */ /* 0x044fe2000000181c */
[----:B------:R-:W-:Y:S07]  /*5300*/  LDSM.16.MT88.4 R28, [R201+0x2800] ;  /* 0x00280000c91c783b */ /* 0x000fee0000004200 */
[C---:B------:R-:W-:Y:S08]  /*5310*/  HMMA.16816.F32 R68, R8.reuse, R66, R68 ;  /* 0x000000420844723c */ /* 0x040ff00000001844 */
[C---:B------:R-:W-:Y:S08]  /*5320*/  HMMA.16816.F32 R52, R8.reuse, R50, R36 ;  /* 0x000000320834723c */ /* 0x040ff00000001824 */
[C---:B------:R-:W-:Y:S08]  /*5330*/  HMMA.16816.F32 R32, R8.reuse, R42, R32 ;  /* 0x0000002a0820723c */ /* 0x040ff00000001820 */
[----:B------:R-:W-:Y:S01]  /*5340*/  HMMA.16816.F32 R44, R8, R14, R20 ;  /* 0x0000000e082c723c */ /* 0x000fe20000001814 */
[----:B------:R-:W-:Y:S06]  /*5350*/  LDSM.16.MT88.4 R20, [R201+0x1800] ;  /* 0x00180000c914783b */ /* 0x000fec0000004200 */
[--C-:B------:R-:W-:Y:S01]  /*5360*/  FFMA.FTZ R8, R163, c[0x0][0x2d0], -R16.reuse ;  /* 0x0000b400a3087a23 */ /* 0x100fe20000010810 */
[C---:B------:R-:W-:Y:S03]  /*5370*/  HMMA.16816.F32 R92, R4.reuse, R48, R92 ;  /* 0x00000030045c723c */ /* 0x040fe6000000185c */
[----:B------:R1:W-:Y:S05]  /*5380*/  MUFU.EX2 R220, R8 ;  /* 0x0000000800dc7308 */ /* 0x0003ea0000000800 */
[C---:B------:R-:W-:Y:S08]  /*5390*/  HMMA.16816.F32 R76, R4.reuse, R40, R76 ;  /* 0x00000028044c723c */ /* 0x040ff0000000184c */
[----:B------:R-:W-:Y:S01]  /*53a0*/  HMMA.16816.F32 R148, R4, R12, R72 ;  /* 0x0000000c0494723c */ /* 0x000fe20000001848 */
[----:B-1----:R-:W-:-:S04]  /*53b0*/  FFMA.FTZ R8, R162, c[0x0][0x2d0], -R16 ;  /* 0x0000b400a2087a23 */ /* 0x002fc80000010810 */
[----:B------:R1:W-:Y:S03]  /*53c0*/  MUFU.EX2 R221, R8 ;  /* 0x0000000800dd7308 */ /* 0x0003e60000000800 */
[----:B------:R-:W-:Y:S01]  /*53d0*/  HMMA.16816.F32 R64, R4, R66, R88 ;  /* 0x000000420440723c */ /* 0x000fe20000001858 */
[----:B------:R-:W-:Y:S02]  /*53e0*/  MOV R74, R193 ;  /* 0x000000c1004a7202 */ /* 0x000fe40000000f00 */
[----:B------:R-:W-:-:S05]  /*53f0*/  MOV R75, R194 ;  /* 0x000000c2004b7202 */ /* 0x000fca0000000f00 */
[----:B------:R-:W-:Y:S01]  /*5400*/  HMMA.16816.F32 R60, R4, R62, R96 ;  /* 0x0000003e043c723c */ /* 0x000fe20000001860 */
[----:B-1----:R-:W-:-:S07]  /*5410*/  FFMA.FTZ R8, R161, c[0x0][0x2d0], -R16 ;  /* 0x0000b400a1087a23 */ /* 0x002fce0000010810 */
[C---:B------:R-:W-:Y:S01]  /*5420*/  HMMA.16816.F32 R56, R4.reuse, R58, R108 ;  /* 0x0000003a0438723c */ /* 0x040fe2000000186c */
[----:B------:R1:W-:Y:S07]  /*5430*/  MUFU.EX2 R222, R8 ;  /* 0x0000000800de7308 */ /* 0x0003ee0000000800 */
[C---:B------:R-:W-:Y:S08]  /*5440*/  HMMA.16816.F32 R48, R4.reuse, R50, R112 ;  /* 0x000000320430723c */ /* 0x040ff00000001870 */
[----:B------:R-:W-:Y:S01]  /*5450*/  HMMA.16816.F32 R40, R4, R42, R116 ;  /* 0x0000002a0428723c */ /* 0x000fe20000001874 */
[----:B------:R-:W-:Y:S01]  /*5460*/  LDSM.16.MT88.4 R116, [R201+0xc00] ;  /* 0x000c0000c974783b */ /* 0x000fe20000004200 */
[----:B-1----:R-:W-:-:S04]  /*5470*/  FFMA.FTZ R8, R160, c[0x0][0x2d0], -R16 ;  /* 0x0000b400a0087a23 */ /* 0x002fc80000010810 */
[----:B------:R1:W2:Y:S02]  /*5480*/  MUFU.EX2 R223, R8 ;  /* 0x0000000800df7308 */ /* 0x0002a40000000800 */
[----:B------:R-:W-:Y:S01]  /*5490*/  HMMA.16816.F32 R36, R4, R14, R120 ;  /* 0x0000000e0424723c */ /* 0x000fe20000001878 */
[----:B------:R-:W3:Y:S06]  /*54a0*/  LDSM.16.MT88.4 R12, [R201+0x800] ;  /* 0x00080000c90c783b */ /* 0x000eec0000004200 */
[----:B------:R-:W-:-:S04]  /*54b0*/  FFMA.FTZ R4, R147, c[0x0][0x2d0], -R2 ;  /* 0x0000b40093047a23 */ /* 0x000fc80000010802 */
[----:B------:R4:W-:Y:S01]  /*54c0*/  MUFU.EX2 R193, R4 ;  /* 0x0000000400c17308 */ /* 0x0009e20000000800 */
[----:B-1----:R-:W-:Y:S01]  /*54d0*/  FFMA.FTZ R8, R140, c[0x0][0x2d0], -R3 ;  /* 0x0000b4008c087a23 */ /* 0x002fe20000010803 */
[----:B--2---:R-:W-:-:S06]  /*54e0*/  F2FP.PACK_AB R10, R223, R222 ;  /* 0x000000dedf0a723e */ /* 0x004fcc00000000ff */
[----:B------:R1:W-:Y:S01]  /*54f0*/  MUFU.EX2 R197, R8 ;  /* 0x0000000800c57308 */ /* 0x0003e20000000800 */
[----:B----4-:R-:W-:-:S07]  /*5500*/  FFMA.FTZ R4, R100, c[0x0][0x2d0], -R0 ;  /* 0x0000b40064047a23 */ /* 0x010fce0000010800 */
[----:B------:R2:W-:Y:S01]  /*5510*/  MUFU.EX2 R100, R4 ;  /* 0x0000000400647308 */ /* 0x0005e20000000800 */
[----:B-1----:R-:W-:-:S07]  /*5520*/  FFMA.FTZ R8, R143, c[0x0][0x2d0], -R3 ;  /* 0x0000b4008f087a23 */ /* 0x002fce0000010803 */
[----:B------:R1:W4:Y:S01]  /*5530*/  MUFU.EX2 R198, R8 ;  /* 0x0000000800c67308 */ /* 0x0003220000000800 */
[----:B--2---:R-:W-:-:S07]  /*5540*/  FFMA.FTZ R4, R105, c[0x0][0x2d0], -R0 ;  /* 0x0000b40069047a23 */ /* 0x004fce0000010800 */
[----:B------:R2:W5:Y:S01]  /*5550*/  MUFU.EX2 R105, R4 ;  /* 0x0000000400697308 */ /* 0x0005620000000800 */
[----:B-1----:R-:W-:Y:S01]  /*5560*/  FFMA.FTZ R8, R142, c[0x0][0x2d0], -R3 ;  /* 0x0000b4008e087a23 */ /* 0x002fe20000010803 */
[----:B----4-:R-:W-:-:S06]  /*5570*/  F2FP.PACK_AB R9, R198, R197 ;  /* 0x000000c5c609723e */ /* 0x010fcc00000000ff */
[----:B------:R1:W-:Y:S01]  /*5580*/  MUFU.EX2 R199, R8 ;  /* 0x0000000800c77308 */ /* 0x0003e20000000800 */
[----:B--2---:R-:W-:Y:S01]  /*5590*/  FFMA.FTZ R4, R107, c[0x0][0x2d0], -R0 ;  /* 0x0000b4006b047a23 */ /* 0x004fe20000010800 */
[----:B-----5:R-:W-:-:S06]  /*55a0*/  F2FP.PACK_AB R5, R105, R100 ;  /* 0x000000646905723e */ /* 0x020fcc00000000ff */
[----:B------:R2:W-:Y:S01]  /*55b0*/  MUFU.EX2 R107, R4 ;  /* 0x00000004006b7308 */ /* 0x0005e20000000800 */
[----:B-1----:R-:W-:-:S07]  /*55c0*/  FFMA.FTZ R8, R141, c[0x0][0x2d0], -R3 ;  /* 0x0000b4008d087a23 */ /* 0x002fce0000010803 */
[----:B------:R1:W4:Y:S01]  /*55d0*/  MUFU.EX2 R219, R8 ;  /* 0x0000000800db7308 */ /* 0x0003220000000800 */
[----:B--2---:R-:W-:-:S07]  /*55e0*/  FFMA.FTZ R4, R106, c[0x0][0x2d0], -R0 ;  /* 0x0000b4006a047a23 */ /* 0x004fce0000010800 */
[----:B------:R-:W2:Y:S01]  /*55f0*/  MUFU.EX2 R106, R4 ;  /* 0x00000004006a7308 */ /* 0x000ea20000000800 */
[----:B-1----:R-:W-:Y:S01]  /*5600*/  FFMA.FTZ R8, R146, c[0x0][0x2d0], -R2 ;  /* 0x0000b40092087a23 */ /* 0x002fe20000010802 */
[----:B----4-:R-:W-:-:S06]  /*5610*/  F2FP.PACK_AB R11, R219, R199 ;  /* 0x000000c7db0b723e */ /* 0x010fcc00000000ff */
[----:B------:R1:W-:Y:S01]  /*5620*/  MUFU.EX2 R194, R8 ;  /* 0x0000000800c27308 */ /* 0x0003e20000000800 */
[----:B--2---:R-:W-:Y:S01]  /*5630*/  F2FP.PACK_AB R7, R106, R107 ;  /* 0x0000006b6a07723e */ /* 0x004fe200000000ff */
[----:B-1----:R-:W-:-:S06]  /*5640*/  FFMA.FTZ R8, R145, c[0x0][0x2d0], -R2 ;  /* 0x0000b40091087a23 */ /* 0x002fcc0000010802 */
[----:B------:R1:W2:Y:S02]  /*5650*/  MUFU.EX2 R195, R8 ;  /* 0x0000000800c37308 */ /* 0x0002a40000000800 */
[----:B-1----:R-:W-:Y:S01]  /*5660*/  FFMA.FTZ R8, R144, c[0x0][0x2d0], -R2 ;  /* 0x0000b40090087a23 */ /* 0x002fe20000010802 */
[----:B--2---:R-:W-:-:S05]  /*5670*/  F2FP.PACK_AB R4, R195, R194 ;  /* 0x000000c2c304723e */ /* 0x004fca00000000ff */
[----:B------:R1:W2:Y:S02]  /*5680*/  MUFU.EX2 R196, R8 ;  /* 0x0000000800c47308 */ /* 0x0002a40000000800 */
[----:B-1----:R-:W-:Y:S02]  /*5690*/  F2FP.PACK_AB R8, R221, R220 ;  /* 0x000000dcdd08723e */ /* 0x002fe400000000ff */
[----:B--2---:R-:W-:-:S05]  /*56a0*/  F2FP.PACK_AB R6, R193, R196 ;  /* 0x000000c4c106723e */ /* 0x004fca00000000ff */
[C---:B---3--:R-:W-:Y:S08]  /*56b0*/  HMMA.16816.F32 R120, R8.reuse, R14, R68 ;  /* 0x0000000e0878723c */ /* 0x048ff00000001844 */
[-C--:B------:R-:W-:Y:S08]  /*56c0*/  HMMA.16816.F32 R108, R8, R12.reuse, R124 ;  /* 0x0000000c086c723c */ /* 0x080ff0000000187c */
[C---:B------:R-:W-:Y:S08]  /*56d0*/  HMMA.16816.F32 R112, R4.reuse, R12, R128 ;  /* 0x0000000c0470723c */ /* 0x040ff00000001880 */
[----:B------:R-:W-:Y:S01]  /*56e0*/  HMMA.16816.F32 R64, R4, R14, R64 ;  /* 0x0000000e0440723c */ /* 0x000fe20000001840 */
[----:B------:R-:W1:Y:S07]  /*56f0*/  LDSM.16.MT88.4 R12, [R202+0x1800] ;  /* 0x00180000ca0c783b */ /* 0x000e6e0000004200 */
[C---:B------:R-:W-:Y:S08]  /*5700*/  HMMA.16816.F32 R68, R8.reuse, R28, R80 ;  /* 0x0000001c0844723c */ /* 0x040ff00000001850 */
[----:B------:R-:W-:Y:S01]  /*5710*/  HMMA.16816.F32 R80, R8, R30, R32 ;  /* 0x0000001e0850723c */ /* 0x000fe20000001820 */
[----:B------:R-:W2:Y:S07]  /*5720*/  LDSM.16.MT88.4 R32, [R202+0x2800] ;  /* 0x00280000ca20783b */ /* 0x000eae0000004200 */
[-C--:B------:R-:W-:Y:S08]  /*5730*/  HMMA.16816.F32 R128, R4, R24.reuse, R156 ;  /* 0x000000180480723c */ /* 0x080ff0000000189c */
[C---:B------:R-:W-:Y:S01]  /*5740*/  HMMA.16816.F32 R124, R8.reuse, R24, R164 ;  /* 0x00000018087c723c */ /* 0x040fe200000018a4 */
[----:B------:R-:W-:Y:S07]  /*5750*/  LDSM.16.MT88.4 R164, [R202+0x1c00] ;  /* 0x001c0000caa4783b */ /* 0x000fee0000004200 */
[C---:B------:R-:W-:Y:S08]  /*5760*/  HMMA.16816.F32 R140, R8.reuse, R20, R168 ;  /* 0x00000014088c723c */ /* 0x040ff000000018a8 */
[C---:B-1----:R-:W-:Y:S08]  /*5770*/  HMMA.16816.F32 R156, R8.reuse, R12, R84 ;  /* 0x0000000c089c723c */ /* 0x042ff00000001854 */
[C---:B------:R-:W-:Y:S08]  /*5780*/  HMMA.16816.F32 R136, R8.reuse, R26, R136 ;  /* 0x0000001a0888723c */ /* 0x040ff00000001888 */
[C---:B------:R-:W-:Y:S08]  /*5790*/  HMMA.16816.F32 R152, R8.reuse, R22, R152 ;  /* 0x000000160898723c */ /* 0x040ff00000001898 */
[C---:B------:R-:W-:Y:S08]  /*57a0*/  HMMA.16816.F32 R52, R8.reuse, R14, R52 ;  /* 0x0000000e0834723c */ /* 0x040ff00000001834 */
[C---:B--2---:R-:W-:Y:S01]  /*57b0*/  HMMA.16816.F32 R84, R8.reuse, R32, R132 ;  /* 0x000000200854723c */ /* 0x044fe20000001884 */
[----:B------:R-:W-:Y:S07]  /*57c0*/  LDSM.16.MT88.4 R132, [R202+0xc00] ;  /* 0x000c0000ca84783b */ /* 0x000fee0000004200 */
[----:B------:R-:W-:Y:S07]  /*57d0*/  HMMA.16816.F32 R44, R8, R34, R44 ;  /* 0x00000022082c723c */ /* 0x000fee000000182c */
[--C-:B------:R-:W-:Y:S01]  /*57e0*/  FFMA.FTZ R8, R192, c[0x0][0x2d0], -R16.reuse ;  /* 0x0000b400c0087a23 */ /* 0x100fe20000010810 */
[C---:B------:R-:W-:Y:S01]  /*57f0*/  HMMA.16816.F32 R56, R4.reuse, R22, R56 ;  /* 0x000000160438723c */ /* 0x040fe20000001838 */
[----:B------:R-:W2:Y:S02]  /*5800*/  LDL R192, [R1+0x58] ;  /* 0x0000580001c07983 */ /* 0x000ea40000100800 */
[----:B------:R1:W-:Y:S05]  /*5810*/  MUFU.EX2 R23, R8 ;  /* 0x0000000800177308 */ /* 0x0003ea0000000800 */
[C---:B------:R-:W-:Y:S07]  /*5820*/  HMMA.16816.F32 R60, R4.reuse, R26, R60 ;  /* 0x0000001a043c723c */ /* 0x040fee000000183c */
[----:B------:R-:W-:Y:S01]  /*5830*/  MOV R27, R74 ;  /* 0x0000004a001b7202 */ /* 0x000fe20000000f00 */
[----:B------:R-:W-:Y:S01]  /*5840*/  HMMA.16816.F32 R144, R4, R20, R176 ;  /* 0x000000140490723c */ /* 0x000fe200000018b0 */
[----:B-1----:R-:W-:-:S04]  /*5850*/  FFMA.FTZ R8, R191, c[0x0][0x2d0], -R16 ;  /* 0x0000b400bf087a23 */ /* 0x002fc80000010810 */
[----:B------:R1:W3:Y:S02]  /*5860*/  MUFU.EX2 R24, R8 ;  /* 0x0000000800187308 */ /* 0x0002e40000000800 */
[----:B------:R-:W-:Y:S01]  /*5870*/  MOV R178, R19 ;  /* 0x0000001300b27202 */ /* 0x000fe20000000f00 */
[----:B------:R-:W-:Y:S01]  /*5880*/  HMMA.16816.F32 R48, R4, R14, R48 ;  /* 0x0000000e0430723c */ /* 0x000fe20000001830 */
[----:B------:R-:W-:Y:S02]  /*5890*/  MOV R177, R17 ;  /* 0x0000001100b17202 */ /* 0x000fe40000000f00 */
[----:B------:R-:W-:-:S05]  /*58a0*/  MOV R179, R75 ;  /* 0x0000004b00b37202 */ /* 0x000fca0000000f00 */
[C---:B------:R-:W-:Y:S08]  /*58b0*/  HMMA.16816.F32 R160, R4.reuse, R12, R92 ;  /* 0x0000000c04a0723c */ /* 0x040ff0000000185c */
[----:B------:R-:W-:Y:S01]  /*58c0*/  HMMA.16816.F32 R40, R4, R30, R40 ;  /* 0x0000001e0428723c */ /* 0x000fe20000001828 */
[----:B-1----:R-:W-:-:S07]  /*58d0*/  FFMA.FTZ R8, R190, c[0x0][0x2d0], -R16 ;  /* 0x0000b400be087a23 */ /* 0x002fce0000010810 */
[C---:B------:R-:W-:Y:S01]  /*58e0*/  HMMA.16816.F32 R88, R4.reuse, R32, R148 ;  /* 0x000000200458723c */ /* 0x040fe20000001894 */
[----:B------:R1:W-:Y:S07]  /*58f0*/  MUFU.EX2 R26, R8 ;  /* 0x00000008001a7308 */ /* 0x0003ee0000000800 */
[----:B------:R-:W-:Y:S01]  /*5900*/  HMMA.16816.F32 R36, R4, R34, R36 ;  /* 0x000000220424723c */ /* 0x000fe20000001824 */
[----:B------:R-:W-:Y:S01]  /*5910*/  MOV R9, c[0x0][0x2ac] ;  /* 0x0000ab0000097a02 */ /* 0x000fe20000000f00 */
[----:B------:R-:W-:Y:S01]  /*5920*/  FADD.FTZ R10, R225, R224 ;  /* 0x000000e0e10a7221 */ /* 0x000fe20000010000 */
[----:B------:R-:W-:Y:S01]  /*5930*/  MOV R176, R18 ;  /* 0x0000001200b07202 */ /* 0x000fe20000000f00 */
[----:B------:R-:W-:Y:S01]  /*5940*/  LDSM.16.MT88.4 R148, [R201+0x1c00] ;  /* 0x001c0000c994783b */ /* 0x000fe20000004200 */
[----:B-1----:R-:W-:-:S04]  /*5950*/  FFMA.FTZ R8, R189, c[0x0][0x2d0], -R16 ;  /* 0x0000b400bd087a23 */ /* 0x002fc80000010810 */
[----:B------:R1:W-:Y:S02]  /*5960*/  MUFU.EX2 R25, R8 ;  /* 0x0000000800197308 */ /* 0x0003e40000000800 */
[----:B-1----:R-:W-:-:S06]  /*5970*/  FFMA.FTZ R8, R184, c[0x0][0x2d0], -R3 ;  /* 0x0000b400b8087a23 */ /* 0x002fcc0000010803 */
[----:B------:R1:W-:Y:S02]  /*5980*/  MUFU.EX2 R19, R8 ;  /* 0x0000000800137308 */ /* 0x0003e40000000800 */
[----:B-1----:R-:W-:-:S06]  /*5990*/  FFMA.FTZ R8, R182, c[0x0][0x2d0], -R3 ;  /* 0x0000b400b6087a23 */ /* 0x002fcc0000010803 */
[----:B------:R1:W4:Y:S02]  /*59a0*/  MUFU.EX2 R20, R8 ;  /* 0x0000000800147308 */ /* 0x0003240000000800 */
[--C-:B-1----:R-:W-:Y:S02]  /*59b0*/  FFMA.FTZ R8, R181, c[0x0][0x2d0], -R3.reuse ;  /* 0x0000b400b5087a23 */ /* 0x102fe40000010803 */
[----:B------:R-:W-:-:S04]  /*59c0*/  FFMA.FTZ R3, R180, c[0x0][0x2d0], -R3 ;  /* 0x0000b400b4037a23 */ /* 0x000fc80000010803 */
[----:B------:R1:W-:Y:S02]  /*59d0*/  MUFU.EX2 R21, R3 ;  /* 0x0000000300157308 */ /* 0x0003e40000000800 */
[----:B-1----:R-:W-:-:S06]  /*59e0*/  FFMA.FTZ R3, R188, c[0x0][0x2d0], -R2 ;  /* 0x0000b400bc037a23 */ /* 0x002fcc0000010802 */
[----:B------:R1:W-:Y:S01]  /*59f0*/  MUFU.EX2 R15, R3 ;  /* 0x00000003000f7308 */ /* 0x0003e20000000800 */
[----:B------:R-:W-:Y:S01]  /*5a00*/  HMMA.16816.F32 R72, R4, R28, R76 ;  /* 0x0000001c0448723c */ /* 0x000fe2000000184c */
[----:B------:R-:W5:Y:S01]  /*5a10*/  LDSM.16.MT88.4 R4, [R202+0x2c00] ;  /* 0x002c0000ca04783b */ /* 0x000f620000004200 */
[----:B------:R-:W-:Y:S01]  /*5a20*/  IMAD R9, R9, c[0x0][0x1d0], RZ ;  /* 0x0000740009097a24 */ /* 0x000fe200078e02ff */
[----:B---3--:R-:W-:Y:S02]  /*5a30*/  F2FP.PACK_AB R96, R24, R23 ;  /* 0x000000171860723e */ /* 0x008fe400000000ff */
[----:B----4-:R-:W-:Y:S01]  /*5a40*/  F2FP.PACK_AB R97, R20, R19 ;  /* 0x000000131461723e */ /* 0x010fe200000000ff */
[----:B------:R-:W3:Y:S01]  /*5a50*/  LDSM.16.MT88.4 R76, [R201+0x2c00] ;  /* 0x002c0000c94c783b */ /* 0x000ee20000004200 */
[----:B-1----:R-:W-:-:S04]  /*5a60*/  FFMA.FTZ R3, R187, c[0x0][0x2d0], -R2 ;  /* 0x0000b400bb037a23 */ /* 0x002fc80000010802 */
[----:B------:R1:W4:Y:S02]  /*5a70*/  MUFU.EX2 R17, R3 ;  /* 0x0000000300117308 */ /* 0x0003240000000800 */
[--C-:B-1----:R-:W-:Y:S02]  /*5a80*/  FFMA.FTZ R3, R186, c[0x0][0x2d0], -R2.reuse ;  /* 0x0000b400ba037a23 */ /* 0x102fe40000010802 */
[----:B------:R-:W-:-:S04]  /*5a90*/  FFMA.FTZ R2, R185, c[0x0][0x2d0], -R2 ;  /* 0x0000b400b9027a23 */ /* 0x000fc80000010802 */
[----:B------:R1:W-:Y:S02]  /*5aa0*/  MUFU.EX2 R16, R2 ;  /* 0x0000000200107308 */ /* 0x0003e40000000800 */
[----:B-1----:R-:W-:-:S06]  /*5ab0*/  FFMA.FTZ R2, R175, c[0x0][0x2d0], -R0 ;  /* 0x0000b400af027a23 */ /* 0x002fcc0000010800 */
[----:B------:R1:W-:Y:S02]  /*5ac0*/  MUFU.EX2 R11, R2 ;  /* 0x00000002000b7308 */ /* 0x0003e40000000800 */
[----:B-1----:R-:W-:-:S06]  /*5ad0*/  FFMA.FTZ R2, R174, c[0x0][0x2d0], -R0 ;  /* 0x0000b400ae027a23 */ /* 0x002fcc0000010800 */
[----:B------:R1:W-:Y:S02]  /*5ae0*/  MUFU.EX2 R12, R2 ;  /* 0x00000002000c7308 */ /* 0x0003e40000000800 */
[--C-:B-1----:R-:W-:Y:S02]  /*5af0*/  FFMA.FTZ R2, R173, c[0x0][0x2d0], -R0.reuse ;  /* 0x0000b400ad027a23 */ /* 0x102fe40000010800 */
[----:B------:R-:W-:-:S04]  /*5b00*/  FFMA.FTZ R0, R172, c[0x0][0x2d0], -R0 ;  /* 0x0000b400ac007a23 */ /* 0x000fc80000010800 */
[----:B------:R-:W-:Y:S08]  /*5b10*/  MUFU.EX2 R13, R2 ;  /* 0x00000002000d7308 */ /* 0x000ff00000000800 */
[----:B------:R-:W-:Y:S08]  /*5b20*/  MUFU.EX2 R14, R0 ;  /* 0x00000000000e7308 */ /* 0x000ff00000000800 */
[----:B------:R1:W1:Y:S08]  /*5b30*/  MUFU.EX2 R22, R8 ;  /* 0x0000000800167308 */ /* 0x0002700000000800 */
[----:B------:R2:W2:Y:S01]  /*5b40*/  MUFU.EX2 R18, R3 ;  /* 0x0000000300127308 */ /* 0x0004a20000000800 */
[----:B------:R-:W-:-:S02]  /*5b50*/  F2FP.PACK_AB R98, R25, R26 ;  /* 0x0000001a1962723e */ /* 0x000fc400000000ff */
[----:B----4-:R-:W-:Y:S01]  /*5b60*/  F2FP.PACK_AB R92, R17, R15 ;  /* 0x0000000f115c723e */ /* 0x010fe200000000ff */
[----:B-1----:R-:W-:Y:S02]  /*5b70*/  FADD.FTZ R8, R236, R235 ;  /* 0x000000ebec087221 */ /* 0x002fe40000010000 */
[----:B--2---:R-:W-:Y:S01]  /*5b80*/  @P5 IMAD.HI.U32 R2, R192, c[0x0][0x2c8], RZ ;  /* 0x0000b200c0025a27 */ /* 0x004fe200078e00ff */
[----:B------:R-:W-:-:S04]  /*5b90*/  MOV R0, R192 ;  /* 0x000000c000007202 */ /* 0x000fc80000000f00 */
[----:B------:R-:W-:-:S04]  /*5ba0*/  @P5 SHF.R.U32.HI R0, RZ, c[0x0][0x2cc], R2 ;  /* 0x0000b300ff005a19 */ /* 0x000fc80000011602 */
[----:B------:R-:W-:Y:S01]  /*5bb0*/  IADD3 R0, R0, -c[0x0][0x168], R9 ;  /* 0x80005a0000007a10 */ /* 0x000fe20007ffe009 */
[----:B------:R-:W-:-:S03]  /*5bc0*/  FADD.FTZ R3, R227, R226 ;  /* 0x000000e2e3037221 */ /* 0x000fc60000010000 */
[----:B------:R-:W-:Y:S01]  /*5bd0*/  SHF.R.S32.HI R2, RZ, 0x1f, R0 ;  /* 0x0000001fff027819 */ /* 0x000fe20000011400 */
[----:B------:R-:W-:-:S03]  /*5be0*/  FADD.FTZ R3, R250, R3 ;  /* 0x00000003fa037221 */ /* 0x000fc60000010000 */
[----:B------:R-:W-:Y:S01]  /*5bf0*/  LEA.HI R9, R2, R0, RZ, 0x6 ;  /* 0x0000000002097211 */ /* 0x000fe200078f30ff */
[----:B------:R-:W-:Y:S01]  /*5c00*/  FADD.FTZ R2, R245, R10 ;  /* 0x0000000af5027221 */ /* 0x000fe20000010000 */
[----:B------:R-:W-:Y:S01]  /*5c10*/  F2FP.PACK_AB R99, R21, R22 ;  /* 0x000000161563723e */ /* 0x000fe200000000ff */
[----:B------:R-:W-:Y:S01]  /*5c20*/  FADD.FTZ R0, R240, R8 ;  /* 0x00000008f0007221 */ /* 0x000fe20000010000 */
[----:B------:R-:W-:Y:S01]  /*5c30*/  F2FP.PACK_AB R94, R16, R18 ;  /* 0x00000012105e723e */ /* 0x000fe200000000ff */
[----:B------:R-:W-:Y:S01]  /*5c40*/  FADD.FTZ R8, R232, R229 ;  /* 0x000000e5e8087221 */ /* 0x000fe20000010000 */
[----:B------:R-:W-:Y:S01]  /*5c50*/  F2FP.PACK_AB R93, R12, R11 ;  /* 0x0000000b0c5d723e */ /* 0x000fe200000000ff */
[----:B------:R-:W-:Y:S01]  /*5c60*/  FADD.FTZ R3, R176, R3 ;  /* 0x00000003b0037221 */ /* 0x000fe20000010000 */
[----:B------:R-:W-:Y:S01]  /*5c70*/  F2FP.PACK_AB R95, R14, R13 ;  /* 0x0000000d0e5f723e */ /* 0x000fe200000000ff */
[----:B------:R-:W-:Y:S02]  /*5c80*/  FADD.FTZ R2, R247, R2 ;  /* 0x00000002f7027221 */ /* 0x000fe40000010000 */
[----:B------:R-:W-:-:S02]  /*5c90*/  FADD.FTZ R0, R241, R0 ;  /* 0x00000000f1007221 */ /* 0x000fc40000010000 */
[----:B------:R-:W-:Y:S02]  /*5ca0*/  FADD.FTZ R8, R231, R8 ;  /* 0x00000008e7087221 */ /* 0x000fe40000010000 */
[----:B------:R-:W-:Y:S01]  /*5cb0*/  FADD.FTZ R3, R177, R3 ;  /* 0x00000003b1037221 */ /* 0x000fe20000010000 */
[----:B-----5:R-:W-:Y:S01]  /*5cc0*/  HMMA.16816.F32 R84, R96, R4, R84 ;  /* 0x000000046054723c */ /* 0x020fe20000001854 */
[----:B------:R-:W-:Y:S02]  /*5cd0*/  FADD.FTZ R2, R248, R2 ;  /* 0x00000002f8027221 */ /* 0x000fe40000010000 */
[----:B------:R-:W-:-:S05]  /*5ce0*/  FADD.FTZ R0, R244, R0 ;  /* 0x00000000f4007221 */ /* 0x000fca0000010000 */
[----:B------:R-:W-:Y:S07]  /*5cf0*/  HMMA.16816.F32 R88, R92, R4, R88 ;  /* 0x000000045c58723c */ /* 0x000fee0000001858 */
[----:B------:R-:W-:Y:S02]  /*5d00*/  FADD.FTZ R5, R234, R8 ;  /* 0x00000008ea057221 */ /* 0x000fe40000010000 */
[----:B------:R-:W-:Y:S02]  /*5d10*/  FADD.FTZ R4, R178, R3 ;  /* 0x00000003b2047221 */ /* 0x000fe40000010000 */
        /* <DEDUP_REMOVED lines=29> */
[----:B------:R-:W-:Y:S01]  /*5ef0*/  FADD.FTZ R0, R15, R0 ;  /* 0x000000000f007221 */ /* 0x000fe20000010000 */
[----:B------:R-:W-:Y:S01]  /*5f00*/  HMMA.16816.F32 R108, R96, R116, R108 ;  /* 0x00000074606c723c */ /* 0x000fe2000000186c */
[----:B------:R-:W-:-:S02]  /*5f10*/  FADD.FTZ R2, R106, R5 ;  /* 0x000000056a027221 */ /* 0x000fc40000010000 */
[----:B------:R-:W-:Y:S02]  /*5f20*/  FADD.FTZ R5, R17, R0 ;  /* 0x0000000011057221 */ /* 0x000fe40000010000 */
[----:B------:R-:W-:-:S03]  /*5f30*/  FADD.FTZ R0, R11, R2 ;  /* 0x000000020b007221 */ /* 0x000fc60000010000 */
[----:B------:R-:W-:Y:S01]  /*5f40*/  HMMA.16816.F32 R112, R92, R116, R112 ;  /* 0x000000745c70723c */ /* 0x000fe20000001870 */
[----:B------:R-:W-:-:S07]  /*5f50*/  FADD.FTZ R4, R24, R4 ;  /* 0x0000000418047221 */ /* 0x000fce0000010000 */
[----:B------:R-:W-:Y:S01]  /*5f60*/  HMMA.16816.F32 R120, R96, R118, R120 ;  /* 0x000000766078723c */ /* 0x000fe20000001878 */
[----:B------:R-:W-:-:S07]  /*5f70*/  FADD.FTZ R0, R12, R0 ;  /* 0x000000000c007221 */ /* 0x000fce0000010000 */
[C---:B------:R-:W-:Y:S08]  /*5f80*/  HMMA.16816.F32 R124, R96.reuse, R132, R124 ;  /* 0x00000084607c723c */ /* 0x040ff0000000187c */
[C---:B------:R-:W-:Y:S08]  /*5f90*/  HMMA.16816.F32 R136, R96.reuse, R134, R136 ;  /* 0x000000866088723c */ /* 0x040ff00000001888 */
[C---:B------:R-:W-:Y:S08]  /*5fa0*/  HMMA.16816.F32 R140, R96.reuse, R148, R140 ;  /* 0x00000094608c723c */ /* 0x040ff0000000188c */
[C---:B------:R-:W-:Y:S08]  /*5fb0*/  HMMA.16816.F32 R152, R96.reuse, R150, R152 ;  /* 0x000000966098723c */ /* 0x040ff00000001898 */
[C---:B------:R-:W-:Y:S08]  /*5fc0*/  HMMA.16816.F32 R156, R96.reuse, R164, R156 ;  /* 0x000000a4609c723c */ /* 0x040ff0000000189c */
[C---:B------:R-:W-:Y:S08]  /*5fd0*/  HMMA.16816.F32 R168, R96.reuse, R166, R52 ;  /* 0x000000a660a8723c */ /* 0x040ff00000001834 */
[C---:B---3--:R-:W-:Y:S08]  /*5fe0*/  HMMA.16816.F32 R68, R96.reuse, R76, R68 ;  /* 0x0000004c6044723c */ /* 0x048ff00000001844 */
[----:B------:R-:W-:Y:S08]  /*5ff0*/  HMMA.16816.F32 R80, R96, R78, R80 ;  /* 0x0000004e6050723c */ /* 0x000ff00000001850 */
        /* <DEDUP_REMOVED lines=8> */
[----:B------:R-:W-:Y:S08]  /*6080*/  HMMA.16816.F32 R76, R92, R78, R40 ;  /* 0x0000004e5c4c723c */ /* 0x000ff00000001828 */
[-C--:B------:R-:W-:Y:S08]  /*6090*/  HMMA.16816.F32 R96, R96, R6.reuse, R44 ;  /* 0x000000066060723c */ /* 0x080ff0000000182c */
[----:B------:R-:W-:Y:S07]  /*60a0*/  HMMA.16816.F32 R92, R92, R6, R36 ;  /* 0x000000065c5c723c */ /* 0x000fee0000001824 */
[----:B------:R-:W-:Y:S01]  /*60b0*/  FADD.FTZ R6, R20, R3 ;  /* 0x0000000314067221 */ /* 0x000fe20000010000 */
[----:B------:R-:W-:Y:S01]  /*60c0*/  SHF.R.S32.HI R3, RZ, 0x6, R9 ;  /* 0x00000006ff037819 */ /* 0x000fe20000011409 */
[----:B------:R-:W-:-:S03]  /*60d0*/  FADD.FTZ R0, R13, R0 ;  /* 0x000000000d007221 */ /* 0x000fc60000010000 */
[----:B------:R-:W-:Y:S01]  /*60e0*/  IMNMX R7, RZ, R3, !PT ;  /* 0x00000003ff077217 */ /* 0x000fe20007800200 */
[----:B------:R-:W-:Y:S02]  /*60f0*/  FADD.FTZ R3, R26, R4 ;  /* 0x000000041a037221 */ /* 0x000fe40000010000 */
[----:B------:R-:W-:Y:S02]  /*6100*/  FADD.FTZ R2, R22, R6 ;  /* 0x0000000616027221 */ /* 0x000fe40000010000 */
[----:B------:R-:W-:Y:S02]  /*6110*/  FADD.FTZ R4, R18, R5 ;  /* 0x0000000512047221 */ /* 0x000fe40000010000 */
[----:B------:R-:W-:Y:S02]  /*6120*/  FADD.FTZ R5, R25, R3 ;  /* 0x0000000319057221 */ /* 0x000fe40000010000 */
[----:B------:R-:W-:Y:S02]  /*6130*/  FADD.FTZ R3, R21, R2 ;  /* 0x0000000215037221 */ /* 0x000fe40000010000 */
[----:B------:R-:W-:Y:S01]  /*6140*/  FADD.FTZ R0, R14, R0 ;  /* 0x000000000e007221 */ /* 0x000fe20000010000 */
[----:B------:R1:W-:Y:S01]  /*6150*/  STL [R1+0x1c], R7 ;  /* 0x00001c0701007387 */ /* 0x0003e20000100800 */
[----:B------:R-:W-:-:S03]  /*6160*/  FADD.FTZ R2, R16, R4 ;  /* 0x0000000410027221 */ /* 0x000fc60000010000 */
[----:B------:R1:W-:Y:S01]  /*6170*/  STL [R1+0x20], R5 ;  /* 0x0000200501007387 */ /* 0x0003e20000100800 */
[----:B------:R-:W-:-:S03]  /*6180*/  IADD3 R225, R183, -0x2, RZ ;  /* 0xfffffffeb7e17810 */ /* 0x000fc60007ffe0ff */
[----:B------:R1:W-:Y:S04]  /*6190*/  STL [R1+0x2c], R3 ;  /* 0x00002c0301007387 */ /* 0x0003e80000100800 */
[----:B------:R1:W-:Y:S04]  /*61a0*/  STL [R1+0x24], R0 ;  /* 0x0000240001007387 */ /* 0x0003e80000100800 */
[----:B------:R1:W-:Y:S01]  /*61b0*/  STL [R1+0x28], R2 ;  /* 0x0000280201007387 */ /* 0x0003e20000100800 */
[----:B------:R-:W-:-:S13]  /*61c0*/  ISETP.GE.AND P0, PT, R225, R7, PT ;  /* 0x00000007e100720c */ /* 0x000fda0003f06270 */
[----:B------:R-:W-:Y:S05]  /*61d0*/  @!P0 BRA `(.L_x_613) ;  /* 0x00004b5000008947 */ /* 0x000fea0003800000 */
[----:B------:R-:W-:Y:S01]  /*61e0*/  MOV R105, R103 ;  /* 0x0000006700697202 */ /* 0x000fe20000000f00 */
[----:B------:R-:W-:Y:S01]  /*61f0*/  IMAD.MOV.U32 R107, RZ, RZ, R101 ;  /* 0x000000ffff6b7224 */ /* 0x000fe200078e0065 */
[----:B------:R-:W-:Y:S01]  /*6200*/  MOV R100, R104 ;  /* 0x0000006800647202 */ /* 0x000fe20000000f00 */
[----:B------:R-:W-:Y:S01]  /*6210*/  IMAD.MOV.U32 R239, RZ, RZ, R225 ;  /* 0x000000ffffef7224 */ /* 0x000fe200078e00e1 */
[----:B------:R-:W-:Y:S02]  /*6220*/  MOV R106, R102 ;  /* 0x00000066006a7202 */ /* 0x000fe40000000f00 */
.L_x_624:
[----:B------:R-:W-:Y:S04]  /*6230*/  DEPBAR.LE SB0, 0x0 ;  /* 0x000080000000791a */ /* 0x000fe80000000000 */
[----:B------:R-:W-:Y:S01]  /*6240*/  WARPSYNC 0xffffffff ;  /* 0xffffffff00007948 */ /* 0x000fe20003800000 */
[----:B------:R-:W-:Y:S01]  /*6250*/  BAR.SYNC.DEFER_BLOCKING 0x0 ;  /* 0x0000000000007b1d */ /* 0x000fe20000010000 */
[----:B------:R-:W-:Y:S05]  /*6260*/  ISETP.GE.AND P0, PT, R239, RZ, PT ;  /* 0x000000ffef00720c */ /* 0x000fea0003f06270 */
[----:B------:R2:W3:Y:S01]  /*6270*/  LDSM.16.M88.4 R64, [R203] ;  /* 0x00000000cb40783b */ /* 0x0004e20000000200 */
[----:B------:R-:W-:Y:S03]  /*6280*/  BSSY B0, `(.L_x_614) ;  /* 0x0000057000007945 */ /* 0x000fe60003800000 */
[----:B------:R2:W4:Y:S04]  /*6290*/  LDSM.16.M88.4 R60, [R203+0x1000] ;  /* 0x00100000cb3c783b */ /* 0x0005280000000200 */
[----:B------:R2:W1:Y:S04]  /*62a0*/  LDSM.16.M88.4 R16, [R200] ;  /* 0x00000000c810783b */ /* 0x0004680000000200 */
[----:B------:R2:W1:Y:S04]  /*62b0*/  LDSM.16.M88.4 R32, [R200+0x400] ;  /* 0x00040000c820783b */ /* 0x0004680000000200 */
[----:B------:R2:W1:Y:S04]  /*62c0*/  LDSM.16.M88.4 R48, [R200+0x800] ;  /* 0x00080000c830783b */ /* 0x0004680000000200 */
[----:B------:R2:W1:Y:S04]  /*62d0*/  LDSM.16.M88.4 R172, [R200+0xc00] ;  /* 0x000c0000c8ac783b */ /* 0x0004680000000200 */
[----:B------:R2:W1:Y:S04]  /*62e0*/  LDSM.16.M88.4 R176, [R204] ;  /* 0x00000000ccb0783b */ /* 0x0004680000000200 */
[----:B------:R2:W1:Y:S04]  /*62f0*/  LDSM.16.M88.4 R184, [R204+0x1000] ;  /* 0x00100000ccb8783b */ /* 0x0004680000000200 */
[----:B------:R2:W1:Y:S04]  /*6300*/  LDSM.16.M88.4 R180, [R205] ;  /* 0x00000000cdb4783b */ /* 0x0004680000000200 */
[----:B------:R2:W1:Y:S04]  /*6310*/  LDSM.16.M88.4 R188, [R216] ;  /* 0x00000000d8bc783b */ /* 0x0004680000000200 */
[----:B------:R2:W1:Y:S04]  /*6320*/  LDSM.16.M88.4 R192, [R215] ;  /* 0x00000000d7c0783b */ /* 0x0004680000000200 */
[----:B------:R2:W1:Y:S01]  /*6330*/  LDSM.16.M88.4 R196, [R214] ;  /* 0x00000000d6c4783b */ /* 0x0004620000000200 */
[----:B------:R-:W-:-:S05]  /*6340*/  @!P0 BRA `(.L_x_615) ;  /* 0x000004a000008947 */ /* 0x000fca0003800000 */
[----:B-1-34-:R-:W-:Y:S01]  /*6350*/  SHF.R.S32.HI R0, RZ, 0x1f, R230 ;  /* 0x0000001fff007819 */ /* 0x01afe200000114e6 */
[----:B------:R-:W3:Y:S01]  /*6360*/  LDL.64 R8, [R1+0x48] ;  /* 0x0000480001087983 */ /* 0x000ee20000100a00 */
[----:B------:R-:W-:Y:S01]  /*6370*/  SHF.R.S32.HI R4, RZ, 0x1f, R228 ;  /* 0x0000001fff047819 */ /* 0x000fe200000114e4 */
[----:B------:R-:W-:Y:S01]  /*6380*/  IMAD.WIDE.U32 R2, R230, c[0x0][0x208], RZ ;  /* 0x00008200e6027a25 */ /* 0x000fe200078e00ff */
[C---:B------:R-:W-:Y:S02]  /*6390*/  IADD3 R6, R217.reuse, 0x40, RZ ;  /* 0x00000040d9067810 */ /* 0x040fe40007ffe0ff */
[----:B------:R-:W-:Y:S01]  /*63a0*/  IADD3 R5, R217, 0x40, RZ ;  /* 0x00000040d9057810 */ /* 0x000fe20007ffe0ff */
[----:B------:R-:W4:Y:S01]  /*63b0*/  LDL R7, [R1+0x54] ;  /* 0x0000540001077983 */ /* 0x000f220000100800 */
[----:B------:R-:W-:Y:S01]  /*63c0*/  SHF.R.S32.HI R6, RZ, 0x1f, R6 ;  /* 0x0000001fff067819 */ /* 0x000fe20000011406 */
[----:B------:R-:W-:Y:S02]  /*63d0*/  IMAD R0, R0, c[0x0][0x208], RZ ;  /* 0x0000820000007a24 */ /* 0x000fe400078e02ff */
[----:B------:R-:W-:Y:S01]  /*63e0*/  IMAD R4, R4, c[0x0][0x218], RZ ;  /* 0x0000860004047a24 */ /* 0x000fe200078e02ff */
[----:B------:R-:W-:Y:S01]  /*63f0*/  SHF.L.U64.HI R20, R5, 0x1, R6 ;  /* 0x0000000105147819 */ /* 0x000fe20000010206 */
[----:B------:R-:W-:Y:S01]  /*6400*/  IMAD R0, R230, c[0x0][0x20c], R0 ;  /* 0x00008300e6007a24 */ /* 0x000fe200078e0200 */
[----:B------:R-:W-:Y:S01]  /*6410*/  IADD3 R6, R217, 0x20, RZ ;  /* 0x00000020d9067810 */ /* 0x000fe20007ffe0ff */
[C---:B------:R-:W-:Y:S02]  /*6420*/  IMAD R4, R228.reuse, c[0x0][0x21c], R4 ;  /* 0x00008700e4047a24 */ /* 0x040fe400078e0204 */
[----:B------:R-:W-:Y:S02]  /*6430*/  IMAD.IADD R3, R3, 0x1, R0 ;  /* 0x0000000103037824 */ /* 0x000fe400078e0200 */
[----:B------:R-:W-:Y:S01]  /*6440*/  IMAD.SHL.U32 R23, R5, 0x2, RZ ;  /* 0x0000000205177824 */ /* 0x000fe200078e00ff */
[----:B------:R-:W-:Y:S01]  /*6450*/  SHF.R.S32.HI R5, RZ, 0x1f, R217 ;  /* 0x0000001fff057819 */ /* 0x000fe200000114d9 */
[----:B------:R-:W-:Y:S03]  /*6460*/  IMAD.WIDE.U32 R2, R228, c[0x0][0x218], R2 ;  /* 0x00008600e4027a25 */ /* 0x000fe600078e0002 */
[C---:B------:R-:W-:Y:S01]  /*6470*/  SHF.L.U64.HI R14, R217.reuse, 0x1, R5 ;  /* 0x00000001d90e7819 */ /* 0x040fe20000010205 */
[----:B------:R-:W-:Y:S02]  /*6480*/  IMAD.SHL.U32 R22, R6, 0x2, RZ ;  /* 0x0000000206167824 */ /* 0x000fe400078e00ff */
[----:B------:R-:W-:Y:S01]  /*6490*/  IMAD.SHL.U32 R21, R217, 0x2, RZ ;  /* 0x00000002d9157824 */ /* 0x000fe200078e00ff */
[----:B---3--:R-:W-:Y:S04]  /*64a0*/  IADD3 R0, P0, R8, R2, RZ ;  /* 0x0000000208007210 */ /* 0x008fe80007f1e0ff */
[----:B----4-:R-:W-:Y:S02]  /*64b0*/  IADD3.X R4, R7, R3, R4, P0, !PT ;  /* 0x0000000307047210 */ /* 0x010fe400007fe404 */
[----:B------:R-:W-:Y:S02]  /*64c0*/  IADD3 R7, R217, 0x20, RZ ;  /* 0x00000020d9077810 */ /* 0x000fe40007ffe0ff */
[C---:B------:R-:W-:Y:S02]  /*64d0*/  LEA R13, P0, R0.reuse, c[0x0][0x1f8], 0x1 ;  /* 0x00007e00000d7a11 */ /* 0x040fe400078008ff */
[----:B------:R-:W-:Y:S02]  /*64e0*/  SHF.R.S32.HI R7, RZ, 0x1f, R7 ;  /* 0x0000001fff077819 */ /* 0x000fe40000011407 */
[----:B------:R-:W-:Y:S02]  /*64f0*/  LEA.HI.X R10, R0, c[0x0][0x1fc], R4, 0x1, P0 ;  /* 0x00007f00000a7a11 */ /* 0x000fe400000f0c04 */
[----:B------:R-:W-:Y:S01]  /*6500*/  SHF.L.U64.HI R15, R6, 0x1, R7 ;  /* 0x00000001060f7819 */ /* 0x000fe20000010207 */
[----:B------:R-:W-:-:S05]  /*6510*/  BRA.DIV ~URZ, `(.L_x_616) ;  /* 0x0000c8727f007947 */ /* 0x000fca000b800000 */
[----:B------:R1:W3:Y:S02]  /*6520*/  SHFL.IDX PT, R5, R10, RZ, 0x1c1f ;  /* 0x001c1fff0a057589 */ /* 0x0002e400000e0000 */
.L_x_675:
[----:B------:R-:W-:-:S05]  /*6530*/  BRA.DIV ~URZ, `(.L_x_617) ;  /* 0x0000c8c27f007947 */ /* 0x000fca000b800000 */
[----:B------:R-:W4:Y:S01]  /*6540*/  SHFL.IDX PT, R0, R13, RZ, 0x1c1f ;  /* 0x001c1fff0d007589 */ /* 0x000f2200000e0000 */
[C---:B------:R-:W-:Y:S02]  /*6550*/  IADD3 R2, R217.reuse, 0x20, RZ ;  /* 0x00000020d9027810 */ /* 0x040fe40007ffe0ff */
[C---:B------:R-:W-:Y:S02]  /*6560*/  ISETP.GE.AND P2, PT, R217.reuse, c[0x0][0x1d4], PT ;  /* 0x00007500d9007a0c */ /* 0x040fe40003f46270 */
[----:B------:R-:W-:Y:S02]  /*6570*/  ISETP.GE.AND P1, PT, R2, c[0x0][0x1d4], PT ;  /* 0x0000750002007a0c */ /* 0x000fe40003f26270 */
[----:B------:R-:W-:Y:S02]  /*6580*/  IADD3 R4, R217, 0x40, RZ ;  /* 0x00000040d9047810 */ /* 0x000fe40007ffe0ff */
[----:B------:R-:W-:Y:S02]  /*6590*/  SEL R12, RZ, 0x10, P2 ;  /* 0x00000010ff0c7807 */ /* 0x000fe40001000000 */
[----:B------:R-:W-:Y:S02]  /*65a0*/  SEL R11, RZ, 0x10, P1 ;  /* 0x00000010ff0b7807 */ /* 0x000fe40000800000 */
[C---:B----4-:R-:W-:Y:S02]  /*65b0*/  IADD3 R6, P0, R0.reuse, R21, RZ ;  /* 0x0000001500067210 */ /* 0x050fe40007f1e0ff */
[----:B------:R-:W-:Y:S03]  /*65c0*/  IADD3 R2, P6, R0, R22, RZ ;  /* 0x0000001600027210 */ /* 0x000fe60007fde0ff */
[C---:B---3--:R-:W-:Y:S01]  /*65d0*/  IMAD.X R7, R5.reuse, 0x1, R14, P0 ;  /* 0x0000000105077824 */ /* 0x048fe200000e060e */
        /* <DEDUP_REMOVED lines=8> */
[----:B------:R4:W1:Y:S04]  /*6660*/  SHFL.IDX PT, R5, R10, 0x1, 0x1c1f ;  /* 0x003c1f000a057f89 */ /* 0x00086800000e0000 */
[----:B------:R3:W2:Y:S04]  /*6670*/  SHFL.IDX PT, R0, R13, 0x1, 0x1c1f ;  /* 0x003c1f000d007f89 */ /* 0x0006a800000e0000 */
[----:B------:R3:W-:Y:S01]  /*6680*/  LDGSTS.E.BYPASS.LTC128B.128 [R218+0x2100], [R8.64], !P0 ;  /* 0x0210000008da7fae */ /* 0x0007e2000c101d46 */
[----:B-1--4-:R-:W-:Y:S03]  /*6690*/  SEL R10, RZ, 0x10, P0 ;  /* 0x00000010ff0a7807 */ /* 0x012fe60000000000 */
.L_x_676:
[----:B---3--:R-:W-:Y:S02]  /*66a0*/  IADD3 R2, -R11, 0x10, RZ ;  /* 0x000000100b027810 */ /* 0x008fe40007ffe1ff */
[----:B------:R-:W-:Y:S02]  /*66b0*/  IADD3 R8, -R12, 0x10, RZ ;  /* 0x000000100c087810 */ /* 0x000fe40007ffe1ff */
[----:B------:R-:W-:Y:S02]  /*66c0*/  LOP3.LUT R6, R2, 0xf, RZ, 0xc0, !PT ;  /* 0x0000000f02067812 */ /* 0x000fe400078ec0ff */
[----:B------:R-:W-:Y:S02]  /*66d0*/  LOP3.LUT R8, R8, 0xf, RZ, 0xc0, !PT ;  /* 0x0000000f08087812 */ /* 0x000fe400078ec0ff */
[----:B------:R-:W-:Y:S02]  /*66e0*/  IADD3 R3, -R10, 0x10, RZ ;  /* 0x000000100a037810 */ /* 0x000fe40007ffe1ff */
[-C--:B--2---:R-:W-:Y:S02]  /*66f0*/  IADD3 R6, P6, P2, R6, R0.reuse, R22 ;  /* 0x0000000006067210 */ /* 0x084fe40007ade016 */
[-C--:B------:R-:W-:Y:S02]  /*6700*/  IADD3 R8, P1, P0, R8, R0.reuse, R21 ;  /* 0x0000000008087210 */ /* 0x080fe4000783e015 */
[----:B------:R-:W-:Y:S02]  /*6710*/  LOP3.LUT R2, R3, 0xf, RZ, 0xc0, !PT ;  /* 0x0000000f03027812 */ /* 0x000fe400078ec0ff */
[-C--:B------:R-:W-:Y:S02]  /*6720*/  IADD3.X R7, RZ, R5.reuse, R15, P6, P2 ;  /* 0x00000005ff077210 */ /* 0x080fe400037e440f */
[----:B------:R-:W-:Y:S02]  /*6730*/  ISETP.NE.U32.AND P6, PT, R12, RZ, PT ;  /* 0x000000ff0c00720c */ /* 0x000fe40003fc5070 */
[-C--:B------:R-:W-:Y:S02]  /*6740*/  IADD3.X R9, RZ, R5.reuse, R14, P1, P0 ;  /* 0x00000005ff097210 */ /* 0x080fe40000fe040e */
[----:B------:R-:W-:Y:S02]  /*6750*/  IADD3 R2, P1, P0, R2, R0, R23 ;  /* 0x0000000002027210 */ /* 0x000fe4000783e017 */
[----:B------:R-:W-:Y:S02]  /*6760*/  ISETP.NE.U32.AND P2, PT, R11, RZ, PT ;  /* 0x000000ff0b00720c */ /* 0x000fe40003f45070 */
[----:B------:R-:W-:Y:S02]  /*6770*/  IADD3.X R3, RZ, R5, R20, P1, P0 ;  /* 0x00000005ff037210 */ /* 0x000fe40000fe0414 */
[----:B------:R-:W-:Y:S03]  /*6780*/  ISETP.NE.U32.AND P0, PT, R10, RZ, PT ;  /* 0x000000ff0a00720c */ /* 0x000fe60003f05070 */
[----:B------:R-:W-:Y:S01]  /*6790*/  @!PT LDS RZ, [RZ] ;  /* 0x00000000fffff984 */ /* 0x000fe20000000800 */
[----:B------:R-:W-:Y:S01]  /*67a0*/  @!PT LDS RZ, [RZ] ;  /* 0x00000000fffff984 */ /* 0x000fe20000000800 */
[----:B------:R-:W-:Y:S01]  /*67b0*/  @!PT LDS RZ, [RZ] ;  /* 0x00000000fffff984 */ /* 0x000fe20000000800 */
[----:B------:R1:W-:Y:S06]  /*67c0*/  LDGSTS.E.BYPASS.LTC128B.128.ZFILL [R218+0x900], [R8.64], P6 ;  /* 0x0090000008da7fae */ /* 0x0003ec000b141d46 */
[----:B------:R1:W-:Y:S04]  /*67d0*/  LDGSTS.E.BYPASS.LTC128B.128.ZFILL [R218+0x1900], [R6.64], P2 ;  /* 0x0190000006da7fae */ /* 0x0003e80009141d46 */
[----:B------:R1:W-:Y:S02]  /*67e0*/  LDGSTS.E.BYPASS.LTC128B.128.ZFILL [R218+0x2900], [R2.64], P0 ;  /* 0x0290000002da7fae */ /* 0x0003e40008141d46 */
.L_x_615:
[----:B---34-:R-:W-:Y:S05]  /*67f0*/  BSYNC B0 ;  /* 0x0000000000007941 */ /* 0x018fea0003800000 */
.L_x_614:
[----:B------:R-:W0:Y:S01]  /*6800*/  LDGDEPBAR ;  /* 0x00000000000079af */ /* 0x000e220000000000 */
[----:B------:R-:W-:Y:S01]  /*6810*/  WARPSYNC 0xffffffff ;  /* 0xffffffff00007948 */ /* 0x000fe20003800000 */
[-C--:B-1----:R-:W-:Y:S01]  /*6820*/  HMMA.16816.F32 R4, R64, R16.reuse, RZ ;  /* 0x000000104004723c */ /* 0x082fe200000018ff */
[----:B------:R-:W-:Y:S02]  /*6830*/  BSSY B0, `(.L_x_618) ;  /* 0x0000157000007945 */ /* 0x000fe40003800000 */
[----:B------:R-:W-:Y:S05]  /*6840*/  ISETP.GE.AND P0, PT, R239, 0x1, PT ;  /* 0x00000001ef00780c */ /* 0x000fea0003f06270 */
        /* <DEDUP_REMOVED lines=36> */
[----:B------:R-:W4:Y:S07]  /*6a90*/  LDSM.16.M88.4 R176, [R200+0x1400] ;  /* 0x00140000c8b0783b */ /* 0x000f2e0000000200 */
[-C--:B-1----:R-:W-:Y:S08]  /*6aa0*/  HMMA.16816.F32 R4, R172, R180.reuse, R4 ;  /* 0x000000b4ac04723c */ /* 0x082ff00000001804 */
[C---:B---3--:R-:W-:Y:S08]  /*6ab0*/  HMMA.16816.F32 R8, R188.reuse, R180, R8 ;  /* 0x000000b4bc08723c */ /* 0x048ff00000001808 */
[-C--:B------:R-:W-:Y:S08]  /*6ac0*/  HMMA.16816.F32 R12, R188, R182.reuse, R12 ;  /* 0x000000b6bc0c723c */ /* 0x080ff0000000180c */
[C---:B------:R-:W-:Y:S01]  /*6ad0*/  HMMA.16816.F32 R16, R172.reuse, R182, R16 ;  /* 0x000000b6ac10723c */ /* 0x040fe20000001810 */
[----:B------:R-:W-:Y:S07]  /*6ae0*/  LDSM.16.M88.4 R180, [R213] ;  /* 0x00000000d5b4783b */ /* 0x000fee0000000200 */
[-C--:B----4-:R-:W-:Y:S08]  /*6af0*/  HMMA.16816.F32 R20, R172, R176.reuse, R20 ;  /* 0x000000b0ac14723c */ /* 0x090ff00000001814 */
        /* <DEDUP_REMOVED lines=11> */
[-C--:B------:R-:W-:Y:S01]  /*6bb0*/  HMMA.16816.F32 R60, R188, R194.reuse, R60 ;  /* 0x000000c2bc3c723c */ /* 0x080fe2000000183c */
[----:B------:R-:W-:Y:S07]  /*6bc0*/  LDSM.16.M88.4 R188, [R211] ;  /* 0x00000000d3bc783b */ /* 0x000fee0000000200 */
[----:B------:R-:W-:Y:S01]  /*6bd0*/  HMMA.16816.F32 R64, R172, R194, R64 ;  /* 0x000000c2ac40723c */ /* 0x000fe20000001840 */
[----:B------:R-:W4:Y:S07]  /*6be0*/  LDSM.16.M88.4 R172, [R212] ;  /* 0x00000000d4ac783b */ /* 0x000f2e0000000200 */
[-C--:B-1----:R-:W-:Y:S01]  /*6bf0*/  HMMA.16816.F32 R4, R176, R180.reuse, R4 ;  /* 0x000000b4b004723c */ /* 0x082fe20000001804 */
[----:B------:R-:W1:Y:S07]  /*6c00*/  LDSM.16.M88.4 R192, [R210] ;  /* 0x00000000d2c0783b */ /* 0x000e6e0000000200 */
        /* <DEDUP_REMOVED lines=13> */
[----:B------:R-:W4:Y:S07]  /*6ce0*/  LDSM.16.M88.4 R188, [R203+0x5000] ;  /* 0x00500000cbbc783b */ /* 0x000f2e0000000200 */
[-C--:B-1----:R-:W-:Y:S08]  /*6cf0*/  HMMA.16816.F32 R52, R176, R192.reuse, R52 ;  /* 0x000000c0b034723c */ /* 0x082ff00000001834 */
[C---:B------:R-:W-:Y:S08]  /*6d00*/  HMMA.16816.F32 R56, R184.reuse, R192, R56 ;  /* 0x000000c0b838723c */ /* 0x040ff00000001838 */
[-C--:B------:R-:W-:Y:S01]  /*6d10*/  HMMA.16816.F32 R60, R184, R194.reuse, R60 ;  /* 0x000000c2b83c723c */ /* 0x080fe2000000183c */
[----:B------:R-:W1:Y:S07]  /*6d20*/  LDSM.16.M88.4 R184, [R200+0x2400] ;  /* 0x00240000c8b8783b */ /* 0x000e6e0000000200 */
[----:B------:R-:W-:Y:S01]  /*6d30*/  HMMA.16816.F32 R64, R176, R194, R64 ;  /* 0x000000c2b040723c */ /* 0x000fe20000001840 */
[----:B------:R-:W5:Y:S07]  /*6d40*/  LDSM.16.M88.4 R176, [R200+0x2800] ;  /* 0x00280000c8b0783b */ /* 0x000f6e0000000200 */
[-C--:B---3--:R-:W-:Y:S01]  /*6d50*/  HMMA.16816.F32 R4, R172, R180.reuse, R4 ;  /* 0x000000b4ac04723c */ /* 0x088fe20000001804 */
[----:B------:R-:W3:Y:S07]  /*6d60*/  LDSM.16.M88.4 R192, [R200+0x2c00] ;  /* 0x002c0000c8c0783b */ /* 0x000eee0000000200 */
[C---:B----4-:R-:W-:Y:S08]  /*6d70*/  HMMA.16816.F32 R8, R188.reuse, R180, R8 ;  /* 0x000000b4bc08723c */ /* 0x050ff00000001808 */
[-C--:B------:R-:W-:Y:S08]  /*6d80*/  HMMA.16816.F32 R12, R188, R182.reuse, R12 ;  /* 0x000000b6bc0c723c */ /* 0x080ff0000000180c */
[C---:B------:R-:W-:Y:S01]  /*6d90*/  HMMA.16816.F32 R16, R172.reuse, R182, R16 ;  /* 0x000000b6ac10723c */ /* 0x040fe20000001810 */
[----:B------:R-:W-:Y:S07]  /*6da0*/  LDSM.16.M88.4 R180, [R204+0x4000] ;  /* 0x00400000ccb4783b */ /* 0x000fee0000000200 */
[-C--:B-1----:R-:W-:Y:S08]  /*6db0*/  HMMA.16816.F32 R20, R172, R184.reuse, R20 ;  /* 0x000000b8ac14723c */ /* 0x082ff00000001814 */
[C---:B------:R-:W-:Y:S08]  /*6dc0*/  HMMA.16816.F32 R24, R188.reuse, R184, R24 ;  /* 0x000000b8bc18723c */ /* 0x040ff00000001818 */
[-C--:B------:R-:W-:Y:S08]  /*6dd0*/  HMMA.16816.F32 R28, R188, R186.reuse, R28 ;  /* 0x000000babc1c723c */ /* 0x080ff0000000181c */
[C---:B------:R-:W-:Y:S01]  /*6de0*/  HMMA.16816.F32 R32, R172.reuse, R186, R32 ;  /* 0x000000baac20723c */ /* 0x040fe20000001820 */
[----:B------:R-:W1:Y:S07]  /*6df0*/  LDSM.16.M88.4 R184, [R209] ;  /* 0x00000000d1b8783b */ /* 0x000e6e0000000200 */
[-C--:B-----5:R-:W-:Y:S08]  /*6e00*/  HMMA.16816.F32 R36, R172, R176.reuse, R36 ;  /* 0x000000b0ac24723c */ /* 0x0a0ff00000001824 */
[C---:B------:R-:W-:Y:S08]  /*6e10*/  HMMA.16816.F32 R40, R188.reuse, R176, R40 ;  /* 0x000000b0bc28723c */ /* 0x040ff00000001828 */
[-C--:B------:R-:W-:Y:S08]  /*6e20*/  HMMA.16816.F32 R44, R188, R178.reuse, R44 ;  /* 0x000000b2bc2c723c */ /* 0x080ff0000000182c */
[C---:B------:R-:W-:Y:S01]  /*6e30*/  HMMA.16816.F32 R48, R172.reuse, R178, R48 ;  /* 0x000000b2ac30723c */ /* 0x040fe20000001830 */
[----:B------:R-:W4:Y:S07]  /*6e40*/  LDSM.16.M88.4 R176, [R204+0x5000] ;  /* 0x00500000ccb0783b */ /* 0x000f2e0000000200 */
[-C--:B---3--:R-:W-:Y:S08]  /*6e50*/  HMMA.16816.F32 R52, R172, R192.reuse, R52 ;  /* 0x000000c0ac34723c */ /* 0x088ff00000001834 */
[C---:B------:R-:W-:Y:S08]  /*6e60*/  HMMA.16816.F32 R56, R188.reuse, R192, R56 ;  /* 0x000000c0bc38723c */ /* 0x040ff00000001838 */
[-C--:B------:R-:W-:Y:S08]  /*6e70*/  HMMA.16816.F32 R60, R188, R194.reuse, R60 ;  /* 0x000000c2bc3c723c */ /* 0x080ff0000000183c */
[----:B------:R-:W-:Y:S08]  /*6e80*/  HMMA.16816.F32 R64, R172, R194, R64 ;  /* 0x000000c2ac40723c */ /* 0x000ff00000001840 */
[-C--:B-1----:R-:W-:Y:S08]  /*6e90*/  HMMA.16816.F32 R4, R180, R184.reuse, R4 ;  /* 0x000000b8b404723c */ /* 0x082ff00000001804 */
[C---:B----4-:R-:W-:Y:S08]  /*6ea0*/  HMMA.16816.F32 R8, R176.reuse, R184, R8 ;  /* 0x000000b8b008723c */ /* 0x050ff00000001808 */
        /* <DEDUP_REMOVED lines=8> */
[----:B------:R-:W3:Y:S01]  /*6f30*/  MUFU.TANH R184, R5 ;  /* 0x0000000500b87308 */ /* 0x000ee20000002400 */
[----:B------:R-:W-:Y:S02]  /*6f40*/  FMUL.FTZ R9, R9, c[0x0][0x320] ;  /* 0x0000c80009097a20 */ /* 0x000fe40000410000 */
[----:B------:R-:W-:Y:S02]  /*6f50*/  FMUL.FTZ R10, R10, c[0x0][0x320] ;  /* 0x0000c8000a0a7a20 */ /* 0x000fe40000410000 */
[----:B------:R-:W-:Y:S02]  /*6f60*/  FMUL.FTZ R11, R11, c[0x0][0x320] ;  /* 0x0000c8000b0b7a20 */ /* 0x000fe40000410000 */
[----:B------:R-:W-:Y:S02]  /*6f70*/  FMUL.FTZ R12, R12, c[0x0][0x320] ;  /* 0x0000c8000c0c7a20 */ /* 0x000fe40000410000 */
[----:B------:R-:W-:Y:S01]  /*6f80*/  FMUL.FTZ R13, R13, c[0x0][0x320] ;  /* 0x0000c8000d0d7a20 */ /* 0x000fe20000410000 */
[----:B------:R-:W4:Y:S01]  /*6f90*/  MUFU.TANH R221, R6 ;  /* 0x0000000600dd7308 */ /* 0x000f220000002400 */
[----:B------:R-:W-:Y:S02]  /*6fa0*/  FMUL.FTZ R17, R17, c[0x0][0x320] ;  /* 0x0000c80011117a20 */ /* 0x000fe40000410000 */
[----:B------:R-:W-:Y:S02]  /*6fb0*/  FMUL.FTZ R18, R18, c[0x0][0x320] ;  /* 0x0000c80012127a20 */ /* 0x000fe40000410000 */
[----:B------:R-:W-:Y:S02]  /*6fc0*/  FMUL.FTZ R19, R19, c[0x0][0x320] ;  /* 0x0000c80013137a20 */ /* 0x000fe40000410000 */
[----:B------:R-:W-:Y:S02]  /*6fd0*/  FMUL.FTZ R14, R14, c[0x0][0x320] ;  /* 0x0000c8000e0e7a20 */ /* 0x000fe40000410000 */
[----:B------:R-:W-:Y:S01]  /*6fe0*/  FMUL.FTZ R15, R15, c[0x0][0x320] ;  /* 0x0000c8000f0f7a20 */ /* 0x000fe20000410000 */
[----:B------:R5:W2:Y:S01]  /*6ff0*/  MUFU.TANH R219, R7 ;  /* 0x0000000700db7308 */ /* 0x000aa20000002400 */
[----:B------:R-:W-:Y:S09]  /*7000*/  FMUL.FTZ R16, R16, c[0x0][0x320] ;  /* 0x0000c80010107a20 */ /* 0x000ff20000410000 */
[----:B------:R-:W1:Y:S10]  /*7010*/  MUFU.TANH R232, R8 ;  /* 0x0000000800e87308 */ /* 0x000e740000002400 */
[----:B------:R-:W1:Y:S01]  /*7020*/  MUFU.TANH R231, R9 ;  /* 0x0000000900e77308 */ /* 0x000e620000002400 */
[----:B-----5:R-:W5:Y:S09]  /*7030*/  LDSM.16.M88.4 R4, [R208] ;  /* 0x00000000d004783b */ /* 0x020f720000000200 */
[----:B------:R-:W1:Y:S10]  /*7040*/  MUFU.TANH R237, R10 ;  /* 0x0000000a00ed7308 */ /* 0x000e740000002400 */
[----:B------:R1:W1:Y:S10]  /*7050*/  MUFU.TANH R236, R11 ;  /* 0x0000000b00ec7308 */ /* 0x0002740000002400 */
[----:B------:R-:W2:Y:S10]  /*7060*/  MUFU.TANH R103, R17 ;  /* 0x0000001100677308 */ /* 0x000eb40000002400 */
[----:B------:R-:W2:Y:S01]  /*7070*/  MUFU.TANH R174, R18 ;  /* 0x0000001200ae7308 */ /* 0x000ea20000002400 */
[----:B-1----:R-:W1:Y:S01]  /*7080*/  LDSM.16.M88.4 R8, [R207] ;  /* 0x00000000cf08783b */ /* 0x002e620000000200 */
[-C--:B-----5:R-:W-:Y:S08]  /*7090*/  HMMA.16816.F32 R20, R180, R4.reuse, R20 ;  /* 0x00000004b414723c */ /* 0x0a0ff00000001814 */
[----:B------:R-:W1:Y:S01]  /*70a0*/  MUFU.TANH R175, R19 ;  /* 0x0000001300af7308 */ /* 0x000e620000002400 */
[C---:B------:R-:W-:Y:S09]  /*70b0*/  HMMA.16816.F32 R24, R176.reuse, R4, R24 ;  /* 0x00000004b018723c */ /* 0x040ff20000001818 */
[----:B------:R-:W1:Y:S01]  /*70c0*/  MUFU.TANH R192, R12 ;  /* 0x0000000c00c07308 */ /* 0x000e620000002400 */
[-C--:B------:R-:W-:Y:S08]  /*70d0*/  HMMA.16816.F32 R28, R176, R6.reuse, R28 ;  /* 0x00000006b01c723c */ /* 0x080ff0000000181c */
[C---:B------:R-:W-:Y:S01]  /*70e0*/  HMMA.16816.F32 R32, R180.reuse, R6, R32 ;  /* 0x00000006b420723c */ /* 0x040fe20000001820 */
[----:B------:R-:W2:Y:S01]  /*70f0*/  MUFU.TANH R191, R13 ;  /* 0x0000000d00bf7308 */ /* 0x000ea20000002400 */
[----:B------:R-:W5:Y:S01]  /*7100*/  LDSM.16.M88.4 R4, [R206] ;  /* 0x00000000ce04783b */ /* 0x000f620000000200 */
[----:B------:R-:W-:Y:S04]  /*7110*/  DEPBAR.LE SB0, 0x0 ;  /* 0x000080000000791a */ /* 0x000fe80000000000 */
[----:B------:R-:W-:Y:S02]  /*7120*/  FMUL.FTZ R20, R20, c[0x0][0x320] ;  /* 0x0000c80014147a20 */ /* 0x000fe40000410000 */
[----:B------:R-:W-:Y:S02]  /*7130*/  FMUL.FTZ R21, R21, c[0x0][0x320] ;  /* 0x0000c80015157a20 */ /* 0x000fe40000410000 */
[----:B------:R-:W2:Y:S01]  /*7140*/  MUFU.TANH R102, R20 ;  /* 0x0000001400667308 */ /* 0x000ea20000002400 */
[----:B------:R-:W-:Y:S01]  /*7150*/  BAR.SYNC.DEFER_BLOCKING 0x0 ;  /* 0x0000000000007b1d */ /* 0x000fe20000010000 */
[----:B------:R-:W-:Y:S01]  /*7160*/  FMUL.FTZ R23, R23, c[0x0][0x320] ;  /* 0x0000c80017177a20 */ /* 0x000fe20000410000 */
[-C--:B-1----:R-:W-:Y:S05]  /*7170*/  HMMA.16816.F32 R36, R180, R8.reuse, R36 ;  /* 0x00000008b424723c */ /* 0x082fea0000001824 */
[----:B------:R-:W-:Y:S02]  /*7180*/  FMUL.FTZ R25, R25, c[0x0][0x320] ;  /* 0x0000c80019197a20 */ /* 0x000fe40000410000 */
        /* <DEDUP_REMOVED lines=10> */
[C---:B------:R-:W-:Y:S01]  /*7230*/  HMMA.16816.F32 R48, R180.reuse, R10, R48 ;  /* 0x0000000ab430723c */ /* 0x040fe20000001830 */
[----:B------:R1:W1:Y:S03]  /*7240*/  MUFU.TANH R186, R25 ;  /* 0x0000001900ba7308 */ /* 0x0002660000002400 */
[----:B------:R-:W-:Y:S02]  /*7250*/  FMUL.FTZ R33, R33, c[0x0][0x320] ;  /* 0x0000c80021217a20 */ /* 0x000fe40000410000 */
[----:B------:R-:W-:Y:S02]  /*7260*/  FMUL.FTZ R34, R34, c[0x0][0x320] ;  /* 0x0000c80022227a20 */ /* 0x000fe40000410000 */
[-C--:B-----5:R-:W-:Y:S03]  /*7270*/  HMMA.16816.F32 R52, R180, R4.reuse, R52 ;  /* 0x00000004b434723c */ /* 0x0a0fe60000001834 */
        /* <DEDUP_REMOVED lines=10> */
[----:B------:R2:W2:Y:S01]  /*7320*/  MUFU.TANH R104, R16 ;  /* 0x0000001000687308 */ /* 0x0004a20000002400 */
[----:B------:R-:W-:Y:S04]  /*7330*/  HMMA.16816.F32 R64, R180, R6, R64 ;  /* 0x00000006b440723c */ /* 0x000fe80000001840 */
[----:B------:R-:W-:Y:S02]  /*7340*/  FMUL.FTZ R41, R41, c[0x0][0x320] ;  /* 0x0000c80029297a20 */ /* 0x000fe40000410000 */
[----:B------:R-:W-:Y:S02]  /*7350*/  FMUL.FTZ R42, R42, c[0x0][0x320] ;  /* 0x0000c8002a2a7a20 */ /* 0x000fe40000410000 */
[----:B------:R-:W-:Y:S01]  /*7360*/  FMUL.FTZ R43, R43, c[0x0][0x320] ;  /* 0x0000c8002b2b7a20 */ /* 0x000fe20000410000 */
[----:B------:R2:W2:Y:S03]  /*7370*/  MUFU.TANH R172, R22 ;  /* 0x0000001600ac7308 */ /* 0x0004a60000002400 */
[----:B------:R-:W-:Y:S02]  /*7380*/  FMUL.FTZ R44, R44, c[0x0][0x320] ;  /* 0x0000c8002c2c7a20 */ /* 0x000fe40000410000 */
[----:B------:R-:W-:Y:S02]  /*7390*/  FMUL.FTZ R45, R45, c[0x0][0x320] ;  /* 0x0000c8002d2d7a20 */ /* 0x000fe40000410000 */
[----:B------:R-:W-:Y:S02]  /*73a0*/  FMUL.FTZ R46, R46, c[0x0][0x320] ;  /* 0x0000c8002e2e7a20 */ /* 0x000fe40000410000 */
[----:B------:R-:W-:Y:S01]  /*73b0*/  FMUL.FTZ R47, R47, c[0x0][0x320] ;  /* 0x0000c8002f2f7a20 */ /* 0x000fe20000410000 */
[----:B------:R2:W2:Y:S01]  /*73c0*/  MUFU.TANH R189, R26 ;  /* 0x0000001a00bd7308 */ /* 0x0004a20000002400 */
[----:B-1----:R-:W-:Y:S02]  /*73d0*/  FMUL.FTZ R21, R49, c[0x0][0x320] ;  /* 0x0000c80031157a20 */ /* 0x002fe40000410000 */
[----:B------:R-:W-:Y:S02]  /*73e0*/  FMUL.FTZ R50, R50, c[0x0][0x320] ;  /* 0x0000c80032327a20 */ /* 0x000fe40000410000 */
[----:B------:R-:W-:Y:S02]  /*73f0*/  FMUL.FTZ R51, R51, c[0x0][0x320] ;  /* 0x0000c80033337a20 */ /* 0x000fe40000410000 */
[----:B------:R-:W-:Y:S02]  /*7400*/  FMUL.FTZ R20, R52, c[0x0][0x320] ;  /* 0x0000c80034147a20 */ /* 0x000fe40000410000 */
[----:B------:R-:W-:Y:S01]  /*7410*/  FMUL.FTZ R19, R53, c[0x0][0x320] ;  /* 0x0000c80035137a20 */ /* 0x000fe20000410000 */
[----:B------:R-:W1:Y:S01]  /*7420*/  MUFU.TANH R29, R29 ;  /* 0x0000001d001d7308 */ /* 0x000e620000002400 */
[----:B------:R-:W-:Y:S02]  /*7430*/  FMUL.FTZ R54, R54, c[0x0][0x320] ;  /* 0x0000c80036367a20 */ /* 0x000fe40000410000 */
        /* <DEDUP_REMOVED lines=19> */
[----:B------:R-:W-:Y:S05]  /*7570*/  FMUL.FTZ R63, R63, c[0x0][0x320] ;  /* 0x0000c8003f3f7a20 */ /* 0x000fea0000410000 */
        /* <DEDUP_REMOVED lines=37> */
[----:B------:R-:W1:Y:S01]  /*77d0*/  MUFU.TANH R25, R25 ;  /* 0x0000001900197308 */ /* 0x000e620000002400 */
[----:B------:R-:W-:-:S05]  /*77e0*/  @!P0 BRA `(.L_x_619) ;  /* 0x000005b000008947 */ /* 0x000fca0003800000 */
[C---:B--234-:R-:W-:Y:S01]  /*77f0*/  IADD3 R222, R217.reuse, 0x40, RZ ;  /* 0x00000040d9de7810 */ /* 0x05cfe20007ffe0ff */
[----:B------:R-:W2:Y:S01]  /*7800*/  LDL R2, [R1+0x38] ;  /* 0x0000380001027983 */ /* 0x000ea20000100800 */
[C---:B------:R-:W-:Y:S01]  /*7810*/  IADD3 R7, R217.reuse, 0x20, RZ ;  /* 0x00000020d9077810 */ /* 0x040fe20007ffe0ff */
[----:B------:R-:W-:Y:S01]  /*7820*/  IMAD.MOV.U32 R228, RZ, RZ, RZ ;  /* 0x000000ffffe47224 */ /* 0x000fe200078e00ff */
[----:B------:R-:W-:Y:S01]  /*7830*/  SHF.R.S32.HI R6, RZ, 0x1f, R217 ;  /* 0x0000001fff067819 */ /* 0x000fe200000114d9 */
[----:B------:R-:W3:Y:S01]  /*7840*/  LDL R0, [R1+0x18] ;  /* 0x0000180001007983 */ /* 0x000ee20000100800 */
[----:B------:R-:W-:Y:S01]  /*7850*/  SHF.R.S32.HI R7, RZ, 0x1f, R7 ;  /* 0x0000001fff077819 */ /* 0x000fe20000011407 */
[----:B-1----:R-:W-:Y:S01]  /*7860*/  IMAD.SHL.U32 R28, R222, 0x2, RZ ;  /* 0x00000002de1c7824 */ /* 0x002fe200078e00ff */
[C---:B------:R-:W-:Y:S01]  /*7870*/  SHF.L.U64.HI R14, R217.reuse, 0x1, R6 ;  /* 0x00000001d90e7819 */ /* 0x040fe20000010206 */
[----:B------:R-:W4:Y:S01]  /*7880*/  LDL.64 R226, [R1+0x40] ;  /* 0x0000400001e27983 */ /* 0x000f220000100a00 */
[----:B------:R-:W-:Y:S05]  /*7890*/  IMAD.SHL.U32 R24, R217, 0x2, RZ ;  /* 0x00000002d9187824 */ /* 0x000fea00078e00ff */
[----:B------:R-:W5:Y:S04]  /*78a0*/  LDL R220, [R1+0x50] ;  /* 0x0000500001dc7983 */ /* 0x000f680000100800 */
[----:B------:R-:W4:Y:S06]  /*78b0*/  LDL.64 R224, [R1+0x30] ;  /* 0x0000300001e07983 */ /* 0x000f2c0000100a00 */
[----:B------:R-:W5:Y:S01]  /*78c0*/  LDL R223, [R1+0x3c] ;  /* 0x00003c0001df7983 */ /* 0x000f620000100800 */
[----:B--2---:R-:W-:Y:S05]  /*78d0*/  IMAD R2, R239, 0x40, R2 ;  /* 0x00000040ef027824 */ /* 0x004fea00078e0202 */
[----:B---3--:R-:W-:Y:S05]  /*78e0*/  IADD3 R2, R2, -0x40, R0 ;  /* 0xffffffc002027810 */ /* 0x008fea0007ffe000 */
[----:B------:R-:W-:Y:S04]  /*78f0*/  @P4 IMAD.HI.U32 R3, R2, c[0x0][0x2bc], RZ ;  /* 0x0000af0002034a27 */ /* 0x000fe800078e00ff */
[----:B------:R-:W-:Y:S01]  /*7900*/  IMAD.MOV.U32 R0, RZ, RZ, R2 ;  /* 0x000000ffff007224 */ /* 0x000fe200078e0002 */
[----:B------:R-:W-:Y:S04]  /*7910*/  @P4 SHF.R.U32.HI R0, RZ, c[0x0][0x2c0], R3 ;  /* 0x0000b000ff004a19 */ /* 0x000fe80000011603 */
[C---:B----4-:R-:W-:Y:S04]  /*7920*/  @!P3 IADD3 R3, P0, R0.reuse, R226, RZ ;  /* 0x000000e20003b210 */ /* 0x050fe80007f1e0ff */
[----:B-----5:R-:W-:Y:S01]  /*7930*/  @!P3 LEA.HI.X.SX32 R5, R0, R220, 0x1, P0 ;  /* 0x000000dc0005b211 */ /* 0x020fe200000f0eff */
[----:B------:R-:W-:Y:S01]  /*7940*/  IMAD.MOV R0, RZ, RZ, -R0 ;  /* 0x000000ffff007224 */ /* 0x000fe200078e0a00 */
[----:B------:R-:W-:Y:S02]  /*7950*/  @!P3 LEA R4, P0, R3, c[0x0][0x2a0], 0x2 ;  /* 0x0000a8000304ba11 */ /* 0x000fe400078010ff */
[----:B------:R-:W-:Y:S01]  /*7960*/  IADD3 R220, R217, 0x40, RZ ;  /* 0x00000040d9dc7810 */ /* 0x000fe20007ffe0ff */
[----:B------:R-:W-:Y:S01]  /*7970*/  IMAD R230, R0, c[0x0][0x2b8], R2 ;  /* 0x0000ae0000e67a24 */ /* 0x000fe200078e0202 */
[----:B------:R-:W-:Y:S02]  /*7980*/  @!P3 LEA.HI.X R5, R3, c[0x0][0x2a4], R5, 0x2, P0 ;  /* 0x0000a9000305ba11 */ /* 0x000fe400000f1405 */
[----:B------:R-:W-:Y:S01]  /*7990*/  SHF.R.S32.HI R220, RZ, 0x1f, R220 ;  /* 0x0000001fffdc7819 */ /* 0x000fe200000114dc */
[----:B------:R-:W-:Y:S01]  /*79a0*/  IMAD.WIDE.U32 R2, R230, c[0x0][0x1e0], RZ ;  /* 0x00007800e6027a25 */ /* 0x000fe200078e00ff */
[----:B------:R-:W-:Y:S01]  /*79b0*/  SHF.R.S32.HI R0, RZ, 0x1f, R230 ;  /* 0x0000001fff007819 */ /* 0x000fe200000114e6 */
[----:B------:R-:W2:Y:S01]  /*79c0*/  @!P3 LDG.E R228, [R4.64] ;  /* 0x0000000604e4b981 */ /* 0x000ea2000c1e1900 */
[----:B------:R-:W-:Y:S02]  /*79d0*/  SHF.L.U64.HI R16, R222, 0x1, R220 ;  /* 0x00000001de107819 */ /* 0x000fe400000102dc */
[----:B------:R-:W-:Y:S01]  /*79e0*/  IADD3 R220, R217, 0x20, RZ ;  /* 0x00000020d9dc7810 */ /* 0x000fe20007ffe0ff */
[----:B------:R-:W-:Y:S03]  /*79f0*/  IMAD R0, R0, c[0x0][0x1e0], RZ ;  /* 0x0000780000007a24 */ /* 0x000fe600078e02ff */
[----:B------:R-:W-:Y:S01]  /*7a00*/  SHF.L.U64.HI R15, R220, 0x1, R7 ;  /* 0x00000001dc0f7819 */ /* 0x000fe20000010207 */
[----:B------:R-:W-:Y:S02]  /*7a10*/  IMAD R0, R230, c[0x0][0x1e4], R0 ;  /* 0x00007900e6007a24 */ /* 0x000fe400078e0200 */
[----:B------:R-:W-:Y:S02]  /*7a20*/  IMAD.SHL.U32 R27, R220, 0x2, RZ ;  /* 0x00000002dc1b7824 */ /* 0x000fe400078e00ff */
        /* <DEDUP_REMOVED lines=9> */
[----:B------:R-:W-:-:S06]  /*7ac0*/  BRA.DIV ~URZ, `(.L_x_620) ;  /* 0x0000b5927f007947 */ /* 0x000fcc000b800000 */
[----:B------:R1:W2:Y:S02]  /*7ad0*/  SHFL.IDX PT, R5, R10, RZ, 0x1c1f ;  /* 0x001c1fff0a057589 */ /* 0x0002a400000e0000 */
.L_x_677:
[----:B------:R-:W-:-:S05]  /*7ae0*/  BRA.DIV ~URZ, `(.L_x_621) ;  /* 0x0000b5e27f007947 */ /* 0x000fca000b800000 */
[----:B------:R-:W3:Y:S01]  /*7af0*/  SHFL.IDX PT, R0, R13, RZ, 0x1c1f ;  /* 0x001c1fff0d007589 */ /* 0x000ee200000e0000 */
[C---:B------:R-:W-:Y:S02]  /*7b00*/  IADD3 R2, R217.reuse, 0x20, RZ ;  /* 0x00000020d9027810 */ /* 0x040fe40007ffe0ff */
[C---:B------:R-:W-:Y:S02]  /*7b10*/  ISETP.GE.AND P2, PT, R217.reuse, c[0x0][0x1d4], PT ;  /* 0x00007500d9007a0c */ /* 0x040fe40003f46270 */
[----:B------:R-:W-:Y:S02]  /*7b20*/  ISETP.GE.AND P1, PT, R2, c[0x0][0x1d4], PT ;  /* 0x0000750002007a0c */ /* 0x000fe40003f26270 */
[----:B------:R-:W-:Y:S02]  /*7b30*/  IADD3 R4, R217, 0x40, RZ ;  /* 0x00000040d9047810 */ /* 0x000fe40007ffe0ff */
[----:B------:R-:W-:Y:S02]  /*7b40*/  SEL R12, RZ, 0x10, P2 ;  /* 0x00000010ff0c7807 */ /* 0x000fe40001000000 */
[----:B------:R-:W-:Y:S02]  /*7b50*/  SEL R11, RZ, 0x10, P1 ;  /* 0x00000010ff0b7807 */ /* 0x000fe40000800000 */
[C---:B---3--:R-:W-:Y:S02]  /*7b60*/  IADD3 R6, P0, R0.reuse, R24, RZ ;  /* 0x0000001800067210 */ /* 0x048fe40007f1e0ff */
[----:B------:R-:W-:Y:S03]  /*7b70*/  IADD3 R2, P6, R0, R27, RZ ;  /* 0x0000001b00027210 */ /* 0x000fe60007fde0ff */
        /* <DEDUP_REMOVED lines=9> */
[----:B------:R3:W4:Y:S04]  /*7c10*/  SHFL.IDX PT, R5, R10, 0x1, 0x1c1f ;  /* 0x003c1f000a057f89 */ /* 0x00072800000e0000 */
[----:B------:R2:W1:Y:S04]  /*7c20*/  SHFL.IDX PT, R0, R13, 0x1, 0x1c1f ;  /* 0x003c1f000d007f89 */ /* 0x00046800000e0000 */
[----:B------:R2:W-:Y:S01]  /*7c30*/  LDGSTS.E.BYPASS.LTC128B.128 [R218+0x5100], [R8.64], !P0 ;  /* 0x0510000008da7fae */ /* 0x0005e2000c101d46 */
[----:B-1-3--:R-:W-:Y:S03]  /*7c40*/  SEL R10, RZ, 0x10, P0 ;  /* 0x00000010ff0a7807 */ /* 0x00afe60000000000 */
.L_x_678:
[----:B--2---:R-:W-:Y:S02]  /*7c50*/  IADD3 R2, -R11, 0x10, RZ ;  /* 0x000000100b027810 */ /* 0x004fe40007ffe1ff */
[----:B------:R-:W-:Y:S02]  /*7c60*/  IADD3 R8, -R12, 0x10, RZ ;  /* 0x000000100c087810 */ /* 0x000fe40007ffe1ff */
[----:B------:R-:W-:Y:S02]  /*7c70*/  LOP3.LUT R6, R2, 0xf, RZ, 0xc0, !PT ;  /* 0x0000000f02067812 */ /* 0x000fe400078ec0ff */
[----:B------:R-:W-:Y:S02]  /*7c80*/  LOP3.LUT R8, R8, 0xf, RZ, 0xc0, !PT ;  /* 0x0000000f08087812 */ /* 0x000fe400078ec0ff */
[----:B------:R-:W-:Y:S02]  /*7c90*/  IADD3 R3, -R10, 0x10, RZ ;  /* 0x000000100a037810 */ /* 0x000fe40007ffe1ff */
[-C--:B------:R-:W-:Y:S02]  /*7ca0*/  IADD3 R6, P6, P2, R6, R0.reuse, R27 ;  /* 0x0000000006067210 */ /* 0x080fe40007ade01b */
[-C--:B------:R-:W-:Y:S02]  /*7cb0*/  IADD3 R8, P1, P0, R8, R0.reuse, R24 ;  /* 0x0000000008087210 */ /* 0x080fe4000783e018 */
[----:B------:R-:W-:Y:S02]  /*7cc0*/  LOP3.LUT R2, R3, 0xf, RZ, 0xc0, !PT ;  /* 0x0000000f03027812 */ /* 0x000fe400078ec0ff */
[-C--:B----4-:R-:W-:Y:S02]  /*7cd0*/  IADD3.X R7, RZ, R5.reuse, R15, P6, P2 ;  /* 0x00000005ff077210 */ /* 0x090fe400037e440f */
        /* <DEDUP_REMOVED lines=12> */
.L_x_619:
[----:B--234-:R-:W-:Y:S05]  /*7da0*/  BSYNC B0 ;  /* 0x0000000000007941 */ /* 0x01cfea0003800000 */
.L_x_618:
[----:B------:R-:W2:Y:S01]  /*7db0*/  LDL R4, [R1+0x58] ;  /* 0x0000580001047983 */ /* 0x000ea20000100800 */
[----:B------:R-:W-:Y:S03]  /*7dc0*/  MOV R0, 0x1 ;  /* 0x0000000100007802 */ /* 0x000fe60000000f00 */
[----:B-1----:R-:W2:Y:S02]  /*7dd0*/  LDL R3, [R1+0x68] ;  /* 0x0000680001037983 */ /* 0x002ea40000100800 */
[----:B------:R-:W-:Y:S02]  /*7de0*/  IMAD R0, R239, -0x40, R0 ;  /* 0xffffffc0ef007824 */ /* 0x000fe400078e0200 */
[----:B------:R-:W3:Y:S04]  /*7df0*/  LDL R2, [R1+0x64] ;  /* 0x0000640001027983 */ /* 0x000ee80000100800 */
[----:B------:R-:W0:Y:S01]  /*7e00*/  LDGDEPBAR ;  /* 0x00000000000079af */ /* 0x000e220000000000 */
[----:B--2---:R-:W-:Y:S02]  /*7e10*/  IADD3 R4, R3, R4, RZ ;  /* 0x0000000403047210 */ /* 0x004fe40007ffe0ff */
[----:B------:R-:W-:Y:S02]  /*7e20*/  MOV R3, c[0x0][0x2ac] ;  /* 0x0000ab0000037a02 */ /* 0x000fe40000000f00 */
[----:B---3--:R-:W-:Y:S01]  /*7e30*/  IADD3 R0, -R2, R0, RZ ;  /* 0x0000000002007210 */ /* 0x008fe20007ffe1ff */
[----:B------:R-:W-:Y:S04]  /*7e40*/  @P5 IMAD.HI.U32 R2, R4, c[0x0][0x2c8], RZ ;  /* 0x0000b20004025a27 */ /* 0x000fe800078e00ff */
[----:B------:R-:W-:Y:S01]  /*7e50*/  IMAD R0, R3, c[0x0][0x1d0], R0 ;  /* 0x0000740003007a24 */ /* 0x000fe200078e0200 */
[----:B------:R-:W-:Y:S04]  /*7e60*/  @P5 SHF.R.U32.HI R4, RZ, c[0x0][0x2cc], R2 ;  /* 0x0000b300ff045a19 */ /* 0x000fe80000011602 */
[----:B------:R-:W-:Y:S01]  /*7e70*/  IADD3 R5, R0, -c[0x0][0x168], RZ ;  /* 0x80005a0000057a10 */ /* 0x000fe20007ffe0ff */
[----:B------:R-:W-:-:S05]  /*7e80*/  BRA.DIV ~URZ, `(.L_x_622) ;  /* 0x0000b4a27f007947 */ /* 0x000fca000b800000 */
[----:B------:R1:W2:Y:S02]  /*7e90*/  SHFL.IDX PT, R0, R4, RZ, 0x1c1f ;  /* 0x001c1fff04007589 */ /* 0x0002a400000e0000 */
.L_x_679:
[----:B--2---:R-:W-:Y:S05]  /*7ea0*/  IMAD.IADD R0, R5, 0x1, R0 ;  /* 0x0000000105007824 */ /* 0x004fea00078e0200 */
[C---:B------:R-:W-:Y:S02]  /*7eb0*/  ISETP.GT.AND P6, PT, R0.reuse, RZ, PT ;  /* 0x000000ff0000720c */ /* 0x040fe40003fc4270 */
[C---:B------:R-:W-:Y:S02]  /*7ec0*/  ISETP.GT.AND P2, PT, R0.reuse, 0x1, PT ;  /* 0x000000010000780c */ /* 0x040fe40003f44270 */
[C---:B------:R-:W-:Y:S02]  /*7ed0*/  ISETP.GT.AND P1, PT, R0.reuse, 0x8, PT ;  /* 0x000000080000780c */ /* 0x040fe40003f24270 */
[----:B------:R-:W-:Y:S02]  /*7ee0*/  ISETP.GT.AND P0, PT, R0, 0x9, PT ;  /* 0x000000090000780c */ /* 0x000fe40003f04270 */
[----:B------:R-:W-:Y:S02]  /*7ef0*/  FSEL R9, R188, -INF , P6 ;  /* 0xff800000bc097808 */ /* 0x000fe40003000000 */
[----:B------:R-:W-:Y:S02]  /*7f00*/  ISETP.GT.AND P6, PT, R0, 0x10, PT ;  /* 0x000000100000780c */ /* 0x000fe40003fc4270 */
[----:B------:R-:W-:Y:S02]  /*7f10*/  FSEL R11, R184, -INF , P2 ;  /* 0xff800000b80b7808 */ /* 0x000fe40001000000 */
[----:B------:R-:W-:Y:S02]  /*7f20*/  ISETP.GT.AND P2, PT, R0, 0x11, PT ;  /* 0x000000110000780c */ /* 0x000fe40003f44270 */
[----:B------:R-:W-:Y:S02]  /*7f30*/  FSEL R15, R104, -INF , P1 ;  /* 0xff800000680f7808 */ /* 0x000fe40000800000 */
[C---:B------:R-:W-:Y:S02]  /*7f40*/  ISETP.GT.AND P1, PT, R0.reuse, 0x18, PT ;  /* 0x000000180000780c */ /* 0x040fe40003f24270 */
        /* <DEDUP_REMOVED lines=19> */
[----:B------:R-:W-:Y:S02]  /*8080*/  FSEL R198, R19, -INF , P2 ;  /* 0xff80000013c67808 */ /* 0x000fe40001000000 */
[----:B------:R-:W-:Y:S02]  /*8090*/  FSEL R197, R18, -INF , P1 ;  /* 0xff80000012c57808 */ /* 0x000fe40000800000 */
[----:B------:R-:W-:Y:S01]  /*80a0*/  FSEL R196, R17, -INF , P0 ;  /* 0xff80000011c47808 */ /* 0x000fe20000000000 */
[----:B------:R-:W-:-:S05]  /*80b0*/  BRA.DIV ~URZ, `(.L_x_623) ;  /* 0x0000b2d27f007947 */ /* 0x000fca000b800000 */
[----:B------:R-:W2:Y:S08]  /*80c0*/  SHFL.IDX PT, R2, R4, 0x1, 0x1c1f ;  /* 0x003c1f0004027f89 */ /* 0x000eb000000e0000 */
[----:B------:R-:W3:Y:S08]  /*80d0*/  SHFL.IDX PT, R0, R4, 0x2, 0x1c1f ;  /* 0x005c1f0004007f89 */ /* 0x000ef000000e0000 */
[----:B-1----:R-:W1:Y:S01]  /*80e0*/  SHFL.IDX PT, R4, R4, 0x3, 0x1c1f ;  /* 0x007c1f0004047f89 */ /* 0x002e6200000e0000 */
[C---:B--2---:R-:W-:Y:S05]  /*80f0*/  IMAD.IADD R2, R5.reuse, 0x1, R2 ;  /* 0x0000000105027824 */ /* 0x044fea00078e0202 */
[C---:B------:R-:W-:Y:S02]  /*8100*/  ISETP.GT.AND P6, PT, R2.reuse, RZ, PT ;  /* 0x000000ff0200720c */ /* 0x040fe40003fc4270 */
[----:B------:R-:W-:Y:S01]  /*8110*/  ISETP.GT.AND P2, PT, R2, 0x1, PT ;  /* 0x000000010200780c */ /* 0x000fe20003f44270 */
[----:B---3--:R-:W-:Y:S01]  /*8120*/  IMAD.IADD R0, R5, 0x1, R0 ;  /* 0x0000000105007824 */ /* 0x008fe200078e0200 */
[----:B------:R-:W-:Y:S02]  /*8130*/  FSEL R8, R221, -INF , P6 ;  /* 0xff800000dd087808 */ /* 0x000fe40003000000 */
[----:B------:R-:W-:Y:S02]  /*8140*/  FSEL R10, R219, -INF , P2 ;  /* 0xff800000db0a7808 */ /* 0x000fe40001000000 */
[C---:B------:R-:W-:Y:S02]  /*8150*/  ISETP.GT.AND P1, PT, R0.reuse, RZ, PT ;  /* 0x000000ff0000720c */ /* 0x040fe40003f24270 */
[----:B------:R-:W-:Y:S01]  /*8160*/  ISETP.GT.AND P0, PT, R0, 0x1, PT ;  /* 0x000000010000780c */ /* 0x000fe20003f04270 */
[----:B-1----:R-:W-:Y:S01]  /*8170*/  IMAD.IADD R5, R5, 0x1, R4 ;  /* 0x0000000105057824 */ /* 0x002fe200078e0204 */
[----:B------:R-:W-:Y:S02]  /*8180*/  FSEL R12, R232, -INF , P1 ;  /* 0xff800000e80c7808 */ /* 0x000fe40000800000 */
[----:B------:R-:W-:Y:S02]  /*8190*/  ISETP.GT.AND P1, PT, R2, 0x8, PT ;  /* 0x000000080200780c */ /* 0x000fe40003f24270 */
[----:B------:R-:W-:Y:S02]  /*81a0*/  ISETP.GT.AND P6, PT, R5, RZ, PT ;  /* 0x000000ff0500720c */ /* 0x000fe40003fc4270 */
[----:B------:R-:W-:Y:S02]  /*81b0*/  ISETP.GT.AND P2, PT, R0, 0x8, PT ;  /* 0x000000080000780c */ /* 0x000fe40003f44270 */
[----:B------:R-:W-:Y:S02]  /*81c0*/  FSEL R17, R231, -INF , P0 ;  /* 0xff800000e7117808 */ /* 0x000fe40000000000 */
        /* <DEDUP_REMOVED lines=67> */
[----:B------:R-:W-:Y:S02]  /*8600*/  FMNMX.FTZ R2, R9, R100, !PT ;  /* 0x0000006409027209 */ /* 0x000fe40007810000 */
[----:B------:R-:W-:Y:S02]  /*8610*/  FSEL R242, R47, -INF , P1 ;  /* 0xff8000002ff27808 */ /* 0x000fe40000800000 */
[C---:B------:R-:W-:Y:S02]  /*8620*/  ISETP.GT.AND P1, PT, R0.reuse, 0x31, PT ;  /* 0x000000310000780c */ /* 0x040fe40003f24270 */
[----:B------:R-:W-:Y:S02]  /*8630*/  FSEL R227, R55, -INF , P2 ;  /* 0xff80000037e37808 */ /* 0x000fe40001000000 */
[----:B------:R-:W-:Y:S02]  /*8640*/  ISETP.GT.AND P2, PT, R5, 0x30, PT ;  /* 0x000000300500780c */ /* 0x000fe40003f44270 */
[----:B------:R-:W-:Y:S02]  /*8650*/  FMNMX.FTZ R2, R11, R2, !PT ;  /* 0x000000020b027209 */ /* 0x000fe40007810000 */
[----:B------:R-:W-:Y:S02]  /*8660*/  FSEL R245, R57, -INF , P1 ;  /* 0xff80000039f57808 */ /* 0x000fe40000800000 */
[----:B------:R-:W-:Y:S02]  /*8670*/  ISETP.GT.AND P1, PT, R0, 0x38, PT ;  /* 0x000000380000780c */ /* 0x000fe40003f24270 */
[----:B------:R-:W-:Y:S02]  /*8680*/  FSEL R241, R58, -INF , P2 ;  /* 0xff8000003af17808 */ /* 0x000fe40001000000 */
[----:B------:R-:W-:Y:S02]  /*8690*/  ISETP.GT.AND P2, PT, R0, 0x39, PT ;  /* 0x000000390000780c */ /* 0x000fe40003f44270 */
[----:B------:R-:W-:Y:S02]  /*86a0*/  FMNMX.FTZ R0, R8, R105, !PT ;  /* 0x0000006908007209 */ /* 0x000fe40007810000 */
[----:B------:R-:W-:Y:S02]  /*86b0*/  FMNMX.FTZ R3, R12, R106, !PT ;  /* 0x0000006a0c037209 */ /* 0x000fe40007810000 */
[----:B------:R-:W-:Y:S02]  /*86c0*/  FSEL R226, R23, -INF , P0 ;  /* 0xff80000017e27808 */ /* 0x000fe40000000000 */
[----:B------:R-:W-:Y:S02]  /*86d0*/  ISETP.GT.AND P0, PT, R5, 0x31, PT ;  /* 0x000000310500780c */ /* 0x000fe40003f04270 */
[----:B------:R-:W-:Y:S02]  /*86e0*/  FMNMX.FTZ R2, R15, R2, !PT ;  /* 0x000000020f027209 */ /* 0x000fe40007810000 */
[----:B------:R-:W-:Y:S02]  /*86f0*/  FMNMX.FTZ R0, R10, R0, !PT ;  /* 0x000000000a007209 */ /* 0x000fe40007810000 */
[----:B------:R-:W-:Y:S02]  /*8700*/  FMNMX.FTZ R3, R17, R3, !PT ;  /* 0x0000000311037209 */ /* 0x000fe40007810000 */
[----:B------:R-:W-:Y:S02]  /*8710*/  FMNMX.FTZ R4, R20, R107, !PT ;  /* 0x0000006b14047209 */ /* 0x000fe40007810000 */
[----:B------:R-:W-:Y:S02]  /*8720*/  FSEL R244, R60, -INF , P1 ;  /* 0xff8000003cf47808 */ /* 0x000fe40000800000 */
[----:B------:R-:W-:Y:S02]  /*8730*/  ISETP.GT.AND P1, PT, R5, 0x38, PT ;  /* 0x000000380500780c */ /* 0x000fe40003f24270 */
[----:B------:R-:W-:Y:S02]  /*8740*/  FSEL R238, R59, -INF , P0 ;  /* 0xff8000003bee7808 */ /* 0x000fe40000000000 */
[----:B------:R-:W-:Y:S02]  /*8750*/  ISETP.GT.AND P0, PT, R5, 0x39, PT ;  /* 0x000000390500780c */ /* 0x000fe40003f04270 */
        /* <DEDUP_REMOVED lines=47> */
[----:B------:R-:W-:Y:S02]  /*8a50*/  FSEL R219, R25, -INF , P6 ;  /* 0xff80000019db7808 */ /* 0x000fe40003000000 */
[----:B------:R-:W-:Y:S02]  /*8a60*/  FSEL R243, R61, -INF , P2 ;  /* 0xff8000003df37808 */ /* 0x000fe40001000000 */
[----:B------:R-:W-:Y:S02]  /*8a70*/  FSEL R235, R62, -INF , P1 ;  /* 0xff8000003eeb7808 */ /* 0x000fe40000800000 */
        /* <DEDUP_REMOVED lines=8> */
[----:B------:R-:W-:Y:S02]  /*8b00*/  FSEL R229, R26, -INF , P0 ;  /* 0xff8000001ae57808 */ /* 0x000fe40000000000 */
[----:B------:R-:W-:Y:S04]  /*8b10*/  FMNMX.FTZ R4, R235, R4, !PT ;  /* 0x00000004eb047209 */ /* 0x000fe80007810000 */
[----:B------:R-:W-:Y:S01]  /*8b20*/  FMNMX.FTZ R4, R229, R4, !PT ;  /* 0x00000004e5047209 */ /* 0x000fe20007810000 */
[----:B------:R-:W2:Y:S08]  /*8b30*/  SHFL.BFLY PT, R103, R3, 0x2, 0x1f ;  /* 0x0c401f0003677f89 */ /* 0x000eb000000e0000 */
[----:B------:R-:W3:Y:S08]  /*8b40*/  SHFL.BFLY PT, R6, R2, 0x2, 0x1f ;  /* 0x0c401f0002067f89 */ /* 0x000ef000000e0000 */
[----:B------:R-:W4:Y:S01]  /*8b50*/  SHFL.BFLY PT, R7, R4, 0x2, 0x1f ;  /* 0x0c401f0004077f89 */ /* 0x000f2200000e0000 */
[----:B-1----:R-:W-:Y:S07]  /*8b60*/  FMNMX.FTZ R0, R5, R0, !PT ;  /* 0x0000000005007209 */ /* 0x002fee0007810000 */
[----:B------:R-:W1:Y:S01]  /*8b70*/  SHFL.BFLY PT, R104, R0, 0x1, 0x1f ;  /* 0x0c201f0000687f89 */ /* 0x000e6200000e0000 */
[----:B--2---:R-:W-:Y:S07]  /*8b80*/  FMNMX.FTZ R103, R3, R103, !PT ;  /* 0x0000006703677209 */ /* 0x004fee0007810000 */
[----:B------:R-:W2:Y:S01]  /*8b90*/  SHFL.BFLY PT, R5, R103, 0x1, 0x1f ;  /* 0x0c201f0067057f89 */ /* 0x000ea200000e0000 */
[----:B---3--:R-:W-:Y:S07]  /*8ba0*/  FMNMX.FTZ R2, R2, R6, !PT ;  /* 0x0000000602027209 */ /* 0x008fee0007810000 */
[----:B------:R-:W3:Y:S01]  /*8bb0*/  SHFL.BFLY PT, R102, R2, 0x1, 0x1f ;  /* 0x0c201f0002667f89 */ /* 0x000ee200000e0000 */
[----:B----4-:R-:W-:Y:S07]  /*8bc0*/  FMNMX.FTZ R4, R4, R7, !PT ;  /* 0x0000000704047209 */ /* 0x010fee0007810000 */
[----:B------:R4:W4:Y:S01]  /*8bd0*/  SHFL.BFLY PT, R3, R4, 0x1, 0x1f ;  /* 0x0c201f0004037f89 */ /* 0x00092200000e0000 */
[----:B-1----:R-:W-:Y:S02]  /*8be0*/  FMNMX.FTZ R104, R0, R104, !PT ;  /* 0x0000006800687209 */ /* 0x002fe40007810000 */
[----:B--2---:R-:W-:Y:S02]  /*8bf0*/  FMNMX.FTZ R103, R103, R5, !PT ;  /* 0x0000000567677209 */ /* 0x004fe40007810000 */
[----:B---3--:R-:W-:Y:S03]  /*8c00*/  FMNMX.FTZ R102, R2, R102, !PT ;  /* 0x0000006602667209 */ /* 0x008fe60007810000 */
.L_x_680:
[C---:B------:R-:W-:Y:S01]  /*8c10*/  FMUL.FTZ R180, R104.reuse, c[0x0][0x2d0] ;  /* 0x0000b40068b47a20 */ /* 0x040fe20000410000 */
[----:B------:R-:W-:Y:S01]  /*8c20*/  FSETP.NEU.FTZ.AND P2, PT, R104, -INF , PT ;  /* 0xff8000006800780b */ /* 0x000fe20003f5d000 */
[C---:B------:R-:W-:Y:S01]  /*8c30*/  FMUL.FTZ R181, R103.reuse, c[0x0][0x2d0] ;  /* 0x0000b40067b57a20 */ /* 0x040fe20000410000 */
[----:B------:R-:W-:Y:S01]  /*8c40*/  FSETP.NEU.FTZ.AND P1, PT, R103, -INF , PT ;  /* 0xff8000006700780b */ /* 0x000fe20003f3d000 */
[----:B------:R-:W-:Y:S01]  /*8c50*/  FMUL.FTZ R182, R102, c[0x0][0x2d0] ;  /* 0x0000b40066b67a20 */ /* 0x000fe20000410000 */
[----:B------:R-:W-:Y:S01]  /*8c60*/  FSEL R180, R180, RZ, P2 ;  /* 0x000000ffb4b47208 */ /* 0x000fe20001000000 */
[----:B------:R-:W-:Y:S01]  /*8c70*/  WARPSYNC 0xffffffff ;  /* 0xffffffff00007948 */ /* 0x000fe20003800000 */
[----:B------:R-:W-:Y:S01]  /*8c80*/  FSEL R181, R181, RZ, P1 ;  /* 0x000000ffb5b57208 */ /* 0x000fe20000800000 */
[----:B------:R-:W-:Y:S01]  /*8c90*/  LDSM.16.MT88.4 R36, [R202] ;  /* 0x00000000ca24783b */ /* 0x000fe20000004200 */
[----:B------:R-:W-:Y:S01]  /*8ca0*/  FSETP.NEU.FTZ.AND P0, PT, R102, -INF , PT ;  /* 0xff8000006600780b */ /* 0x000fe20003f1d000 */
[--C-:B------:R-:W-:Y:S01]  /*8cb0*/  FFMA.FTZ R0, R9, c[0x0][0x2d0], -R180.reuse ;  /* 0x0000b40009007a23 */ /* 0x100fe200000108b4 */
[----:B----4-:R-:W-:Y:S01]  /*8cc0*/  FMNMX.FTZ R101, R3, R4, !PT ;  /* 0x0000000403657209 */ /* 0x010fe20007810000 */
[--C-:B------:R-:W-:Y:S01]  /*8cd0*/  FFMA.FTZ R2, R11, c[0x0][0x2d0], -R180.reuse ;  /* 0x0000b4000b027a23 */ /* 0x100fe200000108b4 */
[----:B------:R-:W-:Y:S01]  /*8ce0*/  FSEL R182, R182, RZ, P0 ;  /* 0x000000ffb6b67208 */ /* 0x000fe20000000000 */
[----:B------:R1:W-:Y:S01]  /*8cf0*/  MUFU.EX2 R247, R0 ;  /* 0x0000000000f77308 */ /* 0x0003e20000000800 */
[----:B------:R-:W-:Y:S01]  /*8d00*/  FFMA.FTZ R48, R48, c[0x0][0x2d0], -R180 ;  /* 0x0000b40030307a23 */ /* 0x000fe200000108b4 */
[----:B------:R-:W-:Y:S01]  /*8d10*/  LDSM.16.MT88.4 R52, [R201+0x1000] ;  /* 0x00100000c934783b */ /* 0x000fe20000004200 */
[--C-:B------:R-:W-:Y:S02]  /*8d20*/  FFMA.FTZ R60, R65, c[0x0][0x2d0], -R181.reuse ;  /* 0x0000b400413c7a23 */ /* 0x100fe400000108b5 */
[--C-:B------:R-:W-:Y:S02]  /*8d30*/  FFMA.FTZ R6, R12, c[0x0][0x2d0], -R182.reuse ;  /* 0x0000b4000c067a23 */ /* 0x100fe400000108b6 */
[--C-:B------:R-:W-:Y:S03]  /*8d40*/  FFMA.FTZ R5, R17, c[0x0][0x2d0], -R182.reuse ;  /* 0x0000b40011057a23 */ /* 0x100fe600000108b6 */
[----:B------:R2:W3:Y:S10]  /*8d50*/  MUFU.EX2 R250, R2 ;  /* 0x0000000200fa7308 */ /* 0x0004f40000000800 */
[----:B------:R-:W-:Y:S01]  /*8d60*/  MUFU.EX2 R249, R6 ;  /* 0x0000000600f97308 */ /* 0x000fe20000000800 */
[--C-:B-1----:R-:W-:Y:S09]  /*8d70*/  FFMA.FTZ R0, R8, c[0x0][0x2d0], -R181.reuse ;  /* 0x0000b40008007a23 */ /* 0x102ff200000108b5 */
[----:B------:R1:W-:Y:S01]  /*8d80*/  MUFU.EX2 R248, R0 ;  /* 0x0000000000f87308 */ /* 0x0003e20000000800 */
[--C-:B--2---:R-:W-:Y:S09]  /*8d90*/  FFMA.FTZ R2, R14, c[0x0][0x2d0], -R181.reuse ;  /* 0x0000b4000e027a23 */ /* 0x104ff200000108b5 */
[----:B------:R2:W-:Y:S10]  /*8da0*/  MUFU.EX2 R57, R2 ;  /* 0x0000000200397308 */ /* 0x0005f40000000800 */
[----:B------:R-:W-:Y:S01]  /*8db0*/  MUFU.EX2 R31, R5 ;  /* 0x00000005001f7308 */ /* 0x000fe20000000800 */
[--C-:B-1----:R-:W-:Y:S09]  /*8dc0*/  FFMA.FTZ R0, R10, c[0x0][0x2d0], -R181.reuse ;  /* 0x0000b4000a007a23 */ /* 0x102ff200000108b5 */
[----:B------:R1:W4:Y:S01]  /*8dd0*/  MUFU.EX2 R251, R0 ;  /* 0x0000000000fb7308 */ /* 0x0003220000000800 */
[----:B--2---:R-:W-:Y:S09]  /*8de0*/  FFMA.FTZ R2, R19, c[0x0][0x2d0], -R182 ;  /* 0x0000b40013027a23 */ /* 0x004ff200000108b6 */
[----:B------:R2:W-:Y:S01]  /*8df0*/  MUFU.EX2 R7, R2 ;  /* 0x0000000200077308 */ /* 0x0005e20000000800 */
[--C-:B-1----:R-:W-:Y:S09]  /*8e00*/  FFMA.FTZ R0, R15, c[0x0][0x2d0], -R180.reuse ;  /* 0x0000b4000f007a23 */ /* 0x102ff200000108b4 */
[----:B------:R1:W-:Y:S01]  /*8e10*/  MUFU.EX2 R49, R0 ;  /* 0x0000000000317308 */ /* 0x0003e20000000800 */
[----:B--2---:R-:W-:Y:S01]  /*8e20*/  FSEL R2, R103, RZ, P1 ;  /* 0x000000ff67027208 */ /* 0x004fe20000800000 */
[----:B-1----:R-:W-:Y:S01]  /*8e30*/  FFMA.FTZ R0, R16, c[0x0][0x2d0], -R180 ;  /* 0x0000b40010007a23 */ /* 0x002fe200000108b4 */
[----:B---3--:R-:W-:Y:S02]  /*8e40*/  F2FP.PACK_AB R172, R250, R247 ;  /* 0x000000f7faac723e */ /* 0x008fe400000000ff */
[----:B----4-:R-:W-:Y:S05]  /*8e50*/  F2FP.PACK_AB R173, R251, R248 ;  /* 0x000000f8fbad723e */ /* 0x010fea00000000ff */
[----:B------:R1:W2:Y:S01]  /*8e60*/  MUFU.EX2 R51, R0 ;  /* 0x0000000000337308 */ /* 0x0002a20000000800 */
[----:B------:R-:W-:Y:S01]  /*8e70*/  F2FP.PACK_AB R176, R31, R249 ;  /* 0x000000f91fb0723e */ /* 0x000fe200000000ff */
[----:B-1----:R-:W-:Y:S01]  /*8e80*/  FFMA.FTZ R0, R13, c[0x0][0x2d0], -R181 ;  /* 0x0000b4000d007a23 */ /* 0x002fe200000108b5 */
[----:B--2---:R-:W-:Y:S07]  /*8e90*/  F2FP.PACK_AB R174, R51, R49 ;  /* 0x0000003133ae723e */ /* 0x004fee00000000ff */
[----:B------:R1:W2:Y:S02]  /*8ea0*/  MUFU.EX2 R50, R0 ;  /* 0x0000000000327308 */ /* 0x0002a40000000800 */
[----:B-1----:R-:W-:Y:S01]  /*8eb0*/  FFMA.FTZ R0, R18, c[0x0][0x2d0], -R182 ;  /* 0x0000b40012007a23 */ /* 0x002fe200000108b6 */
[----:B--2---:R-:W-:Y:S07]  /*8ec0*/  F2FP.PACK_AB R175, R57, R50 ;  /* 0x0000003239af723e */ /* 0x004fee00000000ff */
[----:B------:R1:W-:Y:S02]  /*8ed0*/  MUFU.EX2 R58, R0 ;  /* 0x00000000003a7308 */ /* 0x0003e40000000800 */
[----:B-1----:R-:W-:Y:S05]  /*8ee0*/  FSEL R0, R104, RZ, P2 ;  /* 0x000000ff68007208 */ /* 0x002fea0001000000 */
[----:B------:R-:W-:Y:S04]  /*8ef0*/  FADD.FTZ R0, -R0, R100 ;  /* 0x0000006400007221 */ /* 0x000fe80000010100 */
[----:B------:R-:W-:Y:S04]  /*8f00*/  FMUL.FTZ R0, R0, c[0x0][0x2d0] ;  /* 0x0000b40000007a20 */ /* 0x000fe80000410000 */
[----:B------:R1:W2:Y:S02]  /*8f10*/  MUFU.EX2 R100, R0 ;  /* 0x0000000000647308 */ /* 0x0002a40000000800 */
[----:B-1----:R-:W-:Y:S01]  /*8f20*/  FADD.FTZ R0, -R2, R105 ;  /* 0x0000006902007221 */ /* 0x002fe20000010100 */
[----:B------:R-:W-:Y:S01]  /*8f30*/  FSEL R2, R102, RZ, P0 ;  /* 0x000000ff66027208 */ /* 0x000fe20000000000 */
[----:B--2---:R-:W-:Y:S01]  /*8f40*/  FMUL.FTZ R5, R100, R109 ;  /* 0x0000006d64057220 */ /* 0x004fe20000410000 */
[C---:B------:R-:W-:Y:S01]  /*8f50*/  FSETP.NEU.FTZ.AND P0, PT, R101.reuse, -INF , PT ;  /* 0xff8000006500780b */ /* 0x040fe20003f1d000 */
[----:B------:R-:W-:Y:S02]  /*8f60*/  FMUL.FTZ R0, R0, c[0x0][0x2d0] ;  /* 0x0000b40000007a20 */ /* 0x000fe40000410000 */
[C---:B------:R-:W-:Y:S02]  /*8f70*/  FMUL.FTZ R16, R100.reuse, R120 ;  /* 0x0000007864107220 */ /* 0x040fe40000410000 */
[----:B------:R1:W2:Y:S01]  /*8f80*/  MUFU.EX2 R3, R0 ;  /* 0x0000000000037308 */ /* 0x0002a20000000800 */
[C---:B------:R-:W-:Y:S02]  /*8f90*/  FMUL.FTZ R17, R100.reuse, R121 ;  /* 0x0000007964117220 */ /* 0x040fe40000410000 */
[C---:B------:R-:W-:Y:S02]  /*8fa0*/  FMUL.FTZ R33, R100.reuse, R137 ;  /* 0x0000008964217220 */ /* 0x040fe40000410000 */
[C---:B------:R-:W-:Y:S01]  /*8fb0*/  FMUL.FTZ R65, R100.reuse, R169 ;  /* 0x000000a964417220 */ /* 0x040fe20000410000 */
[----:B------:R-:W-:Y:S01]  /*8fc0*/  MOV R169, R251 ;  /* 0x000000fb00a97202 */ /* 0x000fe20000000f00 */
[C---:B------:R-:W-:Y:S02]  /*8fd0*/  FMUL.FTZ R68, R100.reuse, R68 ;  /* 0x0000004464447220 */ /* 0x040fe40000410000 */
[C---:B------:R-:W-:Y:S02]  /*8fe0*/  FMUL.FTZ R69, R100.reuse, R69 ;  /* 0x0000004564457220 */ /* 0x040fe40000410000 */
[C---:B------:R-:W-:Y:S02]  /*8ff0*/  FMUL.FTZ R80, R100.reuse, R80 ;  /* 0x0000005064507220 */ /* 0x040fe40000410000 */
[C---:B------:R-:W-:Y:S02]  /*9000*/  FMUL.FTZ R81, R100.reuse, R81 ;  /* 0x0000005164517220 */ /* 0x040fe40000410000 */
[C---:B------:R-:W-:Y:S02]  /*9010*/  FMUL.FTZ R84, R100.reuse, R84 ;  /* 0x0000005464547220 */ /* 0x040fe40000410000 */
[----:B------:R-:W-:Y:S02]  /*9020*/  FMUL.FTZ R85, R100, R85 ;  /* 0x0000005564557220 */ /* 0x000fe40000410000 */
[----:B------:R-:W-:Y:S02]  /*9030*/  FFMA.FTZ R137, R244, c[0x0][0x2d0], -R182 ;  /* 0x0000b400f4897a23 */ /* 0x000fe400000108b6 */
[C---:B------:R-:W-:Y:S02]  /*9040*/  FMUL.FTZ R96, R100.reuse, R96 ;  /* 0x0000006064607220 */ /* 0x040fe40000410000 */
[----:B------:R-:W-:Y:S02]  /*9050*/  FMUL.FTZ R97, R100, R97 ;  /* 0x0000006164617220 */ /* 0x000fe40000410000 */
[----:B-1----:R-:W-:Y:S02]  /*9060*/  FADD.FTZ R0, -R2, R106 ;  /* 0x0000006a02007221 */ /* 0x002fe40000010100 */
[----:B------:R-:W-:Y:S02]  /*9070*/  FMUL.FTZ R106, R101, c[0x0][0x2d0] ;  /* 0x0000b400656a7a20 */ /* 0x000fe40000410000 */
[----:B------:R-:W-:Y:S02]  /*9080*/  FMUL.FTZ R0, R0, c[0x0][0x2d0] ;  /* 0x0000b40000007a20 */ /* 0x000fe40000410000 */
[C---:B--2---:R-:W-:Y:S01]  /*9090*/  FMUL.FTZ R6, R3.reuse, R110 ;  /* 0x0000006e03067220 */ /* 0x044fe20000410000 */
[----:B------:R-:W-:Y:S01]  /*90a0*/  FSEL R106, R106, RZ, P0 ;  /* 0x000000ff6a6a7208 */ /* 0x000fe20000000000 */
[----:B------:R1:W2:Y:S01]  /*90b0*/  MUFU.EX2 R2, R0 ;  /* 0x0000000000027308 */ /* 0x0002a20000000800 */
[C---:B------:R-:W-:Y:S02]  /*90c0*/  FMUL.FTZ R18, R3.reuse, R122 ;  /* 0x0000007a03127220 */ /* 0x040fe40000410000 */
[----:B------:R-:W-:Y:S02]  /*90d0*/  FMUL.FTZ R19, R3, R123 ;  /* 0x0000007b03137220 */ /* 0x000fe40000410000 */
[--C-:B------:R-:W-:Y:S01]  /*90e0*/  FFMA.FTZ R4, R21, c[0x0][0x2d0], -R106.reuse ;  /* 0x0000b40015047a23 */ /* 0x100fe2000001086a */
[----:B------:R-:W-:Y:S01]  /*90f0*/  LDSM.16.MT88.4 R120, [R202+0x400] ;  /* 0x00040000ca78783b */ /* 0x000fe20000004200 */
        /* <DEDUP_REMOVED lines=8> */
[----:B------:R-:W-:Y:S02]  /*9180*/  FMUL.FTZ R87, R3, R87 ;  /* 0x0000005703577220 */ /* 0x000fe40000410000 */
[--C-:B------:R-:W-:Y:S02]  /*9190*/  FFMA.FTZ R138, R241, c[0x0][0x2d0], -R106.reuse ;  /* 0x0000b400f18a7a23 */ /* 0x100fe4000001086a */
[--C-:B-1----:R-:W-:Y:S02]  /*91a0*/  FFMA.FTZ R0, R20, c[0x0][0x2d0], -R106.reuse ;  /* 0x0000b40014007a23 */ /* 0x102fe4000001086a */
[C---:B--2---:R-:W-:Y:S02]  /*91b0*/  FMUL.FTZ R8, R2.reuse, R112 ;  /* 0x0000007002087220 */ /* 0x044fe40000410000 */
[----:B------:R-:W1:Y:S01]  /*91c0*/  MUFU.EX2 R252, R0 ;  /* 0x0000000000fc7308 */ /* 0x000e620000000800 */
[C---:B------:R-:W-:Y:S02]  /*91d0*/  FMUL.FTZ R9, R2.reuse, R113 ;  /* 0x0000007102097220 */ /* 0x040fe40000410000 */
[----:B------:R-:W-:Y:S01]  /*91e0*/  FMUL.FTZ R12, R2, R116 ;  /* 0x00000074020c7220 */ /* 0x000fe20000410000 */
[----:B------:R-:W-:Y:S01]  /*91f0*/  MOV R116, R57 ;  /* 0x0000003900747202 */ /* 0x000fe20000000f00 */
[--C-:B---3--:R-:W-:Y:S02]  /*9200*/  FFMA.FTZ R4, R24, c[0x0][0x2d0], -R106.reuse ;  /* 0x0000b40018047a23 */ /* 0x108fe4000001086a */
[C---:B------:R-:W-:Y:S01]  /*9210*/  FMUL.FTZ R13, R2.reuse, R117 ;  /* 0x00000075020d7220 */ /* 0x040fe20000410000 */
[----:B------:R-:W-:Y:S01]  /*9220*/  MOV R117, R51 ;  /* 0x0000003300757202 */ /* 0x000fe20000000f00 */
[C---:B------:R-:W-:Y:S01]  /*9230*/  FMUL.FTZ R24, R2.reuse, R128 ;  /* 0x0000008002187220 */ /* 0x040fe20000410000 */
[----:B------:R2:W-:Y:S01]  /*9240*/  MUFU.EX2 R105, R4 ;  /* 0x0000000400697308 */ /* 0x0005e20000000800 */
[C---:B------:R-:W-:Y:S02]  /*9250*/  FMUL.FTZ R25, R2.reuse, R129 ;  /* 0x0000008102197220 */ /* 0x040fe40000410000 */
[C---:B------:R-:W-:Y:S02]  /*9260*/  FMUL.FTZ R28, R2.reuse, R132 ;  /* 0x00000084021c7220 */ /* 0x040fe40000410000 */
[C---:B------:R-:W-:Y:S02]  /*9270*/  FMUL.FTZ R29, R2.reuse, R133 ;  /* 0x00000085021d7220 */ /* 0x040fe40000410000 */
[----:B------:R-:W-:Y:S02]  /*9280*/  FMUL.FTZ R51, R3, R155 ;  /* 0x0000009b03337220 */ /* 0x000fe40000410000 */
[C---:B------:R-:W-:Y:S02]  /*9290*/  FMUL.FTZ R40, R2.reuse, R144 ;  /* 0x0000009002287220 */ /* 0x040fe40000410000 */
[C---:B------:R-:W-:Y:S02]  /*92a0*/  FMUL.FTZ R41, R2.reuse, R145 ;  /* 0x0000009102297220 */ /* 0x040fe40000410000 */
[----:B------:R-:W-:Y:S01]  /*92b0*/  FMUL.FTZ R45, R2, R149 ;  /* 0x00000095022d7220 */ /* 0x000fe20000410000 */
[----:B-1----:R-:W-:Y:S01]  /*92c0*/  F2FP.PACK_AB R177, R32, R252 ;  /* 0x000000fc20b1723e */ /* 0x002fe200000000ff */
[----:B------:R-:W-:Y:S02]  /*92d0*/  FFMA.FTZ R0, R22, c[0x0][0x2d0], -R106 ;  /* 0x0000b40016007a23 */ /* 0x000fe4000001086a */
[----:B------:R-:W1:Y:S01]  /*92e0*/  LDSM.16.MT88.4 R20, [R201] ;  /* 0x00000000c914783b */ /* 0x000e620000004200 */
[C---:B------:R-:W-:Y:S01]  /*92f0*/  FMUL.FTZ R44, R2.reuse, R148 ;  /* 0x00000094022c7220 */ /* 0x040fe20000410000 */
[----:B------:R3:W4:Y:S01]  /*9300*/  MUFU.EX2 R56, R0 ;  /* 0x0000000000387308 */ /* 0x0007220000000800 */
[C---:B------:R-:W-:Y:S02]  /*9310*/  FMUL.FTZ R57, R2.reuse, R161 ;  /* 0x000000a102397220 */ /* 0x040fe40000410000 */
[----:B------:R-:W-:Y:S02]  /*9320*/  FMUL.FTZ R61, R2, R165 ;  /* 0x000000a5023d7220 */ /* 0x000fe40000410000 */
[----:B--2---:R-:W-:Y:S02]  /*9330*/  FMUL.FTZ R4, R100, R108 ;  /* 0x0000006c64047220 */ /* 0x004fe40000410000 */
[C---:B------:R-:W-:Y:S02]  /*9340*/  FMUL.FTZ R72, R2.reuse, R72 ;  /* 0x0000004802487220 */ /* 0x040fe40000410000 */
[C---:B------:R-:W-:Y:S02]  /*9350*/  FMUL.FTZ R73, R2.reuse, R73 ;  /* 0x0000004902497220 */ /* 0x040fe40000410000 */
[C---:B------:R-:W-:Y:S02]  /*9360*/  FMUL.FTZ R76, R2.reuse, R76 ;  /* 0x0000004c024c7220 */ /* 0x040fe40000410000 */
[----:B------:R-:W-:Y:S02]  /*9370*/  FMUL.FTZ R77, R2, R77 ;  /* 0x0000004d024d7220 */ /* 0x000fe40000410000 */
[--C-:B------:R-:W-:Y:S02]  /*9380*/  FFMA.FTZ R132, R199, c[0x0][0x2d0], -R180.reuse ;  /* 0x0000b400c7847a23 */ /* 0x100fe400000108b4 */
[--C-:B------:R-:W-:Y:S02]  /*9390*/  FFMA.FTZ R128, R222, c[0x0][0x2d0], -R181.reuse ;  /* 0x0000b400de807a23 */ /* 0x100fe400000108b5 */
[----:B------:R-:W-:Y:S02]  /*93a0*/  FFMA.FTZ R133, R227, c[0x0][0x2d0], -R181 ;  /* 0x0000b400e3857a23 */ /* 0x000fe400000108b5 */
[----:B------:R-:W-:Y:S02]  /*93b0*/  FFMA.FTZ R129, R193, c[0x0][0x2d0], -R180 ;  /* 0x0000b400c1817a23 */ /* 0x000fe400000108b4 */
[----:B------:R-:W-:Y:S01]  /*93c0*/  FFMA.FTZ R139, R238, c[0x0][0x2d0], -R106 ;  /* 0x0000b400ee8b7a23 */ /* 0x000fe2000001086a */
[----:B---3--:R-:W-:Y:S01]  /*93d0*/  FSEL R0, R101, RZ, P0 ;  /* 0x000000ff65007208 */ /* 0x008fe20000000000 */
[----:B------:R-:W-:Y:S01]  /*93e0*/  MUFU.EX2 R227, R129 ;  /* 0x0000008100e37308 */ /* 0x000fe20000000800 */
[----:B----4-:R-:W-:Y:S01]  /*93f0*/  F2FP.PACK_AB R179, R105, R56 ;  /* 0x0000003869b3723e */ /* 0x010fe200000000ff */
[C---:B------:R-:W-:Y:S01]  /*9400*/  FMUL.FTZ R98, R3.reuse, R98 ;  /* 0x0000006203627220 */ /* 0x040fe20000410000 */
[----:B------:R-:W-:Y:S01]  /*9410*/  MOV R155, R56 ;  /* 0x00000038009b7202 */ /* 0x000fe20000000f00 */
[----:B------:R-:W-:Y:S01]  /*9420*/  FADD.FTZ R0, -R0, R107 ;  /* 0x0000006b00007221 */ /* 0x000fe20000010100 */
[----:B------:R-:W-:Y:S01]  /*9430*/  MOV R107, R7 ;  /* 0x00000007006b7202 */ /* 0x000fe20000000f00 */
[----:B------:R-:W-:Y:S02]  /*9440*/  FMUL.FTZ R7, R3, R111 ;  /* 0x0000006f03077220 */ /* 0x000fe40000410000 */
[----:B------:R-:W-:Y:S01]  /*9450*/  FMUL.FTZ R0, R0, c[0x0][0x2d0] ;  /* 0x0000b40000007a20 */ /* 0x000fe20000410000 */
[----:B------:R-:W2:Y:S01]  /*9460*/  LDSM.16.MT88.4 R108, [R202+0x1000] ;  /* 0x00100000ca6c783b */ /* 0x000ea20000004200 */
[----:B------:R-:W-:Y:S01]  /*9470*/  F2FP.PACK_AB R178, R107, R58 ;  /* 0x0000003a6bb2723e */ /* 0x000fe200000000ff */
[--C-:B------:R-:W-:Y:S02]  /*9480*/  FFMA.FTZ R56, R63, c[0x0][0x2d0], -R181.reuse ;  /* 0x0000b4003f387a23 */ /* 0x100fe400000108b5 */
[-C--:B-1----:R-:W-:Y:S01]  /*9490*/  HMMA.16816.F32 R4, R172, R20.reuse, R4 ;  /* 0x00000014ac04723c */ /* 0x082fe20000001804 */
[----:B------:R-:W1:Y:S04]  /*94a0*/  MUFU.EX2 R0, R0 ;  /* 0x0000000000007308 */ /* 0x000e680000000800 */
[C---:B------:R-:W-:Y:S02]  /*94b0*/  FMUL.FTZ R88, R2.reuse, R88 ;  /* 0x0000005802587220 */ /* 0x040fe40000410000 */
[----:B------:R-:W-:Y:S02]  /*94c0*/  FMUL.FTZ R89, R2, R89 ;  /* 0x0000005902597220 */ /* 0x000fe40000410000 */
[----:B------:R-:W-:Y:S02]  /*94d0*/  FMUL.FTZ R99, R3, R99 ;  /* 0x0000006303637220 */ /* 0x000fe40000410000 */
[----:B------:R3:W-:Y:S01]  /*94e0*/  MUFU.EX2 R149, R56 ;  /* 0x0000003800957308 */ /* 0x0007e20000000800 */
[--C-:B------:R-:W-:Y:S02]  /*94f0*/  FFMA.FTZ R144, R226, c[0x0][0x2d0], -R181.reuse ;  /* 0x0000b400e2907a23 */ /* 0x100fe400000108b5 */
[C---:B------:R-:W-:Y:S02]  /*9500*/  FMUL.FTZ R92, R2.reuse, R92 ;  /* 0x0000005c025c7220 */ /* 0x040fe40000410000 */
[----:B------:R-:W-:Y:S02]  /*9510*/  FMUL.FTZ R93, R2, R93 ;  /* 0x0000005d025d7220 */ /* 0x000fe40000410000 */
[C---:B-1----:R-:W-:Y:S02]  /*9520*/  FMUL.FTZ R10, R0.reuse, R114 ;  /* 0x00000072000a7220 */ /* 0x042fe40000410000 */
[C---:B------:R-:W-:Y:S02]  /*9530*/  FMUL.FTZ R11, R0.reuse, R115 ;  /* 0x00000073000b7220 */ /* 0x040fe40000410000 */
[----:B------:R-:W1:Y:S01]  /*9540*/  LDSM.16.MT88.4 R112, [R201+0x2000] ;  /* 0x00200000c970783b */ /* 0x000e620000004200 */
[C---:B------:R-:W-:Y:S02]  /*9550*/  FMUL.FTZ R14, R0.reuse, R118 ;  /* 0x00000076000e7220 */ /* 0x040fe40000410000 */
[C---:B------:R-:W-:Y:S02]  /*9560*/  FMUL.FTZ R15, R0.reuse, R119 ;  /* 0x00000077000f7220 */ /* 0x040fe40000410000 */
[C---:B------:R-:W-:Y:S04]  /*9570*/  HMMA.16816.F32 R8, R176.reuse, R20, R8 ;  /* 0x00000014b008723c */ /* 0x040fe80000001808 */
[----:B------:R-:W-:Y:S02]  /*9580*/  FMUL.FTZ R26, R0, R130 ;  /* 0x00000082001a7220 */ /* 0x000fe40000410000 */
[--C-:B------:R-:W-:Y:S02]  /*9590*/  FFMA.FTZ R130, R221, c[0x0][0x2d0], -R181.reuse ;  /* 0x0000b400dd827a23 */ /* 0x100fe400000108b5 */
[-C--:B------:R-:W-:Y:S04]  /*95a0*/  HMMA.16816.F32 R12, R176, R22.reuse, R12 ;  /* 0x00000016b00c723c */ /* 0x080fe8000000180c */
[----:B------:R-:W-:Y:S02]  /*95b0*/  FMUL.FTZ R20, R100, R124 ;  /* 0x0000007c64147220 */ /* 0x000fe40000410000 */
[--C-:B------:R-:W-:Y:S02]  /*95c0*/  FFMA.FTZ R124, R194, c[0x0][0x2d0], -R180.reuse ;  /* 0x0000b400c27c7a23 */ /* 0x100fe400000108b4 */
[C---:B------:R-:W-:Y:S01]  /*95d0*/  HMMA.16816.F32 R16, R172.reuse, R22, R16 ;  /* 0x00000016ac10723c */ /* 0x040fe20000001810 */
[----:B------:R-:W-:Y:S03]  /*95e0*/  MUFU.EX2 R194, R133 ;  /* 0x0000008500c27308 */ /* 0x000fe60000000800 */
[----:B------:R-:W-:Y:S02]  /*95f0*/  FMUL.FTZ R21, R100, R125 ;  /* 0x0000007d64157220 */ /* 0x000fe40000410000 */
[----:B------:R-:W-:Y:S02]  /*9600*/  FMUL.FTZ R27, R0, R131 ;  /* 0x00000083001b7220 */ /* 0x000fe40000410000 */
[C---:B------:R-:W-:Y:S03]  /*9610*/  FMUL.FTZ R22, R3.reuse, R126 ;  /* 0x0000007e03167220 */ /* 0x040fe60000410000 */
[----:B------:R-:W-:Y:S01]  /*9620*/  MUFU.EX2 R251, R124 ;  /* 0x0000007c00fb7308 */ /* 0x000fe20000000800 */
[----:B------:R-:W-:Y:S02]  /*9630*/  FMUL.FTZ R23, R3, R127 ;  /* 0x0000007f03177220 */ /* 0x000fe40000410000 */
[--C-:B------:R-:W-:Y:S02]  /*9640*/  FFMA.FTZ R126, R223, c[0x0][0x2d0], -R181.reuse ;  /* 0x0000b400df7e7a23 */ /* 0x100fe400000108b5 */
[--C-:B------:R-:W-:Y:S02]  /*9650*/  FFMA.FTZ R131, R198, c[0x0][0x2d0], -R180.reuse ;  /* 0x0000b400c6837a23 */ /* 0x100fe400000108b4 */
[--C-:B------:R-:W-:Y:S01]  /*9660*/  FFMA.FTZ R125, R195, c[0x0][0x2d0], -R180.reuse ;  /* 0x0000b400c37d7a23 */ /* 0x100fe200000108b4 */
[-C--:B------:R-:W-:Y:S02]  /*9670*/  HMMA.16816.F32 R20, R172, R36.reuse, R20 ;  /* 0x00000024ac14723c */ /* 0x080fe40000001814 */
[----:B------:R-:W-:Y:S01]  /*9680*/  MUFU.EX2 R223, R132 ;  /* 0x0000008400df7308 */ /* 0x000fe20000000800 */
[----:B------:R-:W-:Y:S02]  /*9690*/  FFMA.FTZ R127, R220, c[0x0][0x2d0], -R180 ;  /* 0x0000b400dc7f7a23 */ /* 0x000fe400000108b4 */
[C---:B------:R-:W-:Y:S01]  /*96a0*/  FMUL.FTZ R30, R0.reuse, R134 ;  /* 0x00000086001e7220 */ /* 0x040fe20000410000 */
[----:B------:R-:W-:Y:S01]  /*96b0*/  MOV R134, R31 ;  /* 0x0000001f00867202 */ /* 0x000fe20000000f00 */
[----:B------:R-:W-:Y:S01]  /*96c0*/  FMUL.FTZ R31, R0, R135 ;  /* 0x00000087001f7220 */ /* 0x000fe20000410000 */
[C---:B------:R-:W-:Y:S04]  /*96d0*/  HMMA.16816.F32 R24, R176.reuse, R36, R24 ;  /* 0x00000024b018723c */ /* 0x040fe80000001818 */
[----:B------:R-:W-:Y:S01]  /*96e0*/  MOV R135, R32 ;  /* 0x0000002000877202 */ /* 0x000fe20000000f00 */
[----:B------:R-:W-:Y:S01]  /*96f0*/  MUFU.EX2 R220, R130 ;  /* 0x0000008200dc7308 */ /* 0x000fe20000000800 */
[C---:B------:R-:W-:Y:S02]  /*9700*/  FMUL.FTZ R32, R100.reuse, R136 ;  /* 0x0000008864207220 */ /* 0x040fe40000410000 */
[-C--:B------:R-:W-:Y:S04]  /*9710*/  HMMA.16816.F32 R28, R176, R38.reuse, R28 ;  /* 0x00000026b01c723c */ /* 0x080fe8000000181c */
[C---:B------:R-:W-:Y:S02]  /*9720*/  FMUL.FTZ R36, R100.reuse, R140 ;  /* 0x0000008c64247220 */ /* 0x040fe40000410000 */
[----:B------:R-:W-:Y:S02]  /*9730*/  FMUL.FTZ R37, R100, R141 ;  /* 0x0000008d64257220 */ /* 0x000fe40000410000 */
[C---:B------:R-:W-:Y:S01]  /*9740*/  HMMA.16816.F32 R32, R172.reuse, R38, R32 ;  /* 0x00000026ac20723c */ /* 0x040fe20000001820 */
[----:B------:R-:W4:Y:S03]  /*9750*/  LDL.LU R141, [R1+0x28] ;  /* 0x00002800018d7983 */ /* 0x000f260000300800 */
[C---:B------:R-:W-:Y:S01]  /*9760*/  FMUL.FTZ R46, R0.reuse, R150 ;  /* 0x00000096002e7220 */ /* 0x040fe20000410000 */
[----:B------:R-:W5:Y:S01]  /*9770*/  LDL.LU R140, [R1+0x24] ;  /* 0x00002400018c7983 */ /* 0x000f620000300800 */
[----:B------:R1:W-:Y:S01]  /*9780*/  MUFU.EX2 R150, R48 ;  /* 0x0000003000967308 */ /* 0x0003e20000000800 */
[C---:B------:R-:W-:Y:S01]  /*9790*/  FMUL.FTZ R38, R3.reuse, R142 ;  /* 0x0000008e03267220 */ /* 0x040fe20000410000 */
[----:B------:R-:W-:Y:S01]  /*97a0*/  MOV R142, R250 ;  /* 0x000000fa008e7202 */ /* 0x000fe20000000f00 */
[----:B------:R-:W-:Y:S03]  /*97b0*/  FMUL.FTZ R39, R3, R143 ;  /* 0x0000008f03277220 */ /* 0x000fe60000410000 */
[----:B------:R-:W-:Y:S02]  /*97c0*/  FFMA.FTZ R136, R245, c[0x0][0x2d0], -R182 ;  /* 0x0000b400f5887a23 */ /* 0x000fe400000108b6 */
[C---:B------:R-:W-:Y:S02]  /*97d0*/  FMUL.FTZ R42, R0.reuse, R146 ;  /* 0x00000092002a7220 */ /* 0x040fe40000410000 */
[-C--:B------:R-:W-:Y:S01]  /*97e0*/  HMMA.16816.F32 R36, R172, R52.reuse, R36 ;  /* 0x00000034ac24723c */ /* 0x080fe20000001824 */
[----:B------:R2:W-:Y:S02]  /*97f0*/  MUFU.EX2 R146, R60 ;  /* 0x0000003c00927308 */ /* 0x0005e40000000800 */
[C---:B------:R-:W-:Y:S02]  /*9800*/  FMUL.FTZ R43, R0.reuse, R147 ;  /* 0x00000093002b7220 */ /* 0x040fe40000410000 */
[----:B------:R-:W-:Y:S01]  /*9810*/  FMUL.FTZ R47, R0, R151 ;  /* 0x00000097002f7220 */ /* 0x000fe20000410000 */
[----:B------:R-:W-:Y:S01]  /*9820*/  MOV R151, R105 ;  /* 0x0000006900977202 */ /* 0x000fe20000000f00 */
[--C-:B------:R-:W-:Y:S01]  /*9830*/  FFMA.FTZ R105, R183, c[0x0][0x2d0], -R181.reuse ;  /* 0x0000b400b7697a23 */ /* 0x100fe200000108b5 */
[----:B------:R-:W-:Y:S01]  /*9840*/  MOV R183, R248 ;  /* 0x000000f800b77202 */ /* 0x000fe20000000f00 */
[----:B---3--:R-:W-:Y:S01]  /*9850*/  FMUL.FTZ R56, R2, R160 ;  /* 0x000000a002387220 */ /* 0x008fe20000410000 */
[C---:B------:R-:W-:Y:S01]  /*9860*/  HMMA.16816.F32 R40, R176.reuse, R52, R40 ;  /* 0x00000034b028723c */ /* 0x040fe20000001828 */
[----:B------:R-:W-:Y:S03]  /*9870*/  MUFU.EX2 R250, R125 ;  /* 0x0000007d00fa7308 */ /* 0x000fe60000000800 */
[C---:B------:R-:W-:Y:S02]  /*9880*/  FMUL.FTZ R59, R0.reuse, R163 ;  /* 0x000000a3003b7220 */ /* 0x040fe40000410000 */
[----:B------:R-:W-:Y:S02]  /*9890*/  FMUL.FTZ R62, R0, R166 ;  /* 0x000000a6003e7220 */ /* 0x000fe40000410000 */
[-C--:B------:R-:W-:Y:S03]  /*98a0*/  HMMA.16816.F32 R44, R176, R54.reuse, R44 ;  /* 0x00000036b02c723c */ /* 0x080fe6000000182c */
[----:B------:R3:W-:Y:S01]  /*98b0*/  MUFU.EX2 R160, R105 ;  /* 0x0000006900a07308 */ /* 0x0007e20000000800 */
[C---:B-1----:R-:W-:Y:S01]  /*98c0*/  FMUL.FTZ R48, R100.reuse, R152 ;  /* 0x0000009864307220 */ /* 0x042fe20000410000 */
[----:B------:R-:W-:Y:S01]  /*98d0*/  MOV R152, R49 ;  /* 0x0000003100987202 */ /* 0x000fe20000000f00 */
[----:B------:R-:W-:Y:S01]  /*98e0*/  FMUL.FTZ R49, R100, R153 ;  /* 0x0000009964317220 */ /* 0x000fe20000410000 */
[----:B------:R-:W-:Y:S01]  /*98f0*/  MOV R153, R50 ;  /* 0x0000003200997202 */ /* 0x000fe20000000f00 */
[----:B------:R-:W-:Y:S01]  /*9900*/  FMUL.FTZ R50, R3, R154 ;  /* 0x0000009a03327220 */ /* 0x000fe20000410000 */
[----:B------:R-:W-:Y:S03]  /*9910*/  MOV R154, R58 ;  /* 0x0000003a009a7202 */ /* 0x000fe60000000f00 */
[--C-:B--2---:R-:W-:Y:S01]  /*9920*/  FFMA.FTZ R60, R66, c[0x0][0x2d0], -R180.reuse ;  /* 0x0000b400423c7a23 */ /* 0x104fe200000108b4 */
[----:B------:R-:W-:Y:S01]  /*9930*/  MUFU.EX2 R248, R126 ;  /* 0x0000007e00f87308 */ /* 0x000fe20000000800 */
[----:B------:R-:W-:Y:S01]  /*9940*/  FMUL.FTZ R53, R100, R157 ;  /* 0x0000009d64357220 */ /* 0x000fe20000410000 */
[C---:B------:R-:W-:Y:S04]  /*9950*/  HMMA.16816.F32 R48, R172.reuse, R54, R48 ;  /* 0x00000036ac30723c */ /* 0x040fe80000001830 */
[--C-:B------:R-:W-:Y:S02]  /*9960*/  FFMA.FTZ R52, R64, c[0x0][0x2d0], -R180.reuse ;  /* 0x0000b40040347a23 */ /* 0x100fe400000108b4 */
[--C-:B------:R-:W-:Y:S02]  /*9970*/  FFMA.FTZ R64, R67, c[0x0][0x2d0], -R180.reuse ;  /* 0x0000b40043407a23 */ /* 0x100fe400000108b4 */
[C---:B------:R-:W-:Y:S01]  /*9980*/  FMUL.FTZ R55, R3.reuse, R159 ;  /* 0x0000009f03377220 */ /* 0x040fe20000410000 */
[----:B------:R1:W-:Y:S03]  /*9990*/  MUFU.EX2 R145, R52 ;  /* 0x0000003400917308 */ /* 0x0003e60000000800 */
[--C-:B---3--:R-:W-:Y:S02]  /*99a0*/  FFMA.FTZ R105, R184, c[0x0][0x2d0], -R181.reuse ;  /* 0x0000b400b8697a23 */ /* 0x108fe400000108b5 */
[C---:B------:R-:W-:Y:S02]  /*99b0*/  FMUL.FTZ R54, R3.reuse, R158 ;  /* 0x0000009e03367220 */ /* 0x040fe40000410000 */
[C---:B------:R-:W-:Y:S02]  /*99c0*/  FMUL.FTZ R58, R0.reuse, R162 ;  /* 0x000000a2003a7220 */ /* 0x040fe40000410000 */
[C---:B------:R-:W-:Y:S01]  /*99d0*/  FMUL.FTZ R63, R0.reuse, R167 ;  /* 0x000000a7003f7220 */ /* 0x040fe20000410000 */
[----:B------:R2:W3:Y:S01]  /*99e0*/  MUFU.EX2 R159, R60 ;  /* 0x0000003c009f7308 */ /* 0x0004e20000000800 */
[C---:B------:R-:W-:Y:S01]  /*99f0*/  FMUL.FTZ R67, R3.reuse, R171 ;  /* 0x000000ab03437220 */ /* 0x040fe20000410000 */
[----:B------:R-:W-:Y:S01]  /*9a00*/  MOV R167, R116 ;  /* 0x0000007400a77202 */ /* 0x000fe20000000f00 */
[----:B------:R-:W-:Y:S01]  /*9a10*/  FMUL.FTZ R66, R3, R170 ;  /* 0x000000aa03427220 */ /* 0x000fe20000410000 */
[----:B------:R-:W5:Y:S01]  /*9a20*/  LDL.LU R171, [R1+0x2c] ;  /* 0x00002c0001ab7983 */ /* 0x000f620000300800 */
[C---:B------:R-:W-:Y:S01]  /*9a30*/  FMUL.FTZ R74, R0.reuse, R74 ;  /* 0x0000004a004a7220 */ /* 0x040fe20000410000 */
[----:B------:R-:W-:Y:S01]  /*9a40*/  MOV R170, R249 ;  /* 0x000000f900aa7202 */ /* 0x000fe20000000f00 */
[C---:B------:R-:W-:Y:S01]  /*9a50*/  FMUL.FTZ R75, R0.reuse, R75 ;  /* 0x0000004b004b7220 */ /* 0x040fe20000410000 */
[----:B------:R-:W5:Y:S01]  /*9a60*/  LDL.LU R184, [R1+0x20] ;  /* 0x0000200001b87983 */ /* 0x000f620000300800 */
[C---:B------:R-:W-:Y:S01]  /*9a70*/  FMUL.FTZ R78, R0.reuse, R78 ;  /* 0x0000004e004e7220 */ /* 0x040fe20000410000 */
[----:B------:R3:W-:Y:S01]  /*9a80*/  MUFU.EX2 R163, R64 ;  /* 0x0000004000a37308 */ /* 0x0007e20000000800 */
[C---:B------:R-:W-:Y:S02]  /*9a90*/  FMUL.FTZ R79, R0.reuse, R79 ;  /* 0x0000004f004f7220 */ /* 0x040fe40000410000 */
[----:B------:R-:W-:Y:S02]  /*9aa0*/  FMUL.FTZ R90, R0, R90 ;  /* 0x0000005a005a7220 */ /* 0x000fe40000410000 */
[----:B-1----:R-:W-:Y:S01]  /*9ab0*/  FMUL.FTZ R52, R100, R156 ;  /* 0x0000009c64347220 */ /* 0x002fe20000410000 */
[----:B------:R-:W-:Y:S01]  /*9ac0*/  MOV R156, R107 ;  /* 0x0000006b009c7202 */ /* 0x000fe20000000f00 */
[C---:B------:R-:W-:Y:S02]  /*9ad0*/  FMUL.FTZ R91, R0.reuse, R91 ;  /* 0x0000005b005b7220 */ /* 0x040fe40000410000 */
[C---:B------:R-:W-:Y:S01]  /*9ae0*/  FMUL.FTZ R94, R0.reuse, R94 ;  /* 0x0000005e005e7220 */ /* 0x040fe20000410000 */
[----:B------:R1:W-:Y:S01]  /*9af0*/  MUFU.EX2 R249, R127 ;  /* 0x0000007f00f97308 */ /* 0x0003e20000000800 */
[----:B------:R-:W-:Y:S01]  /*9b00*/  FMUL.FTZ R95, R0, R95 ;  /* 0x0000005f005f7220 */ /* 0x000fe20000410000 */
[-C--:B------:R-:W-:Y:S03]  /*9b10*/  HMMA.16816.F32 R52, R172, R108.reuse, R52 ;  /* 0x0000006cac34723c */ /* 0x080fe60000001834 */
[----:B--2---:R-:W-:Y:S02]  /*9b20*/  FMUL.FTZ R60, R2, R164 ;  /* 0x000000a4023c7220 */ /* 0x004fe40000410000 */
[----:B------:R-:W-:Y:S02]  /*9b30*/  FFMA.FTZ R107, R224, c[0x0][0x2d0], -R181 ;  /* 0x0000b400e06b7a23 */ /* 0x000fe400000108b5 */
[--C-:B------:R-:W-:Y:S01]  /*9b40*/  FFMA.FTZ R143, R197, c[0x0][0x2d0], -R180.reuse ;  /* 0x0000b400c58f7a23 */ /* 0x100fe200000108b4 */
[C---:B------:R-:W-:Y:S01]  /*9b50*/  HMMA.16816.F32 R56, R176.reuse, R108, R56 ;  /* 0x0000006cb038723c */ /* 0x040fe20000001838 */
[----:B------:R2:W-:Y:S03]  /*9b60*/  MUFU.EX2 R164, R105 ;  /* 0x0000006900a47308 */ /* 0x0005e60000000800 */
[----:B------:R-:W-:Y:S02]  /*9b70*/  FFMA.FTZ R180, R196, c[0x0][0x2d0], -R180 ;  /* 0x0000b400c4b47a23 */ /* 0x000fe400000108b4 */
[----:B---3--:R-:W-:Y:S01]  /*9b80*/  FMUL.FTZ R64, R100, R168 ;  /* 0x000000a864407220 */ /* 0x008fe20000410000 */
[----:B------:R-:W-:Y:S01]  /*9b90*/  MOV R168, R117 ;  /* 0x0000007500a87202 */ /* 0x000fe20000000f00 */
[-C--:B------:R-:W-:Y:S03]  /*9ba0*/  HMMA.16816.F32 R60, R176, R110.reuse, R60 ;  /* 0x0000006eb03c723c */ /* 0x080fe6000000183c */
[----:B------:R-:W-:Y:S01]  /*9bb0*/  MUFU.EX2 R224, R131 ;  /* 0x0000008300e07308 */ /* 0x000fe20000000800 */
[----:B-1----:R-:W-:Y:S04]  /*9bc0*/  LDSM.16.MT88.4 R124, [R202+0x800] ;  /* 0x00080000ca7c783b */ /* 0x002fe80000004200 */
[C---:B------:R-:W-:Y:S05]  /*9bd0*/  HMMA.16816.F32 R64, R172.reuse, R110, R64 ;  /* 0x0000006eac40723c */ /* 0x040fea0000001840 */
[----:B------:R1:W-:Y:S01]  /*9be0*/  MUFU.EX2 R226, R107 ;  /* 0x0000006b00e27308 */ /* 0x0003e20000000800 */
[----:B------:R-:W3:Y:S02]  /*9bf0*/  LDSM.16.MT88.4 R108, [R202+0x2000] ;  /* 0x00200000ca6c783b */ /* 0x000ee40000004200 */
[-C--:B------:R-:W-:Y:S04]  /*9c00*/  HMMA.16816.F32 R68, R172, R112.reuse, R68 ;  /* 0x00000070ac44723c */ /* 0x080fe80000001844 */
[--C-:B--2---:R-:W-:Y:S01]  /*9c10*/  FFMA.FTZ R105, R185, c[0x0][0x2d0], -R182.reuse ;  /* 0x0000b400b9697a23 */ /* 0x104fe200000108b6 */
[----:B------:R-:W-:Y:S02]  /*9c20*/  MOV R185, R247 ;  /* 0x000000f700b97202 */ /* 0x000fe40000000f00 */
[----:B------:R-:W-:Y:S01]  /*9c30*/  MUFU.EX2 R193, R143 ;  /* 0x0000008f00c17308 */ /* 0x000fe20000000800 */
[C---:B------:R-:W-:Y:S08]  /*9c40*/  HMMA.16816.F32 R72, R176.reuse, R112, R72 ;  /* 0x00000070b048723c */ /* 0x040ff00000001848 */
[-C--:B------:R-:W-:Y:S01]  /*9c50*/  HMMA.16816.F32 R76, R176, R114.reuse, R76 ;  /* 0x00000072b04c723c */ /* 0x080fe2000000184c */
[----:B------:R2:W2:Y:S03]  /*9c60*/  MUFU.EX2 R148, R105 ;  /* 0x0000006900947308 */ /* 0x0004a60000000800 */
[--C-:B-1----:R-:W-:Y:S01]  /*9c70*/  FFMA.FTZ R107, R246, c[0x0][0x2d0], -R182.reuse ;  /* 0x0000b400f66b7a23 */ /* 0x102fe200000108b6 */
[----:B------:R-:W-:Y:S03]  /*9c80*/  MOV R246, R159 ;  /* 0x0000009f00f67202 */ /* 0x000fe60000000f00 */
[C---:B------:R-:W-:Y:S01]  /*9c90*/  HMMA.16816.F32 R80, R172.reuse, R114, R80 ;  /* 0x00000072ac50723c */ /* 0x040fe20000001850 */
[----:B------:R-:W1:Y:S07]  /*9ca0*/  LDSM.16.MT88.4 R112, [R201+0x400] ;  /* 0x00040000c970783b */ /* 0x000e6e0000004200 */
[-C--:B---3--:R-:W-:Y:S04]  /*9cb0*/  HMMA.16816.F32 R84, R172, R108.reuse, R84 ;  /* 0x0000006cac54723c */ /* 0x088fe80000001854 */
[--C-:B--2---:R-:W-:Y:S01]  /*9cc0*/  FFMA.FTZ R105, R186, c[0x0][0x2d0], -R182.reuse ;  /* 0x0000b400ba697a23 */ /* 0x104fe200000108b6 */
[----:B------:R-:W-:Y:S03]  /*9cd0*/  MOV R238, R148 ;  /* 0x0000009400ee7202 */ /* 0x000fe60000000f00 */
[----:B------:R2:W3:Y:S01]  /*9ce0*/  MUFU.EX2 R157, R105 ;  /* 0x00000069009d7308 */ /* 0x0004e20000000800 */
[C---:B------:R-:W-:Y:S07]  /*9cf0*/  HMMA.16816.F32 R88, R176.reuse, R108, R88 ;  /* 0x0000006cb058723c */ /* 0x040fee0000001858 */
[----:B------:R-:W-:Y:S01]  /*9d00*/  F2FP.PACK_AB R108, R145, R150 ;  /* 0x00000096916c723e */ /* 0x000fe200000000ff */
[-C--:B------:R-:W-:Y:S04]  /*9d10*/  HMMA.16816.F32 R92, R176, R110.reuse, R92 ;  /* 0x0000006eb05c723c */ /* 0x080fe8000000185c */
[----:B------:R-:W-:Y:S03]  /*9d20*/  F2FP.PACK_AB R109, R146, R149 ;  /* 0x00000095926d723e */ /* 0x000fe600000000ff */
[----:B------:R-:W-:Y:S01]  /*9d30*/  MOV R178, R155 ;  /* 0x0000009b00b27202 */ /* 0x000fe20000000f00 */
[----:B------:R-:W-:Y:S04]  /*9d40*/  HMMA.16816.F32 R96, R172, R110, R96 ;  /* 0x0000006eac60723c */ /* 0x000fe80000001860 */
[----:B------:R-:W-:Y:S02]  /*9d50*/  MOV R179, R168 ;  /* 0x000000a800b37202 */ /* 0x000fe40000000f00 */
[----:B------:R-:W-:Y:S01]  /*9d60*/  MOV R168, R154 ;  /* 0x0000009a00a87202 */ /* 0x000fe20000000f00 */
[--C-:B--2---:R-:W-:Y:S01]  /*9d70*/  FFMA.FTZ R105, R187, c[0x0][0x2d0], -R182.reuse ;  /* 0x0000b400bb697a23 */ /* 0x104fe200000108b6 */
[----:B------:R-:W-:Y:S01]  /*9d80*/  F2FP.PACK_AB R110, R163, R159 ;  /* 0x0000009fa36e723e */ /* 0x000fe200000000ff */
[----:B------:R-:W-:Y:S03]  /*9d90*/  MUFU.EX2 R187, R137 ;  /* 0x0000008900bb7308 */ /* 0x000fe60000000800 */
[----:B------:R-:W-:Y:S02]  /*9da0*/  F2FP.PACK_AB R111, R164, R160 ;  /* 0x000000a0a46f723e */ /* 0x000fe400000000ff */
[----:B---3--:R-:W-:Y:S02]  /*9db0*/  F2FP.PACK_AB R116, R157, R148 ;  /* 0x000000949d74723e */ /* 0x008fe400000000ff */
[----:B------:R-:W-:Y:S02]  /*9dc0*/  F2FP.PACK_AB R172, R224, R223 ;  /* 0x000000dfe0ac723e */ /* 0x000fe400000000ff */
[----:B------:R-:W-:Y:S01]  /*9dd0*/  F2FP.PACK_AB R173, R194, R220 ;  /* 0x000000dcc2ad723e */ /* 0x000fe200000000ff */
[-C--:B-1----:R-:W-:Y:S01]  /*9de0*/  HMMA.16816.F32 R4, R108, R112.reuse, R4 ;  /* 0x000000706c04723c */ /* 0x082fe20000001804 */
[----:B------:R1:W-:Y:S04]  /*9df0*/  MUFU.EX2 R161, R105 ;  /* 0x0000006900a17308 */ /* 0x0003e80000000800 */
[----:B------:R-:W-:Y:S01]  /*9e00*/  MOV R244, R157 ;  /* 0x0000009d00f47202 */ /* 0x000fe20000000f00 */
[----:B-1----:R-:W-:Y:S05]  /*9e10*/  FFMA.FTZ R105, R188, c[0x0][0x2d0], -R182 ;  /* 0x0000b400bc697a23 */ /* 0x002fea00000108b6 */
[----:B------:R-:W-:Y:S10]  /*9e20*/  MUFU.EX2 R188, R136 ;  /* 0x0000008800bc7308 */ /* 0x000ff40000000800 */
[----:B------:R1:W2:Y:S02]  /*9e30*/  MUFU.EX2 R165, R105 ;  /* 0x0000006900a57308 */ /* 0x0002a40000000800 */
[--C-:B-1----:R-:W-:Y:S01]  /*9e40*/  FFMA.FTZ R105, R189, c[0x0][0x2d0], -R106.reuse ;  /* 0x0000b400bd697a23 */ /* 0x102fe2000001086a */
[----:B--2---:R-:W-:Y:S07]  /*9e50*/  F2FP.PACK_AB R118, R165, R161 ;  /* 0x000000a1a576723e */ /* 0x004fee00000000ff */
[----:B------:R-:W1:Y:S10]  /*9e60*/  MUFU.EX2 R189, R107 ;  /* 0x0000006b00bd7308 */ /* 0x000e740000000800 */
[----:B------:R2:W3:Y:S01]  /*9e70*/  MUFU.EX2 R147, R105 ;  /* 0x0000006900937308 */ /* 0x0004e20000000800 */
[----:B-1----:R-:W-:Y:S01]  /*9e80*/  F2FP.PACK_AB R176, R188, R189 ;  /* 0x000000bdbcb0723e */ /* 0x002fe200000000ff */
[----:B--2---:R-:W-:Y:S01]  /*9e90*/  FFMA.FTZ R105, R190, c[0x0][0x2d0], -R106 ;  /* 0x0000b400be697a23 */ /* 0x004fe2000001086a */
[----:B---3--:R-:W-:Y:S01]  /*9ea0*/  MOV R241, R147 ;  /* 0x0000009300f17202 */ /* 0x008fe20000000f00 */
[----:B----4-:R-:W-:Y:S01]  /*9eb0*/  FFMA.FTZ R141, R2, R141, R170 ;  /* 0x0000008d028d7223 */ /* 0x010fe200000100aa */
[----:B------:R-:W-:Y:S05]  /*9ec0*/  MOV R170, R152 ;  /* 0x0000009800aa7202 */ /* 0x000fea0000000f00 */
[----:B------:R1:W2:Y:S01]  /*9ed0*/  MUFU.EX2 R158, R105 ;  /* 0x00000069009e7308 */ /* 0x0002a20000000800 */
[----:B------:R-:W-:Y:S01]  /*9ee0*/  MOV R152, R135 ;  /* 0x0000008700987202 */ /* 0x000fe20000000f00 */
[----:B-----5:R-:W-:Y:S01]  /*9ef0*/  FFMA.FTZ R140, R0, R140, R252 ;  /* 0x0000008c008c7223 */ /* 0x020fe200000100fc */
[----:B------:R-:W-:Y:S01]  /*9f00*/  MOV R252, R151 ;  /* 0x0000009700fc7202 */ /* 0x000fe20000000f00 */
[--C-:B-1----:R-:W-:Y:S01]  /*9f10*/  FFMA.FTZ R105, R191, c[0x0][0x2d0], -R106.reuse ;  /* 0x0000b400bf697a23 */ /* 0x102fe2000001086a */
[----:B--2---:R-:W-:Y:S05]  /*9f20*/  F2FP.PACK_AB R117, R158, R147 ;  /* 0x000000939e75723e */ /* 0x004fea00000000ff */
[----:B------:R-:W-:Y:S01]  /*9f30*/  MUFU.EX2 R191, R144 ;  /* 0x0000009000bf7308 */ /* 0x000fe20000000800 */
[----:B------:R-:W-:Y:S09]  /*9f40*/  MOV R245, R158 ;  /* 0x0000009e00f57202 */ /* 0x000ff20000000f00 */
[----:B------:R1:W-:Y:S02]  /*9f50*/  MUFU.EX2 R162, R105 ;  /* 0x0000006900a27308 */ /* 0x0003e40000000800 */
[----:B-1----:R-:W-:Y:S08]  /*9f60*/  FFMA.FTZ R105, R192, c[0x0][0x2d0], -R106 ;  /* 0x0000b400c0697a23 */ /* 0x002ff0000001086a */
[----:B------:R-:W1:Y:S01]  /*9f70*/  MUFU.EX2 R192, R180 ;  /* 0x000000b400c07308 */ /* 0x000e620000000800 */
[----:B------:R-:W-:Y:S09]  /*9f80*/  FFMA.FTZ R3, R3, R171, R183 ;  /* 0x000000ab03037223 */ /* 0x000ff200000100b7 */
[----:B------:R2:W3:Y:S01]  /*9f90*/  MUFU.EX2 R166, R105 ;  /* 0x0000006900a67308 */ /* 0x0004e20000000800 */
[----:B------:R-:W-:Y:S01]  /*9fa0*/  FADD.FTZ R2, R169, R3 ;  /* 0x00000003a9027221 */ /* 0x000fe20000010000 */
[----:B------:R-:W-:Y:S01]  /*9fb0*/  MOV R169, R153 ;  /* 0x0000009900a97202 */ /* 0x000fe20000000f00 */
[----:B------:R-:W-:Y:S01]  /*9fc0*/  FFMA.FTZ R100, R100, R184, R185 ;  /* 0x000000b864647223 */ /* 0x000fe200000100b9 */
[----:B------:R-:W-:Y:S02]  /*9fd0*/  MOV R153, R134 ;  /* 0x0000008600997202 */ /* 0x000fe40000000f00 */
[----:B------:R-:W-:Y:S01]  /*9fe0*/  LDSM.16.MT88.4 R132, [R201+0x2800] ;  /* 0x00280000c984783b */ /* 0x000fe20000004200 */
[----:B------:R-:W-:Y:S02]  /*9ff0*/  FADD.FTZ R2, R169, R2 ;  /* 0x00000002a9027221 */ /* 0x000fe40000010000 */
[----:B------:R-:W-:Y:S01]  /*a000*/  FADD.FTZ R0, R153, R141 ;  /* 0x0000008d99007221 */ /* 0x000fe20000010000 */
[----:B------:R-:W-:Y:S01]  /*a010*/  MUFU.EX2 R185, R138 ;  /* 0x0000008a00b97308 */ /* 0x000fe20000000800 */
[----:B------:R-:W-:Y:S02]  /*a020*/  FADD.FTZ R142, R142, R100 ;  /* 0x000000648e8e7221 */ /* 0x000fe40000010000 */
[----:B------:R-:W-:Y:S01]  /*a030*/  FADD.FTZ R100, R152, R140 ;  /* 0x0000008c98647221 */ /* 0x000fe20000010000 */
[----:B-1----:R-:W-:Y:S01]  /*a040*/  F2FP.PACK_AB R174, R192, R193 ;  /* 0x000000c1c0ae723e */ /* 0x002fe200000000ff */
[----:B------:R-:W-:Y:S01]  /*a050*/  LDSM.16.MT88.4 R152, [R201+0x1c00] ;  /* 0x001c0000c998783b */ /* 0x000fe20000004200 */
[----:B------:R-:W-:Y:S04]  /*a060*/  FADD.FTZ R3, R170, R142 ;  /* 0x0000008eaa037221 */ /* 0x000fe80000010000 */
[----:B------:R1:W4:Y:S01]  /*a070*/  MUFU.EX2 R184, R139 ;  /* 0x0000008b00b87308 */ /* 0x0003220000000800 */
[----:B------:R-:W-:Y:S02]  /*a080*/  FADD.FTZ R3, R179, R3 ;  /* 0x00000003b3037221 */ /* 0x000fe40000010000 */
[--C-:B--2---:R-:W-:Y:S01]  /*a090*/  FFMA.FTZ R105, R225, c[0x0][0x2d0], -R181.reuse ;  /* 0x0000b400e1697a23 */ /* 0x104fe200000108b5 */
[----:B---3--:R-:W-:Y:S01]  /*a0a0*/  F2FP.PACK_AB R119, R166, R162 ;  /* 0x000000a2a677723e */ /* 0x008fe200000000ff */
[----:B------:R-:W-:Y:S05]  /*a0b0*/  FFMA.FTZ R181, R219, c[0x0][0x2d0], -R181 ;  /* 0x0000b400dbb57a23 */ /* 0x000fea00000108b5 */
[----:B------:R2:W-:Y:S01]  /*a0c0*/  MUFU.EX2 R247, R105 ;  /* 0x0000006900f77308 */ /* 0x0005e20000000800 */
[C---:B------:R-:W-:Y:S08]  /*a0d0*/  HMMA.16816.F32 R8, R116.reuse, R112, R8 ;  /* 0x000000707408723c */ /* 0x040ff00000001808 */
[-C--:B------:R-:W-:Y:S01]  /*a0e0*/  HMMA.16816.F32 R12, R116, R114.reuse, R12 ;  /* 0x00000072740c723c */ /* 0x080fe2000000180c */
[----:B------:R3:W-:Y:S01]  /*a0f0*/  MUFU.EX2 R225, R128 ;  /* 0x0000008000e17308 */ /* 0x0007e20000000800 */
[----:B-1----:R-:W-:Y:S02]  /*a100*/  LDSM.16.MT88.4 R136, [R202+0xc00] ;  /* 0x000c0000ca88783b */ /* 0x002fe40000004200 */
[----:B----4-:R-:W-:Y:S04]  /*a110*/  F2FP.PACK_AB R177, R184, R185 ;  /* 0x000000b9b8b1723e */ /* 0x010fe800000000ff */
[C---:B------:R-:W-:Y:S03]  /*a120*/  HMMA.16816.F32 R16, R108.reuse, R114, R16 ;  /* 0x000000726c10723c */ /* 0x040fe60000001810 */
[----:B------:R-:W1:Y:S01]  /*a130*/  MUFU.EX2 R190, R181 ;  /* 0x000000b500be7308 */ /* 0x000e620000000800 */
[----:B------:R-:W4:Y:S01]  /*a140*/  LDSM.16.MT88.4 R112, [R201+0x1400] ;  /* 0x00140000c970783b */ /* 0x000f220000004200 */
[--C-:B--2---:R-:W-:Y:S01]  /*a150*/  FFMA.FTZ R105, R234, c[0x0][0x2d0], -R182.reuse ;  /* 0x0000b400ea697a23 */ /* 0x104fe200000108b6 */
[----:B------:R-:W-:Y:S02]  /*a160*/  MOV R234, R166 ;  /* 0x000000a600ea7202 */ /* 0x000fe40000000f00 */
[-C--:B------:R-:W-:Y:S05]  /*a170*/  HMMA.16816.F32 R20, R108, R120.reuse, R20 ;  /* 0x000000786c14723c */ /* 0x080fea0000001814 */
[----:B------:R2:W-:Y:S03]  /*a180*/  MUFU.EX2 R199, R105 ;  /* 0x0000006900c77308 */ /* 0x0005e60000000800 */
[C---:B------:R-:W-:Y:S01]  /*a190*/  HMMA.16816.F32 R24, R116.reuse, R120, R24 ;  /* 0x000000787418723c */ /* 0x040fe20000001818 */
[----:B---3--:R-:W-:Y:S07]  /*a1a0*/  LDSM.16.MT88.4 R128, [R201+0x1800] ;  /* 0x00180000c980783b */ /* 0x008fee0000004200 */
[-C--:B------:R-:W-:Y:S04]  /*a1b0*/  HMMA.16816.F32 R28, R116, R122.reuse, R28 ;  /* 0x0000007a741c723c */ /* 0x080fe8000000181c */
[----:B-1----:R-:W-:Y:S04]  /*a1c0*/  F2FP.PACK_AB R175, R190, R191 ;  /* 0x000000bfbeaf723e */ /* 0x002fe800000000ff */
[C---:B------:R-:W-:Y:S01]  /*a1d0*/  HMMA.16816.F32 R32, R108.reuse, R122, R32 ;  /* 0x0000007a6c20723c */ /* 0x040fe20000001820 */
[----:B------:R-:W1:Y:S03]  /*a1e0*/  LDSM.16.MT88.4 R120, [R202+0x1400] ;  /* 0x00140000ca78783b */ /* 0x000e660000004200 */
[--C-:B--2---:R-:W-:Y:S01]  /*a1f0*/  FFMA.FTZ R105, R233, c[0x0][0x2d0], -R182.reuse ;  /* 0x0000b400e9697a23 */ /* 0x104fe200000108b6 */
[----:B------:R-:W-:Y:S03]  /*a200*/  MOV R233, R165 ;  /* 0x000000a500e97202 */ /* 0x000fe60000000f00 */
[----:B------:R2:W3:Y:S01]  /*a210*/  MUFU.EX2 R219, R105 ;  /* 0x0000006900db7308 */ /* 0x0004e20000000800 */
[-C--:B----4-:R-:W-:Y:S08]  /*a220*/  HMMA.16816.F32 R36, R108, R112.reuse, R36 ;  /* 0x000000706c24723c */ /* 0x090ff00000001824 */
[C---:B------:R-:W-:Y:S08]  /*a230*/  HMMA.16816.F32 R40, R116.reuse, R112, R40 ;  /* 0x000000707428723c */ /* 0x040ff00000001828 */
[-C--:B------:R-:W-:Y:S04]  /*a240*/  HMMA.16816.F32 R44, R116, R114.reuse, R44 ;  /* 0x00000072742c723c */ /* 0x080fe8000000182c */
[--C-:B--2---:R-:W-:Y:S01]  /*a250*/  FFMA.FTZ R105, R232, c[0x0][0x2d0], -R182.reuse ;  /* 0x0000b400e8697a23 */ /* 0x104fe200000108b6 */
[----:B------:R-:W-:Y:S03]  /*a260*/  MOV R232, R164 ;  /* 0x000000a400e87202 */ /* 0x000fe60000000f00 */
[C---:B------:R-:W-:Y:S01]  /*a270*/  HMMA.16816.F32 R48, R108.reuse, R114, R48 ;  /* 0x000000726c30723c */ /* 0x040fe20000001830 */
[----:B------:R2:W-:Y:S01]  /*a280*/  MUFU.EX2 R221, R105 ;  /* 0x0000006900dd7308 */ /* 0x0005e20000000800 */
[----:B------:R-:W4:Y:S06]  /*a290*/  LDSM.16.MT88.4 R112, [R201+0x2400] ;  /* 0x00240000c970783b */ /* 0x000f2c0000004200 */
[-C--:B-1----:R-:W-:Y:S08]  /*a2a0*/  HMMA.16816.F32 R52, R108, R120.reuse, R52 ;  /* 0x000000786c34723c */ /* 0x082ff00000001834 */
[C---:B------:R-:W-:Y:S08]  /*a2b0*/  HMMA.16816.F32 R56, R116.reuse, R120, R56 ;  /* 0x000000787438723c */ /* 0x040ff00000001838 */
[-C--:B------:R-:W-:Y:S04]  /*a2c0*/  HMMA.16816.F32 R60, R116, R122.reuse, R60 ;  /* 0x0000007a743c723c */ /* 0x080fe8000000183c */
[--C-:B--2---:R-:W-:Y:S01]  /*a2d0*/  FFMA.FTZ R105, R231, c[0x0][0x2d0], -R182.reuse ;  /* 0x0000b400e7697a23 */ /* 0x104fe200000108b6 */
[----:B------:R-:W-:Y:S01]  /*a2e0*/  MOV R231, R163 ;  /* 0x000000a300e77202 */ /* 0x000fe20000000f00 */
[----:B------:R-:W-:Y:S01]  /*a2f0*/  FFMA.FTZ R182, R243, c[0x0][0x2d0], -R182 ;  /* 0x0000b400f3b67a23 */ /* 0x000fe200000108b6 */
[----:B------:R-:W-:Y:S01]  /*a300*/  MOV R243, R145 ;  /* 0x0000009100f37202 */ /* 0x000fe20000000f00 */
[C---:B------:R-:W-:Y:S01]  /*a310*/  HMMA.16816.F32 R64, R108.reuse, R122, R64 ;  /* 0x0000007a6c40723c */ /* 0x040fe20000001840 */
[----:B------:R1:W2:Y:S01]  /*a320*/  MUFU.EX2 R222, R105 ;  /* 0x0000006900de7308 */ /* 0x0002a20000000800 */
[----:B------:R-:W5:Y:S06]  /*a330*/  LDSM.16.MT88.4 R120, [R202+0x2400] ;  /* 0x00240000ca78783b */ /* 0x000f6c0000004200 */
[-C--:B----4-:R-:W-:Y:S03]  /*a340*/  HMMA.16816.F32 R68, R108, R112.reuse, R68 ;  /* 0x000000706c44723c */ /* 0x090fe60000001844 */
[----:B------:R4:W-:Y:S05]  /*a350*/  MUFU.EX2 R186, R182 ;  /* 0x000000b600ba7308 */ /* 0x0009ea0000000800 */
[C---:B------:R-:W-:Y:S04]  /*a360*/  HMMA.16816.F32 R72, R116.reuse, R112, R72 ;  /* 0x000000707448723c */ /* 0x040fe80000001848 */
[--C-:B-1----:R-:W-:Y:S04]  /*a370*/  FFMA.FTZ R105, R236, c[0x0][0x2d0], -R106.reuse ;  /* 0x0000b400ec697a23 */ /* 0x102fe8000001086a */
[-C--:B------:R-:W-:Y:S01]  /*a380*/  HMMA.16816.F32 R76, R116, R114.reuse, R76 ;  /* 0x00000072744c723c */ /* 0x080fe2000000184c */
[----:B------:R1:W-:Y:S03]  /*a390*/  MUFU.EX2 R198, R105 ;  /* 0x0000006900c67308 */ /* 0x0003e60000000800 */
[----:B------:R-:W-:Y:S04]  /*a3a0*/  MOV R236, R162 ;  /* 0x000000a200ec7202 */ /* 0x000fe80000000f00 */
[C---:B------:R-:W-:Y:S01]  /*a3b0*/  HMMA.16816.F32 R80, R108.reuse, R114, R80 ;  /* 0x000000726c50723c */ /* 0x040fe20000001850 */
[----:B------:R-:W2:Y:S07]  /*a3c0*/  LDSM.16.MT88.4 R112, [R201+0x800] ;  /* 0x00080000c970783b */ /* 0x000eae0000004200 */
[-C--:B-----5:R-:W-:Y:S01]  /*a3d0*/  HMMA.16816.F32 R84, R108, R120.reuse, R84 ;  /* 0x000000786c54723c */ /* 0x0a0fe20000001854 */
[----:B----4-:R-:W-:Y:S07]  /*a3e0*/  LDSM.16.MT88.4 R180, [R201+0x2c00] ;  /* 0x002c0000c9b4783b */ /* 0x010fee0000004200 */
[C---:B------:R-:W-:Y:S04]  /*a3f0*/  HMMA.16816.F32 R88, R116.reuse, R120, R88 ;  /* 0x000000787458723c */ /* 0x040fe80000001858 */
[--C-:B-1----:R-:W-:Y:S01]  /*a400*/  FFMA.FTZ R105, R237, c[0x0][0x2d0], -R106.reuse ;  /* 0x0000b400ed697a23 */ /* 0x102fe2000001086a */
[----:B------:R-:W-:Y:S03]  /*a410*/  MOV R237, R161 ;  /* 0x000000a100ed7202 */ /* 0x000fe60000000f00 */
[-C--:B------:R-:W-:Y:S01]  /*a420*/  HMMA.16816.F32 R92, R116, R122.reuse, R92 ;  /* 0x0000007a745c723c */ /* 0x080fe2000000185c */
[----:B------:R1:W4:Y:S06]  /*a430*/  MUFU.EX2 R196, R105 ;  /* 0x0000006900c47308 */ /* 0x00032c0000000800 */
[----:B---3--:R-:W-:Y:S01]  /*a440*/  F2FP.PACK_AB R116, R219, R199 ;  /* 0x000000c7db74723e */ /* 0x008fe200000000ff */
[----:B------:R-:W-:Y:S01]  /*a450*/  HMMA.16816.F32 R96, R108, R122, R96 ;  /* 0x0000007a6c60723c */ /* 0x000fe20000001860 */
[----:B------:R-:W3:Y:S03]  /*a460*/  LDSM.16.MT88.4 R120, [R202+0x1800] ;  /* 0x00180000ca78783b */ /* 0x000ee60000004200 */
[----:B--2---:R-:W-:Y:S03]  /*a470*/  F2FP.PACK_AB R118, R222, R221 ;  /* 0x000000ddde76723e */ /* 0x004fe600000000ff */
[----:B------:R-:W-:Y:S02]  /*a480*/  F2FP.PACK_AB R108, R251, R250 ;  /* 0x000000fafb6c723e */ /* 0x000fe400000000ff */
[----:B------:R-:W-:Y:S03]  /*a490*/  F2FP.PACK_AB R109, R226, R247 ;  /* 0x000000f7e26d723e */ /* 0x000fe600000000ff */
[----:B------:R-:W-:Y:S02]  /*a4a0*/  F2FP.PACK_AB R110, R249, R227 ;  /* 0x000000e3f96e723e */ /* 0x000fe400000000ff */
[----:B------:R-:W-:Y:S01]  /*a4b0*/  F2FP.PACK_AB R111, R225, R248 ;  /* 0x000000f8e16f723e */ /* 0x000fe200000000ff */
[--C-:B-1----:R-:W-:Y:S01]  /*a4c0*/  FFMA.FTZ R105, R240, c[0x0][0x2d0], -R106.reuse ;  /* 0x0000b400f0697a23 */ /* 0x102fe2000001086a */
[----:B----4-:R-:W-:Y:S02]  /*a4d0*/  F2FP.PACK_AB R117, R196, R198 ;  /* 0x000000c6c475723e */ /* 0x010fe400000000ff */
[----:B------:R-:W-:Y:S03]  /*a4e0*/  MOV R240, R160 ;  /* 0x000000a000f07202 */ /* 0x000fe60000000f00 */
[-C--:B------:R-:W-:Y:S01]  /*a4f0*/  HMMA.16816.F32 R4, R108, R112.reuse, R4 ;  /* 0x000000706c04723c */ /* 0x080fe20000001804 */
[----:B------:R1:W-:Y:S02]  /*a500*/  MUFU.EX2 R197, R105 ;  /* 0x0000006900c57308 */ /* 0x0003e40000000800 */
[--C-:B-1----:R-:W-:Y:S01]  /*a510*/  FFMA.FTZ R105, R242, c[0x0][0x2d0], -R106.reuse ;  /* 0x0000b400f2697a23 */ /* 0x102fe2000001086a */
[----:B------:R-:W-:Y:S07]  /*a520*/  MOV R242, R146 ;  /* 0x0000009200f27202 */ /* 0x000fee0000000f00 */
[----:B------:R-:W1:Y:S02]  /*a530*/  MUFU.EX2 R195, R105 ;  /* 0x0000006900c37308 */ /* 0x000e640000000800 */
[----:B-1----:R-:W-:Y:S01]  /*a540*/  F2FP.PACK_AB R119, R195, R197 ;  /* 0x000000c5c377723e */ /* 0x002fe200000000ff */
[--C-:B------:R-:W-:Y:S01]  /*a550*/  FFMA.FTZ R105, R235, c[0x0][0x2d0], -R106.reuse ;  /* 0x0000b400eb697a23 */ /* 0x100fe2000001086a */
[----:B------:R-:W-:Y:S01]  /*a560*/  MOV R235, R149 ;  /* 0x0000009500eb7202 */ /* 0x000fe20000000f00 */
[----:B------:R-:W-:Y:S01]  /*a570*/  FFMA.FTZ R106, R229, c[0x0][0x2d0], -R106 ;  /* 0x0000b400e56a7a23 */ /* 0x000fe2000001086a */
[----:B------:R-:W-:Y:S04]  /*a580*/  MOV R229, R150 ;  /* 0x0000009600e57202 */ /* 0x000fe80000000f00 */
[----:B------:R1:W-:Y:S01]  /*a590*/  MUFU.EX2 R107, R105 ;  /* 0x00000069006b7308 */ /* 0x0003e20000000800 */
[C---:B------:R-:W-:Y:S04]  /*a5a0*/  HMMA.16816.F32 R8, R116.reuse, R112, R8 ;  /* 0x000000707408723c */ /* 0x040fe80000001808 */
[----:B------:R-:W-:Y:S04]  /*a5b0*/  FADD.FTZ R3, R229, R3 ;  /* 0x00000003e5037221 */ /* 0x000fe80000010000 */
[-C--:B------:R-:W-:Y:S01]  /*a5c0*/  HMMA.16816.F32 R12, R116, R114.reuse, R12 ;  /* 0x00000072740c723c */ /* 0x080fe2000000180c */
[----:B------:R-:W2:Y:S03]  /*a5d0*/  MUFU.EX2 R106, R106 ;  /* 0x0000006a006a7308 */ /* 0x000ea60000000800 */
[----:B------:R-:W-:Y:S04]  /*a5e0*/  FADD.FTZ R3, R243, R3 ;  /* 0x00000003f3037221 */ /* 0x000fe80000010000 */
[C---:B------:R-:W-:Y:S01]  /*a5f0*/  HMMA.16816.F32 R16, R108.reuse, R114, R16 ;  /* 0x000000726c10723c */ /* 0x040fe20000001810 */
[----:B------:R-:W4:Y:S03]  /*a600*/  LDSM.16.MT88.4 R112, [R202+0x2800] ;  /* 0x00280000ca70783b */ /* 0x000f260000004200 */
[----:B-1----:R-:W-:Y:S04]  /*a610*/  FADD.FTZ R105, R168, R0 ;  /* 0x00000000a8697221 */ /* 0x002fe80000010000 */
[-C--:B------:R-:W-:Y:S01]  /*a620*/  HMMA.16816.F32 R20, R108, R124.reuse, R20 ;  /* 0x0000007c6c14723c */ /* 0x080fe20000001814 */
[----:B------:R-:W-:Y:S03]  /*a630*/  LDSM.16.MT88.4 R168, [R202+0x1c00] ;  /* 0x001c0000caa8783b */ /* 0x000fe60000004200 */
[----:B------:R-:W-:Y:S01]  /*a640*/  FADD.FTZ R0, R178, R100 ;  /* 0x00000064b2007221 */ /* 0x000fe20000010000 */
[----:B------:R-:W-:Y:S01]  /*a650*/  F2FP.PACK_AB R178, R186, R187 ;  /* 0x000000bbbab2723e */ /* 0x000fe200000000ff */
[----:B------:R-:W-:Y:S01]  /*a660*/  FADD.FTZ R100, R167, R2 ;  /* 0x00000002a7647221 */ /* 0x000fe20000010000 */
[----:B------:R-:W-:Y:S01]  /*a670*/  MOV R2, R156 ;  /* 0x0000009c00027202 */ /* 0x000fe20000000f00 */
[C---:B------:R-:W-:Y:S04]  /*a680*/  HMMA.16816.F32 R24, R116.reuse, R124, R24 ;  /* 0x0000007c7418723c */ /* 0x040fe80000001818 */
[----:B--2---:R-:W-:Y:S01]  /*a690*/  F2FP.PACK_AB R179, R106, R107 ;  /* 0x0000006b6ab3723e */ /* 0x004fe200000000ff */
[----:B------:R-:W-:Y:S01]  /*a6a0*/  FADD.FTZ R2, R2, R105 ;  /* 0x0000006902027221 */ /* 0x000fe20000010000 */
[----:B------:R-:W-:Y:S01]  /*a6b0*/  MOV R105, R103 ;  /* 0x0000006700697202 */ /* 0x000fe20000000f00 */
[----:B------:R-:W-:Y:S01]  /*a6c0*/  FADD.FTZ R0, R252, R0 ;  /* 0x00000000fc007221 */ /* 0x000fe20000010000 */
[-C--:B------:R-:W-:Y:S08]  /*a6d0*/  HMMA.16816.F32 R28, R116, R126.reuse, R28 ;  /* 0x0000007e741c723c */ /* 0x080ff0000000181c */
[C---:B------:R-:W-:Y:S08]  /*a6e0*/  HMMA.16816.F32 R32, R108.reuse, R126, R32 ;  /* 0x0000007e6c20723c */ /* 0x040ff00000001820 */
[-C--:B------:R-:W-:Y:S08]  /*a6f0*/  HMMA.16816.F32 R36, R108, R128.reuse, R36 ;  /* 0x000000806c24723c */ /* 0x080ff00000001824 */
[C---:B------:R-:W-:Y:S08]  /*a700*/  HMMA.16816.F32 R40, R116.reuse, R128, R40 ;  /* 0x000000807428723c */ /* 0x040ff00000001828 */
[-C--:B------:R-:W-:Y:S08]  /*a710*/  HMMA.16816.F32 R44, R116, R130.reuse, R44 ;  /* 0x00000082742c723c */ /* 0x080ff0000000182c */
[C---:B------:R-:W-:Y:S08]  /*a720*/  HMMA.16816.F32 R48, R108.reuse, R130, R48 ;  /* 0x000000826c30723c */ /* 0x040ff00000001830 */
[-C--:B---3--:R-:W-:Y:S08]  /*a730*/  HMMA.16816.F32 R52, R108, R120.reuse, R52 ;  /* 0x000000786c34723c */ /* 0x088ff00000001834 */
[C---:B------:R-:W-:Y:S08]  /*a740*/  HMMA.16816.F32 R56, R116.reuse, R120, R56 ;  /* 0x000000787438723c */ /* 0x040ff00000001838 */
[-C--:B------:R-:W-:Y:S08]  /*a750*/  HMMA.16816.F32 R60, R116, R122.reuse, R60 ;  /* 0x0000007a743c723c */ /* 0x080ff0000000183c */
[C---:B------:R-:W-:Y:S01]  /*a760*/  HMMA.16816.F32 R64, R108.reuse, R122, R64 ;  /* 0x0000007a6c40723c */ /* 0x040fe20000001840 */
[----:B------:R-:W1:Y:S07]  /*a770*/  LDSM.16.MT88.4 R120, [R201+0xc00] ;  /* 0x000c0000c978783b */ /* 0x000e6e0000004200 */
[-C--:B------:R-:W-:Y:S08]  /*a780*/  HMMA.16816.F32 R68, R108, R132.reuse, R68 ;  /* 0x000000846c44723c */ /* 0x080ff00000001844 */
[C---:B------:R-:W-:Y:S08]  /*a790*/  HMMA.16816.F32 R72, R116.reuse, R132, R72 ;  /* 0x000000847448723c */ /* 0x040ff00000001848 */
[-C--:B------:R-:W-:Y:S08]  /*a7a0*/  HMMA.16816.F32 R76, R116, R134.reuse, R76 ;  /* 0x00000086744c723c */ /* 0x080ff0000000184c */
[C---:B------:R-:W-:Y:S08]  /*a7b0*/  HMMA.16816.F32 R80, R108.reuse, R134, R80 ;  /* 0x000000866c50723c */ /* 0x040ff00000001850 */
[-C--:B----4-:R-:W-:Y:S08]  /*a7c0*/  HMMA.16816.F32 R84, R108, R112.reuse, R84 ;  /* 0x000000706c54723c */ /* 0x090ff00000001854 */
[C---:B------:R-:W-:Y:S08]  /*a7d0*/  HMMA.16816.F32 R88, R116.reuse, R112, R88 ;  /* 0x000000707458723c */ /* 0x040ff00000001858 */
[-C--:B------:R-:W-:Y:S08]  /*a7e0*/  HMMA.16816.F32 R92, R116, R114.reuse, R92 ;  /* 0x00000072745c723c */ /* 0x080ff0000000185c */
[----:B------:R-:W-:Y:S08]  /*a7f0*/  HMMA.16816.F32 R96, R108, R114, R96 ;  /* 0x000000726c60723c */ /* 0x000ff00000001860 */
[-C--:B-1----:R-:W-:Y:S01]  /*a800*/  HMMA.16816.F32 R108, R172, R120.reuse, R4 ;  /* 0x00000078ac6c723c */ /* 0x082fe20000001804 */
[----:B------:R-:W1:Y:S07]  /*a810*/  LDSM.16.MT88.4 R4, [R202+0x2c00] ;  /* 0x002c0000ca04783b */ /* 0x000e6e0000004200 */
[C---:B------:R-:W-:Y:S07]  /*a820*/  HMMA.16816.F32 R112, R176.reuse, R120, R8 ;  /* 0x00000078b070723c */ /* 0x040fee0000001808 */
[----:B------:R-:W-:Y:S01]  /*a830*/  FADD.FTZ R10, R235, R100 ;  /* 0x00000064eb0a7221 */ /* 0x000fe20000010000 */
[-C--:B------:R-:W-:Y:S01]  /*a840*/  HMMA.16816.F32 R116, R176, R122.reuse, R12 ;  /* 0x0000007ab074723c */ /* 0x080fe2000000180c */
[----:B------:R-:W2:Y:S03]  /*a850*/  LDL R12, [R1+0x1c] ;  /* 0x00001c00010c7983 */ /* 0x000ea60000100800 */
[----:B------:R-:W-:Y:S01]  /*a860*/  FADD.FTZ R9, R238, R2 ;  /* 0x00000002ee097221 */ /* 0x000fe20000010000 */
[----:B------:R-:W-:Y:S01]  /*a870*/  MOV R100, R104 ;  /* 0x0000006800647202 */ /* 0x000fe20000000f00 */
        /* <DEDUP_REMOVED lines=38> */
[----:B------:R-:W-:Y:S01]  /*aae0*/  FADD.FTZ R8, R225, R3 ;  /* 0x00000003e1087221 */ /* 0x000fe20000010000 */
[----:B------:R-:W-:Y:S01]  /*aaf0*/  IADD3 R225, R239, -0x1, RZ ;  /* 0xffffffffefe17810 */ /* 0x000fe20007ffe0ff */
[----:B------:R-:W-:Y:S02]  /*ab00*/  FADD.FTZ R3, R223, R9 ;  /* 0x00000009df037221 */ /* 0x000fe40000010000 */
[-C--:B------:R-:W-:Y:S08]  /*ab10*/  HMMA.16816.F32 R68, R172, R180.reuse, R68 ;  /* 0x000000b4ac44723c */ /* 0x080ff00000001844 */
[C---:B------:R-:W-:Y:S08]  /*ab20*/  HMMA.16816.F32 R72, R176.reuse, R180, R72 ;  /* 0x000000b4b048723c */ /* 0x040ff00000001848 */
[-C--:B------:R-:W-:Y:S08]  /*ab30*/  HMMA.16816.F32 R76, R176, R182.reuse, R76 ;  /* 0x000000b6b04c723c */ /* 0x080ff0000000184c */
[C---:B------:R-:W-:Y:S08]  /*ab40*/  HMMA.16816.F32 R80, R172.reuse, R182, R80 ;  /* 0x000000b6ac50723c */ /* 0x040ff00000001850 */
[-C--:B-1----:R-:W-:Y:S08]  /*ab50*/  HMMA.16816.F32 R84, R172, R4.reuse, R84 ;  /* 0x00000004ac54723c */ /* 0x082ff00000001854 */
        /* <DEDUP_REMOVED lines=26> */
[----:B--2---:R-:W-:Y:S02]  /*ad00*/  ISETP.GT.AND P0, PT, R239, R12, PT ;  /* 0x0000000cef00720c */ /* 0x004fe40003f04270 */
[----:B------:R-:W-:Y:S11]  /*ad10*/  MOV R239, R225 ;  /* 0x000000e100ef7202 */ /* 0x000ff60000000f00 */
[----:B-1----:R-:W-:-:S05]  /*ad20*/  @P0 BRA `(.L_x_624) ;  /* 0xffffb50000000947 */ /* 0x002fca000383ffff */
.L_x_613:
[----:B------:R-:W-:-:S13]  /*ad30*/  ISETP.GE.AND P0, PT, R225, RZ, PT ;  /* 0x000000ffe100720c */ /* 0x000fda0003f06270 */
[----:B------:R-:W-:Y:S05]  /*ad40*/  @!P0 BRA `(.L_x_625) ;  /* 0x0000410000008947 */ /* 0x000fea0003800000 */
[----:B------:R-:W-:Y:S01]  /*ad50*/  IMAD.MOV.U32 R100, RZ, RZ, R103 ;  /* 0x000000ffff647224 */ /* 0x000fe200078e0067 */
[----:B------:R-:W-:Y:S01]  /*ad60*/  MOV R106, R101 ;  /* 0x00000065006a7202 */ /* 0x000fe20000000f00 */
[----:B-1----:R-:W-:Y:S01]  /*ad70*/  IMAD.MOV.U32 R0, RZ, RZ, R104 ;  /* 0x000000ffff007224 */ /* 0x002fe200078e0068 */
[----:B------:R-:W-:Y:S02]  /*ad80*/  MOV R105, R102 ;  /* 0x0000006600697202 */ /* 0x000fe40000000f00 */
.L_x_632:
[----:B------:R-:W2:Y:S01]  /*ad90*/  LDL.64 R6, [R1+0x48] ;  /* 0x0000480001067983 */ /* 0x000ea20000100a00 */
[----:B------:R-:W-:Y:S04]  /*ada0*/  DEPBAR.LE SB0, 0x0 ;  /* 0x000080000000791a */ /* 0x000fe80000000000 */
[----:B------:R-:W3:Y:S01]  /*adb0*/  LDL R5, [R1+0x54] ;  /* 0x0000540001057983 */ /* 0x000ee20000100800 */
[----:B------:R-:W-:Y:S01]  /*adc0*/  WARPSYNC 0xffffffff ;  /* 0xffffffff00007948 */ /* 0x000fe20003800000 */
[----:B------:R-:W-:Y:S01]  /*add0*/  SHF.R.S32.HI R4, RZ, 0x1f, R230 ;  /* 0x0000001fff047819 */ /* 0x000fe200000114e6 */
[----:B------:R-:W-:Y:S01]  /*ade0*/  IMAD.WIDE.U32 R2, R230, c[0x0][0x208], RZ ;  /* 0x00008200e6027a25 */ /* 0x000fe200078e00ff */
[----:B------:R-:W-:Y:S01]  /*adf0*/  BAR.SYNC.DEFER_BLOCKING 0x0 ;  /* 0x0000000000007b1d */ /* 0x000fe20000010000 */
[----:B------:R-:W-:Y:S02]  /*ae00*/  SHF.R.S32.HI R53, RZ, 0x1f, R228 ;  /* 0x0000001fff357819 */ /* 0x000fe400000114e4 */
[----:B------:R-:W-:Y:S01]  /*ae10*/  IMAD R4, R4, c[0x0][0x208], RZ ;  /* 0x0000820004047a24 */ /* 0x000fe200078e02ff */
[C---:B------:R-:W-:Y:S01]  /*ae20*/  IADD3 R8, R217.reuse, 0x40, RZ ;  /* 0x00000040d9087810 */ /* 0x040fe20007ffe0ff */
[----:B------:R-:W-:Y:S02]  /*ae30*/  IMAD.SHL.U32 R47, R217, 0x2, RZ ;  /* 0x00000002d92f7824 */ /* 0x000fe400078e00ff */
[----:B------:R-:W-:Y:S02]  /*ae40*/  IMAD R4, R230, c[0x0][0x20c], R4 ;  /* 0x00008300e6047a24 */ /* 0x000fe400078e0204 */
[----:B------:R-:W-:Y:S02]  /*ae50*/  IMAD R53, R53, c[0x0][0x218], RZ ;  /* 0x0000860035357a24 */ /* 0x000fe400078e02ff */
[----:B------:R-:W-:Y:S02]  /*ae60*/  IMAD.IADD R3, R3, 0x1, R4 ;  /* 0x0000000103037824 */ /* 0x000fe400078e0204 */
[C---:B------:R-:W-:Y:S02]  /*ae70*/  IMAD R53, R228.reuse, c[0x0][0x21c], R53 ;  /* 0x00008700e4357a24 */ /* 0x040fe400078e0235 */
[----:B------:R-:W-:Y:S04]  /*ae80*/  IMAD.WIDE.U32 R2, R228, c[0x0][0x218], R2 ;  /* 0x00008600e4027a25 */ /* 0x000fe800078e0002 */
[----:B------:R-:W-:Y:S01]  /*ae90*/  IMAD.SHL.U32 R55, R8, 0x2, RZ ;  /* 0x0000000208377824 */ /* 0x000fe200078e00ff */
[----:B------:R1:W4:Y:S04]  /*aea0*/  LDSM.16.M88.4 R64, [R203] ;  /* 0x00000000cb40783b */ /* 0x0003280000000200 */
[----:B------:R1:W1:Y:S04]  /*aeb0*/  LDSM.16.M88.4 R60, [R203+0x1000] ;  /* 0x00100000cb3c783b */ /* 0x0002680000000200 */
        /* <DEDUP_REMOVED lines=10> */
[----:B--2---:R-:W-:Y:S02]  /*af60*/  IADD3 R2, P0, R6, R2, RZ ;  /* 0x0000000206027210 */ /* 0x004fe40007f1e0ff */
[C---:B------:R-:W-:Y:S02]  /*af70*/  IADD3 R7, R217.reuse, 0x20, RZ ;  /* 0x00000020d9077810 */ /* 0x040fe40007ffe0ff */
[----:B------:R-:W-:Y:S02]  /*af80*/  IADD3 R6, R217, 0x20, RZ ;  /* 0x00000020d9067810 */ /* 0x000fe40007ffe0ff */
[----:B---3--:R-:W-:Y:S02]  /*af90*/  IADD3.X R53, R5, R3, R53, P0, !PT ;  /* 0x0000000305357210 */ /* 0x008fe400007fe435 */
[C---:B------:R-:W-:Y:S01]  /*afa0*/  IADD3 R5, R217.reuse, 0x40, RZ ;  /* 0x00000040d9057810 */ /* 0x040fe20007ffe0ff */
[----:B------:R-:W-:Y:S01]  /*afb0*/  IMAD.SHL.U32 R45, R6, 0x2, RZ ;  /* 0x00000002062d7824 */ /* 0x000fe200078e00ff */
[----:B------:R-:W-:Y:S02]  /*afc0*/  LEA R52, P0, R2, c[0x0][0x1f8], 0x1 ;  /* 0x00007e0002347a11 */ /* 0x000fe400078008ff */
[----:B------:R-:W-:Y:S02]  /*afd0*/  SHF.R.S32.HI R5, RZ, 0x1f, R5 ;  /* 0x0000001fff057819 */ /* 0x000fe40000011405 */
[----:B------:R-:W-:Y:S02]  /*afe0*/  SHF.R.S32.HI R7, RZ, 0x1f, R7 ;  /* 0x0000001fff077819 */ /* 0x000fe40000011407 */
[----:B------:R-:W-:Y:S02]  /*aff0*/  SHF.L.U64.HI R54, R8, 0x1, R5 ;  /* 0x0000000108367819 */ /* 0x000fe40000010205 */
[----:B------:R-:W-:Y:S02]  /*b000*/  SHF.R.S32.HI R5, RZ, 0x1f, R217 ;  /* 0x0000001fff057819 */ /* 0x000fe400000114d9 */
[----:B------:R-:W-:Y:S02]  /*b010*/  LEA.HI.X R53, R2, c[0x0][0x1fc], R53, 0x1, P0 ;  /* 0x00007f0002357a11 */ /* 0x000fe400000f0c35 */
[----:B------:R-:W-:Y:S02]  /*b020*/  SHF.L.U64.HI R39, R6, 0x1, R7 ;  /* 0x0000000106277819 */ /* 0x000fe40000010207 */
[----:B------:R-:W-:Y:S01]  /*b030*/  SHF.L.U64.HI R38, R217, 0x1, R5 ;  /* 0x00000001d9267819 */ /* 0x000fe20000010205 */
[----:B------:R-:W-:-:S05]  /*b040*/  BRA.DIV ~URZ, `(.L_x_626) ;  /* 0x000090727f007947 */ /* 0x000fca000b800000 */
[----:B-1--4-:R1:W2:Y:S02]  /*b050*/  SHFL.IDX PT, R3, R53, RZ, 0x1c1f ;  /* 0x001c1fff35037589 */ /* 0x0122a400000e0000 */
.L_x_681:
[-C--:B------:R-:W-:Y:S01]  /*b060*/  HMMA.16816.F32 R4, R64, R16.reuse, RZ ;  /* 0x000000104004723c */ /* 0x080fe200000018ff */
[----:B------:R-:W3:Y:S01]  /*b070*/  SHFL.IDX PT, R2, R52, RZ, 0x1c1f ;  /* 0x001c1fff34027589 */ /* 0x000ee200000e0000 */
[----:B------:R-:W-:Y:S01]  /*b080*/  BSSY B0, `(.L_x_627) ;  /* 0x0000176000007945 */ /* 0x000fe20003800000 */
[C---:B------:R-:W-:Y:S02]  /*b090*/  ISETP.GE.AND P0, PT, R217.reuse, c[0x0][0x1d4], PT ;  /* 0x00007500d9007a0c */ /* 0x040fe40003f06270 */
[C---:B------:R-:W-:Y:S02]  /*b0a0*/  IADD3 R102, R217.reuse, 0x20, RZ ;  /* 0x00000020d9667810 */ /* 0x040fe40007ffe0ff */
[----:B------:R-:W-:Y:S01]  /*b0b0*/  IADD3 R103, R217, 0x40, RZ ;  /* 0x00000040d9677810 */ /* 0x000fe20007ffe0ff */
[C---:B------:R-:W-:Y:S01]  /*b0c0*/  HMMA.16816.F32 R8, R60.reuse, R16, RZ ;  /* 0x000000103c08723c */ /* 0x040fe200000018ff */
[----:B------:R-:W4:Y:S01]  /*b0d0*/  SHFL.IDX PT, R52, R52, 0x1, 0x1c1f ;  /* 0x003c1f0034347f89 */ /* 0x000f2200000e0000 */
[----:B------:R-:W-:Y:S02]  /*b0e0*/  ISETP.GE.AND P2, PT, R102, c[0x0][0x1d4], PT ;  /* 0x0000750066007a0c */ /* 0x000fe40003f46270 */
[----:B------:R-:W-:Y:S02]  /*b0f0*/  SEL R101, RZ, 0x10, P0 ;  /* 0x00000010ff657807 */ /* 0x000fe40000000000 */
[----:B------:R-:W-:Y:S02]  /*b100*/  SEL R40, RZ, 0x10, P2 ;  /* 0x00000010ff287807 */ /* 0x000fe40001000000 */
[-C--:B------:R-:W-:Y:S01]  /*b110*/  HMMA.16816.F32 R12, R60, R18.reuse, RZ ;  /* 0x000000123c0c723c */ /* 0x080fe200000018ff */
[----:B-1----:R-:W1:Y:S03]  /*b120*/  SHFL.IDX PT, R53, R53, 0x1, 0x1c1f ;  /* 0x003c1f0035357f89 */ /* 0x002e6600000e0000 */
[----:B------:R-:W-:Y:S02]  /*b130*/  IADD3 R46, -R101, 0x10, RZ ;  /* 0x00000010652e7810 */ /* 0x000fe40007ffe1ff */
[----:B------:R-:W-:Y:S02]  /*b140*/  IADD3 R44, -R40, 0x10, RZ ;  /* 0x00000010282c7810 */ /* 0x000fe40007ffe1ff */
[C---:B------:R-:W-:Y:S04]  /*b150*/  HMMA.16816.F32 R16, R64.reuse, R18, RZ ;  /* 0x000000124010723c */ /* 0x040fe800000018ff */
[----:B------:R-:W-:Y:S02]  /*b160*/  LOP3.LUT R46, R46, 0xf, RZ, 0xc0, !PT ;  /* 0x0000000f2e2e7812 */ /* 0x000fe400078ec0ff */
[----:B------:R-:W-:Y:S02]  /*b170*/  LOP3.LUT R44, R44, 0xf, RZ, 0xc0, !PT ;  /* 0x0000000f2c2c7812 */ /* 0x000fe400078ec0ff */
[-C--:B------:R-:W-:Y:S08]  /*b180*/  HMMA.16816.F32 R20, R64, R32.reuse, RZ ;  /* 0x000000204014723c */ /* 0x080ff000000018ff */
[C---:B------:R-:W-:Y:S04]  /*b190*/  HMMA.16816.F32 R24, R60.reuse, R32, RZ ;  /* 0x000000203c18723c */ /* 0x040fe800000018ff */
[C---:B---3--:R-:W-:Y:S02]  /*b1a0*/  IADD3 R28, P1, R2.reuse, R47, RZ ;  /* 0x0000002f021c7210 */ /* 0x048fe40007f3e0ff */
[C---:B------:R-:W-:Y:S02]  /*b1b0*/  IADD3 R36, P6, R2.reuse, R45, RZ ;  /* 0x0000002d02247210 */ /* 0x040fe40007fde0ff */
[----:B--2---:R-:W-:Y:S02]  /*b1c0*/  IADD3.X R29, R3, R38, RZ, P1, !PT ;  /* 0x00000026031d7210 */ /* 0x004fe40000ffe4ff */
[----:B------:R-:W-:Y:S02]  /*b1d0*/  ISETP.GE.AND P1, PT, R103, c[0x0][0x1d4], PT ;  /* 0x0000750067007a0c */ /* 0x000fe40003f26270 */
[C---:B------:R-:W-:Y:S01]  /*b1e0*/  IADD3.X R37, R3.reuse, R39, RZ, P6, !PT ;  /* 0x0000002703257210 */ /* 0x040fe200037fe4ff */
[----:B------:R2:W-:Y:S01]  /*b1f0*/  LDGSTS.E.BYPASS.LTC128B.128 [R218+0x100], [R28.64], !P0 ;  /* 0x001000001cda7fae */ /* 0x0005e2000c101d46 */
[----:B------:R-:W-:Y:S02]  /*b200*/  IADD3 R2, P6, R2, R55, RZ ;  /* 0x0000003702027210 */ /* 0x000fe40007fde0ff */
[----:B----4-:R-:W-:Y:S02]  /*b210*/  IADD3 R46, P5, P0, R46, R52, R47 ;  /* 0x000000342e2e7210 */ /* 0x010fe400078be02f */
[----:B------:R-:W-:Y:S02]  /*b220*/  IADD3.X R3, R3, R54, RZ, P6, !PT ;  /* 0x0000003603037210 */ /* 0x000fe400037fe4ff */
[----:B------:R-:W-:Y:S01]  /*b230*/  ISETP.NE.U32.AND P6, PT, R101, RZ, PT ;  /* 0x000000ff6500720c */ /* 0x000fe20003fc5070 */
[----:B------:R3:W-:Y:S01]  /*b240*/  LDGSTS.E.BYPASS.LTC128B.128 [R218+0x1100], [R36.64], !P2 ;  /* 0x0110000024da7fae */ /* 0x0007e2000d101d46 */
[-C--:B-1----:R-:W-:Y:S02]  /*b250*/  IADD3.X R47, RZ, R53.reuse, R38, P5, P0 ;  /* 0x00000035ff2f7210 */ /* 0x082fe40002fe0426 */
[-C--:B------:R-:W-:Y:S04]  /*b260*/  IADD3 R44, P5, P0, R44, R52.reuse, R45 ;  /* 0x000000342c2c7210 */ /* 0x080fe800078be02d */
[-C--:B------:R-:W-:Y:S01]  /*b270*/  IADD3.X R45, RZ, R53.reuse, R39, P5, P0 ;  /* 0x00000035ff2d7210 */ /* 0x080fe20002fe0427 */
[----:B------:R1:W-:Y:S01]  /*b280*/  LDGSTS.E.BYPASS.LTC128B.128 [R218+0x2100], [R2.64], !P1 ;  /* 0x0210000002da7fae */ /* 0x0003e2000c901d46 */
[----:B------:R-:W-:Y:S07]  /*b290*/  ISETP.NE.U32.AND P0, PT, R40, RZ, PT ;  /* 0x000000ff2800720c */ /* 0x000fee0003f05070 */
[----:B------:R4:W-:Y:S01]  /*b2a0*/  LDGSTS.E.BYPASS.LTC128B.128.ZFILL [R218+0x900], [R46.64], P6 ;  /* 0x009000002eda7fae */ /* 0x0009e2000b141d46 */
[-C--:B--2---:R-:W-:Y:S07]  /*b2b0*/  HMMA.16816.F32 R28, R60, R34.reuse, RZ ;  /* 0x000000223c1c723c */ /* 0x084fee00000018ff */
[----:B------:R4:W-:Y:S01]  /*b2c0*/  LDGSTS.E.BYPASS.LTC128B.128.ZFILL [R218+0x1900], [R44.64], P0 ;  /* 0x019000002cda7fae */ /* 0x0009e20008141d46 */
[C---:B------:R-:W-:Y:S08]  /*b2d0*/  HMMA.16816.F32 R32, R64.reuse, R34, RZ ;  /* 0x000000224020723c */ /* 0x040ff000000018ff */
[-C--:B---3--:R-:W-:Y:S01]  /*b2e0*/  HMMA.16816.F32 R36, R64, R48.reuse, RZ ;  /* 0x000000304024723c */ /* 0x088fe200000018ff */
[----:B-1----:R-:W-:Y:S04]  /*b2f0*/  SEL R2, RZ, 0x10, P1 ;  /* 0x00000010ff027807 */ /* 0x002fe80000800000 */
[C---:B------:R-:W-:Y:S02]  /*b300*/  ISETP.NE.U32.AND P6, PT, R2.reuse, RZ, PT ;  /* 0x000000ff0200720c */ /* 0x040fe40003fc5070 */
[----:B------:R-:W-:Y:S01]  /*b310*/  IADD3 R2, -R2, 0x10, RZ ;  /* 0x0000001002027810 */ /* 0x000fe20007ffe1ff */
[C---:B------:R-:W-:Y:S04]  /*b320*/  HMMA.16816.F32 R40, R60.reuse, R48, RZ ;  /* 0x000000303c28723c */ /* 0x040fe800000018ff */
[----:B------:R-:W-:Y:S04]  /*b330*/  LOP3.LUT R2, R2, 0xf, RZ, 0xc0, !PT ;  /* 0x0000000f02027812 */ /* 0x000fe800078ec0ff */
[-C--:B----4-:R-:W-:Y:S01]  /*b340*/  HMMA.16816.F32 R44, R60, R50.reuse, RZ ;  /* 0x000000323c2c723c */ /* 0x090fe200000018ff */
[----:B------:R-:W-:Y:S04]  /*b350*/  IADD3 R52, P5, P0, R2, R52, R55 ;  /* 0x0000003402347210 */ /* 0x000fe800078be037 */
[----:B------:R-:W-:Y:S02]  /*b360*/  IADD3.X R53, RZ, R53, R54, P5, P0 ;  /* 0x00000035ff357210 */ /* 0x000fe40002fe0436 */
[----:B------:R-:W-:Y:S01]  /*b370*/  ISETP.GE.AND P0, PT, R225, 0x1, PT ;  /* 0x00000001e100780c */ /* 0x000fe20003f06270 */
[C---:B------:R-:W-:Y:S02]  /*b380*/  HMMA.16816.F32 R48, R64.reuse, R50, RZ ;  /* 0x000000324030723c */ /* 0x040fe400000018ff */
[----:B------:R1:W-:Y:S08]  /*b390*/  LDGSTS.E.BYPASS.LTC128B.128.ZFILL [R218+0x2900], [R52.64], P6 ;  /* 0x0290000034da7fae */ /* 0x0003f0000b141d46 */
[----:B------:R-:W0:Y:S01]  /*b3a0*/  LDGDEPBAR ;  /* 0x00000000000079af */ /* 0x000e220000000000 */
[-C--:B-1----:R-:W-:Y:S08]  /*b3b0*/  HMMA.16816.F32 R52, R64, R172.reuse, RZ ;  /* 0x000000ac4034723c */ /* 0x082ff000000018ff */
        /* <DEDUP_REMOVED lines=13> */
[----:B------:R-:W2:Y:S07]  /*b490*/  LDSM.16.M88.4 R188, [R203+0x3000] ;  /* 0x00300000cbbc783b */ /* 0x000eae0000000200 */
        /* <DEDUP_REMOVED lines=10> */
[----:B------:R-:W3:Y:S07]  /*b540*/  LDSM.16.M88.4 R176, [R200+0x1400] ;  /* 0x00140000c8b0783b */ /* 0x000eee0000000200 */
[-C--:B-1----:R-:W-:Y:S08]  /*b550*/  HMMA.16816.F32 R4, R172, R180.reuse, R4 ;  /* 0x000000b4ac04723c */ /* 0x082ff00000001804 */
[C---:B--2---:R-:W-:Y:S08]  /*b560*/  HMMA.16816.F32 R8, R188.reuse, R180, R8 ;  /* 0x000000b4bc08723c */ /* 0x044ff00000001808 */
[-C--:B------:R-:W-:Y:S08]  /*b570*/  HMMA.16816.F32 R12, R188, R182.reuse, R12 ;  /* 0x000000b6bc0c723c */ /* 0x080ff0000000180c */
[C---:B------:R-:W-:Y:S01]  /*b580*/  HMMA.16816.F32 R16, R172.reuse, R182, R16 ;  /* 0x000000b6ac10723c */ /* 0x040fe20000001810 */
[----:B------:R-:W-:Y:S07]  /*b590*/  LDSM.16.M88.4 R180, [R213] ;  /* 0x00000000d5b4783b */ /* 0x000fee0000000200 */
[-C--:B---3--:R-:W-:Y:S08]  /*b5a0*/  HMMA.16816.F32 R20, R172, R176.reuse, R20 ;  /* 0x000000b0ac14723c */ /* 0x088ff00000001814 */
        /* <DEDUP_REMOVED lines=11> */
[-C--:B------:R-:W-:Y:S01]  /*b660*/  HMMA.16816.F32 R60, R188, R194.reuse, R60 ;  /* 0x000000c2bc3c723c */ /* 0x080fe2000000183c */
[----:B------:R-:W-:Y:S07]  /*b670*/  LDSM.16.M88.4 R188, [R211] ;  /* 0x00000000d3bc783b */ /* 0x000fee0000000200 */
[----:B------:R-:W-:Y:S01]  /*b680*/  HMMA.16816.F32 R64, R172, R194, R64 ;  /* 0x000000c2ac40723c */ /* 0x000fe20000001840 */
[----:B------:R-:W3:Y:S07]  /*b690*/  LDSM.16.M88.4 R172, [R212] ;  /* 0x00000000d4ac783b */ /* 0x000eee0000000200 */
[-C--:B-1----:R-:W-:Y:S01]  /*b6a0*/  HMMA.16816.F32 R4, R176, R180.reuse, R4 ;  /* 0x000000b4b004723c */ /* 0x082fe20000001804 */
[----:B------:R-:W1:Y:S07]  /*b6b0*/  LDSM.16.M88.4 R192, [R210] ;  /* 0x00000000d2c0783b */ /* 0x000e6e0000000200 */
[C---:B--2---:R-:W-:Y:S08]  /*b6c0*/  HMMA.16816.F32 R8, R184.reuse, R180, R8 ;  /* 0x000000b4b808723c */ /* 0x044ff00000001808 */
[-C--:B------:R-:W-:Y:S08]  /*b6d0*/  HMMA.16816.F32 R12, R184, R182.reuse, R12 ;  /* 0x000000b6b80c723c */ /* 0x080ff0000000180c */
[C---:B------:R-:W-:Y:S01]  /*b6e0*/  HMMA.16816.F32 R16, R176.reuse, R182, R16 ;  /* 0x000000b6b010723c */ /* 0x040fe20000001810 */
[----:B------:R-:W-:Y:S07]  /*b6f0*/  LDSM.16.M88.4 R180, [R200+0x2000] ;  /* 0x00200000c8b4783b */ /* 0x000fee0000000200 */
[-C--:B---3--:R-:W-:Y:S08]  /*b700*/  HMMA.16816.F32 R20, R176, R172.reuse, R20 ;  /* 0x000000acb014723c */ /* 0x088ff00000001814 */
        /* <DEDUP_REMOVED lines=8> */
[----:B------:R-:W3:Y:S07]  /*b790*/  LDSM.16.M88.4 R188, [R203+0x5000] ;  /* 0x00500000cbbc783b */ /* 0x000eee0000000200 */
[-C--:B-1----:R-:W-:Y:S08]  /*b7a0*/  HMMA.16816.F32 R52, R176, R192.reuse, R52 ;  /* 0x000000c0b034723c */ /* 0x082ff00000001834 */
[C---:B------:R-:W-:Y:S08]  /*b7b0*/  HMMA.16816.F32 R56, R184.reuse, R192, R56 ;  /* 0x000000c0b838723c */ /* 0x040ff00000001838 */
[-C--:B------:R-:W-:Y:S01]  /*b7c0*/  HMMA.16816.F32 R60, R184, R194.reuse, R60 ;  /* 0x000000c2b83c723c */ /* 0x080fe2000000183c */
[----:B------:R-:W1:Y:S07]  /*b7d0*/  LDSM.16.M88.4 R184, [R200+0x2400] ;  /* 0x00240000c8b8783b */ /* 0x000e6e0000000200 */
[----:B------:R-:W-:Y:S01]  /*b7e0*/  HMMA.16816.F32 R64, R176, R194, R64 ;  /* 0x000000c2b040723c */ /* 0x000fe20000001840 */
[----:B------:R-:W4:Y:S07]  /*b7f0*/  LDSM.16.M88.4 R176, [R200+0x2800] ;  /* 0x00280000c8b0783b */ /* 0x000f2e0000000200 */
[-C--:B--2---:R-:W-:Y:S01]  /*b800*/  HMMA.16816.F32 R4, R172, R180.reuse, R4 ;  /* 0x000000b4ac04723c */ /* 0x084fe20000001804 */
[----:B------:R-:W2:Y:S07]  /*b810*/  LDSM.16.M88.4 R192, [R200+0x2c00] ;  /* 0x002c0000c8c0783b */ /* 0x000eae0000000200 */
[C---:B---3--:R-:W-:Y:S08]  /*b820*/  HMMA.16816.F32 R8, R188.reuse, R180, R8 ;  /* 0x000000b4bc08723c */ /* 0x048ff00000001808 */
        /* <DEDUP_REMOVED lines=8> */
[-C--:B----4-:R-:W-:Y:S08]  /*b8b0*/  HMMA.16816.F32 R36, R172, R176.reuse, R36 ;  /* 0x000000b0ac24723c */ /* 0x090ff00000001824 */
[C---:B------:R-:W-:Y:S08]  /*b8c0*/  HMMA.16816.F32 R40, R188.reuse, R176, R40 ;  /* 0x000000b0bc28723c */ /* 0x040ff00000001828 */
[-C--:B------:R-:W-:Y:S08]  /*b8d0*/  HMMA.16816.F32 R44, R188, R178.reuse, R44 ;  /* 0x000000b2bc2c723c */ /* 0x080ff0000000182c */
[C---:B------:R-:W-:Y:S01]  /*b8e0*/  HMMA.16816.F32 R48, R172.reuse, R178, R48 ;  /* 0x000000b2ac30723c */ /* 0x040fe20000001830 */
[----:B------:R-:W3:Y:S07]  /*b8f0*/  LDSM.16.M88.4 R176, [R204+0x5000] ;  /* 0x00500000ccb0783b */ /* 0x000eee0000000200 */
[-C--:B--2---:R-:W-:Y:S08]  /*b900*/  HMMA.16816.F32 R52, R172, R192.reuse, R52 ;  /* 0x000000c0ac34723c */ /* 0x084ff00000001834 */
[C---:B------:R-:W-:Y:S08]  /*b910*/  HMMA.16816.F32 R56, R188.reuse, R192, R56 ;  /* 0x000000c0bc38723c */ /* 0x040ff00000001838 */
[-C--:B------:R-:W-:Y:S08]  /*b920*/  HMMA.16816.F32 R60, R188, R194.reuse, R60 ;  /* 0x000000c2bc3c723c */ /* 0x080ff0000000183c */
[----:B------:R-:W-:Y:S08]  /*b930*/  HMMA.16816.F32 R64, R172, R194, R64 ;  /* 0x000000c2ac40723c */ /* 0x000ff00000001840 */
[-C--:B-1----:R-:W-:Y:S08]  /*b940*/  HMMA.16816.F32 R4, R180, R184.reuse, R4 ;  /* 0x000000b8b404723c */ /* 0x082ff00000001804 */
[C---:B---3--:R-:W-:Y:S08]  /*b950*/  HMMA.16816.F32 R8, R176.reuse, R184, R8 ;  /* 0x000000b8b008723c */ /* 0x048ff00000001808 */
[-C--:B------:R-:W-:Y:S08]  /*b960*/  HMMA.16816.F32 R12, R176, R186.reuse, R12 ;  /* 0x000000bab00c723c */ /* 0x080ff0000000180c */
[----:B------:R-:W-:Y:S01]  /*b970*/  FMUL.FTZ R4, R4, c[0x0][0x320] ;  /* 0x0000c80004047a20 */ /* 0x000fe20000410000 */
[C---:B------:R-:W-:Y:S03]  /*b980*/  HMMA.16816.F32 R16, R180.reuse, R186, R16 ;  /* 0x000000bab410723c */ /* 0x040fe60000001810 */
[----:B------:R-:W-:Y:S01]  /*b990*/  MUFU.TANH R174, R4 ;  /* 0x0000000400ae7308 */ /* 0x000fe20000002400 */
[----:B------:R-:W-:Y:S02]  /*b9a0*/  FMUL.FTZ R5, R5, c[0x0][0x320] ;  /* 0x0000c80005057a20 */ /* 0x000fe40000410000 */
[----:B------:R-:W-:Y:S02]  /*b9b0*/  FMUL.FTZ R6, R6, c[0x0][0x320] ;  /* 0x0000c80006067a20 */ /* 0x000fe40000410000 */
[----:B------:R-:W-:Y:S04]  /*b9c0*/  FMUL.FTZ R7, R7, c[0x0][0x320] ;  /* 0x0000c80007077a20 */ /* 0x000fe80000410000 */
[----:B------:R-:W-:Y:S01]  /*b9d0*/  FMUL.FTZ R8, R8, c[0x0][0x320] ;  /* 0x0000c80008087a20 */ /* 0x000fe20000410000 */
[----:B------:R-:W-:Y:S01]  /*b9e0*/  MUFU.TANH R190, R5 ;  /* 0x0000000500be7308 */ /* 0x000fe20000002400 */
[----:B------:R-:W-:Y:S02]  /*b9f0*/  FMUL.FTZ R9, R9, c[0x0][0x320] ;  /* 0x0000c80009097a20 */ /* 0x000fe40000410000 */
[----:B------:R-:W-:Y:S02]  /*ba00*/  FMUL.FTZ R10, R10, c[0x0][0x320] ;  /* 0x0000c8000a0a7a20 */ /* 0x000fe40000410000 */
[----:B------:R-:W-:Y:S02]  /*ba10*/  FMUL.FTZ R11, R11, c[0x0][0x320] ;  /* 0x0000c8000b0b7a20 */ /* 0x000fe40000410000 */
[----:B------:R-:W-:Y:S02]  /*ba20*/  FMUL.FTZ R12, R12, c[0x0][0x320] ;  /* 0x0000c8000c0c7a20 */ /* 0x000fe40000410000 */
[----:B------:R-:W-:Y:S01]  /*ba30*/  FMUL.FTZ R13, R13, c[0x0][0x320] ;  /* 0x0000c8000d0d7a20 */ /* 0x000fe20000410000 */
[----:B------:R-:W-:Y:S01]  /*ba40*/  MUFU.TANH R173, R6 ;  /* 0x0000000600ad7308 */ /* 0x000fe20000002400 */
[----:B------:R-:W-:Y:S02]  /*ba50*/  FMUL.FTZ R17, R17, c[0x0][0x320] ;  /* 0x0000c80011117a20 */ /* 0x000fe40000410000 */
[----:B------:R-:W-:Y:S02]  /*ba60*/  FMUL.FTZ R18, R18, c[0x0][0x320] ;  /* 0x0000c80012127a20 */ /* 0x000fe40000410000 */
[----:B------:R-:W-:Y:S02]  /*ba70*/  FMUL.FTZ R14, R14, c[0x0][0x320] ;  /* 0x0000c8000e0e7a20 */ /* 0x000fe40000410000 */
[----:B------:R-:W-:Y:S02]  /*ba80*/  FMUL.FTZ R15, R15, c[0x0][0x320] ;  /* 0x0000c8000f0f7a20 */ /* 0x000fe40000410000 */
[----:B------:R-:W-:Y:S01]  /*ba90*/  FMUL.FTZ R16, R16, c[0x0][0x320] ;  /* 0x0000c80010107a20 */ /* 0x000fe20000410000 */
[----:B------:R1:W-:Y:S10]  /*baa0*/  MUFU.TANH R189, R7 ;  /* 0x0000000700bd7308 */ /* 0x0003f40000002400 */
[----:B------:R-:W-:Y:S10]  /*bab0*/  MUFU.TANH R185, R8 ;  /* 0x0000000800b97308 */ /* 0x000ff40000002400 */
[----:B------:R-:W-:Y:S01]  /*bac0*/  MUFU.TANH R191, R9 ;  /* 0x0000000900bf7308 */ /* 0x000fe20000002400 */
[----:B-1----:R-:W1:Y:S09]  /*bad0*/  LDSM.16.M88.4 R4, [R208] ;  /* 0x00000000d004783b */ /* 0x002e720000000200 */
[----:B------:R-:W-:Y:S10]  /*bae0*/  MUFU.TANH R188, R10 ;  /* 0x0000000a00bc7308 */ /* 0x000ff40000002400 */
[----:B------:R2:W-:Y:S10]  /*baf0*/  MUFU.TANH R192, R11 ;  /* 0x0000000b00c07308 */ /* 0x0005f40000002400 */
[----:B------:R3:W-:Y:S10]  /*bb00*/  MUFU.TANH R107, R17 ;  /* 0x00000011006b7308 */ /* 0x0007f40000002400 */
[----:B------:R-:W-:Y:S01]  /*bb10*/  MUFU.TANH R175, R12 ;  /* 0x0000000c00af7308 */ /* 0x000fe20000002400 */
[----:B--2---:R-:W2:Y:S01]  /*bb20*/  LDSM.16.M88.4 R8, [R207] ;  /* 0x00000000cf08783b */ /* 0x004ea20000000200 */
[-C--:B-1----:R-:W-:Y:S08]  /*bb30*/  HMMA.16816.F32 R20, R180, R4.reuse, R20 ;  /* 0x00000004b414723c */ /* 0x082ff00000001814 */
[----:B------:R-:W-:Y:S01]  /*bb40*/  MUFU.TANH R184, R13 ;  /* 0x0000000d00b87308 */ /* 0x000fe20000002400 */
[C---:B------:R-:W-:Y:S04]  /*bb50*/  HMMA.16816.F32 R24, R176.reuse, R4, R24 ;  /* 0x00000004b018723c */ /* 0x040fe80000001818 */
[----:B---3--:R-:W-:Y:S05]  /*bb60*/  FMUL.FTZ R17, R19, c[0x0][0x320] ;  /* 0x0000c80013117a20 */ /* 0x008fea0000410000 */
[----:B------:R-:W-:Y:S01]  /*bb70*/  MUFU.TANH R187, R14 ;  /* 0x0000000e00bb7308 */ /* 0x000fe20000002400 */
[-C--:B------:R-:W-:Y:S08]  /*bb80*/  HMMA.16816.F32 R28, R176, R6.reuse, R28 ;  /* 0x00000006b01c723c */ /* 0x080ff0000000181c */
[C---:B------:R-:W-:Y:S01]  /*bb90*/  HMMA.16816.F32 R32, R180.reuse, R6, R32 ;  /* 0x00000006b420723c */ /* 0x040fe20000001820 */
[----:B------:R-:W-:Y:S01]  /*bba0*/  MUFU.TANH R186, R15 ;  /* 0x0000000f00ba7308 */ /* 0x000fe20000002400 */
[----:B------:R-:W1:Y:S01]  /*bbb0*/  LDSM.16.M88.4 R4, [R206] ;  /* 0x00000000ce04783b */ /* 0x000e620000000200 */
[----:B------:R-:W-:Y:S04]  /*bbc0*/  DEPBAR.LE SB0, 0x0 ;  /* 0x000080000000791a */ /* 0x000fe80000000000 */
[----:B------:R-:W-:Y:S02]  /*bbd0*/  FMUL.FTZ R20, R20, c[0x0][0x320] ;  /* 0x0000c80014147a20 */ /* 0x000fe40000410000 */
[----:B------:R-:W-:Y:S02]  /*bbe0*/  FMUL.FTZ R21, R21, c[0x0][0x320] ;  /* 0x0000c80015157a20 */ /* 0x000fe40000410000 */
[----:B------:R-:W-:Y:S01]  /*bbf0*/  MUFU.TANH R172, R16 ;  /* 0x0000001000ac7308 */ /* 0x000fe20000002400 */
[----:B------:R-:W-:Y:S01]  /*bc00*/  BAR.SYNC.DEFER_BLOCKING 0x0 ;  /* 0x0000000000007b1d */ /* 0x000fe20000010000 */
[----:B------:R-:W-:Y:S01]  /*bc10*/  FMUL.FTZ R22, R22, c[0x0][0x320] ;  /* 0x0000c80016167a20 */ /* 0x000fe20000410000 */
[-C--:B--2---:R-:W-:Y:S05]  /*bc20*/  HMMA.16816.F32 R36, R180, R8.reuse, R36 ;  /* 0x00000008b424723c */ /* 0x084fea0000001824 */
[----:B------:R-:W-:Y:S02]  /*bc30*/  FMUL.FTZ R23, R23, c[0x0][0x320] ;  /* 0x0000c80017177a20 */ /* 0x000fe40000410000 */
[----:B------:R-:W-:Y:S01]  /*bc40*/  MUFU.TANH R18, R18 ;  /* 0x0000001200127308 */ /* 0x000fe20000002400 */
[----:B------:R-:W-:Y:S01]  /*bc50*/  FMUL.FTZ R24, R24, c[0x0][0x320] ;  /* 0x0000c80018187a20 */ /* 0x000fe20000410000 */
[C---:B------:R-:W-:Y:S04]  /*bc60*/  HMMA.16816.F32 R40, R176.reuse, R8, R40 ;  /* 0x00000008b028723c */ /* 0x040fe80000001828 */
[----:B------:R-:W-:Y:S02]  /*bc70*/  FMUL.FTZ R25, R25, c[0x0][0x320] ;  /* 0x0000c80019197a20 */ /* 0x000fe40000410000 */
[----:B------:R-:W-:Y:S02]  /*bc80*/  FMUL.FTZ R26, R26, c[0x0][0x320] ;  /* 0x0000c8001a1a7a20 */ /* 0x000fe40000410000 */
[----:B------:R-:W-:Y:S01]  /*bc90*/  MUFU.TANH R17, R17 ;  /* 0x0000001100117308 */ /* 0x000fe20000002400 */
[-C--:B------:R-:W-:Y:S03]  /*bca0*/  HMMA.16816.F32 R44, R176, R10.reuse, R44 ;  /* 0x0000000ab02c723c */ /* 0x080fe6000000182c */
[----:B------:R-:W-:Y:S02]  /*bcb0*/  FMUL.FTZ R27, R27, c[0x0][0x320] ;  /* 0x0000c8001b1b7a20 */ /* 0x000fe40000410000 */
[----:B------:R-:W-:Y:S02]  /*bcc0*/  FMUL.FTZ R28, R28, c[0x0][0x320] ;  /* 0x0000c8001c1c7a20 */ /* 0x000fe40000410000 */
[----:B------:R-:W-:Y:S01]  /*bcd0*/  FMUL.FTZ R29, R29, c[0x0][0x320] ;  /* 0x0000c8001d1d7a20 */ /* 0x000fe20000410000 */
[C---:B------:R-:W-:Y:S01]  /*bce0*/  HMMA.16816.F32 R48, R180.reuse, R10, R48 ;  /* 0x0000000ab430723c */ /* 0x040fe20000001830 */
[----:B------:R-:W-:Y:S03]  /*bcf0*/  MUFU.TANH R193, R20 ;  /* 0x0000001400c17308 */ /* 0x000fe60000002400 */
[----:B------:R-:W-:Y:S02]  /*bd00*/  FMUL.FTZ R30, R30, c[0x0][0x320] ;  /* 0x0000c8001e1e7a20 */ /* 0x000fe40000410000 */
[----:B------:R-:W-:Y:S02]  /*bd10*/  FMUL.FTZ R31, R31, c[0x0][0x320] ;  /* 0x0000c8001f1f7a20 */ /* 0x000fe40000410000 */
[----:B------:R-:W-:Y:S01]  /*bd20*/  FMUL.FTZ R40, R40, c[0x0][0x320] ;  /* 0x0000c80028287a20 */ /* 0x000fe20000410000 */
[-C--:B-1----:R-:W-:Y:S02]  /*bd30*/  HMMA.16816.F32 R52, R180, R4.reuse, R52 ;  /* 0x00000004b434723c */ /* 0x082fe40000001834 */
[----:B------:R-:W-:Y:S01]  /*bd40*/  MUFU.TANH R196, R21 ;  /* 0x0000001500c47308 */ /* 0x000fe20000002400 */
[----:B------:R-:W-:Y:S02]  /*bd50*/  FMUL.FTZ R41, R41, c[0x0][0x320] ;  /* 0x0000c80029297a20 */ /* 0x000fe40000410000 */
[----:B------:R-:W-:Y:S02]  /*bd60*/  FMUL.FTZ R42, R42, c[0x0][0x320] ;  /* 0x0000c8002a2a7a20 */ /* 0x000fe40000410000 */
[----:B------:R-:W-:Y:S01]  /*bd70*/  FMUL.FTZ R43, R43, c[0x0][0x320] ;  /* 0x0000c8002b2b7a20 */ /* 0x000fe20000410000 */
[C---:B------:R-:W-:Y:S04]  /*bd80*/  HMMA.16816.F32 R56, R176.reuse, R4, R56 ;  /* 0x00000004b038723c */ /* 0x040fe80000001838 */
[----:B------:R-:W1:Y:S01]  /*bd90*/  MUFU.TANH R2, R40 ;  /* 0x0000002800027308 */ /* 0x000e620000002400 */
[----:B------:R-:W-:Y:S02]  /*bda0*/  FMUL.FTZ R46, R46, c[0x0][0x320] ;  /* 0x0000c8002e2e7a20 */ /* 0x000fe40000410000 */
[----:B------:R-:W-:Y:S01]  /*bdb0*/  FMUL.FTZ R47, R47, c[0x0][0x320] ;  /* 0x0000c8002f2f7a20 */ /* 0x000fe20000410000 */
[-C--:B------:R-:W-:Y:S04]  /*bdc0*/  HMMA.16816.F32 R60, R176, R6.reuse, R60 ;  /* 0x00000006b03c723c */ /* 0x080fe8000000183c */
[----:B------:R-:W-:Y:S02]  /*bdd0*/  FMUL.FTZ R32, R32, c[0x0][0x320] ;  /* 0x0000c80020207a20 */ /* 0x000fe40000410000 */
[----:B------:R-:W-:Y:S01]  /*bde0*/  MUFU.TANH R3, R42 ;  /* 0x0000002a00037308 */ /* 0x000fe20000002400 */
[----:B------:R-:W-:Y:S01]  /*bdf0*/  FMUL.FTZ R33, R33, c[0x0][0x320] ;  /* 0x0000c80021217a20 */ /* 0x000fe20000410000 */
[----:B------:R-:W-:Y:S04]  /*be00*/  HMMA.16816.F32 R64, R180, R6, R64 ;  /* 0x00000006b440723c */ /* 0x000fe80000001840 */
[----:B------:R-:W-:Y:S02]  /*be10*/  FMUL.FTZ R34, R34, c[0x0][0x320] ;  /* 0x0000c80022227a20 */ /* 0x000fe40000410000 */
[----:B------:R-:W-:Y:S02]  /*be20*/  FMUL.FTZ R35, R35, c[0x0][0x320] ;  /* 0x0000c80023237a20 */ /* 0x000fe40000410000 */
[----:B------:R-:W-:Y:S01]  /*be30*/  MUFU.TANH R198, R22 ;  /* 0x0000001600c67308 */ /* 0x000fe20000002400 */
[----:B------:R-:W-:Y:S01]  /*be40*/  FMUL.FTZ R36, R36, c[0x0][0x320] ;  /* 0x0000c80024247a20 */ /* 0x000fe20000410000 */
[----:B-1----:R1:W-:Y:S02]  /*be50*/  STL [R1], R2 ;  /* 0x0000000201007387 */ /* 0x0023e40000100800 */
[----:B------:R-:W-:Y:S02]  /*be60*/  FMUL.FTZ R37, R37, c[0x0][0x320] ;  /* 0x0000c80025257a20 */ /* 0x000fe40000410000 */
[----:B------:R-:W-:Y:S02]  /*be70*/  FMUL.FTZ R38, R38, c[0x0][0x320] ;  /* 0x0000c80026267a20 */ /* 0x000fe40000410000 */
[----:B------:R-:W-:Y:S02]  /*be80*/  FMUL.FTZ R39, R39, c[0x0][0x320] ;  /* 0x0000c80027277a20 */ /* 0x000fe40000410000 */
        /* <DEDUP_REMOVED lines=12> */
[----:B-1----:R-:W1:Y:S01]  /*bf50*/  MUFU.TANH R2, R41 ;  /* 0x0000002900027308 */ /* 0x002e620000002400 */
        /* <DEDUP_REMOVED lines=13> */
[----:B------:R-:W-:Y:S01]  /*c030*/  FMUL.FTZ R67, R67, c[0x0][0x320] ;  /* 0x0000c80043437a20 */ /* 0x000fe20000410000 */
[----:B-1----:R1:W-:Y:S04]  /*c040*/  STL [R1+0x4], R2 ;  /* 0x0000040201007387 */ /* 0x0023e80000100800 */
[----:B------:R2:W-:Y:S02]  /*c050*/  STL [R1+0xc], R3 ;  /* 0x00000c0301007387 */ /* 0x0005e40000100800 */
[----:B------:R-:W-:Y:S10]  /*c060*/  MUFU.TANH R234, R27 ;  /* 0x0000001b00ea7308 */ /* 0x000ff40000002400 */
[----:B------:R-:W-:Y:S10]  /*c070*/  MUFU.TANH R224, R28 ;  /* 0x0000001c00e07308 */ /* 0x000ff40000002400 */
[----:B-1----:R-:W1:Y:S10]  /*c080*/  MUFU.TANH R2, R43 ;  /* 0x0000002b00027308 */ /* 0x002e740000002400 */
[----:B--2---:R-:W2:Y:S10]  /*c090*/  MUFU.TANH R3, R46 ;  /* 0x0000002e00037308 */ /* 0x004eb40000002400 */
[----:B------:R-:W-:Y:S01]  /*c0a0*/  MUFU.TANH R227, R29 ;  /* 0x0000001d00e37308 */ /* 0x000fe20000002400 */
[----:B-1----:R1:W-:Y:S09]  /*c0b0*/  STL [R1+0x10], R2 ;  /* 0x0000100201007387 */ /* 0x0023f20000100800 */
[----:B------:R-:W-:Y:S01]  /*c0c0*/  MUFU.TANH R235, R30 ;  /* 0x0000001e00eb7308 */ /* 0x000fe20000002400 */
[----:B--2---:R2:W-:Y:S09]  /*c0d0*/  STL [R1+0x8], R3 ;  /* 0x0000080301007387 */ /* 0x0045f20000100800 */
[----:B------:R-:W-:Y:S10]  /*c0e0*/  MUFU.TANH R236, R31 ;  /* 0x0000001f00ec7308 */ /* 0x000ff40000002400 */
[----:B-1----:R-:W1:Y:S10]  /*c0f0*/  MUFU.TANH R2, R47 ;  /* 0x0000002f00027308 */ /* 0x002e740000002400 */
[----:B------:R2:W3:Y:S10]  /*c100*/  MUFU.TANH R195, R32 ;  /* 0x0000002000c37308 */ /* 0x0004f40000002400 */
[----:B------:R2:W4:Y:S01]  /*c110*/  MUFU.TANH R194, R33 ;  /* 0x0000002100c27308 */ /* 0x0005220000002400 */
[----:B-1----:R2:W-:Y:S09]  /*c120*/  STL [R1+0x14], R2 ;  /* 0x0000140201007387 */ /* 0x0025f20000100800 */
        /* <DEDUP_REMOVED lines=29> */
[----:B---34-:R-:W-:Y:S01]  /*c300*/  SHF.R.S32.HI R7, RZ, 0x1f, R217 ;  /* 0x0000001fff077819 */ /* 0x018fe200000114d9 */
[----:B--2---:R-:W2:Y:S01]  /*c310*/  LDL R3, [R1+0x38] ;  /* 0x0000380001037983 */ /* 0x004ea20000100800 */
[----:B------:R-:W-:Y:S02]  /*c320*/  IMAD.MOV.U32 R228, RZ, RZ, RZ ;  /* 0x000000ffffe47224 */ /* 0x000fe400078e00ff */
[----:B------:R-:W-:Y:S01]  /*c330*/  SHF.L.U64.HI R16, R217, 0x1, R7 ;  /* 0x00000001d9107819 */ /* 0x000fe20000010207 */
[----:B------:R-:W3:Y:S01]  /*c340*/  LDL R2, [R1+0x18] ;  /* 0x0000180001027983 */ /* 0x000ee20000100800 */
[----:B------:R-:W-:Y:S02]  /*c350*/  IMAD.SHL.U32 R20, R103, 0x2, RZ ;  /* 0x0000000267147824 */ /* 0x000fe400078e00ff */
[----:B------:R-:W-:Y:S01]  /*c360*/  IMAD.SHL.U32 R19, R102, 0x2, RZ ;  /* 0x0000000266137824 */ /* 0x000fe200078e00ff */
        /* <DEDUP_REMOVED lines=8> */
[--C-:B------:R-:W-:Y:S01]  /*c3f0*/  IMAD.MOV.U32 R2, RZ, RZ, R3.reuse ;  /* 0x000000ffff027224 */ /* 0x100fe200078e0003 */
        /* <DEDUP_REMOVED lines=8> */
[----:B------:R-:W-:Y:S02]  /*c480*/  SHF.R.S32.HI R8, RZ, 0x1f, R8 ;  /* 0x0000001fff087819 */ /* 0x000fe40000011408 */
[----:B------:R-:W-:Y:S01]  /*c490*/  SHF.R.S32.HI R2, RZ, 0x1f, R230 ;  /* 0x0000001fff027819 */ /* 0x000fe200000114e6 */
[----:B------:R2:W3:Y:S01]  /*c4a0*/  @!P3 LDG.E R228, [R4.64] ;  /* 0x0000000604e4b981 */ /* 0x0004e2000c1e1900 */
[----:B------:R-:W-:Y:S02]  /*c4b0*/  SHF.L.U64.HI R15, R103, 0x1, R8 ;  /* 0x00000001670f7819 */ /* 0x000fe40000010208 */
[----:B------:R-:W-:Y:S04]  /*c4c0*/  IADD3 R8, R217, 0x20, RZ ;  /* 0x00000020d9087810 */ /* 0x000fe80007ffe0ff */
[----:B------:R-:W-:Y:S04]  /*c4d0*/  SHF.R.S32.HI R8, RZ, 0x1f, R8 ;  /* 0x0000001fff087819 */ /* 0x000fe80000011408 */
[----:B------:R-:W-:Y:S01]  /*c4e0*/  SHF.L.U64.HI R14, R102, 0x1, R8 ;  /* 0x00000001660e7819 */ /* 0x000fe20000010208 */
[----:B--2---:R-:W-:Y:S02]  /*c4f0*/  IMAD R4, R2, c[0x0][0x1e0], RZ ;  /* 0x0000780002047a24 */ /* 0x004fe400078e02ff */
[C---:B------:R-:W-:Y:S04]  /*c500*/  IMAD.WIDE.U32 R2, R230.reuse, c[0x0][0x1e0], RZ ;  /* 0x00007800e6027a25 */ /* 0x040fe800078e00ff */
[----:B------:R-:W-:Y:S04]  /*c510*/  IMAD R4, R230, c[0x0][0x1e4], R4 ;  /* 0x00007900e6047a24 */ /* 0x000fe800078e0204 */
[----:B------:R-:W-:Y:S01]  /*c520*/  IMAD.IADD R3, R3, 0x1, R4 ;  /* 0x0000000103037824 */ /* 0x000fe200078e0204 */
[----:B---3--:R-:W-:Y:S03]  /*c530*/  SHF.R.S32.HI R12, RZ, 0x1f, R228 ;  /* 0x0000001fff0c7819 */ /* 0x008fe600000114e4 */
        /* <DEDUP_REMOVED lines=8> */
[----:B------:R2:W3:Y:S02]  /*c5c0*/  SHFL.IDX PT, R5, R12, RZ, 0x1c1f ;  /* 0x001c1fff0c057589 */ /* 0x0004e400000e0000 */
.L_x_682:
[----:B------:R-:W-:-:S05]  /*c5d0*/  BRA.DIV ~URZ, `(.L_x_630) ;  /* 0x00007bc27f007947 */ /* 0x000fca000b800000 */
[----:B------:R-:W4:Y:S01]  /*c5e0*/  SHFL.IDX PT, R2, R13, RZ, 0x1c1f ;  /* 0x001c1fff0d027589 */ /* 0x000f2200000e0000 */
[C---:B------:R-:W-:Y:S02]  /*c5f0*/  IADD3 R6, -R101.reuse, 0x10, RZ ;  /* 0x0000001065067810 */ /* 0x040fe40007ffe1ff */
[----:B------:R-:W-:Y:S02]  /*c600*/  ISETP.NE.U32.AND P0, PT, R101, RZ, PT ;  /* 0x000000ff6500720c */ /* 0x000fe40003f05070 */
[----:B------:R-:W-:Y:S04]  /*c610*/  LOP3.LUT R6, R6, 0xf, RZ, 0xc0, !PT ;  /* 0x0000000f06067812 */ /* 0x000fe800078ec0ff */
[----:B----4-:R-:W-:Y:S04]  /*c620*/  IADD3 R6, P6, P5, R6, R2, R21 ;  /* 0x0000000206067210 */ /* 0x010fe80007dde015 */
[----:B---3--:R-:W-:Y:S02]  /*c630*/  IADD3.X R7, RZ, R5, R16, P6, P5 ;  /* 0x00000005ff077210 */ /* 0x008fe400037ea410 */
[C---:B------:R-:W-:Y:S02]  /*c640*/  IADD3 R10, P6, R2.reuse, R19, RZ ;  /* 0x00000013020a7210 */ /* 0x040fe40007fde0ff */
[----:B------:R-:W-:Y:S01]  /*c650*/  IADD3 R8, P5, R2, R20, RZ ;  /* 0x0000001402087210 */ /* 0x000fe20007fbe0ff */
[----:B------:R-:W-:Y:S01]  /*c660*/  @!PT LDS RZ, [RZ] ;  /* 0x00000000fffff984 */ /* 0x000fe20000000800 */
[----:B------:R-:W-:Y:S01]  /*c670*/  @!PT LDS RZ, [RZ] ;  /* 0x00000000fffff984 */ /* 0x000fe20000000800 */
[----:B------:R3:W-:Y:S02]  /*c680*/  LDGSTS.E.BYPASS.LTC128B.128.ZFILL [R218+0x3100], [R6.64], P0 ;  /* 0x0310000006da7fae */ /* 0x0007e40008141d46 */
[C---:B------:R-:W-:Y:S02]  /*c690*/  IMAD.X R11, R5.reuse, 0x1, R14, P6 ;  /* 0x00000001050b7824 */ /* 0x040fe400030e060e */
[----:B------:R3:W4:Y:S01]  /*c6a0*/  SHFL.IDX PT, R2, R13, 0x1, 0x1c1f ;  /* 0x003c1f000d027f89 */ /* 0x00072200000e0000 */
[----:B------:R-:W-:Y:S03]  /*c6b0*/  IMAD.X R9, R5, 0x1, R15, P5 ;  /* 0x0000000105097824 */ /* 0x000fe600028e060f */
[----:B------:R3:W-:Y:S04]  /*c6c0*/  LDGSTS.E.BYPASS.LTC128B.128 [R218+0x4100], [R10.64], !P2 ;  /* 0x041000000ada7fae */ /* 0x0007e8000d101d46 */
[----:B------:R3:W2:Y:S04]  /*c6d0*/  SHFL.IDX PT, R5, R12, 0x1, 0x1c1f ;  /* 0x003c1f000c057f89 */ /* 0x0006a800000e0000 */
[----:B------:R3:W-:Y:S02]  /*c6e0*/  LDGSTS.E.BYPASS.LTC128B.128 [R218+0x5100], [R8.64], !P1 ;  /* 0x0510000008da7fae */ /* 0x0007e4000c901d46 */
.L_x_683:
[C---:B------:R-:W-:Y:S02]  /*c6f0*/  IADD3 R3, -R101.reuse, 0x10, RZ ;  /* 0x0000001065037810 */ /* 0x040fe40007ffe1ff */
[C---:B---34-:R-:W-:Y:S02]  /*c700*/  IADD3 R8, P6, R2.reuse, R19, RZ ;  /* 0x0000001302087210 */ /* 0x058fe40007fde0ff */
[----:B------:R-:W-:Y:S02]  /*c710*/  IADD3 R6, P5, R2, R20, RZ ;  /* 0x0000001402067210 */ /* 0x000fe40007fbe0ff */
[----:B------:R-:W-:Y:S01]  /*c720*/  ISETP.NE.U32.AND P0, PT, R101, RZ, PT ;  /* 0x000000ff6500720c */ /* 0x000fe20003f05070 */
[----:B--2---:R-:W-:Y:S01]  /*c730*/  IMAD.X R9, R5, 0x1, R14, P6 ;  /* 0x0000000105097824 */ /* 0x004fe200030e060e */
[----:B------:R-:W-:Y:S01]  /*c740*/  LOP3.LUT R3, R3, 0xf, RZ, 0xc0, !PT ;  /* 0x0000000f03037812 */ /* 0x000fe200078ec0ff */
[----:B------:R-:W-:Y:S03]  /*c750*/  IMAD.X R7, R5, 0x1, R15, P5 ;  /* 0x0000000105077824 */ /* 0x000fe600028e060f */
[----:B------:R-:W-:Y:S04]  /*c760*/  IADD3 R2, P6, P5, R3, R2, R21 ;  /* 0x0000000203027210 */ /* 0x000fe80007dde015 */
[----:B------:R-:W-:Y:S05]  /*c770*/  IADD3.X R3, RZ, R5, R16, P6, P5 ;  /* 0x00000005ff037210 */ /* 0x000fea00037ea410 */
[----:B------:R-:W-:Y:S01]  /*c780*/  @!PT LDS RZ, [RZ] ;  /* 0x00000000fffff984 */ /* 0x000fe20000000800 */
[----:B------:R-:W-:Y:S01]  /*c790*/  @!PT LDS RZ, [RZ] ;  /* 0x00000000fffff984 */ /* 0x000fe20000000800 */
[----:B------:R-:W-:Y:S01]  /*c7a0*/  @!PT LDS RZ, [RZ] ;  /* 0x00000000fffff984 */ /* 0x000fe20000000800 */
[----:B------:R2:W-:Y:S04]  /*c7b0*/  LDGSTS.E.BYPASS.LTC128B.128.ZFILL [R218+0x3900], [R2.64], P0 ;  /* 0x0390000002da7fae */ /* 0x0005e80008141d46 */
[----:B------:R2:W-:Y:S04]  /*c7c0*/  LDGSTS.E.BYPASS.LTC128B.128 [R218+0x4900], [R8.64], !P2 ;  /* 0x0490000008da7fae */ /* 0x0005e8000d101d46 */
[----:B------:R2:W-:Y:S02]  /*c7d0*/  LDGSTS.E.BYPASS.LTC128B.128 [R218+0x5900], [R6.64], !P1 ;  /* 0x0590000006da7fae */ /* 0x0005e4000c901d46 */
.L_x_628:
[----:B---34-:R-:W-:Y:S05]  /*c7e0*/  BSYNC B0 ;  /* 0x0000000000007941 */ /* 0x018fea0003800000 */
.L_x_627:
[----:B--2---:R-:W-:Y:S01]  /*c7f0*/  FMNMX.FTZ R3, R174, R0, !PT ;  /* 0x00000000ae037209 */ /* 0x004fe20007810000 */
[----:B------:R-:W2:Y:S01]  /*c800*/  LDL R12, [R1] ;  /* 0x00000000010c7983 */ /* 0x000ea20000100800 */
[----:B------:R-:W-:Y:S02]  /*c810*/  FMNMX.FTZ R2, R173, R100, !PT ;  /* 0x00000064ad027209 */ /* 0x000fe40007810000 */
[----:B------:R-:W-:Y:S01]  /*c820*/  FMNMX.FTZ R4, R185, R105, !PT ;  /* 0x00000069b9047209 */ /* 0x000fe20007810000 */
[----:B------:R-:W3:Y:S01]  /*c830*/  LDL R11, [R1+0xc] ;  /* 0x00000c00010b7983 */ /* 0x000ee20000100800 */
[----:B------:R-:W-:Y:S02]  /*c840*/  FMNMX.FTZ R5, R188, R106, !PT ;  /* 0x0000006abc057209 */ /* 0x000fe40007810000 */
[----:B------:R-:W-:Y:S01]  /*c850*/  FMNMX.FTZ R3, R190, R3, !PT ;  /* 0x00000003be037209 */ /* 0x000fe20007810000 */
[----:B------:R-:W4:Y:S01]  /*c860*/  LDL R10, [R1+0x4] ;  /* 0x00000400010a7983 */ /* 0x000f220000100800 */
[----:B------:R-:W-:Y:S02]  /*c870*/  FMNMX.FTZ R2, R189, R2, !PT ;  /* 0x00000002bd027209 */ /* 0x000fe40007810000 */
[----:B------:R-:W-:Y:S01]  /*c880*/  FMNMX.FTZ R4, R191, R4, !PT ;  /* 0x00000004bf047209 */ /* 0x000fe20007810000 */
[----:B------:R-:W5:Y:S01]  /*c890*/  LDL R9, [R1+0x10] ;  /* 0x0000100001097983 */ /* 0x000f620000100800 */
        /* <DEDUP_REMOVED lines=40> */
[----:B---3--:R-:W-:Y:S02]  /*cb20*/  FMNMX.FTZ R5, R11, R5, !PT ;  /* 0x000000050b057209 */ /* 0x008fe40007810000 */
[----:B----4-:R-:W-:Y:S02]  /*cb30*/  FMNMX.FTZ R4, R10, R4, !PT ;  /* 0x000000040a047209 */ /* 0x010fe40007810000 */
[----:B-----5:R-:W-:Y:S02]  /*cb40*/  FMNMX.FTZ R5, R9, R5, !PT ;  /* 0x0000000509057209 */ /* 0x020fe40007810000 */
        /* <DEDUP_REMOVED lines=17> */
[----:B------:R-:W-:-:S05]  /*cc60*/  BRA.DIV ~URZ, `(.L_x_631) ;  /* 0x000077427f007947 */ /* 0x000fca000b800000 */
[----:B------:R-:W1:Y:S04]  /*cc70*/  SHFL.BFLY PT, R104, R4, 0x2, 0x1f ;  /* 0x0c401f0004687f89 */ /* 0x000e6800000e0000 */
[----:B------:R-:W2:Y:S04]  /*cc80*/  SHFL.BFLY PT, R2, R103, 0x2, 0x1f ;  /* 0x0c401f0067027f89 */ /* 0x000ea800000e0000 */
[----:B------:R-:W3:Y:S04]  /*cc90*/  SHFL.BFLY PT, R3, R102, 0x2, 0x1f ;  /* 0x0c401f0066037f89 */ /* 0x000ee800000e0000 */
[----:B------:R-:W4:Y:S01]  /*cca0*/  SHFL.BFLY PT, R8, R5, 0x2, 0x1f ;  /* 0x0c401f0005087f89 */ /* 0x000f2200000e0000 */
[----:B-1----:R-:W-:Y:S02]  /*ccb0*/  FMNMX.FTZ R104, R4, R104, !PT ;  /* 0x0000006804687209 */ /* 0x002fe40007810000 */
[----:B--2---:R-:W-:Y:S02]  /*ccc0*/  FMNMX.FTZ R103, R103, R2, !PT ;  /* 0x0000000267677209 */ /* 0x004fe40007810000 */
[----:B---3--:R-:W-:Y:S03]  /*ccd0*/  FMNMX.FTZ R102, R102, R3, !PT ;  /* 0x0000000366667209 */ /* 0x008fe60007810000 */
[----:B------:R-:W1:Y:S01]  /*cce0*/  SHFL.BFLY PT, R6, R103, 0x1, 0x1f ;  /* 0x0c201f0067067f89 */ /* 0x000e6200000e0000 */
[----:B----4-:R-:W-:Y:S03]  /*ccf0*/  FMNMX.FTZ R4, R5, R8, !PT ;  /* 0x0000000805047209 */ /* 0x010fe60007810000 */
[----:B------:R-:W2:Y:S04]  /*cd00*/  SHFL.BFLY PT, R3, R104, 0x1, 0x1f ;  /* 0x0c201f0068037f89 */ /* 0x000ea800000e0000 */
[----:B------:R-:W3:Y:S04]  /*cd10*/  SHFL.BFLY PT, R7, R102, 0x1, 0x1f ;  /* 0x0c201f0066077f89 */ /* 0x000ee800000e0000 */
[----:B------:R4:W4:Y:S01]  /*cd20*/  SHFL.BFLY PT, R2, R4, 0x1, 0x1f ;  /* 0x0c201f0004027f89 */ /* 0x00092200000e0000 */
[----:B-1----:R-:W-:Y:S02]  /*cd30*/  FMNMX.FTZ R103, R103, R6, !PT ;  /* 0x0000000667677209 */ /* 0x002fe40007810000 */
[----:B--2---:R-:W-:Y:S02]  /*cd40*/  FMNMX.FTZ R104, R104, R3, !PT ;  /* 0x0000000368687209 */ /* 0x004fe40007810000 */
[----:B---3--:R-:W-:Y:S03]  /*cd50*/  FMNMX.FTZ R102, R102, R7, !PT ;  /* 0x0000000766667209 */ /* 0x008fe60007810000 */
.L_x_684:
[----:B------:R-:W-:Y:S01]  /*cd60*/  FADD.FTZ R0, -R104, R0 ;  /* 0x0000000068007221 */ /* 0x000fe20000010100 */
[----:B----4-:R-:W-:Y:S01]  /*cd70*/  FMNMX.FTZ R2, R2, R4, !PT ;  /* 0x0000000402027209 */ /* 0x010fe20007810000 */
[----:B------:R-:W-:Y:S01]  /*cd80*/  FMUL.FTZ R179, R103, c[0x0][0x2d0] ;  /* 0x0000b40067b37a20 */ /* 0x000fe20000410000 */
[----:B------:R-:W-:Y:S01]  /*cd90*/  WARPSYNC 0xffffffff ;  /* 0xffffffff00007948 */ /* 0x000fe20003800000 */
[----:B------:R-:W-:Y:S01]  /*cda0*/  FMUL.FTZ R0, R0, c[0x0][0x2d0] ;  /* 0x0000b40000007a20 */ /* 0x000fe20000410000 */
[----:B------:R-:W1:Y:S01]  /*cdb0*/  LDSM.16.MT88.4 R20, [R201] ;  /* 0x00000000c914783b */ /* 0x000e620000004200 */
[----:B------:R-:W-:Y:S01]  /*cdc0*/  FMUL.FTZ R176, R104, c[0x0][0x2d0] ;  /* 0x0000b40068b07a20 */ /* 0x000fe20000410000 */
[----:B------:R-:W-:Y:S01]  /*cdd0*/  ISETP.GT.AND P0, PT, R225, RZ, PT ;  /* 0x000000ffe100720c */ /* 0x000fe20003f04270 */
[----:B------:R2:W-:Y:S01]  /*cde0*/  MUFU.EX2 R101, R0 ;  /* 0x0000000000657308 */ /* 0x0005e20000000800 */
[----:B------:R-:W-:Y:S02]  /*cdf0*/  FMUL.FTZ R178, R102, c[0x0][0x2d0] ;  /* 0x0000b40066b27a20 */ /* 0x000fe40000410000 */
[--C-:B------:R-:W-:Y:S02]  /*ce00*/  FFMA.FTZ R3, R190, c[0x0][0x2d0], -R176.reuse ;  /* 0x0000b400be037a23 */ /* 0x100fe400000108b0 */
[----:B------:R-:W-:Y:S01]  /*ce10*/  FMUL.FTZ R177, R2, c[0x0][0x2d0] ;  /* 0x0000b40002b17a20 */ /* 0x000fe20000410000 */
[----:B------:R-:W3:Y:S01]  /*ce20*/  LDSM.16.MT88.4 R36, [R202] ;  /* 0x00000000ca24783b */ /* 0x000ee20000004200 */
[--C-:B------:R-:W-:Y:S02]  /*ce30*/  FFMA.FTZ R6, R172, c[0x0][0x2d0], -R176.reuse ;  /* 0x0000b400ac067a23 */ /* 0x100fe400000108b0 */
[----:B------:R-:W-:Y:S01]  /*ce40*/  FFMA.FTZ R4, R188, c[0x0][0x2d0], -R177 ;  /* 0x0000b400bc047a23 */ /* 0x000fe200000108b1 */
[----:B------:R-:W-:Y:S01]  /*ce50*/  MUFU.EX2 R28, R3 ;  /* 0x00000003001c7308 */ /* 0x000fe20000000800 */
[--C-:B------:R-:W-:Y:S02]  /*ce60*/  FFMA.FTZ R5, R107, c[0x0][0x2d0], -R176.reuse ;  /* 0x0000b4006b057a23 */ /* 0x100fe400000108b0 */
[--C-:B------:R-:W-:Y:S01]  /*ce70*/  FFMA.FTZ R7, R174, c[0x0][0x2d0], -R176.reuse ;  /* 0x0000b400ae077a23 */ /* 0x100fe200000108b0 */
[----:B------:R-:W4:Y:S01]  /*ce80*/  LDSM.16.MT88.4 R52, [R201+0x1000] ;  /* 0x00100000c934783b */ /* 0x000f220000004200 */
[--C-:B------:R-:W-:Y:S02]  /*ce90*/  FFMA.FTZ R48, R193, c[0x0][0x2d0], -R176.reuse ;  /* 0x0000b400c1307a23 */ /* 0x100fe400000108b0 */
[--C-:B------:R-:W-:Y:S02]  /*cea0*/  FFMA.FTZ R56, R198, c[0x0][0x2d0], -R179.reuse ;  /* 0x0000b400c6387a23 */ /* 0x100fe400000108b3 */
[--C-:B------:R-:W-:Y:S01]  /*ceb0*/  FFMA.FTZ R60, R219, c[0x0][0x2d0], -R179.reuse ;  /* 0x0000b400db3c7a23 */ /* 0x100fe200000108b3 */
[----:B------:R5:W-:Y:S01]  /*cec0*/  MUFU.EX2 R10, R6 ;  /* 0x00000006000a7308 */ /* 0x000be20000000800 */
[--C-:B------:R-:W-:Y:S02]  /*ced0*/  FFMA.FTZ R107, R223, c[0x0][0x2d0], -R176.reuse ;  /* 0x0000b400df6b7a23 */ /* 0x100fe400000108b0 */
[----:B------:R-:W-:Y:S02]  /*cee0*/  FFMA.FTZ R64, R194, c[0x0][0x2d0], -R176 ;  /* 0x0000b400c2407a23 */ /* 0x000fe400000108b0 */
[----:B--2---:R-:W-:Y:S04]  /*cef0*/  FADD.FTZ R0, -R103, R100 ;  /* 0x0000006467007221 */ /* 0x004fe80000010100 */
[----:B------:R-:W-:Y:S01]  /*cf00*/  FMUL.FTZ R0, R0, c[0x0][0x2d0] ;  /* 0x0000b40000007a20 */ /* 0x000fe20000410000 */
[----:B------:R2:W-:Y:S10]  /*cf10*/  MUFU.EX2 R40, R5 ;  /* 0x0000000500287308 */ /* 0x0005f40000000800 */
[----:B------:R1:W-:Y:S01]  /*cf20*/  MUFU.EX2 R100, R0 ;  /* 0x0000000000647308 */ /* 0x0003e20000000800 */
[--C-:B-----5:R-:W-:Y:S09]  /*cf30*/  FFMA.FTZ R6, R185, c[0x0][0x2d0], -R178.reuse ;  /* 0x0000b400b9067a23 */ /* 0x120ff200000108b2 */
[----:B------:R-:W-:Y:S01]  /*cf40*/  MUFU.EX2 R25, R7 ;  /* 0x0000000700197308 */ /* 0x000fe20000000800 */
[--C-:B--2---:R-:W-:Y:S09]  /*cf50*/  FFMA.FTZ R5, R191, c[0x0][0x2d0], -R178.reuse ;  /* 0x0000b400bf057a23 */ /* 0x104ff200000108b2 */
[----:B------:R-:W-:Y:S01]  /*cf60*/  MUFU.EX2 R185, R6 ;  /* 0x0000000600b97308 */ /* 0x000fe20000000800 */
[--C-:B-1----:R-:W-:Y:S09]  /*cf70*/  FFMA.FTZ R0, R173, c[0x0][0x2d0], -R179.reuse ;  /* 0x0000b400ad007a23 */ /* 0x102ff200000108b3 */
[----:B------:R1:W-:Y:S10]  /*cf80*/  MUFU.EX2 R190, R0 ;  /* 0x0000000000be7308 */ /* 0x0003f40000000800 */
[----:B------:R-:W2:Y:S01]  /*cf90*/  MUFU.EX2 R191, R5 ;  /* 0x0000000500bf7308 */ /* 0x000ea20000000800 */
[--C-:B-1----:R-:W-:Y:S09]  /*cfa0*/  FFMA.FTZ R0, R189, c[0x0][0x2d0], -R179.reuse ;  /* 0x0000b400bd007a23 */ /* 0x102ff200000108b3 */
[----:B------:R1:W5:Y:S02]  /*cfb0*/  MUFU.EX2 R189, R0 ;  /* 0x0000000000bd7308 */ /* 0x0003640000000800 */
[--C-:B-1----:R-:W-:Y:S01]  /*cfc0*/  FFMA.FTZ R0, R18, c[0x0][0x2d0], -R179.reuse ;  /* 0x0000b40012007a23 */ /* 0x102fe200000108b3 */
[----:B--2---:R-:W-:Y:S01]  /*cfd0*/  F2FP.PACK_AB R172, R191, R185 ;  /* 0x000000b9bfac723e */ /* 0x004fe200000000ff */
[----:B------:R-:W-:Y:S01]  /*cfe0*/  FMUL.FTZ R5, R101, R109 ;  /* 0x0000006d65057220 */ /* 0x000fe20000410000 */
[----:B-----5:R-:W-:Y:S05]  /*cff0*/  F2FP.PACK_AB R109, R189, R190 ;  /* 0x000000bebd6d723e */ /* 0x020fea00000000ff */
[----:B------:R1:W-:Y:S01]  /*d000*/  MUFU.EX2 R9, R0 ;  /* 0x0000000000097308 */ /* 0x0003e20000000800 */
        /* <DEDUP_REMOVED lines=11> */
[C---:B------:R-:W-:Y:S01]  /*d0c0*/  FMUL.FTZ R66, R100.reuse, R170 ;  /* 0x000000aa64427220 */ /* 0x040fe20000410000 */
[----:B------:R-:W-:Y:S01]  /*d0d0*/  MOV R170, R191 ;  /* 0x000000bf00aa7202 */ /* 0x000fe20000000f00 */
[----:B-1----:R-:W-:Y:S02]  /*d0e0*/  FFMA.FTZ R0, R17, c[0x0][0x2d0], -R179 ;  /* 0x0000b40011007a23 */ /* 0x002fe400000108b3 */
[C---:B------:R-:W-:Y:S02]  /*d0f0*/  FMUL.FTZ R17, R101.reuse, R121 ;  /* 0x0000007965117220 */ /* 0x040fe40000410000 */
[----:B------:R1:W-:Y:S01]  /*d100*/  MUFU.EX2 R8, R0 ;  /* 0x0000000000087308 */ /* 0x0003e20000000800 */
[----:B------:R-:W-:Y:S01]  /*d110*/  LDSM.16.MT88.4 R120, [R202+0x400] ;  /* 0x00040000ca78783b */ /* 0x000fe20000004200 */
        /* <DEDUP_REMOVED lines=10> */
[----:B------:R-:W-:Y:S02]  /*d1c0*/  FMUL.FTZ R86, R100, R86 ;  /* 0x0000005664567220 */ /* 0x000fe40000410000 */
[----:B-1----:R-:W-:Y:S02]  /*d1d0*/  FADD.FTZ R0, -R102, R105 ;  /* 0x0000006966007221 */ /* 0x002fe40000010100 */
[----:B------:R-:W-:Y:S02]  /*d1e0*/  FFMA.FTZ R105, R197, c[0x0][0x2d0], -R179 ;  /* 0x0000b400c5697a23 */ /* 0x000fe400000108b3 */
[----:B------:R-:W-:Y:S02]  /*d1f0*/  FMUL.FTZ R0, R0, c[0x0][0x2d0] ;  /* 0x0000b40000007a20 */ /* 0x000fe40000410000 */
[C---:B------:R-:W-:Y:S02]  /*d200*/  FMUL.FTZ R87, R100.reuse, R87 ;  /* 0x0000005764577220 */ /* 0x040fe40000410000 */
[----:B------:R1:W2:Y:S01]  /*d210*/  MUFU.EX2 R3, R0 ;  /* 0x0000000000037308 */ /* 0x0002a20000000800 */
[C---:B------:R-:W-:Y:S02]  /*d220*/  FMUL.FTZ R96, R101.reuse, R96 ;  /* 0x0000006065607220 */ /* 0x040fe40000410000 */
[----:B------:R-:W-:Y:S02]  /*d230*/  FMUL.FTZ R97, R101, R97 ;  /* 0x0000006165617220 */ /* 0x000fe40000410000 */
[C---:B------:R-:W-:Y:S02]  /*d240*/  FMUL.FTZ R98, R100.reuse, R98 ;  /* 0x0000006264627220 */ /* 0x040fe40000410000 */
[----:B------:R-:W-:Y:S02]  /*d250*/  FMUL.FTZ R99, R100, R99 ;  /* 0x0000006364637220 */ /* 0x000fe40000410000 */
[--C-:B-1----:R-:W-:Y:S02]  /*d260*/  FFMA.FTZ R0, R175, c[0x0][0x2d0], -R178.reuse ;  /* 0x0000b400af007a23 */ /* 0x102fe400000108b2 */
[C---:B--2---:R-:W-:Y:S02]  /*d270*/  FMUL.FTZ R12, R3.reuse, R116 ;  /* 0x00000074030c7220 */ /* 0x044fe40000410000 */
[----:B------:R1:W-:Y:S01]  /*d280*/  MUFU.EX2 R34, R0 ;  /* 0x0000000000227308 */ /* 0x0003e20000000800 */
        /* <DEDUP_REMOVED lines=8> */
[C---:B------:R-:W-:Y:S01]  /*d310*/  FMUL.FTZ R72, R3.reuse, R72 ;  /* 0x0000004803487220 */ /* 0x040fe20000410000 */
[----:B------:R2:W-:Y:S01]  /*d320*/  MUFU.EX2 R165, R64 ;  /* 0x0000004000a57308 */ /* 0x0005e20000000800 */
[C---:B------:R-:W-:Y:S02]  /*d330*/  FMUL.FTZ R73, R3.reuse, R73 ;  /* 0x0000004903497220 */ /* 0x040fe40000410000 */
[C---:B------:R-:W-:Y:S02]  /*d340*/  FMUL.FTZ R76, R3.reuse, R76 ;  /* 0x0000004c034c7220 */ /* 0x040fe40000410000 */
[C---:B------:R-:W-:Y:S02]  /*d350*/  FMUL.FTZ R77, R3.reuse, R77 ;  /* 0x0000004d034d7220 */ /* 0x040fe40000410000 */
[C---:B------:R-:W-:Y:S02]  /*d360*/  FMUL.FTZ R88, R3.reuse, R88 ;  /* 0x0000005803587220 */ /* 0x040fe40000410000 */
[----:B-1----:R-:W-:Y:S02]  /*d370*/  FFMA.FTZ R0, R184, c[0x0][0x2d0], -R178 ;  /* 0x0000b400b8007a23 */ /* 0x002fe400000108b2 */
[----:B------:R1:W-:Y:S01]  /*d380*/  MUFU.EX2 R184, R4 ;  /* 0x0000000400b87308 */ /* 0x0003e20000000800 */
[C---:B------:R-:W-:Y:S02]  /*d390*/  FMUL.FTZ R89, R3.reuse, R89 ;  /* 0x0000005903597220 */ /* 0x040fe40000410000 */
[C---:B------:R-:W-:Y:S02]  /*d3a0*/  FMUL.FTZ R92, R3.reuse, R92 ;  /* 0x0000005c035c7220 */ /* 0x040fe40000410000 */
[----:B------:R-:W-:Y:S05]  /*d3b0*/  FMUL.FTZ R93, R3, R93 ;  /* 0x0000005d035d7220 */ /* 0x000fea0000410000 */
[----:B------:R5:W3:Y:S01]  /*d3c0*/  MUFU.EX2 R41, R0 ;  /* 0x0000000000297308 */ /* 0x000ae20000000800 */
[----:B--2---:R-:W-:Y:S02]  /*d3d0*/  FMUL.FTZ R64, R101, R168 ;  /* 0x000000a865407220 */ /* 0x004fe40000410000 */
[--C-:B-1----:R-:W-:Y:S01]  /*d3e0*/  FFMA.FTZ R4, R192, c[0x0][0x2d0], -R177.reuse ;  /* 0x0000b400c0047a23 */ /* 0x102fe200000108b1 */
[----:B------:R-:W-:Y:S06]  /*d3f0*/  MOV R192, R10 ;  /* 0x0000000a00c07202 */ /* 0x000fec0000000f00 */
[----:B------:R1:W2:Y:S01]  /*d400*/  MUFU.EX2 R188, R4 ;  /* 0x0000000400bc7308 */ /* 0x0002a20000000800 */
[-C--:B------:R-:W-:Y:S02]  /*d410*/  F2FP.PACK_AB R110, R40, R192.reuse ;  /* 0x000000c0286e723e */ /* 0x080fe400000000ff */
[----:B------:R-:W-:Y:S01]  /*d420*/  MOV R168, R192 ;  /* 0x000000c000a87202 */ /* 0x000fe20000000f00 */
[----:B-----5:R-:W-:Y:S01]  /*d430*/  FADD.FTZ R0, -R2, R106 ;  /* 0x0000006a02007221 */ /* 0x020fe20000010100 */
[----:B---3--:R-:W-:Y:S01]  /*d440*/  F2FP.PACK_AB R174, R41, R34 ;  /* 0x0000002229ae723e */ /* 0x008fe200000000ff */
[--C-:B------:R-:W-:Y:S01]  /*d450*/  FFMA.FTZ R106, R233, c[0x0][0x2d0], -R176.reuse ;  /* 0x0000b400e96a7a23 */ /* 0x100fe200000108b0 */
[----:B------:R-:W-:Y:S01]  /*d460*/  MOV R136, R41 ;  /* 0x0000002900887202 */ /* 0x000fe20000000f00 */
[----:B------:R-:W-:Y:S02]  /*d470*/  FMUL.FTZ R0, R0, c[0x0][0x2d0] ;  /* 0x0000b40000007a20 */ /* 0x000fe40000410000 */
[----:B------:R-:W-:Y:S02]  /*d480*/  FMUL.FTZ R41, R3, R145 ;  /* 0x0000009103297220 */ /* 0x000fe40000410000 */
[----:B------:R-:W-:Y:S02]  /*d490*/  FFMA.FTZ R145, R181, c[0x0][0x2d0], -R176 ;  /* 0x0000b400b5917a23 */ /* 0x000fe400000108b0 */
[----:B------:R-:W3:Y:S01]  /*d4a0*/  MUFU.EX2 R0, R0 ;  /* 0x0000000000007308 */ /* 0x000ee20000000800 */
[--C-:B-1----:R-:W-:Y:S01]  /*d4b0*/  FFMA.FTZ R4, R187, c[0x0][0x2d0], -R177.reuse ;  /* 0x0000b400bb047a23 */ /* 0x102fe200000108b1 */
[----:B------:R-:W-:Y:S01]  /*d4c0*/  MOV R187, R9 ;  /* 0x0000000900bb7202 */ /* 0x000fe20000000f00 */
[C---:B------:R-:W-:Y:S01]  /*d4d0*/  FMUL.FTZ R9, R3.reuse, R113 ;  /* 0x0000007103097220 */ /* 0x040fe20000410000 */
[----:B--2---:R-:W-:Y:S06]  /*d4e0*/  F2FP.PACK_AB R173, R188, R184 ;  /* 0x000000b8bcad723e */ /* 0x004fec00000000ff */
[----:B------:R-:W1:Y:S01]  /*d4f0*/  MUFU.EX2 R35, R4 ;  /* 0x0000000400237308 */ /* 0x000e620000000800 */
[----:B------:R-:W-:Y:S09]  /*d500*/  MOV R169, R188 ;  /* 0x000000bc00a97202 */ /* 0x000ff20000000f00 */
[----:B------:R-:W-:Y:S01]  /*d510*/  MUFU.EX2 R194, R145 ;  /* 0x0000009100c27308 */ /* 0x000fe20000000800 */
[C---:B---3--:R-:W-:Y:S02]  /*d520*/  FMUL.FTZ R10, R0.reuse, R114 ;  /* 0x00000072000a7220 */ /* 0x048fe40000410000 */
[C---:B------:R-:W-:Y:S02]  /*d530*/  FMUL.FTZ R11, R0.reuse, R115 ;  /* 0x00000073000b7220 */ /* 0x040fe40000410000 */
[C---:B------:R-:W-:Y:S02]  /*d540*/  FMUL.FTZ R14, R0.reuse, R118 ;  /* 0x00000076000e7220 */ /* 0x040fe40000410000 */
[C---:B------:R-:W-:Y:S02]  /*d550*/  FMUL.FTZ R15, R0.reuse, R119 ;  /* 0x00000077000f7220 */ /* 0x040fe40000410000 */
[C---:B------:R-:W-:Y:S01]  /*d560*/  FMUL.FTZ R58, R0.reuse, R162 ;  /* 0x000000a2003a7220 */ /* 0x040fe20000410000 */
[----:B------:R-:W-:Y:S01]  /*d570*/  LDSM.16.MT88.4 R116, [R201+0x2000] ;  /* 0x00200000c974783b */ /* 0x000fe20000004200 */
[----:B------:R2:W-:Y:S01]  /*d580*/  MUFU.EX2 R162, R105 ;  /* 0x0000006900a27308 */ /* 0x0005e20000000800 */
[----:B------:R-:W-:Y:S01]  /*d590*/  FMUL.FTZ R26, R0, R130 ;  /* 0x00000082001a7220 */ /* 0x000fe20000410000 */
[----:B-1----:R-:W-:Y:S01]  /*d5a0*/  MOV R133, R35 ;  /* 0x0000002300857202 */ /* 0x002fe20000000f00 */
[----:B------:R-:W-:Y:S01]  /*d5b0*/  FFMA.FTZ R4, R186, c[0x0][0x2d0], -R177 ;  /* 0x0000b400ba047a23 */ /* 0x000fe200000108b1 */
[----:B------:R-:W-:Y:S01]  /*d5c0*/  MOV R186, R8 ;  /* 0x0000000800ba7202 */ /* 0x000fe20000000f00 */
[C---:B------:R-:W-:Y:S02]  /*d5d0*/  FMUL.FTZ R8, R3.reuse, R112 ;  /* 0x0000007003087220 */ /* 0x040fe40000410000 */
[----:B------:R-:W-:Y:S01]  /*d5e0*/  FMUL.FTZ R27, R0, R131 ;  /* 0x00000083001b7220 */ /* 0x000fe20000410000 */
[----:B------:R-:W-:Y:S01]  /*d5f0*/  F2FP.PACK_AB R111, R186, R187 ;  /* 0x000000bbba6f723e */ /* 0x000fe200000000ff */
[C---:B------:R-:W-:Y:S01]  /*d600*/  FMUL.FTZ R30, R0.reuse, R134 ;  /* 0x00000086001e7220 */ /* 0x040fe20000410000 */
[----:B------:R-:W1:Y:S01]  /*d610*/  MUFU.EX2 R33, R4 ;  /* 0x0000000400217308 */ /* 0x000e620000000800 */
[----:B------:R-:W-:Y:S01]  /*d620*/  MOV R131, R28 ;  /* 0x0000001c00837202 */ /* 0x000fe20000000f00 */
[C---:B------:R-:W-:Y:S01]  /*d630*/  FMUL.FTZ R31, R0.reuse, R135 ;  /* 0x00000087001f7220 */ /* 0x040fe20000410000 */
[----:B------:R-:W-:Y:S01]  /*d640*/  MOV R134, R40 ;  /* 0x0000002800867202 */ /* 0x000fe20000000f00 */
[C---:B------:R-:W-:Y:S01]  /*d650*/  FMUL.FTZ R62, R0.reuse, R166 ;  /* 0x000000a6003e7220 */ /* 0x040fe20000410000 */
[----:B------:R-:W2:Y:S01]  /*d660*/  LDSM.16.MT88.4 R112, [R202+0x1000] ;  /* 0x00100000ca70783b */ /* 0x000ea20000004200 */
[C---:B------:R-:W-:Y:S02]  /*d670*/  FMUL.FTZ R47, R0.reuse, R151 ;  /* 0x00000097002f7220 */ /* 0x040fe40000410000 */
[----:B------:R-:W-:Y:S02]  /*d680*/  FMUL.FTZ R40, R3, R144 ;  /* 0x0000009003287220 */ /* 0x000fe40000410000 */
[----:B------:R-:W5:Y:S01]  /*d690*/  MUFU.EX2 R151, R48 ;  /* 0x0000003000977308 */ /* 0x000f620000000800 */
[C---:B------:R-:W-:Y:S02]  /*d6a0*/  FMUL.FTZ R42, R0.reuse, R146 ;  /* 0x00000092002a7220 */ /* 0x040fe40000410000 */
[C---:B------:R-:W-:Y:S02]  /*d6b0*/  FMUL.FTZ R43, R0.reuse, R147 ;  /* 0x00000093002b7220 */ /* 0x040fe40000410000 */
[----:B--2---:R-:W-:Y:S02]  /*d6c0*/  FFMA.FTZ R105, R199, c[0x0][0x2d0], -R179 ;  /* 0x0000b400c7697a23 */ /* 0x004fe400000108b3 */
[C---:B------:R-:W-:Y:S02]  /*d6d0*/  FMUL.FTZ R46, R0.reuse, R150 ;  /* 0x00000096002e7220 */ /* 0x040fe40000410000 */
[C---:B------:R-:W-:Y:S01]  /*d6e0*/  FMUL.FTZ R59, R0.reuse, R163 ;  /* 0x000000a3003b7220 */ /* 0x040fe20000410000 */
[----:B------:R2:W-:Y:S01]  /*d6f0*/  MUFU.EX2 R166, R105 ;  /* 0x0000006900a67308 */ /* 0x0005e20000000800 */
[C---:B------:R-:W-:Y:S02]  /*d700*/  FMUL.FTZ R63, R0.reuse, R167 ;  /* 0x000000a7003f7220 */ /* 0x040fe40000410000 */
[----:B------:R-:W-:Y:S01]  /*d710*/  FMUL.FTZ R74, R0, R74 ;  /* 0x0000004a004a7220 */ /* 0x000fe20000410000 */
[----:B-1----:R-:W-:Y:S01]  /*d720*/  F2FP.PACK_AB R175, R33, R35 ;  /* 0x0000002321af723e */ /* 0x002fe200000000ff */
[----:B------:R-:W-:Y:S01]  /*d730*/  FMUL.FTZ R4, R101, R108 ;  /* 0x0000006c65047220 */ /* 0x000fe20000410000 */
[----:B------:R-:W-:Y:S01]  /*d740*/  F2FP.PACK_AB R108, R28, R25 ;  /* 0x000000191c6c723e */ /* 0x000fe200000000ff */
[C---:B------:R-:W-:Y:S02]  /*d750*/  FMUL.FTZ R25, R3.reuse, R129 ;  /* 0x0000008103197220 */ /* 0x040fe40000410000 */
[----:B------:R-:W3:Y:S01]  /*d760*/  LDL.LU R129, [R1+0x10] ;  /* 0x0000100001817983 */ /* 0x000ee20000300800 */
[----:B------:R-:W-:Y:S01]  /*d770*/  FMUL.FTZ R28, R3, R132 ;  /* 0x00000084031c7220 */ /* 0x000fe20000410000 */
[----:B------:R-:W-:Y:S01]  /*d780*/  MOV R132, R34 ;  /* 0x0000002200847202 */ /* 0x000fe20000000f00 */
[C---:B------:R-:W-:Y:S01]  /*d790*/  FMUL.FTZ R34, R100.reuse, R138 ;  /* 0x0000008a64227220 */ /* 0x040fe20000410000 */
[-C--:B------:R-:W-:Y:S01]  /*d7a0*/  HMMA.16816.F32 R4, R108, R20.reuse, R4 ;  /* 0x000000146c04723c */ /* 0x080fe20000001804 */
[----:B------:R-:W3:Y:S01]  /*d7b0*/  LDL.LU R130, [R1+0xc] ;  /* 0x00000c0001827983 */ /* 0x000ee20000300800 */
[----:B------:R1:W1:Y:S03]  /*d7c0*/  MUFU.EX2 R150, R56 ;  /* 0x0000003800967308 */ /* 0x0002660000000800 */
[----:B------:R-:W-:Y:S02]  /*d7d0*/  FMUL.FTZ R35, R100, R139 ;  /* 0x0000008b64237220 */ /* 0x000fe40000410000 */
[--C-:B------:R-:W-:Y:S01]  /*d7e0*/  FFMA.FTZ R139, R245, c[0x0][0x2d0], -R178.reuse ;  /* 0x0000b400f58b7a23 */ /* 0x100fe200000108b2 */
[C---:B------:R-:W-:Y:S04]  /*d7f0*/  HMMA.16816.F32 R8, R172.reuse, R20, R8 ;  /* 0x00000014ac08723c */ /* 0x040fe80000001808 */
[----:B------:R-:W-:Y:S01]  /*d800*/  MUFU.EX2 R188, R139 ;  /* 0x0000008b00bc7308 */ /* 0x000fe20000000800 */
[----:B--2---:R-:W-:Y:S02]  /*d810*/  FFMA.FTZ R105, R226, c[0x0][0x2d0], -R178 ;  /* 0x0000b400e2697a23 */ /* 0x004fe400000108b2 */
[C---:B------:R-:W-:Y:S01]  /*d820*/  FMUL.FTZ R20, R101.reuse, R124 ;  /* 0x0000007c65147220 */ /* 0x040fe20000410000 */
[-C--:B------:R-:W-:Y:S04]  /*d830*/  HMMA.16816.F32 R12, R172, R22.reuse, R12 ;  /* 0x00000016ac0c723c */ /* 0x080fe8000000180c */
[--C-:B------:R-:W-:Y:S02]  /*d840*/  FFMA.FTZ R124, R222, c[0x0][0x2d0], -R176.reuse ;  /* 0x0000b400de7c7a23 */ /* 0x100fe400000108b0 */
[C---:B------:R-:W-:Y:S01]  /*d850*/  FMUL.FTZ R21, R101.reuse, R125 ;  /* 0x0000007d65157220 */ /* 0x040fe20000410000 */
[----:B------:R2:W-:Y:S01]  /*d860*/  MUFU.EX2 R149, R105 ;  /* 0x0000006900957308 */ /* 0x0005e20000000800 */
[C---:B------:R-:W-:Y:S04]  /*d870*/  HMMA.16816.F32 R16, R108.reuse, R22, R16 ;  /* 0x000000166c10723c */ /* 0x040fe80000001810 */
[----:B------:R-:W-:Y:S02]  /*d880*/  FMUL.FTZ R48, R101, R152 ;  /* 0x0000009865307220 */ /* 0x000fe40000410000 */
[----:B-1----:R-:W-:Y:S02]  /*d890*/  FMUL.FTZ R56, R3, R160 ;  /* 0x000000a003387220 */ /* 0x002fe40000410000 */
[C---:B------:R-:W-:Y:S04]  /*d8a0*/  FMUL.FTZ R22, R100.reuse, R126 ;  /* 0x0000007e64167220 */ /* 0x040fe80000410000 */
[----:B------:R-:W-:Y:S01]  /*d8b0*/  FMUL.FTZ R23, R100, R127 ;  /* 0x0000007f64177220 */ /* 0x000fe20000410000 */
[----:B------:R-:W-:Y:S01]  /*d8c0*/  MOV R127, R33 ;  /* 0x00000021007f7202 */ /* 0x000fe20000000f00 */
[----:B------:R-:W-:Y:S02]  /*d8d0*/  FMUL.FTZ R33, R101, R137 ;  /* 0x0000008965217220 */ /* 0x000fe40000410000 */
[----:B------:R-:W3:Y:S01]  /*d8e0*/  LDL.LU R137, [R1+0x4] ;  /* 0x0000040001897983 */ /* 0x000ee20000300800 */
[--C-:B------:R-:W-:Y:S01]  /*d8f0*/  FFMA.FTZ R125, R221, c[0x0][0x2d0], -R176.reuse ;  /* 0x0000b400dd7d7a23 */ /* 0x100fe200000108b0 */
[----:B------:R-:W-:Y:S01]  /*d900*/  MOV R193, R127 ;  /* 0x0000007f00c17202 */ /* 0x000fe20000000f00 */
[-C--:B------:R-:W-:Y:S01]  /*d910*/  HMMA.16816.F32 R20, R108, R36.reuse, R20 ;  /* 0x000000246c14723c */ /* 0x080fe20000001814 */
[----:B------:R-:W3:Y:S01]  /*d920*/  LDL.LU R138, [R1] ;  /* 0x00000000018a7983 */ /* 0x000ee20000300800 */
[----:B------:R-:W-:Y:S01]  /*d930*/  MUFU.EX2 R226, R125 ;  /* 0x0000007d00e27308 */ /* 0x000fe20000000800 */
[----:B------:R-:W-:Y:S02]  /*d940*/  FFMA.FTZ R126, R220, c[0x0][0x2d0], -R176 ;  /* 0x0000b400dc7e7a23 */ /* 0x000fe400000108b0 */
[C---:B------:R-:W-:Y:S02]  /*d950*/  FMUL.FTZ R75, R0.reuse, R75 ;  /* 0x0000004b004b7220 */ /* 0x040fe40000410000 */
[C---:B------:R-:W-:Y:S01]  /*d960*/  FMUL.FTZ R78, R0.reuse, R78 ;  /* 0x0000004e004e7220 */ /* 0x040fe20000410000 */
[C---:B------:R-:W-:Y:S04]  /*d970*/  HMMA.16816.F32 R24, R172.reuse, R36, R24 ;  /* 0x00000024ac18723c */ /* 0x040fe80000001818 */
[C---:B------:R-:W-:Y:S02]  /*d980*/  FMUL.FTZ R79, R0.reuse, R79 ;  /* 0x0000004f004f7220 */ /* 0x040fe40000410000 */
[C---:B------:R-:W-:Y:S02]  /*d990*/  FMUL.FTZ R90, R0.reuse, R90 ;  /* 0x0000005a005a7220 */ /* 0x040fe40000410000 */
[-C--:B------:R-:W-:Y:S04]  /*d9a0*/  HMMA.16816.F32 R28, R172, R38.reuse, R28 ;  /* 0x00000026ac1c723c */ /* 0x080fe8000000181c */
[C---:B------:R-:W-:Y:S02]  /*d9b0*/  FMUL.FTZ R36, R101.reuse, R140 ;  /* 0x0000008c65247220 */ /* 0x040fe40000410000 */
[----:B------:R-:W-:Y:S02]  /*d9c0*/  FMUL.FTZ R37, R101, R141 ;  /* 0x0000008d65257220 */ /* 0x000fe40000410000 */
[C---:B------:R-:W-:Y:S04]  /*d9d0*/  HMMA.16816.F32 R32, R108.reuse, R38, R32 ;  /* 0x000000266c20723c */ /* 0x040fe80000001820 */
[--C-:B--2---:R-:W-:Y:S02]  /*d9e0*/  FFMA.FTZ R105, R229, c[0x0][0x2d0], -R178.reuse ;  /* 0x0000b400e5697a23 */ /* 0x104fe400000108b2 */
[----:B------:R-:W-:Y:S02]  /*d9f0*/  FMUL.FTZ R91, R0, R91 ;  /* 0x0000005b005b7220 */ /* 0x000fe40000410000 */
[C---:B------:R-:W-:Y:S04]  /*da00*/  FMUL.FTZ R38, R100.reuse, R142 ;  /* 0x0000008e64267220 */ /* 0x040fe80000410000 */
[----:B------:R-:W-:Y:S01]  /*da10*/  FMUL.FTZ R39, R100, R143 ;  /* 0x0000008f64277220 */ /* 0x000fe20000410000 */
[----:B------:R-:W-:Y:S01]  /*da20*/  MOV R143, R128 ;  /* 0x00000080008f7202 */ /* 0x000fe20000000f00 */
[C---:B------:R-:W-:Y:S02]  /*da30*/  FMUL.FTZ R94, R0.reuse, R94 ;  /* 0x0000005e005e7220 */ /* 0x040fe40000410000 */
[----:B------:R-:W-:Y:S02]  /*da40*/  FMUL.FTZ R95, R0, R95 ;  /* 0x0000005f005f7220 */ /* 0x000fe40000410000 */
[----:B------:R-:W-:Y:S01]  /*da50*/  FFMA.FTZ R140, R242, c[0x0][0x2d0], -R178 ;  /* 0x0000b400f28c7a23 */ /* 0x000fe200000108b2 */
[-C--:B----4-:R-:W-:Y:S03]  /*da60*/  HMMA.16816.F32 R36, R108, R52.reuse, R36 ;  /* 0x000000346c24723c */ /* 0x090fe60000001824 */
[--C-:B------:R-:W-:Y:S01]  /*da70*/  FFMA.FTZ R144, R241, c[0x0][0x2d0], -R177.reuse ;  /* 0x0000b400f1907a23 */ /* 0x100fe200000108b1 */
[----:B-----5:R-:W-:Y:S01]  /*da80*/  MOV R241, R151 ;  /* 0x0000009700f17202 */ /* 0x020fe20000000f00 */
[--C-:B------:R-:W-:Y:S01]  /*da90*/  FFMA.FTZ R142, R243, c[0x0][0x2d0], -R177.reuse ;  /* 0x0000b400f38e7a23 */ /* 0x100fe200000108b1 */
[----:B------:R-:W-:Y:S01]  /*daa0*/  MOV R243, R150 ;  /* 0x0000009600f37202 */ /* 0x000fe20000000f00 */
[--C-:B------:R-:W-:Y:S01]  /*dab0*/  FFMA.FTZ R141, R249, c[0x0][0x2d0], -R177.reuse ;  /* 0x0000b400f98d7a23 */ /* 0x100fe200000108b1 */
[C---:B------:R-:W-:Y:S07]  /*dac0*/  HMMA.16816.F32 R40, R172.reuse, R52, R40 ;  /* 0x00000034ac28723c */ /* 0x040fee0000001828 */
[----:B------:R-:W-:Y:S01]  /*dad0*/  FFMA.FTZ R52, R196, c[0x0][0x2d0], -R176 ;  /* 0x0000b400c4347a23 */ /* 0x000fe200000108b0 */
[-C--:B------:R-:W-:Y:S03]  /*dae0*/  HMMA.16816.F32 R44, R172, R54.reuse, R44 ;  /* 0x00000036ac2c723c */ /* 0x080fe6000000182c */
[----:B------:R1:W2:Y:S01]  /*daf0*/  MUFU.EX2 R147, R52 ;  /* 0x0000003400937308 */ /* 0x0002a20000000800 */
[C---:B------:R-:W-:Y:S04]  /*db00*/  FMUL.FTZ R53, R101.reuse, R157 ;  /* 0x0000009d65357220 */ /* 0x040fe80000410000 */
[C---:B------:R-:W-:Y:S07]  /*db10*/  HMMA.16816.F32 R48, R108.reuse, R54, R48 ;  /* 0x000000366c30723c */ /* 0x040fee0000001830 */
[C---:B------:R-:W-:Y:S02]  /*db20*/  FMUL.FTZ R55, R100.reuse, R159 ;  /* 0x0000009f64377220 */ /* 0x040fe40000410000 */
[----:B------:R4:W-:Y:S03]  /*db30*/  MUFU.EX2 R159, R105 ;  /* 0x00000069009f7308 */ /* 0x0009e60000000800 */
[----:B------:R-:W-:Y:S07]  /*db40*/  FMUL.FTZ R54, R100, R158 ;  /* 0x0000009e64367220 */ /* 0x000fee0000410000 */
[----:B------:R5:W5:Y:S01]  /*db50*/  MUFU.EX2 R158, R60 ;  /* 0x0000003c009e7308 */ /* 0x000b620000000800 */
[----:B-1----:R-:W-:Y:S01]  /*db60*/  FMUL.FTZ R52, R101, R156 ;  /* 0x0000009c65347220 */ /* 0x002fe20000410000 */
[----:B------:R-:W-:Y:S02]  /*db70*/  MOV R156, R193 ;  /* 0x000000c1009c7202 */ /* 0x000fe40000000f00 */
[----:B--2---:R-:W-:Y:S04]  /*db80*/  MOV R242, R147 ;  /* 0x0000009300f27202 */ /* 0x004fe80000000f00 */
[-C--:B------:R-:W-:Y:S03]  /*db90*/  HMMA.16816.F32 R52, R108, R112.reuse, R52 ;  /* 0x000000706c34723c */ /* 0x080fe60000001834 */
[----:B----4-:R-:W-:Y:S05]  /*dba0*/  FFMA.FTZ R105, R224, c[0x0][0x2d0], -R178 ;  /* 0x0000b400e0697a23 */ /* 0x010fea00000108b2 */
[C---:B------:R-:W-:Y:S01]  /*dbb0*/  HMMA.16816.F32 R56, R172.reuse, R112, R56 ;  /* 0x00000070ac38723c */ /* 0x040fe20000001838 */
[----:B------:R-:W-:Y:S03]  /*dbc0*/  MUFU.EX2 R224, R126 ;  /* 0x0000007e00e07308 */ /* 0x000fe60000000800 */
[----:B-----5:R-:W-:Y:S01]  /*dbd0*/  FFMA.FTZ R60, R195, c[0x0][0x2d0], -R176 ;  /* 0x0000b400c33c7a23 */ /* 0x020fe200000108b0 */
[----:B------:R-:W-:Y:S06]  /*dbe0*/  MOV R245, R158 ;  /* 0x0000009e00f57202 */ /* 0x000fec0000000f00 */
[----:B------:R1:W-:Y:S10]  /*dbf0*/  MUFU.EX2 R163, R105 ;  /* 0x0000006900a37308 */ /* 0x0003f40000000800 */
[----:B------:R2:W-:Y:S01]  /*dc00*/  MUFU.EX2 R161, R60 ;  /* 0x0000003c00a17308 */ /* 0x0005e20000000800 */
[----:B-1----:R-:W-:Y:S09]  /*dc10*/  FFMA.FTZ R105, R227, c[0x0][0x2d0], -R178 ;  /* 0x0000b400e3697a23 */ /* 0x002ff200000108b2 */
[----:B------:R1:W-:Y:S01]  /*dc20*/  MUFU.EX2 R167, R105 ;  /* 0x0000006900a77308 */ /* 0x0003e20000000800 */
[----:B--2---:R-:W-:Y:S07]  /*dc30*/  FMUL.FTZ R60, R3, R164 ;  /* 0x000000a4033c7220 */ /* 0x004fee0000410000 */
[-C--:B------:R-:W-:Y:S08]  /*dc40*/  HMMA.16816.F32 R60, R172, R114.reuse, R60 ;  /* 0x00000072ac3c723c */ /* 0x080ff0000000183c */
[C---:B------:R-:W-:Y:S01]  /*dc50*/  HMMA.16816.F32 R64, R108.reuse, R114, R64 ;  /* 0x000000726c40723c */ /* 0x040fe20000001840 */
[----:B------:R-:W2:Y:S03]  /*dc60*/  LDSM.16.MT88.4 R112, [R202+0x2000] ;  /* 0x00200000ca70783b */ /* 0x000ea60000004200 */
[--C-:B-1----:R-:W-:Y:S02]  /*dc70*/  FFMA.FTZ R105, R231, c[0x0][0x2d0], -R177.reuse ;  /* 0x0000b400e7697a23 */ /* 0x102fe400000108b1 */
[----:B------:R-:W-:Y:S02]  /*dc80*/  MUFU.EX2 R231, R124 ;  /* 0x0000007c00e77308 */ /* 0x000fe40000000800 */
[-C--:B------:R-:W-:Y:S08]  /*dc90*/  HMMA.16816.F32 R68, R108, R116.reuse, R68 ;  /* 0x000000746c44723c */ /* 0x080ff00000001844 */
[C---:B------:R-:W-:Y:S01]  /*dca0*/  HMMA.16816.F32 R72, R172.reuse, R116, R72 ;  /* 0x00000074ac48723c */ /* 0x040fe20000001848 */
[----:B------:R1:W4:Y:S07]  /*dcb0*/  MUFU.EX2 R148, R105 ;  /* 0x0000006900947308 */ /* 0x00032e0000000800 */
[-C--:B------:R-:W-:Y:S08]  /*dcc0*/  HMMA.16816.F32 R76, R172, R118.reuse, R76 ;  /* 0x00000076ac4c723c */ /* 0x080ff0000000184c */
[C---:B------:R-:W-:Y:S01]  /*dcd0*/  HMMA.16816.F32 R80, R108.reuse, R118, R80 ;  /* 0x000000766c50723c */ /* 0x040fe20000001850 */
[----:B------:R-:W5:Y:S07]  /*dce0*/  LDSM.16.MT88.4 R116, [R201+0x400] ;  /* 0x00040000c974783b */ /* 0x000f6e0000004200 */
[-C--:B--2---:R-:W-:Y:S04]  /*dcf0*/  HMMA.16816.F32 R84, R108, R112.reuse, R84 ;  /* 0x000000706c54723c */ /* 0x084fe80000001854 */
[--C-:B-1----:R-:W-:Y:S01]  /*dd00*/  FFMA.FTZ R105, R234, c[0x0][0x2d0], -R177.reuse ;  /* 0x0000b400ea697a23 */ /* 0x102fe200000108b1 */
[----:B----4-:R-:W-:Y:S01]  /*dd10*/  MOV R249, R148 ;  /* 0x0000009400f97202 */ /* 0x010fe20000000f00 */
[----:B------:R1:W-:Y:S02]  /*dd20*/  MUFU.EX2 R234, R106 ;  /* 0x0000006a00ea7308 */ /* 0x0003e40000000800 */
[C---:B------:R-:W-:Y:S08]  /*dd30*/  HMMA.16816.F32 R88, R172.reuse, R112, R88 ;  /* 0x00000070ac58723c */ /* 0x040ff00000001858 */
[----:B------:R2:W4:Y:S01]  /*dd40*/  MUFU.EX2 R160, R105 ;  /* 0x0000006900a07308 */ /* 0x0005220000000800 */
[-C--:B------:R-:W-:Y:S03]  /*dd50*/  HMMA.16816.F32 R92, R172, R114.reuse, R92 ;  /* 0x00000072ac5c723c */ /* 0x080fe6000000185c */
[----:B------:R-:W-:Y:S04]  /*dd60*/  F2FP.PACK_AB R112, R159, R149 ;  /* 0x000000959f70723e */ /* 0x000fe800000000ff */
[----:B------:R-:W-:Y:S01]  /*dd70*/  F2FP.PACK_AB R172, R224, R226 ;  /* 0x000000e2e0ac723e */ /* 0x000fe200000000ff */
[----:B------:R-:W-:Y:S04]  /*dd80*/  HMMA.16816.F32 R96, R108, R114, R96 ;  /* 0x000000726c60723c */ /* 0x000fe80000001860 */
[----:B------:R-:W-:Y:S01]  /*dd90*/  MOV R175, R187 ;  /* 0x000000bb00af7202 */ /* 0x000fe20000000f00 */
[----:B-1----:R-:W3:Y:S01]  /*dda0*/  LDL.LU R106, [R1+0x8] ;  /* 0x00000800016a7983 */ /* 0x002ee20000300800 */
[----:B------:R-:W-:Y:S01]  /*ddb0*/  MUFU.EX2 R187, R140 ;  /* 0x0000008c00bb7308 */ /* 0x000fe20000000800 */
[----:B------:R-:W-:Y:S02]  /*ddc0*/  F2FP.PACK_AB R108, R147, R151 ;  /* 0x00000097936c723e */ /* 0x000fe400000000ff */
[----:B------:R-:W3:Y:S03]  /*ddd0*/  LDL.LU R124, [R1+0x14] ;  /* 0x00001400017c7983 */ /* 0x000ee60000300800 */
[----:B------:R-:W-:Y:S02]  /*dde0*/  F2FP.PACK_AB R109, R158, R150 ;  /* 0x000000969e6d723e */ /* 0x000fe400000000ff */
[----:B------:R-:W-:Y:S01]  /*ddf0*/  F2FP.PACK_AB R110, R165, R161 ;  /* 0x000000a1a56e723e */ /* 0x000fe200000000ff */
[--C-:B--2---:R-:W-:Y:S01]  /*de00*/  FFMA.FTZ R105, R235, c[0x0][0x2d0], -R177.reuse ;  /* 0x0000b400eb697a23 */ /* 0x104fe200000108b1 */
[----:B------:R-:W-:Y:S02]  /*de10*/  F2FP.PACK_AB R111, R166, R162 ;  /* 0x000000a2a66f723e */ /* 0x000fe400000000ff */
[----:B------:R-:W-:Y:S01]  /*de20*/  F2FP.PACK_AB R114, R167, R163 ;  /* 0x000000a3a772723e */ /* 0x000fe200000000ff */
[----:B------:R1:W-:Y:S01]  /*de30*/  MUFU.EX2 R164, R105 ;  /* 0x0000006900a47308 */ /* 0x0003e20000000800 */
[----:B----4-:R-:W-:Y:S03]  /*de40*/  F2FP.PACK_AB R113, R160, R148 ;  /* 0x00000094a071723e */ /* 0x010fe600000000ff */
[-C--:B-----5:R-:W-:Y:S03]  /*de50*/  HMMA.16816.F32 R4, R108, R116.reuse, R4 ;  /* 0x000000746c04723c */ /* 0x0a0fe60000001804 */
[----:B-1----:R-:W-:Y:S04]  /*de60*/  FFMA.FTZ R105, R236, c[0x0][0x2d0], -R177 ;  /* 0x0000b400ec697a23 */ /* 0x002fe800000108b1 */
[----:B------:R1:W2:Y:S02]  /*de70*/  MUFU.EX2 R135, R105 ;  /* 0x0000006900877308 */ /* 0x0002a40000000800 */
[--C-:B-1----:R-:W-:Y:S03]  /*de80*/  FFMA.FTZ R105, R232, c[0x0][0x2d0], -R176.reuse ;  /* 0x0000b400e8697a23 */ /* 0x102fe600000108b0 */
[----:B--2---:R-:W-:Y:S01]  /*de90*/  F2FP.PACK_AB R115, R135, R164 ;  /* 0x000000a48773723e */ /* 0x004fe200000000ff */
[----:B------:R-:W-:Y:S04]  /*dea0*/  FFMA.FTZ R176, R180, c[0x0][0x2d0], -R176 ;  /* 0x0000b400b4b07a23 */ /* 0x000fe800000108b0 */
[----:B------:R1:W-:Y:S02]  /*deb0*/  MUFU.EX2 R232, R107 ;  /* 0x0000006b00e87308 */ /* 0x0003e40000000800 */
[C---:B------:R-:W-:Y:S08]  /*dec0*/  HMMA.16816.F32 R8, R112.reuse, R116, R8 ;  /* 0x000000747008723c */ /* 0x040ff00000001808 */
[----:B------:R2:W-:Y:S01]  /*ded0*/  MUFU.EX2 R236, R105 ;  /* 0x0000006900ec7308 */ /* 0x0005e20000000800 */
[-C--:B------:R-:W-:Y:S09]  /*dee0*/  HMMA.16816.F32 R12, R112, R118.reuse, R12 ;  /* 0x00000076700c723c */ /* 0x080ff2000000180c */
[----:B------:R-:W4:Y:S01]  /*def0*/  MUFU.EX2 R193, R176 ;  /* 0x000000b000c17308 */ /* 0x000f220000000800 */
[C---:B------:R-:W-:Y:S01]  /*df00*/  HMMA.16816.F32 R16, R108.reuse, R118, R16 ;  /* 0x000000766c10723c */ /* 0x040fe20000001810 */
[----:B------:R-:W5:Y:S03]  /*df10*/  LDSM.16.MT88.4 R116, [R201+0x1400] ;  /* 0x00140000c974783b */ /* 0x000f660000004200 */
[--C-:B-1----:R-:W-:Y:S04]  /*df20*/  FFMA.FTZ R107, R183, c[0x0][0x2d0], -R179.reuse ;  /* 0x0000b400b76b7a23 */ /* 0x102fe800000108b3 */
[-C--:B------:R-:W-:Y:S01]  /*df30*/  HMMA.16816.F32 R20, R108, R120.reuse, R20 ;  /* 0x000000786c14723c */ /* 0x080fe20000001814 */
[----:B------:R-:W-:Y:S03]  /*df40*/  MUFU.EX2 R192, R107 ;  /* 0x0000006b00c07308 */ /* 0x000fe60000000800 */
[--C-:B--2---:R-:W-:Y:S01]  /*df50*/  FFMA.FTZ R105, R240, c[0x0][0x2d0], -R179.reuse ;  /* 0x0000b400f0697a23 */ /* 0x104fe200000108b3 */
[----:B------:R-:W-:Y:S03]  /*df60*/  MOV R240, R135 ;  /* 0x0000008700f07202 */ /* 0x000fe60000000f00 */
[C---:B------:R-:W-:Y:S03]  /*df70*/  HMMA.16816.F32 R24, R112.reuse, R120, R24 ;  /* 0x000000787018723c */ /* 0x040fe60000001818 */
[----:B------:R1:W-:Y:S01]  /*df80*/  MUFU.EX2 R233, R105 ;  /* 0x0000006900e97308 */ /* 0x0003e20000000800 */
[----:B----4-:R-:W-:Y:S04]  /*df90*/  F2FP.PACK_AB R174, R193, R194 ;  /* 0x000000c2c1ae723e */ /* 0x010fe800000000ff */
[-C--:B------:R-:W-:Y:S05]  /*dfa0*/  HMMA.16816.F32 R28, R112, R122.reuse, R28 ;  /* 0x0000007a701c723c */ /* 0x080fea000000181c */
[----:B------:R-:W-:Y:S03]  /*dfb0*/  MUFU.EX2 R107, R144 ;  /* 0x00000090006b7308 */ /* 0x000fe60000000800 */
[C---:B------:R-:W-:Y:S01]  /*dfc0*/  HMMA.16816.F32 R32, R108.reuse, R122, R32 ;  /* 0x0000007a6c20723c */ /* 0x040fe20000001820 */
[----:B------:R-:W2:Y:S07]  /*dfd0*/  LDSM.16.MT88.4 R120, [R202+0x1400] ;  /* 0x00140000ca78783b */ /* 0x000eae0000004200 */
[-C--:B-----5:R-:W-:Y:S04]  /*dfe0*/  HMMA.16816.F32 R36, R108, R116.reuse, R36 ;  /* 0x000000746c24723c */ /* 0x0a0fe80000001824 */
[--C-:B-1----:R-:W-:Y:S01]  /*dff0*/  FFMA.FTZ R105, R239, c[0x0][0x2d0], -R179.reuse ;  /* 0x0000b400ef697a23 */ /* 0x102fe200000108b3 */
[----:B------:R-:W-:Y:S03]  /*e000*/  MOV R239, R134 ;  /* 0x0000008600ef7202 */ /* 0x000fe60000000f00 */
[----:B------:R1:W4:Y:S01]  /*e010*/  MUFU.EX2 R235, R105 ;  /* 0x0000006900eb7308 */ /* 0x0003220000000800 */
[C---:B------:R-:W-:Y:S08]  /*e020*/  HMMA.16816.F32 R40, R112.reuse, R116, R40 ;  /* 0x000000747028723c */ /* 0x040ff00000001828 */
[-C--:B------:R-:W-:Y:S08]  /*e030*/  HMMA.16816.F32 R44, R112, R118.reuse, R44 ;  /* 0x00000076702c723c */ /* 0x080ff0000000182c */
[C---:B------:R-:W-:Y:S01]  /*e040*/  HMMA.16816.F32 R48, R108.reuse, R118, R48 ;  /* 0x000000766c30723c */ /* 0x040fe20000001830 */
[----:B------:R-:W5:Y:S03]  /*e050*/  LDSM.16.MT88.4 R116, [R201+0x2400] ;  /* 0x00240000c974783b */ /* 0x000f660000004200 */
[--C-:B-1----:R-:W-:Y:S04]  /*e060*/  FFMA.FTZ R105, R237, c[0x0][0x2d0], -R179.reuse ;  /* 0x0000b400ed697a23 */ /* 0x102fe800000108b3 */
[-C--:B--2---:R-:W-:Y:S01]  /*e070*/  HMMA.16816.F32 R52, R108, R120.reuse, R52 ;  /* 0x000000786c34723c */ /* 0x084fe20000001834 */
[----:B------:R1:W-:Y:S03]  /*e080*/  MUFU.EX2 R229, R105 ;  /* 0x0000006900e57308 */ /* 0x0003e60000000800 */
[----:B------:R-:W-:Y:S04]  /*e090*/  MOV R237, R133 ;  /* 0x0000008500ed7202 */ /* 0x000fe80000000f00 */
[C---:B------:R-:W-:Y:S08]  /*e0a0*/  HMMA.16816.F32 R56, R112.reuse, R120, R56 ;  /* 0x000000787038723c */ /* 0x040ff00000001838 */
[-C--:B------:R-:W-:Y:S08]  /*e0b0*/  HMMA.16816.F32 R60, R112, R122.reuse, R60 ;  /* 0x0000007a703c723c */ /* 0x080ff0000000183c */
[C---:B------:R-:W-:Y:S01]  /*e0c0*/  HMMA.16816.F32 R64, R108.reuse, R122, R64 ;  /* 0x0000007a6c40723c */ /* 0x040fe20000001840 */
[----:B------:R-:W2:Y:S03]  /*e0d0*/  LDSM.16.MT88.4 R120, [R202+0x2400] ;  /* 0x00240000ca78783b */ /* 0x000ea60000004200 */
[--C-:B-1----:R-:W-:Y:S01]  /*e0e0*/  FFMA.FTZ R105, R238, c[0x0][0x2d0], -R179.reuse ;  /* 0x0000b400ee697a23 */ /* 0x102fe200000108b3 */
[----:B------:R-:W-:Y:S03]  /*e0f0*/  MOV R238, R132 ;  /* 0x0000008400ee7202 */ /* 0x000fe60000000f00 */
[----:B------:R3:W1:Y:S01]  /*e100*/  MUFU.EX2 R227, R105 ;  /* 0x0000006900e37308 */ /* 0x0006620000000800 */
[-C--:B-----5:R-:W-:Y:S01]  /*e110*/  HMMA.16816.F32 R68, R108, R116.reuse, R68 ;  /* 0x000000746c44723c */ /* 0x0a0fe20000001844 */
[----:B------:R-:W-:Y:S07]  /*e120*/  LDSM.16.MT88.4 R132, [R201+0x2800] ;  /* 0x00280000c984783b */ /* 0x000fee0000004200 */
[C---:B------:R-:W-:Y:S08]  /*e130*/  HMMA.16816.F32 R72, R112.reuse, R116, R72 ;  /* 0x000000747048723c */ /* 0x040ff00000001848 */
[-C--:B------:R-:W-:Y:S04]  /*e140*/  HMMA.16816.F32 R76, R112, R118.reuse, R76 ;  /* 0x00000076704c723c */ /* 0x080fe8000000184c */
[--C-:B---3--:R-:W-:Y:S04]  /*e150*/  FFMA.FTZ R105, R138, c[0x0][0x2d0], -R178.reuse ;  /* 0x0000b4008a697a23 */ /* 0x108fe800000108b2 */
[C---:B------:R-:W-:Y:S01]  /*e160*/  HMMA.16816.F32 R80, R108.reuse, R118, R80 ;  /* 0x000000766c50723c */ /* 0x040fe20000001850 */
[----:B------:R-:W4:Y:S01]  /*e170*/  LDSM.16.MT88.4 R116, [R201+0x800] ;  /* 0x00080000c974783b */ /* 0x000f220000004200 */
[----:B------:R5:W-:Y:S02]  /*e180*/  MUFU.EX2 R221, R105 ;  /* 0x0000006900dd7308 */ /* 0x000be40000000800 */
[--C-:B------:R-:W-:Y:S01]  /*e190*/  FFMA.FTZ R138, R246, c[0x0][0x2d0], -R178.reuse ;  /* 0x0000b400f68a7a23 */ /* 0x100fe200000108b2 */
[----:B------:R-:W-:Y:S03]  /*e1a0*/  MOV R246, R159 ;  /* 0x0000009f00f67202 */ /* 0x000fe60000000f00 */
[-C--:B--2---:R-:W-:Y:S08]  /*e1b0*/  HMMA.16816.F32 R84, R108, R120.reuse, R84 ;  /* 0x000000786c54723c */ /* 0x084ff00000001854 */
[C---:B------:R-:W-:Y:S08]  /*e1c0*/  HMMA.16816.F32 R88, R112.reuse, R120, R88 ;  /* 0x000000787058723c */ /* 0x040ff00000001858 */
[-C--:B------:R-:W-:Y:S04]  /*e1d0*/  HMMA.16816.F32 R92, R112, R122.reuse, R92 ;  /* 0x0000007a705c723c */ /* 0x080fe8000000185c */
[--C-:B-----5:R-:W-:Y:S01]  /*e1e0*/  FFMA.FTZ R105, R137, c[0x0][0x2d0], -R178.reuse ;  /* 0x0000b40089697a23 */ /* 0x120fe200000108b2 */
[----:B------:R-:W-:Y:S02]  /*e1f0*/  MOV R137, R136 ;  /* 0x0000008800897202 */ /* 0x000fe40000000f00 */
[----:B------:R-:W-:Y:S01]  /*e200*/  MOV R136, R131 ;  /* 0x0000008300887202 */ /* 0x000fe20000000f00 */
[----:B------:R-:W-:Y:S01]  /*e210*/  HMMA.16816.F32 R96, R108, R122, R96 ;  /* 0x0000007a6c60723c */ /* 0x000fe20000001860 */
[----:B------:R2:W5:Y:S01]  /*e220*/  MUFU.EX2 R219, R105 ;  /* 0x0000006900db7308 */ /* 0x0005620000000800 */
[----:B------:R-:W3:Y:S02]  /*e230*/  LDL.LU R131, [R1+0x20] ;  /* 0x0000200001837983 */ /* 0x000ee40000300800 */
[----:B------:R-:W-:Y:S01]  /*e240*/  MOV R152, R136 ;  /* 0x0000008800987202 */ /* 0x000fe20000000f00 */
[--C-:B------:R-:W-:Y:S01]  /*e250*/  FFMA.FTZ R136, R182, c[0x0][0x2d0], -R179.reuse ;  /* 0x0000b400b6887a23 */ /* 0x100fe200000108b3 */
[----:B------:R-:W-:Y:S01]  /*e260*/  LDSM.16.MT88.4 R120, [R202+0x1800] ;  /* 0x00180000ca78783b */ /* 0x000fe20000004200 */
[----:B------:R-:W-:Y:S02]  /*e270*/  F2FP.PACK_AB R108, R236, R234 ;  /* 0x000000eaec6c723e */ /* 0x000fe400000000ff */
[----:B----4-:R-:W-:Y:S02]  /*e280*/  F2FP.PACK_AB R109, R235, R233 ;  /* 0x000000e9eb6d723e */ /* 0x010fe400000000ff */
[----:B------:R-:W-:Y:S01]  /*e290*/  MUFU.EX2 R191, R136 ;  /* 0x0000008800bf7308 */ /* 0x000fe20000000800 */
[----:B------:R-:W-:Y:S02]  /*e2a0*/  F2FP.PACK_AB R110, R231, R232 ;  /* 0x000000e8e76e723e */ /* 0x000fe400000000ff */
[----:B-1----:R-:W-:Y:S01]  /*e2b0*/  F2FP.PACK_AB R111, R227, R229 ;  /* 0x000000e5e36f723e */ /* 0x002fe200000000ff */
[----:B------:R-:W-:Y:S01]  /*e2c0*/  LDSM.16.MT88.4 R180, [R201+0x2c00] ;  /* 0x002c0000c9b4783b */ /* 0x000fe20000004200 */
[----:B------:R-:W-:Y:S01]  /*e2d0*/  MOV R146, R137 ;  /* 0x0000008900927202 */ /* 0x000fe20000000f00 */
[--C-:B------:R-:W-:Y:S01]  /*e2e0*/  FFMA.FTZ R137, R248, c[0x0][0x2d0], -R178.reuse ;  /* 0x0000b400f8897a23 */ /* 0x100fe200000108b2 */
[----:B------:R-:W-:Y:S02]  /*e2f0*/  MOV R248, R160 ;  /* 0x000000a000f87202 */ /* 0x000fe40000000f00 */
[----:B------:R-:W-:Y:S01]  /*e300*/  MOV R157, R146 ;  /* 0x00000092009d7202 */ /* 0x000fe20000000f00 */
[-C--:B------:R-:W-:Y:S03]  /*e310*/  HMMA.16816.F32 R4, R108, R116.reuse, R4 ;  /* 0x000000746c04723c */ /* 0x080fe60000001804 */
[----:B------:R-:W-:Y:S01]  /*e320*/  MOV R146, R186 ;  /* 0x000000ba00927202 */ /* 0x000fe20000000f00 */
[--C-:B--2---:R-:W-:Y:S01]  /*e330*/  FFMA.FTZ R105, R252, c[0x0][0x2d0], -R178.reuse ;  /* 0x0000b400fc697a23 */ /* 0x104fe200000108b2 */
[----:B-----5:R-:W-:Y:S01]  /*e340*/  F2FP.PACK_AB R112, R219, R221 ;  /* 0x000000dddb70723e */ /* 0x020fe200000000ff */
[----:B------:R-:W-:Y:S01]  /*e350*/  MUFU.EX2 R186, R141 ;  /* 0x0000008d00ba7308 */ /* 0x000fe20000000800 */
[----:B------:R-:W-:Y:S09]  /*e360*/  MOV R252, R164 ;  /* 0x000000a400fc7202 */ /* 0x000ff20000000f00 */
[----:B------:R1:W-:Y:S02]  /*e370*/  MUFU.EX2 R222, R105 ;  /* 0x0000006900de7308 */ /* 0x0003e40000000800 */
[----:B-1----:R-:W-:Y:S01]  /*e380*/  FFMA.FTZ R105, R251, c[0x0][0x2d0], -R178 ;  /* 0x0000b400fb697a23 */ /* 0x002fe200000108b2 */
[----:B------:R-:W-:Y:S02]  /*e390*/  F2FP.PACK_AB R178, R187, R188 ;  /* 0x000000bcbbb2723e */ /* 0x000fe400000000ff */
[----:B------:R-:W-:Y:S05]  /*e3a0*/  MOV R251, R163 ;  /* 0x000000a300fb7202 */ /* 0x000fea0000000f00 */
[----:B------:R1:W2:Y:S02]  /*e3b0*/  MUFU.EX2 R223, R105 ;  /* 0x0000006900df7308 */ /* 0x0002a40000000800 */
[----:B-1----:R-:W-:Y:S01]  /*e3c0*/  FFMA.FTZ R105, R244, c[0x0][0x2d0], -R179 ;  /* 0x0000b400f4697a23 */ /* 0x002fe200000108b3 */
[----:B--2---:R-:W-:Y:S02]  /*e3d0*/  F2FP.PACK_AB R114, R223, R222 ;  /* 0x000000dedf72723e */ /* 0x004fe400000000ff */
[----:B------:R-:W-:Y:S05]  /*e3e0*/  MOV R244, R162 ;  /* 0x000000a200f47202 */ /* 0x000fea0000000f00 */
[----:B------:R1:W-:Y:S02]  /*e3f0*/  MUFU.EX2 R220, R105 ;  /* 0x0000006900dc7308 */ /* 0x0003e40000000800 */
[--C-:B-1----:R-:W-:Y:S02]  /*e400*/  FFMA.FTZ R105, R130, c[0x0][0x2d0], -R177.reuse ;  /* 0x0000b40082697a23 */ /* 0x102fe400000108b1 */
[----:B------:R-:W2:Y:S06]  /*e410*/  LDL.LU R130, [R1+0x2c] ;  /* 0x00002c0001827983 */ /* 0x000eac0000300800 */
[----:B------:R1:W-:Y:S02]  /*e420*/  MUFU.EX2 R199, R105 ;  /* 0x0000006900c77308 */ /* 0x0003e40000000800 */
[--C-:B-1----:R-:W-:Y:S02]  /*e430*/  FFMA.FTZ R105, R129, c[0x0][0x2d0], -R177.reuse ;  /* 0x0000b40081697a23 */ /* 0x102fe400000108b1 */
[----:B------:R-:W4:Y:S06]  /*e440*/  LDL.LU R129, [R1+0x28] ;  /* 0x0000280001817983 */ /* 0x000f2c0000300800 */
[----:B------:R1:W5:Y:S01]  /*e450*/  MUFU.EX2 R197, R105 ;  /* 0x0000006900c57308 */ /* 0x0003620000000800 */
[----:B------:R-:W4:Y:S01]  /*e460*/  LDL.LU R128, [R1+0x24] ;  /* 0x0000240001807983 */ /* 0x000f220000300800 */
[----:B-1----:R-:W-:Y:S01]  /*e470*/  FFMA.FTZ R105, R106, c[0x0][0x2d0], -R177 ;  /* 0x0000b4006a697a23 */ /* 0x002fe200000108b1 */
[----:B-----5:R-:W-:Y:S01]  /*e480*/  F2FP.PACK_AB R113, R197, R199 ;  /* 0x000000c7c571723e */ /* 0x020fe200000000ff */
[----:B------:R-:W-:Y:S01]  /*e490*/  FFMA.FTZ R106, R250, c[0x0][0x2d0], -R179 ;  /* 0x0000b400fa6a7a23 */ /* 0x000fe200000108b3 */
[----:B------:R-:W-:Y:S05]  /*e4a0*/  MOV R250, R161 ;  /* 0x000000a100fa7202 */ /* 0x000fea0000000f00 */
[----:B------:R1:W-:Y:S10]  /*e4b0*/  MUFU.EX2 R198, R105 ;  /* 0x0000006900c67308 */ /* 0x0003f40000000800 */
[----:B------:R-:W5:Y:S01]  /*e4c0*/  MUFU.EX2 R195, R106 ;  /* 0x0000006a00c37308 */ /* 0x000f620000000800 */
[--C-:B-1----:R-:W-:Y:S02]  /*e4d0*/  FFMA.FTZ R105, R124, c[0x0][0x2d0], -R177.reuse ;  /* 0x0000b4007c697a23 */ /* 0x102fe400000108b1 */
[----:B------:R-:W1:Y:S07]  /*e4e0*/  LDSM.16.MT88.4 R124, [R202+0x800] ;  /* 0x00080000ca7c783b */ /* 0x000e6e0000004200 */
[----:B------:R-:W1:Y:S01]  /*e4f0*/  MUFU.EX2 R196, R105 ;  /* 0x0000006900c47308 */ /* 0x000e620000000800 */
[----:B-----5:R-:W-:Y:S02]  /*e500*/  F2FP.PACK_AB R173, R195, R220 ;  /* 0x000000dcc3ad723e */ /* 0x020fe400000000ff */
[----:B-1----:R-:W-:Y:S01]  /*e510*/  F2FP.PACK_AB R115, R196, R198 ;  /* 0x000000c6c473723e */ /* 0x002fe200000000ff */
[----:B------:R-:W-:Y:S01]  /*e520*/  FFMA.FTZ R105, R247, c[0x0][0x2d0], -R177 ;  /* 0x0000b400f7697a23 */ /* 0x000fe200000108b1 */
[----:B------:R-:W-:Y:S05]  /*e530*/  MOV R247, R149 ;  /* 0x0000009500f77202 */ /* 0x000fea0000000f00 */
[C---:B------:R-:W-:Y:S08]  /*e540*/  HMMA.16816.F32 R8, R112.reuse, R116, R8 ;  /* 0x000000747008723c */ /* 0x040ff00000001808 */
[-C--:B------:R-:W-:Y:S08]  /*e550*/  HMMA.16816.F32 R12, R112, R118.reuse, R12 ;  /* 0x00000076700c723c */ /* 0x080ff0000000180c */
[C---:B------:R-:W-:Y:S01]  /*e560*/  HMMA.16816.F32 R16, R108.reuse, R118, R16 ;  /* 0x000000766c10723c */ /* 0x040fe20000001810 */
[----:B------:R-:W-:Y:S07]  /*e570*/  LDSM.16.MT88.4 R116, [R202+0x2800] ;  /* 0x00280000ca74783b */ /* 0x000fee0000004200 */
[-C--:B------:R-:W-:Y:S08]  /*e580*/  HMMA.16816.F32 R20, R108, R124.reuse, R20 ;  /* 0x0000007c6c14723c */ /* 0x080ff00000001814 */
[C---:B------:R-:W-:Y:S08]  /*e590*/  HMMA.16816.F32 R24, R112.reuse, R124, R24 ;  /* 0x0000007c7018723c */ /* 0x040ff00000001818 */
[-C--:B------:R-:W-:Y:S08]  /*e5a0*/  HMMA.16816.F32 R28, R112, R126.reuse, R28 ;  /* 0x0000007e701c723c */ /* 0x080ff0000000181c */
[C---:B------:R-:W-:Y:S04]  /*e5b0*/  HMMA.16816.F32 R32, R108.reuse, R126, R32 ;  /* 0x0000007e6c20723c */ /* 0x040fe80000001820 */
[----:B---3--:R-:W-:Y:S04]  /*e5c0*/  FFMA.FTZ R101, R101, R131, R143 ;  /* 0x0000008365657223 */ /* 0x008fe8000001008f */
[----:B------:R-:W-:Y:S01]  /*e5d0*/  FADD.FTZ R106, R152, R101 ;  /* 0x00000065986a7221 */ /* 0x000fe20000010000 */
[----:B------:R-:W-:Y:S02]  /*e5e0*/  MOV R152, R189 ;  /* 0x000000bd00987202 */ /* 0x000fe40000000f00 */
[----:B------:R-:W-:Y:S01]  /*e5f0*/  MUFU.EX2 R189, R138 ;  /* 0x0000008a00bd7308 */ /* 0x000fe20000000800 */
[----:B--2---:R-:W-:Y:S09]  /*e600*/  FFMA.FTZ R100, R100, R130, R190 ;  /* 0x0000008264647223 */ /* 0x004ff200000100be */
[----:B------:R1:W2:Y:S02]  /*e610*/  MUFU.EX2 R190, R137 ;  /* 0x0000008900be7308 */ /* 0x0002a40000000800 */
[----:B-1----:R-:W-:Y:S01]  /*e620*/  LDSM.16.MT88.4 R136, [R202+0xc00] ;  /* 0x000c0000ca88783b */ /* 0x002fe20000004200 */
[----:B--2---:R-:W-:Y:S01]  /*e630*/  F2FP.PACK_AB R176, R189, R190 ;  /* 0x000000bebdb0723e */ /* 0x004fe200000000ff */
[----:B----4-:R-:W-:Y:S02]  /*e640*/  FFMA.FTZ R143, R3, R129, R185 ;  /* 0x00000081038f7223 */ /* 0x010fe400000100b9 */
[----:B------:R-:W-:Y:S04]  /*e650*/  FADD.FTZ R3, R152, R100 ;  /* 0x0000006498037221 */ /* 0x000fe80000010000 */
[----:B------:R-:W1:Y:S01]  /*e660*/  MUFU.EX2 R185, R105 ;  /* 0x0000006900b97308 */ /* 0x000e620000000800 */
[----:B------:R-:W-:Y:S02]  /*e670*/  FFMA.FTZ R0, R0, R128, R184 ;  /* 0x0000008000007223 */ /* 0x000fe400000100b8 */
[----:B------:R-:W2:Y:S01]  /*e680*/  LDSM.16.MT88.4 R128, [R201+0x1800] ;  /* 0x00180000c980783b */ /* 0x000ea20000004200 */
[----:B------:R-:W-:Y:S02]  /*e690*/  FADD.FTZ R101, R170, R143 ;  /* 0x0000008faa657221 */ /* 0x000fe40000010000 */
[----:B------:R-:W-:Y:S02]  /*e6a0*/  FADD.FTZ R100, R169, R0 ;  /* 0x00000000a9647221 */ /* 0x000fe40000010000 */
[----:B------:R-:W-:Y:S01]  /*e6b0*/  FADD.FTZ R0, R168, R106 ;  /* 0x0000006aa8007221 */ /* 0x000fe20000010000 */
[----:B------:R-:W-:Y:S01]  /*e6c0*/  MOV R106, R156 ;  /* 0x0000009c006a7202 */ /* 0x000fe20000000f00 */
[----:B------:R-:W-:Y:S01]  /*e6d0*/  FADD.FTZ R3, R175, R3 ;  /* 0x00000003af037221 */ /* 0x000fe20000010000 */
[----:B------:R-:W-:Y:S01]  /*e6e0*/  LDSM.16.MT88.4 R152, [R201+0x1c00] ;  /* 0x001c0000c998783b */ /* 0x000fe20000004200 */
[----:B------:R-:W-:Y:S01]  /*e6f0*/  F2FP.PACK_AB R175, R191, R192 ;  /* 0x000000c0bfaf723e */ /* 0x000fe200000000ff */
[----:B------:R-:W3:Y:S06]  /*e700*/  MUFU.EX2 R184, R142 ;  /* 0x0000008e00b87308 */ /* 0x000eec0000000800 */
[----:B------:R-:W-:Y:S01]  /*e710*/  LDSM.16.MT88.4 R168, [R202+0x1c00] ;  /* 0x001c0000caa8783b */ /* 0x000fe20000004200 */
[----:B-1----:R-:W-:Y:S01]  /*e720*/  F2FP.PACK_AB R177, R185, R186 ;  /* 0x000000bab9b1723e */ /* 0x002fe200000000ff */
[----:B------:R-:W-:Y:S01]  /*e730*/  FADD.FTZ R105, R238, R101 ;  /* 0x00000065ee697221 */ /* 0x000fe20000010000 */
[----:B------:R-:W-:Y:S01]  /*e740*/  MOV R238, R165 ;  /* 0x000000a500ee7202 */ /* 0x000fe20000000f00 */
[----:B------:R-:W-:Y:S01]  /*e750*/  FADD.FTZ R101, R237, R100 ;  /* 0x00000064ed657221 */ /* 0x000fe20000010000 */
[----:B------:R-:W-:Y:S01]  /*e760*/  MOV R237, R166 ;  /* 0x000000a600ed7202 */ /* 0x000fe20000000f00 */
[----:B------:R-:W-:Y:S01]  /*e770*/  FADD.FTZ R100, R239, R0 ;  /* 0x00000000ef647221 */ /* 0x000fe20000010000 */
[----:B------:R-:W-:Y:S02]  /*e780*/  MOV R239, R167 ;  /* 0x000000a700ef7202 */ /* 0x000fe40000000f00 */
[----:B------:R-:W-:Y:S02]  /*e790*/  MOV R0, R157 ;  /* 0x0000009d00007202 */ /* 0x000fe40000000f00 */
[----:B---3--:R-:W-:Y:S01]  /*e7a0*/  F2FP.PACK_AB R179, R107, R184 ;  /* 0x000000b86bb3723e */ /* 0x008fe200000000ff */
[-C--:B--2---:R-:W-:Y:S08]  /*e7b0*/  HMMA.16816.F32 R36, R108, R128.reuse, R36 ;  /* 0x000000806c24723c */ /* 0x084ff00000001824 */
[C---:B------:R-:W-:Y:S08]  /*e7c0*/  HMMA.16816.F32 R40, R112.reuse, R128, R40 ;  /* 0x000000807028723c */ /* 0x040ff00000001828 */
[-C--:B------:R-:W-:Y:S08]  /*e7d0*/  HMMA.16816.F32 R44, R112, R130.reuse, R44 ;  /* 0x00000082702c723c */ /* 0x080ff0000000182c */
[C---:B------:R-:W-:Y:S08]  /*e7e0*/  HMMA.16816.F32 R48, R108.reuse, R130, R48 ;  /* 0x000000826c30723c */ /* 0x040ff00000001830 */
[-C--:B------:R-:W-:Y:S08]  /*e7f0*/  HMMA.16816.F32 R52, R108, R120.reuse, R52 ;  /* 0x000000786c34723c */ /* 0x080ff00000001834 */
        /* <DEDUP_REMOVED lines=12> */
[-C--:B-1----:R-:W-:Y:S01]  /*e8c0*/  HMMA.16816.F32 R108, R172, R120.reuse, R4 ;  /* 0x00000078ac6c723c */ /* 0x082fe20000001804 */
[----:B------:R-:W1:Y:S07]  /*e8d0*/  LDSM.16.MT88.4 R4, [R202+0x2c00] ;  /* 0x002c0000ca04783b */ /* 0x000e6e0000004200 */
[C---:B------:R-:W-:Y:S07]  /*e8e0*/  HMMA.16816.F32 R112, R176.reuse, R120, R8 ;  /* 0x00000078b070723c */ /* 0x040fee0000001808 */
[----:B------:R-:W-:Y:S01]  /*e8f0*/  MOV R11, R146 ;  /* 0x00000092000b7202 */ /* 0x000fe20000000f00 */
[-C--:B------:R-:W-:Y:S04]  /*e900*/  HMMA.16816.F32 R116, R176, R122.reuse, R12 ;  /* 0x0000007ab074723c */ /* 0x080fe8000000180c */
[----:B------:R-:W-:Y:S02]  /*e910*/  FADD.FTZ R3, R11, R3 ;  /* 0x000000030b037221 */ /* 0x000fe40000010000 */
[----:B------:R-:W-:Y:S01]  /*e920*/  FADD.FTZ R10, R0, R105 ;  /* 0x00000069000a7221 */ /* 0x000fe20000010000 */
[----:B------:R-:W-:Y:S01]  /*e930*/  MOV R105, R102 ;  /* 0x0000006600697202 */ /* 0x000fe20000000f00 */
[C---:B------:R-:W-:Y:S04]  /*e940*/  HMMA.16816.F32 R120, R172.reuse, R122, R16 ;  /* 0x0000007aac78723c */ /* 0x040fe80000001810 */
[----:B------:R-:W-:Y:S01]  /*e950*/  FADD.FTZ R0, R106, R101 ;  /* 0x000000656a007221 */ /* 0x000fe20000010000 */
[-C--:B------:R-:W-:Y:S01]  /*e960*/  MOV R101, R2.reuse ;  /* 0x0000000200657202 */ /* 0x080fe20000000f00 */
[----:B------:R-:W-:Y:S01]  /*e970*/  FADD.FTZ R3, R243, R3 ;  /* 0x00000003f3037221 */ /* 0x000fe20000010000 */
[----:B------:R-:W-:Y:S01]  /*e980*/  MOV R106, R2 ;  /* 0x00000002006a7202 */ /* 0x000fe20000000f00 */
        /* <DEDUP_REMOVED lines=13> */
[----:B------:R-:W-:Y:S01]  /*ea60*/  FADD.FTZ R8, R241, R100 ;  /* 0x00000064f1087221 */ /* 0x000fe20000010000 */
[----:B------:R-:W-:Y:S03]  /*ea70*/  MOV R100, R103 ;  /* 0x0000006700647202 */ /* 0x000fe60000000f00 */
        /* <DEDUP_REMOVED lines=30> */
[----:B------:R-:W-:Y:S01]  /*ec60*/  FADD.FTZ R8, R186, R8 ;  /* 0x00000008ba087221 */ /* 0x000fe20000010000 */
        /* <DEDUP_REMOVED lines=19> */
[----:B------:R-:W-:Y:S03]  /*eda0*/  FADD.FTZ R0, R185, R8 ;  /* 0x00000008b9007221 */ /* 0x000fe60000010000 */
[----:B------:R2:W-:Y:S01]  /*edb0*/  STL [R1+0x2c], R6 ;  /* 0x00002c0601007387 */ /* 0x0005e20000100800 */
[----:B------:R-:W-:Y:S01]  /*edc0*/  FADD.FTZ R3, R184, R0 ;  /* 0x00000000b8037221 */ /* 0x000fe20000010000 */
[----:B------:R-:W-:Y:S03]  /*edd0*/  IADD3 R0, R225, -0x1, RZ ;  /* 0xffffffffe1007810 */ /* 0x000fe60007ffe0ff */
[----:B------:R-:W-:Y:S01]  /*ede0*/  FADD.FTZ R3, R107, R3 ;  /* 0x000000036b037221 */ /* 0x000fe20000010000 */
[----:B------:R-:W-:Y:S02]  /*edf0*/  MOV R225, R0 ;  /* 0x0000000000e17202 */ /* 0x000fe40000000f00 */
[----:B------:R-:W-:Y:S01]  /*ee00*/  MOV R0, R104 ;  /* 0x0000006800007202 */ /* 0x000fe20000000f00 */
[----:B-1----:R-:W-:Y:S05]  /*ee10*/  FADD.FTZ R4, R187, R5 ;  /* 0x00000005bb047221 */ /* 0x002fea0000010000 */
[----:B------:R2:W-:Y:S04]  /*ee20*/  STL [R1+0x28], R4 ;  /* 0x0000280401007387 */ /* 0x0005e80000100800 */
[----:B------:R2:W-:Y:S02]  /*ee30*/  STL [R1+0x24], R3 ;  /* 0x0000240301007387 */ /* 0x0005e40000100800 */
[----:B--2---:R-:W-:-:S05]  /*ee40*/  @P0 BRA `(.L_x_632) ;  /* 0xffffbf4000000947 */ /* 0x004fca000383ffff */
.L_x_625:
[----:B------:R-:W-:Y:S05]  /*ee50*/  BRA.DIV ~URZ, `(.L_x_633) ;  /* 0x000057927f007947 */ /* 0x000fea000b800000 */
[----:B-1----:R-:W2:Y:S04]  /*ee60*/  LDL R0, [R1+0x20] ;  /* 0x0000200001007983 */ /* 0x002ea80000100800 */
[----:B--2---:R1:W2:Y:S02]  /*ee70*/  SHFL.BFLY PT, R5, R0, 0x2, 0x1f ;  /* 0x0c401f0000057f89 */ /* 0x0042a400000e0000 */
.L_x_685:
[----:B-1----:R-:W3:Y:S02]  /*ee80*/  LDL.LU R0, [R1+0x20] ;  /* 0x0000200001007983 */ /* 0x002ee40000300800 */
[----:B--23--:R-:W-:Y:S01]  /*ee90*/  FADD.FTZ R5, R5, R0 ;  /* 0x0000000005057221 */ /* 0x00cfe20000010000 */
[----:B------:R-:W-:Y:S05]  /*eea0*/  BRA.DIV ~URZ, `(.L_x_634) ;  /* 0x000057a27f007947 */ /* 0x000fea000b800000 */
[----:B------:R-:W2:Y:S04]  /*eeb0*/  LDL.LU R2, [R1+0x2c] ;  /* 0x00002c0001027983 */ /* 0x000ea80000300800 */
[----:B------:R-:W3:Y:S04]  /*eec0*/  LDL.LU R0, [R1+0x28] ;  /* 0x0000280001007983 */ /* 0x000ee80000300800 */
[----:B------:R-:W4:Y:S04]  /*eed0*/  LDL.LU R9, [R1+0x24] ;  /* 0x0000240001097983 */ /* 0x000f280000300800 */
[----:B--2---:R-:W1:Y:S04]  /*eee0*/  SHFL.BFLY PT, R7, R2, 0x2, 0x1f ;  /* 0x0c401f0002077f89 */ /* 0x004e6800000e0000 */
[----:B---3--:R-:W2:Y:S04]  /*eef0*/  SHFL.BFLY PT, R8, R0, 0x2, 0x1f ;  /* 0x0c401f0000087f89 */ /* 0x008ea800000e0000 */
[----:B----4-:R-:W3:Y:S01]  /*ef00*/  SHFL.BFLY PT, R4, R9, 0x2, 0x1f ;  /* 0x0c401f0009047f89 */ /* 0x010ee200000e0000 */
[----:B-1----:R-:W-:-:S02]  /*ef10*/  FADD.FTZ R7, R7, R2 ;  /* 0x0000000207077221 */ /* 0x002fc40000010000 */
[----:B--2---:R-:W-:-:S03]  /*ef20*/  FADD.FTZ R8, R8, R0 ;  /* 0x0000000008087221 */ /* 0x004fc60000010000 */
[----:B------:R-:W1:Y:S01]  /*ef30*/  SHFL.BFLY PT, R2, R7, 0x1, 0x1f ;  /* 0x0c201f0007027f89 */ /* 0x000e6200000e0000 */
[----:B---3--:R-:W-:-:S03]  /*ef40*/  FADD.FTZ R4, R4, R9 ;  /* 0x0000000904047221 */ /* 0x008fc60000010000 */
[----:B------:R-:W2:Y:S04]  /*ef50*/  SHFL.BFLY PT, R0, R5, 0x1, 0x1f ;  /* 0x0c201f0005007f89 */ /* 0x000ea800000e0000 */
[----:B------:R-:W3:Y:S04]  /*ef60*/  SHFL.BFLY PT, R3, R8, 0x1, 0x1f ;  /* 0x0c201f0008037f89 */ /* 0x000ee800000e0000 */
[----:B------:R4:W4:Y:S01]  /*ef70*/  SHFL.BFLY PT, R6, R4, 0x1, 0x1f ;  /* 0x0c201f0004067f89 */ /* 0x00092200000e0000 */
[----:B-1----:R-:W-:Y:S02]  /*ef80*/  FADD.FTZ R7, R7, R2 ;  /* 0x0000000207077221 */ /* 0x002fe40000010000 */
[----:B--2---:R-:W-:-:S02]  /*ef90*/  FADD.FTZ R5, R5, R0 ;  /* 0x0000000005057221 */ /* 0x004fc40000010000 */
[----:B---3--:R-:W-:-:S03]  /*efa0*/  FADD.FTZ R8, R8, R3 ;  /* 0x0000000308087221 */ /* 0x008fc60000010000 */
.L_x_686:
[----:B------:R-:W-:Y:S01]  /*efb0*/  FSETP.NE.FTZ.AND P3, PT, R5, RZ, PT ;  /* 0x000000ff0500720b */ /* 0x000fe20003f75000 */
[----:B------:R-:W-:Y:S01]  /*efc0*/  CS2R R2, SRZ ;  /* 0x0000000000027805 */ /* 0x000fe2000001ff00 */
[----:B------:R-:W-:Y:S01]  /*efd0*/  FSETP.NE.FTZ.AND P2, PT, R7, RZ, PT ;  /* 0x000000ff0700720b */ /* 0x000fe20003f55000 */
[----:B----4-:R-:W-:Y:S01]  /*efe0*/  FADD.FTZ R6, R6, R4 ;  /* 0x0000000406067221 */ /* 0x010fe20000010000 */
[----:B------:R-:W-:Y:S02]  /*eff0*/  FSETP.NE.FTZ.AND P1, PT, R8, RZ, PT ;  /* 0x000000ff0800720b */ /* 0x000fe40003f35000 */
[----:B------:R-:W-:Y:S02]  /*f000*/  MOV R0, RZ ;  /* 0x000000ff00007202 */ /* 0x000fe40000000f00 */
[----:B------:R-:W-:Y:S02]  /*f010*/  FSETP.NE.FTZ.AND P0, PT, R6, RZ, PT ;  /* 0x000000ff0600720b */ /* 0x000fe40003f15000 */
[----:B------:R-:W-:-:S02]  /*f020*/  MOV R47, 0xff800000 ;  /* 0xff800000002f7802 */ /* 0x000fc40000000f00 */
[----:B------:R-:W-:Y:S01]  /*f030*/  MOV R46, 0xff800000 ;  /* 0xff800000002e7802 */ /* 0x000fe20000000f00 */
[----:B------:R-:W1:Y:S01]  /*f040*/  @P3 MUFU.RCP R0, R5 ;  /* 0x0000000500003308 */ /* 0x000e620000001000 */
[----:B------:R-:W-:Y:S02]  /*f050*/  MOV R45, 0xff800000 ;  /* 0xff800000002d7802 */ /* 0x000fe40000000f00 */
[----:B------:R-:W-:Y:S02]  /*f060*/  @P2 MOV R4, 0x3f317218 ;  /* 0x3f31721800042802 */ /* 0x000fe40000000f00 */
[----:B------:R-:W-:Y:S02]  /*f070*/  @P1 MOV R13, 0x3f317218 ;  /* 0x3f317218000d1802 */ /* 0x000fe40000000f00 */
[----:B------:R-:W-:Y:S01]  /*f080*/  MOV R44, 0xff800000 ;  /* 0xff800000002c7802 */ /* 0x000fe20000000f00 */
[----:B------:R-:W2:Y:S01]  /*f090*/  @P2 MUFU.RCP R3, R7 ;  /* 0x0000000700032308 */ /* 0x000ea20000001000 */
[----:B------:R-:W-:-:S07]  /*f0a0*/  @P2 FMUL.FTZ R4, R4, c[0x0][0x2d0] ;  /* 0x0000b40004042a20 */ /* 0x000fce0000410000 */
[----:B------:R-:W3:Y:S01]  /*f0b0*/  @P1 MUFU.RCP R2, R8 ;  /* 0x0000000800021308 */ /* 0x000ee20000001000 */
[C---:B-1----:R-:W-:Y:S02]  /*f0c0*/  FMUL.FTZ R108, R0.reuse, R108 ;  /* 0x0000006c006c7220 */ /* 0x042fe40000410000 */
[C---:B------:R-:W-:Y:S02]  /*f0d0*/  FMUL.FTZ R43, R0.reuse, R109 ;  /* 0x0000006d002b7220 */ /* 0x040fe40000410000 */
[C---:B------:R-:W-:Y:S02]  /*f0e0*/  FMUL.FTZ R120, R0.reuse, R120 ;  /* 0x0000007800787220 */ /* 0x040fe40000410000 */
[C---:B------:R-:W-:Y:S01]  /*f0f0*/  FMUL.FTZ R40, R0.reuse, R121 ;  /* 0x0000007900287220 */ /* 0x040fe20000410000 */
[----:B------:R-:W1:Y:S01]  /*f100*/  @P3 MUFU.LG2 R5, R5 ;  /* 0x0000000500053308 */ /* 0x000e620000000c00 */
[C---:B------:R-:W-:Y:S02]  /*f110*/  FMUL.FTZ R124, R0.reuse, R124 ;  /* 0x0000007c007c7220 */ /* 0x040fe40000410000 */
[----:B------:R-:W-:-:S02]  /*f120*/  FMUL.FTZ R37, R0, R125 ;  /* 0x0000007d00257220 */ /* 0x000fc40000410000 */
[C---:B------:R-:W-:Y:S02]  /*f130*/  FMUL.FTZ R136, R0.reuse, R136 ;  /* 0x0000008800887220 */ /* 0x040fe40000410000 */
[C---:B------:R-:W-:Y:S01]  /*f140*/  FMUL.FTZ R34, R0.reuse, R137 ;  /* 0x0000008900227220 */ /* 0x040fe20000410000 */
[----:B------:R-:W4:Y:S01]  /*f150*/  @P1 MUFU.LG2 R8, R8 ;  /* 0x0000000800081308 */ /* 0x000f220000000c00 */
[C---:B------:R-:W-:Y:S02]  /*f160*/  FMUL.FTZ R140, R0.reuse, R140 ;  /* 0x0000008c008c7220 */ /* 0x040fe40000410000 */
[C---:B------:R-:W-:Y:S02]  /*f170*/  FMUL.FTZ R31, R0.reuse, R141 ;  /* 0x0000008d001f7220 */ /* 0x040fe40000410000 */
[C---:B------:R-:W-:Y:S02]  /*f180*/  FMUL.FTZ R152, R0.reuse, R152 ;  /* 0x0000009800987220 */ /* 0x040fe40000410000 */
[C---:B------:R-:W-:Y:S01]  /*f190*/  FMUL.FTZ R28, R0.reuse, R153 ;  /* 0x00000099001c7220 */ /* 0x040fe20000410000 */
[----:B------:R-:W5:Y:S01]  /*f1a0*/  @P2 MUFU.LG2 R7, R7 ;  /* 0x0000000700072308 */ /* 0x000f620000000c00 */
        /* <DEDUP_REMOVED lines=12> */
[----:B------:R-:W-:Y:S01]  /*f270*/  MOV R0, RZ ;  /* 0x000000ff00007202 */ /* 0x000fe20000000f00 */
[----:B--2---:R-:W-:-:S02]  /*f280*/  FMUL.FTZ R110, R3, R110 ;  /* 0x0000006e036e7220 */ /* 0x004fc40000410000 */
[C---:B------:R-:W-:Y:S02]  /*f290*/  FMUL.FTZ R42, R3.reuse, R111 ;  /* 0x0000006f032a7220 */ /* 0x040fe40000410000 */
[C---:B------:R-:W-:Y:S01]  /*f2a0*/  FMUL.FTZ R122, R3.reuse, R122 ;  /* 0x0000007a037a7220 */ /* 0x040fe20000410000 */
[----:B------:R-:W-:Y:S01]  /*f2b0*/  @P0 MUFU.RCP R0, R6 ;  /* 0x0000000600000308 */ /* 0x000fe20000001000 */
        /* <DEDUP_REMOVED lines=21> */
[----:B------:R-:W-:Y:S01]  /*f410*/  @P3 MOV R3, 0x3f317218 ;  /* 0x3f31721800033802 */ /* 0x000fe20000000f00 */
[----:B---3--:R-:W-:-:S02]  /*f420*/  FMUL.FTZ R112, R2, R112 ;  /* 0x0000007002707220 */ /* 0x008fc40000410000 */
        /* <DEDUP_REMOVED lines=22> */
[----:B------:R-:W-:Y:S02]  /*f590*/  FMUL.FTZ R93, R2, R93 ;  /* 0x0000005d025d7220 */ /* 0x000fe40000410000 */
[----:B------:R-:W2:Y:S01]  /*f5a0*/  @P0 MUFU.LG2 R2, R6 ;  /* 0x0000000600020308 */ /* 0x000ea20000000c00 */
[----:B-1----:R-:W-:-:S02]  /*f5b0*/  @P3 FMUL.FTZ R9, R5, 0.69314718246459960938 ;  /* 0x3f31721805093820 */ /* 0x002fc40000410000 */
[----:B------:R-:W-:Y:S02]  /*f5c0*/  @P3 FMUL.FTZ R5, R3, c[0x0][0x2d0] ;  /* 0x0000b40003053a20 */ /* 0x000fe40000410000 */
[----:B----4-:R-:W-:Y:S02]  /*f5d0*/  @P1 FMUL.FTZ R8, R8, 0.69314718246459960938 ;  /* 0x3f31721808081820 */ /* 0x010fe40000410000 */
[----:B------:R-:W-:Y:S02]  /*f5e0*/  @P1 FMUL.FTZ R3, R13, c[0x0][0x2d0] ;  /* 0x0000b4000d031a20 */ /* 0x000fe40000410000 */
[----:B-----5:R-:W-:Y:S02]  /*f5f0*/  @P2 FMUL.FTZ R7, R7, 0.69314718246459960938 ;  /* 0x3f31721807072820 */ /* 0x020fe40000410000 */
[----:B------:R-:W-:Y:S01]  /*f600*/  @P1 FFMA.FTZ R47, R3, R102, R8 ;  /* 0x00000066032f1223 */ /* 0x000fe20000010008 */
[----:B------:R-:W-:Y:S01]  /*f610*/  @P0 MOV R3, 0x3f317218 ;  /* 0x3f31721800030802 */ /* 0x000fe20000000f00 */
[----:B------:R-:W-:Y:S01]  /*f620*/  @P2 FFMA.FTZ R46, R4, R103, R7 ;  /* 0x00000067042e2223 */ /* 0x000fe20000010007 */
[----:B------:R-:W-:Y:S01]  /*f630*/  MOV R4, 0x1 ;  /* 0x0000000100047802 */ /* 0x000fe20000000f00 */
[----:B------:R-:W-:-:S02]  /*f640*/  @P3 FFMA.FTZ R45, R5, R104, R9 ;  /* 0x00000068052d3223 */ /* 0x000fc40000010009 */
[----:B--2---:R-:W-:Y:S02]  /*f650*/  @P0 FMUL.FTZ R2, R2, 0.69314718246459960938 ;  /* 0x3f31721802020820 */ /* 0x004fe40000410000 */
[----:B------:R-:W-:Y:S02]  /*f660*/  @P0 FMUL.FTZ R3, R3, c[0x0][0x2d0] ;  /* 0x0000b40003030a20 */ /* 0x000fe40000410000 */
        /* <DEDUP_REMOVED lines=24> */
[----:B------:R-:W-:Y:S01]  /*f7f0*/  PRMT R0, R4, 0x7610, R0 ;  /* 0x0000761004007816 */ /* 0x000fe20000000000 */
[----:B------:R-:W-:Y:S02]  /*f800*/  @P0 FFMA.FTZ R44, R3, R101, R2 ;  /* 0x00000065032c0223 */ /* 0x000fe40000010002 */
.L_x_594:
[----:B------:R2:W5:Y:S01]  /*f810*/  LDL R8, [R1+0x7c] ;  /* 0x00007c0001087983 */ /* 0x0005620000100800 */
[----:B------:R-:W-:Y:S03]  /*f820*/  BSSY B0, `(.L_x_635) ;  /* 0x0000012000007945 */ /* 0x000fe60003800000 */
[----:B------:R-:W3:Y:S02]  /*f830*/  S2R R49, SR_TID.X ;  /* 0x0000000000317919 */ /* 0x000ee40000002100 */
[----:B---3--:R-:W-:-:S13]  /*f840*/  LOP3.LUT P6, RZ, R49, 0x7f, RZ, 0xc0, !PT ;  /* 0x0000007f31ff7812 */ /* 0x008fda00078cc0ff */
[----:B------:R-:W-:Y:S05]  /*f850*/  @P6 BRA `(.L_x_636) ;  /* 0x000000e000006947 */ /* 0x000fea0003800000 */
[----:B--2---:R-:W2:Y:S01]  /*f860*/  S2R R4, SR_LANEID ;  /* 0x0000000000047919 */ /* 0x004ea20000000000 */
[----:B------:R-:W-:Y:S01]  /*f870*/  VOTEU.ANY UR4, UPT, PT ;  /* 0x0000000000047886 */ /* 0x000fe200038e0100 */
[----:B-1----:R-:W-:Y:S01]  /*f880*/  IMAD.MOV.U32 R6, RZ, RZ, c[0x0][0x580] ;  /* 0x00016000ff067624 */ /* 0x002fe200078e00ff */
[----:B------:R-:W2:Y:S01]  /*f890*/  FLO.U32 R3, UR4 ;  /* 0x0000000400037d00 */ /* 0x000ea200080e0000 */
[----:B------:R-:W-:-:S07]  /*f8a0*/  IMAD.MOV.U32 R7, RZ, RZ, c[0x0][0x584] ;  /* 0x00016100ff077624 */ /* 0x000fce00078e00ff */
[----:B------:R-:W1:Y:S01]  /*f8b0*/  POPC R2, UR4 ;  /* 0x0000000400027d09 */ /* 0x000e620008000000 */
[----:B--2---:R-:W-:-:S13]  /*f8c0*/  ISETP.EQ.U32.AND P0, PT, R3, R4, PT ;  /* 0x000000040300720c */ /* 0x004fda0003f02070 */
[----:B-1----:R-:W2:Y:S04]  /*f8d0*/  @P0 ATOMG.E.ADD.STRONG.GPU PT, R2, [R6.64], R2 ;  /* 0x00000002060209a8 */ /* 0x002ea800081ee1c6 */
[----:B------:R-:W1:Y:S04]  /*f8e0*/  S2R R4, SR_LTMASK ;  /* 0x0000000000047919 */ /* 0x000e680000003900 */
[----:B--2---:R1:W2:Y:S02]  /*f8f0*/  SHFL.IDX PT, R3, R2, R3, 0x1f ;  /* 0x00001f0302037589 */ /* 0x0042a400000e0000 */
[----:B-1----:R-:W-:-:S06]  /*f900*/  LOP3.LUT R2, R4, UR4, RZ, 0xc0, !PT ;  /* 0x0000000404027c12 */ /* 0x002fcc000f8ec0ff */
[----:B------:R-:W2:Y:S02]  /*f910*/  POPC R2, R2 ;  /* 0x0000000200027309 */ /* 0x000ea40000000000 */
[----:B--2--5:R-:W-:-:S05]  /*f920*/  IADD3 R8, R3, c[0x0][0xc], R2 ;  /* 0x0000030003087a10 */ /* 0x024fca0007ffe002 */
[----:B------:R1:W-:Y:S02]  /*f930*/  STL [R1+0x7c], R8 ;  /* 0x00007c0801007387 */ /* 0x0003e40000100800 */
.L_x_636:
[----:B--2---:R-:W-:Y:S05]  /*f940*/  BSYNC B0 ;  /* 0x0000000000007941 */ /* 0x004fea0003800000 */
.L_x_635:
[----:B------:R-:W-:Y:S01]  /*f950*/  PRMT R0, R0, 0x9910, RZ ;  /* 0x0000991000007816 */ /* 0x000fe200000000ff */
[----:B------:R-:W-:Y:S01]  /*f960*/  BSSY B1, `(.L_x_637) ;  /* 0x00001ef000017945 */ /* 0x000fe20003800000 */
[----:B-----5:R-:W-:Y:S02]  /*f970*/  IMAD.MOV.U32 R64, RZ, RZ, R8 ;  /* 0x000000ffff407224 */ /* 0x020fe400078e0008 */
[----:B------:R-:W-:-:S13]  /*f980*/  ISETP.NE.AND P0, PT, R0, RZ, PT ;  /* 0x000000ff0000720c */ /* 0x000fda0003f05270 */
[----:B------:R-:W-:Y:S05]  /*f990*/  @!P0 BRA `(.L_x_638) ;  /* 0x0000130000008947 */ /* 0x000fea0003800000 */
[----:B------:R-:W2:Y:S04]  /*f9a0*/  LDL R52, [R1+0x6c] ;  /* 0x00006c0001347983 */ /* 0x000ea80000100800 */
[----:B------:R-:W3:Y:S04]  /*f9b0*/  LDL R51, [R1+0x70] ;  /* 0x0000700001337983 */ /* 0x000ee80000100800 */
[----:B------:R-:W4:Y:S04]  /*f9c0*/  LDL R50, [R1+0x78] ;  /* 0x0000780001327983 */ /* 0x000f280000100800 */
[----:B------:R-:W5:Y:S01]  /*f9d0*/  LDL R48, [R1+0x74] ;  /* 0x0000740001307983 */ /* 0x000f620000100800 */
[----:B------:R-:W-:Y:S01]  /*f9e0*/  WARPSYNC 0xffffffff ;  /* 0xffffffff00007948 */ /* 0x000fe20003800000 */
[----:B------:R-:W-:-:S02]  /*f9f0*/  F2FP.PACK_AB R43, R43, R108 ;  /* 0x0000006c2b2b723e */ /* 0x000fc400000000ff */
[----:B------:R-:W-:Y:S01]  /*fa00*/  BAR.SYNC.DEFER_BLOCKING 0x1, 0x80 ;  /* 0x0042000000007b1d */ /* 0x000fe20000010000 */
        /* <DEDUP_REMOVED lines=39> */
[----:B-1----:R-:W-:Y:S02]  /*fc80*/  F2FP.PACK_AB R8, R85, R84 ;  /* 0x000000545508723e */ /* 0x002fe400000000ff */
[----:B------:R-:W-:Y:S02]  /*fc90*/  F2FP.PACK_AB R7, R87, R86 ;  /* 0x000000565707723e */ /* 0x000fe400000000ff */
[----:B------:R-:W-:-:S02]  /*fca0*/  F2FP.PACK_AB R4, R97, R96 ;  /* 0x000000606104723e */ /* 0x000fc400000000ff */
[----:B------:R-:W-:Y:S02]  /*fcb0*/  F2FP.PACK_AB R3, R99, R98 ;  /* 0x000000626303723e */ /* 0x000fe400000000ff */
[----:B------:R-:W-:Y:S02]  /*fcc0*/  F2FP.PACK_AB R6, R89, R88 ;  /* 0x000000585906723e */ /* 0x000fe400000000ff */
[----:B------:R-:W-:Y:S02]  /*fcd0*/  F2FP.PACK_AB R5, R5, R90 ;  /* 0x0000005a0505723e */ /* 0x000fe400000000ff */
[----:B------:R-:W-:Y:S02]  /*fce0*/  F2FP.PACK_AB R2, R93, R92 ;  /* 0x0000005c5d02723e */ /* 0x000fe400000000ff */
[----:B------:R-:W-:Y:S01]  /*fcf0*/  F2FP.PACK_AB R0, R95, R94 ;  /* 0x0000005e5f00723e */ /* 0x000fe200000000ff */
[----:B--2---:R1:W-:Y:S04]  /*fd00*/  STS [R52+0x80], R43 ;  /* 0x0000802b34007388 */ /* 0x0043e80000000800 */
[----:B------:R1:W-:Y:S04]  /*fd10*/  STS [R52+0x280], R42 ;  /* 0x0002802a34007388 */ /* 0x0003e80000000800 */
[----:B---3--:R1:W-:Y:S04]  /*fd20*/  STS [R51], R40 ;  /* 0x0000002833007388 */ /* 0x0083e80000000800 */
[----:B------:R1:W-:Y:S04]  /*fd30*/  STS [R51+0x200], R39 ;  /* 0x0002002733007388 */ /* 0x0003e80000000800 */
[----:B------:R1:W-:Y:S04]  /*fd40*/  STS [R52+0x1080], R41 ;  /* 0x0010802934007388 */ /* 0x0003e80000000800 */
[----:B------:R1:W-:Y:S04]  /*fd50*/  STS [R52+0x1280], R114 ;  /* 0x0012807234007388 */ /* 0x0003e80000000800 */
[----:B------:R1:W-:Y:S04]  /*fd60*/  STS [R51+0x1000], R38 ;  /* 0x0010002633007388 */ /* 0x0003e80000000800 */
[----:B------:R1:W-:Y:S04]  /*fd70*/  STS [R51+0x1200], R118 ;  /* 0x0012007633007388 */ /* 0x0003e80000000800 */
[----:B----4-:R1:W-:Y:S04]  /*fd80*/  STS [R50+0x80], R37 ;  /* 0x0000802532007388 */ /* 0x0103e80000000800 */
[----:B------:R1:W-:Y:S04]  /*fd90*/  STS [R50+0x280], R36 ;  /* 0x0002802432007388 */ /* 0x0003e80000000800 */
[----:B-----5:R1:W-:Y:S04]  /*fda0*/  STS [R48], R34 ;  /* 0x0000002230007388 */ /* 0x0203e80000000800 */
[----:B------:R1:W-:Y:S04]  /*fdb0*/  STS [R48+0x200], R33 ;  /* 0x0002002130007388 */ /* 0x0003e80000000800 */
        /* <DEDUP_REMOVED lines=36> */
[----:B------:R-:W-:Y:S06]  /*10000*/  BAR.SYNC.DEFER_BLOCKING 0x1, 0x80 ;  /* 0x0042000000007b1d */ /* 0x000fec0000010000 */
[----:B------:R-:W-:Y:S05]  /*10010*/  BRA.CONV ~URZ, `(.L_x_639) ;  /* 0x000000837f007947 */ /* 0x000fea000b800000 */
[----:B-1----:R-:W-:Y:S01]  /*10020*/  SHF.R.S32.HI R48, RZ, 0x1f, R49 ;  /* 0x0000001fff307819 */ /* 0x002fe20000011431 */
[----:B------:R-:W-:Y:S01]  /*10030*/  IMAD.MOV.U32 R6, RZ, RZ, RZ ;  /* 0x000000ffff067224 */ /* 0x000fe200078e00ff */
[----:B------:R-:W-:Y:S01]  /*10040*/  MOV R2, 0x100a0 ;  /* 0x000100a000027802 */ /* 0x000fe20000000f00 */
[----:B------:R-:W-:Y:S01]  /*10050*/  IMAD.MOV.U32 R3, RZ, RZ, 0x1f ;  /* 0x0000001fff037424 */ /* 0x000fe200078e00ff */
[----:B------:R-:W-:-:S04]  /*10060*/  LEA.HI R48, R48, R49, RZ, 0x7 ;  /* 0x0000003130307211 */ /* 0x000fc800078f38ff */
[----:B------:R-:W-:-:S05]  /*10070*/  SHF.R.S32.HI R48, RZ, 0x7, R48 ;  /* 0x00000007ff307819 */ /* 0x000fca0000011430 */
[----:B------:R-:W-:Y:S02]  /*10080*/  IMAD.MOV.U32 R4, RZ, RZ, R48 ;  /* 0x000000ffff047224 */ /* 0x000fe400078e0030 */
[----:B------:R-:W-:Y:S05]  /*10090*/  CALL.REL.NOINC `($__internal_4_$__cuda_sm70_shflsync_idx_p) ;  /* 0x00004c3000007944 */ /* 0x000fea0003c00000 */
.L_x_639:
[----:B-1----:R-:W2:Y:S04]  /*100a0*/  LDL R2, [R1+0x68] ;  /* 0x0000680001027983 */ /* 0x002ea80000100800 */
[----:B------:R-:W3:Y:S04]  /*100b0*/  LDL.LU R8, [R1+0x60] ;  /* 0x0000600001087983 */ /* 0x000ee80000300800 */
[----:B------:R-:W4:Y:S04]  /*100c0*/  LDL.LU R15, [R1+0x5c] ;  /* 0x00005c00010f7983 */ /* 0x000f280000300800 */
[----:B------:R-:W2:Y:S04]  /*100d0*/  LDL R14, [R1+0x18] ;  /* 0x00001800010e7983 */ /* 0x000ea80000100800 */
[----:B------:R-:W2:Y:S01]  /*100e0*/  LDL.LU R19, [R1+0x58] ;  /* 0x0000580001137983 */ /* 0x000ea20000300800 */
[----:B-----5:R-:W-:-:S03]  /*100f0*/  IMAD.MOV.U32 R0, RZ, RZ, 0x1 ;  /* 0x00000001ff007424 */ /* 0x020fc600078e00ff */
[----:B------:R-:W4:Y:S02]  /*10100*/  LDL R13, [R1+0x88] ;  /* 0x00008800010d7983 */ /* 0x000f240000100800 */
[----:B------:R-:W-:Y:S02]  /*10110*/  ISETP.NE.AND P1, PT, R0, c[0x0][0x4e8], PT ;  /* 0x00013a0000007a0c */ /* 0x000fe40003f25270 */
[----:B------:R-:W4:Y:S01]  /*10120*/  LDL R18, [R1+0x80] ;  /* 0x0000800001127983 */ /* 0x000f220000100800 */
[----:B------:R-:W-:Y:S02]  /*10130*/  ULDC UR5, c[0x0][0x4e8] ;  /* 0x00013a0000057ab9 */ /* 0x000fe40000000800 */
[----:B------:R-:W-:Y:S02]  /*10140*/  ULDC UR4, c[0x0][0x388] ;  /* 0x0000e20000047ab9 */ /* 0x000fe40000000800 */
[----:B------:R-:W-:Y:S01]  /*10150*/  UIMAD UR4, UR5, UR4, URZ ;  /* 0x00000004050472a4 */ /* 0x000fe2000f8e023f */
[----:B------:R-:W1:Y:S01]  /*10160*/  S2R R20, SR_TID.X ;  /* 0x0000000000147919 */ /* 0x000e620000002100 */
[C---:B------:R-:W-:Y:S01]  /*10170*/  IADD3 R67, R217.reuse, 0x20, RZ ;  /* 0x00000020d9437810 */ /* 0x040fe20007ffe0ff */
[----:B------:R-:W-:Y:S01]  /*10180*/  BSSY B0, `(.L_x_640) ;  /* 0x0000078000007945 */ /* 0x000fe20003800000 */
[----:B------:R-:W-:-:S02]  /*10190*/  IADD3 R65, R217, 0x40, RZ ;  /* 0x00000040d9417810 */ /* 0x000fc40007ffe0ff */
[----:B------:R-:W-:Y:S02]  /*101a0*/  IADD3 R66, R217, 0x20, RZ ;  /* 0x00000020d9427810 */ /* 0x000fe40007ffe0ff */
[----:B------:R-:W-:Y:S02]  /*101b0*/  SHF.R.S32.HI R67, RZ, 0x1f, R67 ;  /* 0x0000001fff437819 */ /* 0x000fe40000011443 */
[----:B------:R-:W-:Y:S02]  /*101c0*/  SHF.R.S32.HI R68, RZ, 0x1f, R217 ;  /* 0x0000001fff447819 */ /* 0x000fe400000114d9 */
[----:B---3--:R-:W-:-:S05]  /*101d0*/  SHF.R.S32.HI R5, RZ, 0x1f, R8 ;  /* 0x0000001fff057819 */ /* 0x008fca0000011408 */
[----:B------:R-:W-:Y:S02]  /*101e0*/  IMAD R6, R5, c[0x0][0x490], RZ ;  /* 0x0001240005067a24 */ /* 0x000fe400078e02ff */
[----:B--2---:R-:W-:-:S04]  /*101f0*/  IMAD.IADD R4, R2, 0x1, R19 ;  /* 0x0000000102047824 */ /* 0x004fc800078e0213 */
[----:B------:R-:W-:-:S04]  /*10200*/  @P1 IMAD.HI.U32 R7, R4, c[0x0][0x4ec], RZ ;  /* 0x00013b0004071a27 */ /* 0x000fc800078e00ff */
[----:B------:R-:W-:-:S04]  /*10210*/  IMAD.WIDE.U32 R2, R8, c[0x0][0x490], RZ ;  /* 0x0001240008027a25 */ /* 0x000fc800078e00ff */
[----:B------:R-:W-:Y:S01]  /*10220*/  IMAD.MOV.U32 R0, RZ, RZ, R4 ;  /* 0x000000ffff007224 */ /* 0x000fe200078e0004 */
[----:B------:R-:W-:Y:S01]  /*10230*/  @P1 SHF.R.U32.HI R0, RZ, c[0x0][0x4f0], R7 ;  /* 0x00013c00ff001a19 */ /* 0x000fe20000011607 */
[----:B------:R-:W-:-:S03]  /*10240*/  IMAD R6, R8, c[0x0][0x494], R6 ;  /* 0x0001250008067a24 */ /* 0x000fc600078e0206 */
[----:B------:R-:W-:Y:S01]  /*10250*/  IADD3 R7, -R0, RZ, RZ ;  /* 0x000000ff00077210 */ /* 0x000fe20007ffe1ff */
[----:B------:R-:W-:Y:S02]  /*10260*/  IMAD.IADD R3, R3, 0x1, R6 ;  /* 0x0000000103037824 */ /* 0x000fe400078e0206 */
[----:B------:R-:W-:Y:S01]  /*10270*/  IMAD R6, R5, c[0x0][0x3e8], RZ ;  /* 0x0000fa0005067a24 */ /* 0x000fe200078e02ff */
[----:B----4-:R-:W-:Y:S01]  /*10280*/  SHF.R.S32.HI R5, RZ, 0x1f, R15 ;  /* 0x0000001fff057819 */ /* 0x010fe2000001140f */
[----:B------:R-:W-:Y:S02]  /*10290*/  IMAD R4, R7, c[0x0][0x4e8], R4 ;  /* 0x00013a0007047a24 */ /* 0x000fe400078e0204 */
[----:B------:R-:W-:Y:S02]  /*102a0*/  IMAD R10, R8, c[0x0][0x3ec], R6 ;  /* 0x0000fb00080a7a24 */ /* 0x000fe400078e0206 */
[----:B------:R-:W-:Y:S02]  /*102b0*/  IMAD R11, R5, c[0x0][0x498], RZ ;  /* 0x00012600050b7a24 */ /* 0x000fe400078e02ff */
[----:B------:R-:W-:-:S04]  /*102c0*/  IMAD.WIDE.U32 R6, R15, c[0x0][0x498], R2 ;  /* 0x000126000f067a25 */ /* 0x000fc800078e0002 */
[----:B------:R-:W-:Y:S01]  /*102d0*/  IMAD.WIDE.U32 R8, R8, c[0x0][0x3e8], RZ ;  /* 0x0000fa0008087a25 */ /* 0x000fe200078e00ff */
[----:B------:R-:W-:-:S03]  /*102e0*/  IADD3 R6, P0, R0, R6, RZ ;  /* 0x0000000600067210 */ /* 0x000fc60007f1e0ff */
[----:B------:R-:W-:Y:S01]  /*102f0*/  IMAD R12, R5, c[0x0][0x3f0], RZ ;  /* 0x0000fc00050c7a24 */ /* 0x000fe200078e02ff */
[----:B------:R-:W-:Y:S01]  /*10300*/  SHF.R.S32.HI R5, RZ, 0x1f, R0 ;  /* 0x0000001fff057819 */ /* 0x000fe20000011400 */
[----:B------:R-:W-:Y:S02]  /*10310*/  IMAD R11, R15, c[0x0][0x49c], R11 ;  /* 0x000127000f0b7a24 */ /* 0x000fe400078e020b */
[----:B------:R-:W-:Y:S02]  /*10320*/  IMAD.IADD R3, R9, 0x1, R10 ;  /* 0x0000000109037824 */ /* 0x000fe400078e020a */
[----:B------:R-:W-:Y:S01]  /*10330*/  IMAD.MOV.U32 R2, RZ, RZ, R8 ;  /* 0x000000ffff027224 */ /* 0x000fe200078e0008 */
[----:B------:R-:W-:Y:S01]  /*10340*/  IADD3.X R7, R5, R7, R11, P0, !PT ;  /* 0x0000000705077210 */ /* 0x000fe200007fe40b */
[C---:B------:R-:W-:Y:S02]  /*10350*/  IMAD R11, R15.reuse, c[0x0][0x3f4], R12 ;  /* 0x0000fd000f0b7a24 */ /* 0x040fe400078e020c */
[----:B------:R-:W-:-:S02]  /*10360*/  IMAD.WIDE.U32 R8, R15, c[0x0][0x3f0], R2 ;  /* 0x0000fc000f087a25 */ /* 0x000fc400078e0002 */
[----:B------:R-:W2:Y:S01]  /*10370*/  S2R R15, SR_TID.X ;  /* 0x00000000000f7919 */ /* 0x000ea20000002100 */
[----:B------:R-:W-:Y:S01]  /*10380*/  SHF.R.S32.HI R0, RZ, 0x1f, R4 ;  /* 0x0000001fff007819 */ /* 0x000fe20000011404 */
[----:B------:R-:W-:-:S04]  /*10390*/  IMAD.IADD R5, R14, 0x1, R19 ;  /* 0x000000010e057824 */ /* 0x000fc800078e0213 */
[----:B------:R-:W-:Y:S02]  /*103a0*/  IMAD R0, R0, c[0x0][0x488], RZ ;  /* 0x0001220000007a24 */ /* 0x000fe400078e02ff */
[----:B------:R-:W-:-:S04]  /*103b0*/  IMAD.WIDE.U32 R2, R4, c[0x0][0x488], R6 ;  /* 0x0001220004027a25 */ /* 0x000fc800078e0006 */
[----:B------:R-:W-:Y:S02]  /*103c0*/  IMAD R10, R4, c[0x0][0x48c], R0 ;  /* 0x00012300040a7a24 */ /* 0x000fe400078e0200 */
[----:B------:R-:W-:Y:S01]  /*103d0*/  @P1 IMAD.HI.U32 R6, R5, c[0x0][0x4ec], RZ ;  /* 0x00013b0005061a27 */ /* 0x000fe200078e00ff */
[----:B------:R-:W-:-:S03]  /*103e0*/  LEA R4, P0, R2, c[0x0][0x450], 0x2 ;  /* 0x0001140002047a11 */ /* 0x000fc600078010ff */
[----:B------:R-:W-:Y:S01]  /*103f0*/  IMAD.IADD R3, R3, 0x1, R10 ;  /* 0x0000000103037824 */ /* 0x000fe200078e020a */
[----:B--2---:R-:W-:-:S04]  /*10400*/  SHF.R.S32.HI R14, RZ, 0x1f, R15 ;  /* 0x0000001fff0e7819 */ /* 0x004fc8000001140f */
[----:B------:R-:W-:Y:S02]  /*10410*/  LEA.HI R14, R14, R15, RZ, 0x5 ;  /* 0x0000000f0e0e7211 */ /* 0x000fe400078f28ff */
[----:B------:R-:W-:Y:S02]  /*10420*/  MOV R0, R5 ;  /* 0x0000000500007202 */ /* 0x000fe40000000f00 */
[----:B------:R-:W-:Y:S02]  /*10430*/  LOP3.LUT R14, R14, 0xffffffe0, RZ, 0xc0, !PT ;  /* 0xffffffe00e0e7812 */ /* 0x000fe400078ec0ff */
[----:B------:R-:W-:Y:S01]  /*10440*/  @P1 SHF.R.U32.HI R0, RZ, c[0x0][0x4f0], R6 ;  /* 0x00013c00ff001a19 */ /* 0x000fe20000011606 */
[----:B------:R-:W-:Y:S01]  /*10450*/  IMAD.MOV.U32 R6, RZ, RZ, R8 ;  /* 0x000000ffff067224 */ /* 0x000fe200078e0008 */
[----:B------:R-:W-:Y:S02]  /*10460*/  LEA.HI.X R3, R2, c[0x0][0x454], R3, 0x2, P0 ;  /* 0x0001150002037a11 */ /* 0x000fe400000f1403 */
[----:B------:R-:W-:-:S02]  /*10470*/  IADD3 R14, -R14, R15, RZ ;  /* 0x0000000f0e0e7210 */ /* 0x000fc40007ffe1ff */
[----:B------:R-:W-:Y:S01]  /*10480*/  SHF.R.S32.HI R8, RZ, 0x1f, R0 ;  /* 0x0000001fff087819 */ /* 0x000fe20000011400 */
[----:B------:R-:W-:Y:S01]  /*10490*/  IMAD.IADD R2, R13, 0x1, R19 ;  /* 0x000000010d027824 */ /* 0x000fe200078e0213 */
[----:B------:R-:W-:Y:S01]  /*104a0*/  SHFL.IDX PT, R12, R4, RZ, 0x1c1f ;  /* 0x001c1fff040c7589 */ /* 0x000fe200000e0000 */
[----:B------:R-:W-:Y:S01]  /*104b0*/  IMAD.IADD R7, R9, 0x1, R11 ;  /* 0x0000000109077824 */ /* 0x000fe200078e020b */
[----:B------:R-:W-:Y:S02]  /*104c0*/  LOP3.LUT P0, RZ, R14, 0x3, RZ, 0xc0, !PT ;  /* 0x000000030eff7812 */ /* 0x000fe4000780c0ff */
[----:B------:R-:W2:Y:S01]  /*104d0*/  SHFL.IDX PT, R13, R3, RZ, 0x1c1f ;  /* 0x001c1fff030d7589 */ /* 0x000ea200000e0000 */
[----:B------:R-:W-:-:S03]  /*104e0*/  IMAD R16, R8, c[0x0][0x3e0], RZ ;  /* 0x0000f80008107a24 */ /* 0x000fc600078e02ff */
[----:B------:R-:W-:Y:S04]  /*104f0*/  SHFL.IDX PT, R10, R4, 0x1, 0x1c1f ;  /* 0x003c1f00040a7f89 */ /* 0x000fe800000e0000 */
[----:B------:R-:W3:Y:S04]  /*10500*/  SHFL.IDX PT, R11, R3, 0x1, 0x1c1f ;  /* 0x003c1f00030b7f89 */ /* 0x000ee800000e0000 */
[----:B------:R-:W-:Y:S04]  /*10510*/  SHFL.IDX PT, R14, R4, 0x2, 0x1c1f ;  /* 0x005c1f00040e7f89 */ /* 0x000fe800000e0000 */
[----:B------:R-:W4:Y:S04]  /*10520*/  SHFL.IDX PT, R15, R3, 0x2, 0x1c1f ;  /* 0x005c1f00030f7f89 */ /* 0x000f2800000e0000 */
[----:B------:R-:W-:Y:S04]  /*10530*/  SHFL.IDX PT, R8, R4, 0x3, 0x1c1f ;  /* 0x007c1f0004087f89 */ /* 0x000fe800000e0000 */
[----:B------:R1:W2:Y:S01]  /*10540*/  SHFL.IDX PT, R9, R3, 0x3, 0x1c1f ;  /* 0x007c1f0003097f89 */ /* 0x0002a200000e0000 */
[----:B------:R-:W-:-:S02]  /*10550*/  IADD3 R17, R2, 0x8, RZ ;  /* 0x0000000802117810 */ /* 0x000fc40007ffe0ff */
[----:B------:R-:W-:Y:S02]  /*10560*/  ISETP.GE.OR P3, PT, R2, UR4, P0 ;  /* 0x0000000402007c0c */ /* 0x000fe40008766670 */
[----:B------:R-:W-:Y:S01]  /*10570*/  ISETP.GE.OR P2, PT, R17, UR4, P0 ;  /* 0x0000000411007c0c */ /* 0x000fe20008746670 */
[C---:B------:R-:W-:Y:S02]  /*10580*/  IMAD R16, R0.reuse, c[0x0][0x3e4], R16 ;  /* 0x0000f90000107a24 */ /* 0x040fe400078e0210 */
[----:B------:R-:W-:Y:S01]  /*10590*/  IMAD.WIDE.U32 R6, R0, c[0x0][0x3e0], R6 ;  /* 0x0000f80000067a25 */ /* 0x000fe200078e0006 */
[C---:B-1----:R-:W-:Y:S02]  /*105a0*/  IADD3 R3, R2.reuse, 0x40, RZ ;  /* 0x0000004002037810 */ /* 0x042fe40007ffe0ff */
[----:B------:R-:W-:Y:S02]  /*105b0*/  IADD3 R2, R2, 0x48, RZ ;  /* 0x0000004802027810 */ /* 0x000fe40007ffe0ff */
[----:B------:R-:W-:-:S02]  /*105c0*/  ISETP.GE.OR P1, PT, R3, UR4, P0 ;  /* 0x0000000403007c0c */ /* 0x000fc40008726670 */
[----:B------:R-:W-:Y:S01]  /*105d0*/  ISETP.GE.OR P0, PT, R2, UR4, P0 ;  /* 0x0000000402007c0c */ /* 0x000fe20008706670 */
[----:B------:R-:W-:Y:S01]  /*105e0*/  IMAD.MOV R4, RZ, RZ, -R0 ;  /* 0x000000ffff047224 */ /* 0x000fe200078e0a00 */
[----:B--2---:R1:W-:Y:S01]  /*105f0*/  @!P3 ST.E [R12.64], R45 ;  /* 0x0000002d0c00b985 */ /* 0x0043e2000c101906 */
[----:B------:R-:W-:Y:S02]  /*10600*/  IMAD.SHL.U32 R0, R18, 0x2, RZ ;  /* 0x0000000212007824 */ /* 0x000fe400078e00ff */
[----:B------:R-:W-:Y:S01]  /*10610*/  IMAD R4, R4, c[0x0][0x4e8], R5 ;  /* 0x00013a0004047a24 */ /* 0x000fe200078e0205 */
[----:B---3--:R2:W-:Y:S05]  /*10620*/  @!P2 ST.E [R10.64], R46 ;  /* 0x0000002e0a00a985 */ /* 0x0085ea000c101906 */
[----:B----4-:R3:W-:Y:S01]  /*10630*/  @!P1 ST.E [R14.64], R47 ;  /* 0x0000002f0e009985 */ /* 0x0107e2000c101906 */
[----:B------:R-:W-:-:S03]  /*10640*/  SHF.R.S32.HI R5, RZ, 0x1f, R4 ;  /* 0x0000001fff057819 */ /* 0x000fc60000011404 */
[----:B------:R3:W-:Y:S01]  /*10650*/  @!P0 ST.E [R8.64], R44 ;  /* 0x0000002c08008985 */ /* 0x0007e2000c101906 */
[----:B------:R-:W-:-:S03]  /*10660*/  SHF.R.S32.HI R18, RZ, 0x1f, R20 ;  /* 0x0000001fff127819 */ /* 0x000fc60000011414 */
[----:B------:R3:W4:Y:S04]  /*10670*/  LDS.128 R36, [R0+0x880] ;  /* 0x0008800000247984 */ /* 0x0007280000000c00 */
[----:B------:R3:W2:Y:S04]  /*10680*/  LDS.128 R48, [R0+0x1080] ;  /* 0x0010800000307984 */ /* 0x0006a80000000c00 */
[----:B------:R3:W3:Y:S04]  /*10690*/  LDS.128 R56, [R0+0x1880] ;  /* 0x0018800000387984 */ /* 0x0006e80000000c00 */
[----:B------:R1:W3:Y:S04]  /*106a0*/  LDS.128 R32, [R0+0x2880] ;  /* 0x0028800000207984 */ /* 0x0002e80000000c00 */
[----:B------:R1:W3:Y:S04]  /*106b0*/  LDS.128 R44, [R0+0x3080] ;  /* 0x00308000002c7984 */ /* 0x0002e80000000c00 */
[----:B------:R1:W3:Y:S04]  /*106c0*/  LDS.128 R52, [R0+0x3880] ;  /* 0x0038800000347984 */ /* 0x0002e80000000c00 */
[----:B------:R3:W3:Y:S04]  /*106d0*/  LDS.128 R28, [R0+0x4880] ;  /* 0x00488000001c7984 */ /* 0x0006e80000000c00 */
[----:B------:R3:W3:Y:S04]  /*106e0*/  LDS.128 R40, [R0+0x5080] ;  /* 0x0050800000287984 */ /* 0x0006e80000000c00 */
[----:B------:R3:W3:Y:S01]  /*106f0*/  LDS.128 R60, [R0+0x5880] ;  /* 0x00588000003c7984 */ /* 0x0006e20000000c00 */
[----:B------:R-:W-:Y:S01]  /*10700*/  IADD3 R3, R7, R16, RZ ;  /* 0x0000001007037210 */ /* 0x000fe20007ffe0ff */
[----:B------:R-:W-:Y:S01]  /*10710*/  IMAD.MOV.U32 R2, RZ, RZ, R6 ;  /* 0x000000ffff027224 */ /* 0x000fe200078e0006 */
[----:B------:R-:W-:Y:S01]  /*10720*/  LEA.HI R18, R18, R20, RZ, 0x2 ;  /* 0x0000001412127211 */ /* 0x000fe200078f10ff */
[----:B------:R-:W-:-:S02]  /*10730*/  IMAD R5, R5, c[0x0][0x3d8], RZ ;  /* 0x0000f60005057a24 */ /* 0x000fc400078e02ff */
[----:B------:R-:W-:Y:S01]  /*10740*/  IMAD.WIDE.U32 R2, R4, c[0x0][0x3d8], R2 ;  /* 0x0000f60004027a25 */ /* 0x000fe200078e0002 */
[----:B------:R-:W-:-:S03]  /*10750*/  SHF.R.S32.HI R18, RZ, 0x2, R18 ;  /* 0x00000002ff127819 */ /* 0x000fc60000011412 */
[----:B------:R-:W-:Y:S01]  /*10760*/  IMAD R5, R4, c[0x0][0x3dc], R5 ;  /* 0x0000f70004057a24 */ /* 0x000fe200078e0205 */
[----:B-1----:R-:W-:Y:S01]  /*10770*/  LEA R12, P0, R2, c[0x0][0x380], 0x1 ;  /* 0x0000e000020c7a11 */ /* 0x002fe200078008ff */
[----:B--2---:R-:W-:-:S03]  /*10780*/  IMAD.IADD R11, R18, 0x1, R19 ;  /* 0x00000001120b7824 */ /* 0x004fc600078e0213 */
[----:B------:R-:W-:-:S04]  /*10790*/  IADD3 R3, R3, R5, RZ ;  /* 0x0000000503037210 */ /* 0x000fc80007ffe0ff */
[----:B------:R-:W-:Y:S02]  /*107a0*/  LEA.HI.X R10, R2, c[0x0][0x384], R3, 0x1, P0 ;  /* 0x0000e100020a7a11 */ /* 0x000fe400000f0c03 */
[----:B------:R-:W-:Y:S01]  /*107b0*/  ISETP.GE.AND P0, PT, R11, UR4, PT ;  /* 0x000000040b007c0c */ /* 0x000fe2000bf06270 */
[----:B------:R1:W2:Y:S01]  /*107c0*/  SHFL.IDX PT, R2, R12, RZ, 0x1c1f ;  /* 0x001c1fff0c027589 */ /* 0x0002a200000e0000 */
[----:B------:R-:W-:-:S03]  /*107d0*/  IADD3 R13, R217, 0x40, RZ ;  /* 0x00000040d90d7810 */ /* 0x000fc60007ffe0ff */
[----:B------:R1:W1:Y:S01]  /*107e0*/  SHFL.IDX PT, R3, R10, RZ, 0x1c1f ;  /* 0x001c1fff0a037589 */ /* 0x00026200000e0000 */
[----:B------:R-:W-:-:S07]  /*107f0*/  SHF.R.S32.HI R13, RZ, 0x1f, R13 ;  /* 0x0000001fff0d7819 */ /* 0x000fce000001140d */
[----:B------:R-:W-:Y:S05]  /*10800*/  @P0 BRA `(.L_x_641) ;  /* 0x000000f000000947 */ /* 0x000fea0003800000 */
[----:B----4-:R-:W4:Y:S01]  /*10810*/  LDS.128 R24, [R0+0x80] ;  /* 0x0000800000187984 */ /* 0x010f220000000c00 */
[----:B------:R-:W-:Y:S02]  /*10820*/  ISETP.GE.AND P5, PT, R217, c[0x0][0x3c8], PT ;  /* 0x0000f200d9007a0c */ /* 0x000fe40003fa6270 */
[----:B------:R-:W-:Y:S01]  /*10830*/  ISETP.GE.AND P4, PT, R66, c[0x0][0x3c8], PT ;  /* 0x0000f20042007a0c */ /* 0x000fe20003f86270 */
[----:B------:R-:W5:Y:S01]  /*10840*/  LDS.128 R20, [R0+0x2080] ;  /* 0x0020800000147984 */ /* 0x000f620000000c00 */
[----:B------:R-:W-:-:S03]  /*10850*/  ISETP.GE.AND P3, PT, R65, c[0x0][0x3c8], PT ;  /* 0x0000f20041007a0c */ /* 0x000fc60003f66270 */
[----:B------:R-:W3:Y:S06]  /*10860*/  LDS.128 R16, [R0+0x4080] ;  /* 0x0040800000107984 */ /* 0x000eec0000000c00 */
[-C--:B--2---:R-:W-:Y:S02]  /*10870*/  @!P5 LEA R6, P2, R217, R2.reuse, 0x1 ;  /* 0x00000002d906d211 */ /* 0x084fe400078408ff */
[-C--:B------:R-:W-:Y:S02]  /*10880*/  @!P4 LEA R4, P1, R66, R2.reuse, 0x1 ;  /* 0x000000024204c211 */ /* 0x080fe400078208ff */
[----:B------:R-:W-:-:S02]  /*10890*/  @!P3 LEA R2, P0, R65, R2, 0x1 ;  /* 0x000000024102b211 */ /* 0x000fc400078008ff */
[-C--:B-1----:R-:W-:Y:S02]  /*108a0*/  @!P5 LEA.HI.X R7, R217, R3.reuse, R68, 0x1, P2 ;  /* 0x00000003d907d211 */ /* 0x082fe400010f0c44 */
[-C--:B------:R-:W-:Y:S02]  /*108b0*/  @!P4 LEA.HI.X R5, R66, R3.reuse, R67, 0x1, P1 ;  /* 0x000000034205c211 */ /* 0x080fe400008f0c43 */
[----:B------:R-:W-:Y:S01]  /*108c0*/  @!P3 LEA.HI.X R3, R65, R3, R13, 0x1, P0 ;  /* 0x000000034103b211 */ /* 0x000fe200000f0c0d */
[----:B----4-:R1:W-:Y:S04]  /*108d0*/  @!P5 ST.E.128 [R6.64], R24 ;  /* 0x000000180600d985 */ /* 0x0103e8000c101d06 */
[----:B-----5:R1:W-:Y:S04]  /*108e0*/  @!P4 ST.E.128 [R4.64], R20 ;  /* 0x000000140400c985 */ /* 0x0203e8000c101d06 */
[----:B---3--:R1:W-:Y:S02]  /*108f0*/  @!P3 ST.E.128 [R2.64], R16 ;  /* 0x000000100200b985 */ /* 0x0083e4000c101d06 */
.L_x_641:
[----:B----4-:R-:W-:Y:S05]  /*10900*/  BSYNC B0 ;  /* 0x0000000000007941 */ /* 0x010fea0003800000 */
.L_x_640:
[----:B-1----:R-:W-:Y:S01]  /*10910*/  IADD3 R3, R11, 0x20, RZ ;  /* 0x000000200b037810 */ /* 0x002fe20007ffe0ff */
[----:B--2---:R1:W2:Y:S01]  /*10920*/  SHFL.IDX PT, R2, R10, 0x1, 0x1c1f ;  /* 0x003c1f000a027f89 */ /* 0x0042a200000e0000 */
[----:B------:R-:W-:Y:S02]  /*10930*/  BSSY B0, `(.L_x_642) ;  /* 0x0000010000007945 */ /* 0x000fe40003800000 */
[----:B------:R-:W-:Y:S01]  /*10940*/  ISETP.GE.AND P0, PT, R3, UR4, PT ;  /* 0x0000000403007c0c */ /* 0x000fe2000bf06270 */
[----:B---3--:R1:W3:-:S12]  /*10950*/  SHFL.IDX PT, R0, R12, 0x1, 0x1c1f ;  /* 0x003c1f000c007f89 */ /* 0x0082d800000e0000 */
[----:B------:R-:W-:Y:S05]  /*10960*/  @P0 BRA `(.L_x_643) ;  /* 0x000000c000000947 */ /* 0x000fea0003800000 */
[----:B------:R-:W-:Y:S02]  /*10970*/  ISETP.GE.AND P2, PT, R217, c[0x0][0x3c8], PT ;  /* 0x0000f200d9007a0c */ /* 0x000fe40003f46270 */
[----:B------:R-:W-:Y:S02]  /*10980*/  ISETP.GE.AND P1, PT, R66, c[0x0][0x3c8], PT ;  /* 0x0000f20042007a0c */ /* 0x000fe40003f26270 */
[----:B------:R-:W-:-:S09]  /*10990*/  ISETP.GE.AND P0, PT, R65, c[0x0][0x3c8], PT ;  /* 0x0000f20041007a0c */ /* 0x000fd20003f06270 */
[-C--:B---3--:R-:W-:Y:S02]  /*109a0*/  @!P2 LEA R8, P5, R217, R0.reuse, 0x1 ;  /* 0x00000000d908a211 */ /* 0x088fe400078a08ff */
[CC--:B------:R-:W-:Y:S02]  /*109b0*/  @!P1 LEA R6, P4, R66.reuse, R0.reuse, 0x1 ;  /* 0x0000000042069211 */ /* 0x0c0fe400078808ff */
[----:B------:R-:W-:Y:S02]  /*109c0*/  @!P0 LEA R4, P3, R65, R0, 0x1 ;  /* 0x0000000041048211 */ /* 0x000fe400078608ff */
[-C--:B--2---:R-:W-:Y:S02]  /*109d0*/  @!P2 LEA.HI.X R9, R217, R2.reuse, R68, 0x1, P5 ;  /* 0x00000002d909a211 */ /* 0x084fe400028f0c44 */
[-C--:B------:R-:W-:Y:S02]  /*109e0*/  @!P1 LEA.HI.X R7, R66, R2.reuse, R67, 0x1, P4 ;  /* 0x0000000242079211 */ /* 0x080fe400020f0c43 */
[----:B------:R-:W-:Y:S01]  /*109f0*/  @!P0 LEA.HI.X R5, R65, R2, R13, 0x1, P3 ;  /* 0x0000000241058211 */ /* 0x000fe200018f0c0d */
[----:B------:R2:W-:Y:S04]  /*10a00*/  @!P2 ST.E.128 [R8.64], R36 ;  /* 0x000000240800a985 */ /* 0x0005e8000c101d06 */
[----:B------:R2:W-:Y:S04]  /*10a10*/  @!P1 ST.E.128 [R6.64], R32 ;  /* 0x0000002006009985 */ /* 0x0005e8000c101d06 */
[----:B------:R2:W-:Y:S02]  /*10a20*/  @!P0 ST.E.128 [R4.64], R28 ;  /* 0x0000001c04008985 */ /* 0x0005e4000c101d06 */
.L_x_643:
[----:B------:R-:W-:Y:S05]  /*10a30*/  BSYNC B0 ;  /* 0x0000000000007941 */ /* 0x000fea0003800000 */
.L_x_642:
[----:B------:R-:W-:Y:S01]  /*10a40*/  IADD3 R3, R11, 0x40, RZ ;  /* 0x000000400b037810 */ /* 0x000fe20007ffe0ff */
[----:B--2---:R2:W4:Y:S01]  /*10a50*/  SHFL.IDX PT, R2, R10, 0x2, 0x1c1f ;  /* 0x005c1f000a027f89 */ /* 0x00452200000e0000 */
        /* <DEDUP_REMOVED lines=10> */
[-C--:B----4-:R-:W-:Y:S02]  /*10b00*/  @!P2 LEA.HI.X R9, R217, R2.reuse, R68, 0x1, P5 ;  /* 0x00000002d909a211 */ /* 0x090fe400028f0c44 */
[-C--:B------:R-:W-:Y:S02]  /*10b10*/  @!P1 LEA.HI.X R7, R66, R2.reuse, R67, 0x1, P4 ;  /* 0x0000000242079211 */ /* 0x080fe400020f0c43 */
[----:B------:R-:W-:Y:S01]  /*10b20*/  @!P0 LEA.HI.X R5, R65, R2, R13, 0x1, P3 ;  /* 0x0000000241058211 */ /* 0x000fe200018f0c0d */
[----:B------:R3:W-:Y:S04]  /*10b30*/  @!P2 ST.E.128 [R8.64], R48 ;  /* 0x000000300800a985 */ /* 0x0007e8000c101d06 */
[----:B------:R3:W-:Y:S04]  /*10b40*/  @!P1 ST.E.128 [R6.64], R44 ;  /* 0x0000002c06009985 */ /* 0x0007e8000c101d06 */
[----:B------:R3:W-:Y:S02]  /*10b50*/  @!P0 ST.E.128 [R4.64], R40 ;  /* 0x0000002804008985 */ /* 0x0007e4000c101d06 */
.L_x_645:
[----:B------:R-:W-:Y:S05]  /*10b60*/  BSYNC B0 ;  /* 0x0000000000007941 */ /* 0x000fea0003800000 */
.L_x_644:
[----:B------:R-:W-:Y:S01]  /*10b70*/  IADD3 R3, R11, 0x60, RZ ;  /* 0x000000600b037810 */ /* 0x000fe20007ffe0ff */
[----:B----4-:R4:W1:Y:S03]  /*10b80*/  SHFL.IDX PT, R2, R10, 0x3, 0x1c1f ;  /* 0x007c1f000a027f89 */ /* 0x01086600000e0000 */
[----:B------:R-:W-:Y:S01]  /*10b90*/  ISETP.GE.AND P0, PT, R3, UR4, PT ;  /* 0x0000000403007c0c */ /* 0x000fe2000bf06270 */
[----:B---3--:R4:W3:-:S12]  /*10ba0*/  SHFL.IDX PT, R0, R12, 0x3, 0x1c1f ;  /* 0x007c1f000c007f89 */ /* 0x0088d800000e0000 */
[----:B------:R-:W-:Y:S05]  /*10bb0*/  @P0 BRA `(.L_x_646) ;  /* 0x00000c9000000947 */ /* 0x000fea0003800000 */
[----:B------:R-:W-:Y:S02]  /*10bc0*/  ISETP.GE.AND P1, PT, R217, c[0x0][0x3c8], PT ;  /* 0x0000f200d9007a0c */ /* 0x000fe40003f26270 */
[----:B------:R-:W-:-:S11]  /*10bd0*/  ISETP.GE.AND P0, PT, R66, c[0x0][0x3c8], PT ;  /* 0x0000f20042007a0c */ /* 0x000fd60003f06270 */
[CC--:B---3--:R-:W-:Y:S02]  /*10be0*/  @!P1 LEA R6, P3, R217.reuse, R0.reuse, 0x1 ;  /* 0x00000000d9069211 */ /* 0x0c8fe400078608ff */
[C---:B------:R-:W-:Y:S02]  /*10bf0*/  @!P0 LEA R4, P2, R66.reuse, R0, 0x1 ;  /* 0x0000000042048211 */ /* 0x040fe400078408ff */
[-C--:B-1----:R-:W-:Y:S02]  /*10c00*/  @!P1 LEA.HI.X R7, R217, R2.reuse, R68, 0x1, P3 ;  /* 0x00000002d9079211 */ /* 0x082fe400018f0c44 */
[----:B------:R-:W-:-:S03]  /*10c10*/  @!P0 LEA.HI.X R5, R66, R2, R67, 0x1, P2 ;  /* 0x0000000242058211 */ /* 0x000fc600010f0c43 */
[----:B------:R1:W-:Y:S04]  /*10c20*/  @!P1 ST.E.128 [R6.64], R56 ;  /* 0x0000003806009985 */ /* 0x0003e8000c101d06 */
[----:B------:R1:W-:Y:S01]  /*10c30*/  @!P0 ST.E.128 [R4.64], R52 ;  /* 0x0000003404008985 */ /* 0x0003e2000c101d06 */
[----:B------:R-:W-:-:S13]  /*10c40*/  ISETP.GE.AND P0, PT, R65, c[0x0][0x3c8], PT ;  /* 0x0000f20041007a0c */ /* 0x000fda0003f06270 */
[----:B------:R-:W-:Y:S05]  /*10c50*/  @P0 BRA `(.L_x_646) ;  /* 0x00000bf000000947 */ /* 0x000fea0003800000 */
[----:B-1----:R-:W-:-:S04]  /*10c60*/  LEA R4, P0, R65, R0, 0x1 ;  /* 0x0000000041047211 */ /* 0x002fc800078008ff */
[----:B------:R-:W-:-:S05]  /*10c70*/  LEA.HI.X R5, R65, R2, R13, 0x1, P0 ;  /* 0x0000000241057211 */ /* 0x000fca00000f0c0d */
[----:B------:R1:W-:Y:S01]  /*10c80*/  ST.E.128 [R4.64], R60 ;  /* 0x0000003c04007985 */ /* 0x0003e2000c101d06 */
[----:B------:R-:W-:Y:S05]  /*10c90*/  BRA `(.L_x_646) ;  /* 0x00000bb000007947 */ /* 0x000fea0003800000 */
.L_x_638:
[----:B------:R-:W2:Y:S04]  /*10ca0*/  LDL R2, [R1+0x60] ;  /* 0x0000600001027983 */ /* 0x000ea80000100800 */
[----:B------:R-:W3:Y:S04]  /*10cb0*/  LDL R0, [R1+0x5c] ;  /* 0x00005c0001007983 */ /* 0x000ee80000100800 */
[----:B------:R-:W4:Y:S04]  /*10cc0*/  LDL R4, [R1+0x58] ;  /* 0x0000580001047983 */ /* 0x000f280000100800 */
[----:B------:R-:W5:Y:S01]  /*10cd0*/  S2R R3, SR_TID.X ;  /* 0x0000000000037919 */ /* 0x000f620000002100 */
[----:B------:R-:W-:Y:S01]  /*10ce0*/  BSSY B0, `(.L_x_647) ;  /* 0x0000026000007945 */ /* 0x000fe20003800000 */
[----:B-----5:R-:W-:Y:S01]  /*10cf0*/  ISETP.GE.AND P0, PT, R3, 0x80, PT ;  /* 0x000000800300780c */ /* 0x020fe20003f06270 */
[----:B--2---:R-:W-:-:S02]  /*10d00*/  IMAD.MOV.U32 R12, RZ, RZ, R2 ;  /* 0x000000ffff0c7224 */ /* 0x004fc400078e0002 */
[----:B---3--:R-:W-:-:S03]  /*10d10*/  IMAD.MOV.U32 R11, RZ, RZ, R0 ;  /* 0x000000ffff0b7224 */ /* 0x008fc600078e0000 */
[----:B-1----:R-:W-:Y:S01]  /*10d20*/  SHF.R.S32.HI R8, RZ, 0x1f, R12 ;  /* 0x0000001fff087819 */ /* 0x002fe2000001140c */
[----:B----4-:R-:W-:Y:S01]  /*10d30*/  IMAD.MOV.U32 R13, RZ, RZ, R4 ;  /* 0x000000ffff0d7224 */ /* 0x010fe200078e0004 */
[----:B------:R-:W-:-:S05]  /*10d40*/  SHF.R.S32.HI R10, RZ, 0x1f, R11 ;  /* 0x0000001fff0a7819 */ /* 0x000fca000001140b */
[----:B------:R-:W-:Y:S05]  /*10d50*/  @P0 BRA `(.L_x_648) ;  /* 0x000001e000000947 */ /* 0x000fea0003800000 */
[----:B------:R-:W-:Y:S02]  /*10d60*/  MOV R2, c[0x0][0x4e8] ;  /* 0x00013a0000027a02 */ /* 0x000fe40000000f00 */
[----:B------:R-:W-:-:S03]  /*10d70*/  IADD3 R6, R13, R3, RZ ;  /* 0x000000030d067210 */ /* 0x000fc60007ffe0ff */
[----:B------:R-:W-:-:S05]  /*10d80*/  IMAD R0, R2, c[0x0][0x388], RZ ;  /* 0x0000e20002007a24 */ /* 0x000fca00078e02ff */
[----:B------:R-:W-:-:S13]  /*10d90*/  ISETP.GE.AND P0, PT, R6, R0, PT ;  /* 0x000000000600720c */ /* 0x000fda0003f06270 */
[----:B------:R-:W-:Y:S05]  /*10da0*/  @P0 BRA `(.L_x_648) ;  /* 0x0000019000000947 */ /* 0x000fea0003800000 */
[----:B------:R-:W-:Y:S01]  /*10db0*/  ISETP.NE.AND P0, PT, R2, 0x1, PT ;  /* 0x000000010200780c */ /* 0x000fe20003f05270 */
[----:B------:R-:W-:Y:S01]  /*10dc0*/  IMAD R4, R8, c[0x0][0x490], RZ ;  /* 0x0001240008047a24 */ /* 0x000fe200078e02ff */
[----:B------:R-:W-:Y:S01]  /*10dd0*/  MOV R0, R6 ;  /* 0x0000000600007202 */ /* 0x000fe20000000f00 */
[----:B------:R-:W-:-:S04]  /*10de0*/  IMAD.WIDE.U32 R2, R12, c[0x0][0x490], RZ ;  /* 0x000124000c027a25 */ /* 0x000fc800078e00ff */
[----:B------:R-:W-:Y:S02]  /*10df0*/  IMAD R4, R12, c[0x0][0x494], R4 ;  /* 0x000125000c047a24 */ /* 0x000fe400078e0204 */
[----:B------:R-:W-:-:S03]  /*10e00*/  IMAD R9, R10, c[0x0][0x498], RZ ;  /* 0x000126000a097a24 */ /* 0x000fc600078e02ff */
[----:B------:R-:W-:Y:S01]  /*10e10*/  IADD3 R3, R3, R4, RZ ;  /* 0x0000000403037210 */ /* 0x000fe20007ffe0ff */
[----:B------:R-:W-:-:S05]  /*10e20*/  @P0 IMAD.HI.U32 R5, R6, c[0x0][0x4ec], RZ ;  /* 0x00013b0006050a27 */ /* 0x000fca00078e00ff */
[----:B------:R-:W-:Y:S01]  /*10e30*/  @P0 SHF.R.U32.HI R0, RZ, c[0x0][0x4f0], R5 ;  /* 0x00013c00ff000a19 */ /* 0x000fe20000011605 */
[----:B------:R-:W-:-:S03]  /*10e40*/  IMAD.WIDE.U32 R4, R11, c[0x0][0x498], R2 ;  /* 0x000126000b047a25 */ /* 0x000fc600078e0002 */
[C---:B------:R-:W-:Y:S01]  /*10e50*/  IADD3 R7, -R0.reuse, RZ, RZ ;  /* 0x000000ff00077210 */ /* 0x040fe20007ffe1ff */
[----:B------:R-:W-:Y:S01]  /*10e60*/  IMAD R3, R11, c[0x0][0x49c], R9 ;  /* 0x000127000b037a24 */ /* 0x000fe200078e0209 */
[----:B------:R-:W-:-:S03]  /*10e70*/  IADD3 R4, P0, R0, R4, RZ ;  /* 0x0000000400047210 */ /* 0x000fc60007f1e0ff */
[----:B------:R-:W-:Y:S01]  /*10e80*/  IMAD R2, R7, c[0x0][0x4e8], R6 ;  /* 0x00013a0007027a24 */ /* 0x000fe200078e0206 */
[----:B------:R-:W-:-:S04]  /*10e90*/  SHF.R.S32.HI R6, RZ, 0x1f, R0 ;  /* 0x0000001fff067819 */ /* 0x000fc80000011400 */
[----:B------:R-:W-:Y:S02]  /*10ea0*/  SHF.R.S32.HI R0, RZ, 0x1f, R2 ;  /* 0x0000001fff007819 */ /* 0x000fe40000011402 */
[----:B------:R-:W-:-:S03]  /*10eb0*/  IADD3.X R5, R6, R5, R3, P0, !PT ;  /* 0x0000000506057210 */ /* 0x000fc600007fe403 */
[----:B------:R-:W-:-:S04]  /*10ec0*/  IMAD R0, R0, c[0x0][0x488], RZ ;  /* 0x0001220000007a24 */ /* 0x000fc800078e02ff */
[C---:B------:R-:W-:Y:S02]  /*10ed0*/  IMAD R0, R2.reuse, c[0x0][0x48c], R0 ;  /* 0x0001230002007a24 */ /* 0x040fe400078e0200 */
[----:B------:R-:W-:-:S05]  /*10ee0*/  IMAD.WIDE.U32 R2, R2, c[0x0][0x488], R4 ;  /* 0x0001220002027a25 */ /* 0x000fca00078e0004 */
[----:B------:R-:W-:Y:S02]  /*10ef0*/  IADD3 R0, R3, R0, RZ ;  /* 0x0000000003007210 */ /* 0x000fe40007ffe0ff */
[----:B------:R-:W-:-:S04]  /*10f00*/  LEA R4, P0, R2, c[0x0][0x450], 0x2 ;  /* 0x0001140002047a11 */ /* 0x000fc800078010ff */
[----:B------:R-:W-:Y:S02]  /*10f10*/  LEA.HI.X R5, R2, c[0x0][0x454], R0, 0x2, P0 ;  /* 0x0001150002057a11 */ /* 0x000fe400000f1400 */
[----:B------:R-:W-:-:S05]  /*10f20*/  MOV R0, 0xff800000 ;  /* 0xff80000000007802 */ /* 0x000fca0000000f00 */
[----:B------:R1:W-:Y:S02]  /*10f30*/  STG.E [R4.64], R0 ;  /* 0x0000000004007986 */ /* 0x0003e4000c101906 */
.L_x_648:
[----:B------:R-:W-:Y:S05]  /*10f40*/  BSYNC B0 ;  /* 0x0000000000007941 */ /* 0x000fea0003800000 */
.L_x_647:
[----:B------:R-:W2:Y:S01]  /*10f50*/  LDL R2, [R1+0x18] ;  /* 0x0000180001027983 */ /* 0x000ea20000100800 */
[----:B-1----:R-:W-:Y:S01]  /*10f60*/  MOV R0, c[0x0][0x4e8] ;  /* 0x00013a0000007a02 */ /* 0x002fe20000000f00 */
[----:B------:R-:W-:-:S03]  /*10f70*/  IMAD R6, R10, c[0x0][0x3f0], RZ ;  /* 0x0000fc000a067a24 */ /* 0x000fc600078e02ff */
[----:B------:R-:W-:Y:S01]  /*10f80*/  ISETP.NE.AND P0, PT, R0, 0x1, PT ;  /* 0x000000010000780c */ /* 0x000fe20003f05270 */
[----:B------:R-:W-:Y:S02]  /*10f90*/  IMAD R0, R8, c[0x0][0x3e8], RZ ;  /* 0x0000fa0008007a24 */ /* 0x000fe400078e02ff */
[----:B------:R-:W-:Y:S02]  /*10fa0*/  IMAD R8, R11, c[0x0][0x3f4], R6 ;  /* 0x0000fd000b087a24 */ /* 0x000fe400078e0206 */
[----:B------:R-:W-:Y:S01]  /*10fb0*/  IMAD R5, R12, c[0x0][0x3ec], R0 ;  /* 0x0000fb000c057a24 */ /* 0x000fe200078e0200 */
[----:B--2---:R-:W-:Y:S01]  /*10fc0*/  IADD3 R4, R2, R13, RZ ;  /* 0x0000000d02047210 */ /* 0x004fe20007ffe0ff */
[----:B------:R-:W-:-:S03]  /*10fd0*/  IMAD.WIDE.U32 R2, R12, c[0x0][0x3e8], RZ ;  /* 0x0000fa000c027a25 */ /* 0x000fc600078e00ff */
[----:B------:R-:W-:-:S03]  /*10fe0*/  MOV R0, R4 ;  /* 0x0000000400007202 */ /* 0x000fc60000000f00 */
[----:B------:R-:W-:Y:S01]  /*10ff0*/  @P0 IMAD.HI.U32 R7, R4, c[0x0][0x4ec], RZ ;  /* 0x00013b0004070a27 */ /* 0x000fe200078e00ff */
[----:B------:R-:W-:-:S04]  /*11000*/  IADD3 R3, R3, R5, RZ ;  /* 0x0000000503037210 */ /* 0x000fc80007ffe0ff */
[----:B------:R-:W-:Y:S01]  /*11010*/  @P0 SHF.R.U32.HI R0, RZ, c[0x0][0x4f0], R7 ;  /* 0x00013c00ff000a19 */ /* 0x000fe20000011607 */
[----:B------:R-:W-:-:S03]  /*11020*/  IMAD.WIDE.U32 R2, R11, c[0x0][0x3f0], R2 ;  /* 0x0000fc000b027a25 */ /* 0x000fc600078e0002 */
[----:B------:R-:W-:Y:S02]  /*11030*/  SHF.R.S32.HI R6, RZ, 0x1f, R0 ;  /* 0x0000001fff067819 */ /* 0x000fe40000011400 */
[----:B------:R-:W-:Y:S02]  /*11040*/  IADD3 R5, -R0, RZ, RZ ;  /* 0x000000ff00057210 */ /* 0x000fe40007ffe1ff */
[----:B------:R-:W-:Y:S01]  /*11050*/  IADD3 R3, R3, R8, RZ ;  /* 0x0000000803037210 */ /* 0x000fe20007ffe0ff */
[----:B------:R-:W-:Y:S02]  /*11060*/  IMAD R6, R6, c[0x0][0x3e0], RZ ;  /* 0x0000f80006067a24 */ /* 0x000fe400078e02ff */
[----:B------:R-:W-:Y:S02]  /*11070*/  IMAD R4, R5, c[0x0][0x4e8], R4 ;  /* 0x00013a0005047a24 */ /* 0x000fe400078e0204 */
[C---:B------:R-:W-:Y:S02]  /*11080*/  IMAD R5, R0.reuse, c[0x0][0x3e4], R6 ;  /* 0x0000f90000057a24 */ /* 0x040fe400078e0206 */
[----:B------:R-:W-:Y:S01]  /*11090*/  IMAD.WIDE.U32 R2, R0, c[0x0][0x3e0], R2 ;  /* 0x0000f80000027a25 */ /* 0x000fe200078e0002 */
[----:B------:R-:W-:-:S04]  /*110a0*/  SHF.R.S32.HI R0, RZ, 0x1f, R4 ;  /* 0x0000001fff007819 */ /* 0x000fc80000011404 */
[----:B------:R-:W-:Y:S01]  /*110b0*/  IADD3 R3, R3, R5, RZ ;  /* 0x0000000503037210 */ /* 0x000fe20007ffe0ff */
[----:B------:R-:W-:-:S04]  /*110c0*/  IMAD R0, R0, c[0x0][0x3d8], RZ ;  /* 0x0000f60000007a24 */ /* 0x000fc800078e02ff */
[----:B------:R-:W-:-:S04]  /*110d0*/  IMAD.WIDE.U32 R2, R4, c[0x0][0x3d8], R2 ;  /* 0x0000f60004027a25 */ /* 0x000fc800078e0002 */
[----:B------:R-:W-:Y:S01]  /*110e0*/  IMAD R4, R4, c[0x0][0x3dc], R0 ;  /* 0x0000f70004047a24 */ /* 0x000fe200078e0200 */
[----:B------:R-:W-:-:S04]  /*110f0*/  LEA R12, P0, R2, c[0x0][0x380], 0x1 ;  /* 0x0000e000020c7a11 */ /* 0x000fc800078008ff */
[----:B------:R-:W-:-:S04]  /*11100*/  IADD3 R4, R3, R4, RZ ;  /* 0x0000000403047210 */ /* 0x000fc80007ffe0ff */
[----:B------:R-:W-:Y:S01]  /*11110*/  LEA.HI.X R10, R2, c[0x0][0x384], R4, 0x1, P0 ;  /* 0x0000e100020a7a11 */ /* 0x000fe200000f0c04 */
[----:B------:R-:W-:Y:S05]  /*11120*/  BRA.DIV ~URZ, `(.L_x_649) ;  /* 0x000037727f007947 */ /* 0x000fea000b800000 */
[----:B------:R1:W2:Y:S02]  /*11130*/  SHFL.IDX PT, R5, R10, RZ, 0x1c1f ;  /* 0x001c1fff0a057589 */ /* 0x0002a400000e0000 */
.L_x_687:
[----:B------:R-:W-:Y:S05]  /*11140*/  BRA.DIV ~URZ, `(.L_x_650) ;  /* 0x000037c27f007947 */ /* 0x000fea000b800000 */
[----:B------:R3:W4:Y:S02]  /*11150*/  SHFL.IDX PT, R0, R12, RZ, 0x1c1f ;  /* 0x001c1fff0c007589 */ /* 0x00072400000e0000 */
.L_x_688:
[----:B------:R-:W5:Y:S04]  /*11160*/  LDL.LU R3, [R1+0x58] ;  /* 0x0000580001037983 */ /* 0x000f680000300800 */
[----:B------:R-:W1:Y:S01]  /*11170*/  S2R R4, SR_TID.X ;  /* 0x0000000000047919 */ /* 0x000e620000002100 */
[----:B------:R-:W-:-:S04]  /*11180*/  IMAD.MOV.U32 R13, RZ, RZ, c[0x0][0x4e8] ;  /* 0x00013a00ff0d7624 */ /* 0x000fc800078e00ff */
[----:B------:R-:W-:Y:S01]  /*11190*/  IMAD R13, R13, c[0x0][0x388], RZ ;  /* 0x0000e2000d0d7a24 */ /* 0x000fe200078e02ff */
[----:B-1----:R-:W-:-:S04]  /*111a0*/  SHF.R.S32.HI R2, RZ, 0x1f, R4 ;  /* 0x0000001fff027819 */ /* 0x002fc80000011404 */
[----:B------:R-:W-:-:S04]  /*111b0*/  LEA.HI R2, R2, R4, RZ, 0x2 ;  /* 0x0000000402027211 */ /* 0x000fc800078f10ff */
[----:B------:R-:W-:Y:S01]  /*111c0*/  SHF.R.S32.HI R2, RZ, 0x2, R2 ;  /* 0x00000002ff027819 */ /* 0x000fe20000011402 */
[----:B------:R-:W-:Y:S04]  /*111d0*/  BSSY B0, `(.L_x_651) ;  /* 0x0000017000007945 */ /* 0x000fe80003800000 */
[----:B-----5:R-:W-:-:S05]  /*111e0*/  IMAD.IADD R11, R2, 0x1, R3 ;  /* 0x00000001020b7824 */ /* 0x020fca00078e0203 */
[----:B------:R-:W-:-:S13]  /*111f0*/  ISETP.GE.AND P0, PT, R11, R13, PT ;  /* 0x0000000d0b00720c */ /* 0x000fda0003f06270 */
[----:B------:R-:W-:Y:S05]  /*11200*/  @P0 BRA `(.L_x_652) ;  /* 0x0000013000000947 */ /* 0x000fea0003800000 */
[C---:B------:R-:W-:Y:S02]  /*11210*/  IADD3 R15, R217.reuse, 0x20, RZ ;  /* 0x00000020d90f7810 */ /* 0x040fe40007ffe0ff */
[C---:B------:R-:W-:Y:S02]  /*11220*/  IADD3 R4, R217.reuse, 0x40, RZ ;  /* 0x00000040d9047810 */ /* 0x040fe40007ffe0ff */
[----:B------:R-:W-:Y:S02]  /*11230*/  ISETP.GE.AND P2, PT, R217, c[0x0][0x3c8], PT ;  /* 0x0000f200d9007a0c */ /* 0x000fe40003f46270 */
[----:B------:R-:W-:Y:S02]  /*11240*/  ISETP.GE.AND P1, PT, R15, c[0x0][0x3c8], PT ;  /* 0x0000f2000f007a0c */ /* 0x000fe40003f26270 */
[----:B------:R-:W-:Y:S02]  /*11250*/  ISETP.GE.AND P0, PT, R4, c[0x0][0x3c8], PT ;  /* 0x0000f20004007a0c */ /* 0x000fe40003f06270 */
[----:B------:R-:W-:-:S02]  /*11260*/  IADD3 R16, R217, 0x20, RZ ;  /* 0x00000020d9107810 */ /* 0x000fc40007ffe0ff */
[C---:B------:R-:W-:Y:S02]  /*11270*/  IADD3 R14, R217.reuse, 0x40, RZ ;  /* 0x00000040d90e7810 */ /* 0x040fe40007ffe0ff */
[----:B------:R-:W-:Y:S02]  /*11280*/  SHF.R.S32.HI R17, RZ, 0x1f, R217 ;  /* 0x0000001fff117819 */ /* 0x000fe400000114d9 */
[----:B------:R-:W-:Y:S02]  /*11290*/  SHF.R.S32.HI R16, RZ, 0x1f, R16 ;  /* 0x0000001fff107819 */ /* 0x000fe40000011410 */
[-C--:B----4-:R-:W-:Y:S02]  /*112a0*/  @!P2 LEA R8, P5, R217, R0.reuse, 0x1 ;  /* 0x00000000d908a211 */ /* 0x090fe400078a08ff */
[----:B------:R-:W-:Y:S02]  /*112b0*/  @!P1 LEA R6, P4, R15, R0, 0x1 ;  /* 0x000000000f069211 */ /* 0x000fe400078808ff */
[----:B------:R-:W-:-:S02]  /*112c0*/  SHF.R.S32.HI R14, RZ, 0x1f, R14 ;  /* 0x0000001fff0e7819 */ /* 0x000fc4000001140e */
[C---:B------:R-:W-:Y:S02]  /*112d0*/  @!P0 LEA R2, P3, R4.reuse, R0, 0x1 ;  /* 0x0000000004028211 */ /* 0x040fe400078608ff */
[-C--:B--2---:R-:W-:Y:S02]  /*112e0*/  @!P2 LEA.HI.X R9, R217, R5.reuse, R17, 0x1, P5 ;  /* 0x00000005d909a211 */ /* 0x084fe400028f0c11 */
[-C--:B------:R-:W-:Y:S02]  /*112f0*/  @!P1 LEA.HI.X R7, R15, R5.reuse, R16, 0x1, P4 ;  /* 0x000000050f079211 */ /* 0x080fe400020f0c10 */
[----:B------:R-:W-:Y:S01]  /*11300*/  @!P0 LEA.HI.X R3, R4, R5, R14, 0x1, P3 ;  /* 0x0000000504038211 */ /* 0x000fe200018f0c0e */
[----:B------:R1:W-:Y:S04]  /*11310*/  @!P2 ST.E.128 [R8.64], RZ ;  /* 0x000000ff0800a985 */ /* 0x0003e8000c101d06 */
[----:B------:R1:W-:Y:S04]  /*11320*/  @!P1 ST.E.128 [R6.64], RZ ;  /* 0x000000ff06009985 */ /* 0x0003e8000c101d06 */
[----:B------:R1:W-:Y:S02]  /*11330*/  @!P0 ST.E.128 [R2.64], RZ ;  /* 0x000000ff02008985 */ /* 0x0003e4000c101d06 */
.L_x_652:
[----:B------:R-:W-:Y:S05]  /*11340*/  BSYNC B0 ;  /* 0x0000000000007941 */ /* 0x000fea0003800000 */
.L_x_651:
[----:B------:R-:W-:Y:S05]  /*11350*/  BRA.DIV ~URZ, `(.L_x_653) ;  /* 0x000036227f007947 */ /* 0x000fea000b800000 */
[----:B--2---:R2:W1:Y:S04]  /*11360*/  SHFL.IDX PT, R5, R10, 0x1, 0x1c1f ;  /* 0x003c1f000a057f89 */ /* 0x00446800000e0000 */
[----:B----4-:R2:W4:Y:S02]  /*11370*/  SHFL.IDX PT, R0, R12, 0x1, 0x1c1f ;  /* 0x003c1f000c007f89 */ /* 0x01052400000e0000 */
.L_x_689:
[----:B-1----:R-:W-:Y:S01]  /*11380*/  IADD3 R2, R11, 0x20, RZ ;  /* 0x000000200b027810 */ /* 0x002fe20007ffe0ff */
[----:B------:R-:W-:Y:S03]  /*11390*/  BSSY B0, `(.L_x_654) ;  /* 0x0000016000007945 */ /* 0x000fe60003800000 */
        /* <DEDUP_REMOVED lines=15> */
[-C--:B------:R-:W-:Y:S02]  /*11490*/  @!P2 LEA.HI.X R9, R217, R5.reuse, R17, 0x1, P5 ;  /* 0x00000005d909a211 */ /* 0x080fe400028f0c11 */
[-C--:B------:R-:W-:Y:S02]  /*114a0*/  @!P1 LEA.HI.X R7, R15, R5.reuse, R16, 0x1, P4 ;  /* 0x000000050f079211 */ /* 0x080fe400020f0c10 */
[----:B------:R-:W-:Y:S01]  /*114b0*/  @!P0 LEA.HI.X R3, R4, R5, R14, 0x1, P3 ;  /* 0x0000000504038211 */ /* 0x000fe200018f0c0e */
[----:B------:R1:W-:Y:S04]  /*114c0*/  @!P2 ST.E.128 [R8.64], RZ ;  /* 0x000000ff0800a985 */ /* 0x0003e8000c101d06 */
[----:B------:R1:W-:Y:S04]  /*114d0*/  @!P1 ST.E.128 [R6.64], RZ ;  /* 0x000000ff06009985 */ /* 0x0003e8000c101d06 */
[----:B------:R1:W-:Y:S02]  /*114e0*/  @!P0 ST.E.128 [R2.64], RZ ;  /* 0x000000ff02008985 */ /* 0x0003e4000c101d06 */
.L_x_655:
[----:B------:R-:W-:Y:S05]  /*114f0*/  BSYNC B0 ;  /* 0x0000000000007941 */ /* 0x000fea0003800000 */
.L_x_654:
[----:B------:R-:W-:Y:S05]  /*11500*/  BRA.DIV ~URZ, `(.L_x_656) ;  /* 0x000035427f007947 */ /* 0x000fea000b800000 */
[----:B------:R1:W2:Y:S02]  /*11510*/  SHFL.IDX PT, R5, R10, 0x2, 0x1c1f ;  /* 0x005c1f000a057f89 */ /* 0x0002a400000e0000 */
.L_x_690:
[----:B------:R-:W-:Y:S05]  /*11520*/  BRA.DIV ~URZ, `(.L_x_657) ;  /* 0x000035927f007947 */ /* 0x000fea000b800000 */
[----:B----4-:R4:W1:Y:S02]  /*11530*/  SHFL.IDX PT, R0, R12, 0x2, 0x1c1f ;  /* 0x005c1f000c007f89 */ /* 0x01086400000e0000 */
.L_x_691:
        /* <DEDUP_REMOVED lines=13> */
[-C--:B------:R-:W-:Y:S02]  /*11610*/  @!P2 LEA R8, P5, R217, R0.reuse, 0x1 ;  /* 0x00000000d908a211 */ /* 0x080fe400078a08ff */
        /* <DEDUP_REMOVED lines=9> */
.L_x_659:
[----:B------:R-:W-:Y:S05]  /*116b0*/  BSYNC B0 ;  /* 0x0000000000007941 */ /* 0x000fea0003800000 */
.L_x_658:
[----:B------:R-:W-:Y:S05]  /*116c0*/  BRA.DIV ~URZ, `(.L_x_660) ;  /* 0x000034627f007947 */ /* 0x000fea000b800000 */
[----:B--2---:R2:W1:Y:S04]  /*116d0*/  SHFL.IDX PT, R5, R10, 0x3, 0x1c1f ;  /* 0x007c1f000a057f89 */ /* 0x00446800000e0000 */
[----:B------:R2:W3:Y:S02]  /*116e0*/  SHFL.IDX PT, R0, R12, 0x3, 0x1c1f ;  /* 0x007c1f000c007f89 */ /* 0x0004e400000e0000 */
.L_x_692:
[----:B------:R-:W-:-:S04]  /*116f0*/  IADD3 R11, R11, 0x60, RZ ;  /* 0x000000600b0b7810 */ /* 0x000fc80007ffe0ff */
[----:B------:R-:W-:-:S13]  /*11700*/  ISETP.GE.AND P0, PT, R11, R13, PT ;  /* 0x0000000d0b00720c */ /* 0x000fda0003f06270 */
[----:B------:R-:W-:Y:S05]  /*11710*/  @P0 BRA `(.L_x_646) ;  /* 0x0000013000000947 */ /* 0x000fea0003800000 */
[C---:B--234-:R-:W-:Y:S02]  /*11720*/  IADD3 R12, R217.reuse, 0x20, RZ ;  /* 0x00000020d90c7810 */ /* 0x05cfe40007ffe0ff */
[C---:B------:R-:W-:Y:S02]  /*11730*/  IADD3 R4, R217.reuse, 0x40, RZ ;  /* 0x00000040d9047810 */ /* 0x040fe40007ffe0ff */
[C---:B------:R-:W-:Y:S02]  /*11740*/  ISETP.GE.AND P2, PT, R217.reuse, c[0x0][0x3c8], PT ;  /* 0x0000f200d9007a0c */ /* 0x040fe40003f46270 */
[----:B------:R-:W-:Y:S02]  /*11750*/  ISETP.GE.AND P1, PT, R12, c[0x0][0x3c8], PT ;  /* 0x0000f2000c007a0c */ /* 0x000fe40003f26270 */
[----:B------:R-:W-:Y:S02]  /*11760*/  ISETP.GE.AND P0, PT, R4, c[0x0][0x3c8], PT ;  /* 0x0000f20004007a0c */ /* 0x000fe40003f06270 */
[----:B------:R-:W-:-:S02]  /*11770*/  IADD3 R14, R217, 0x20, RZ ;  /* 0x00000020d90e7810 */ /* 0x000fc40007ffe0ff */
[C---:B------:R-:W-:Y:S02]  /*11780*/  IADD3 R10, R217.reuse, 0x40, RZ ;  /* 0x00000040d90a7810 */ /* 0x040fe40007ffe0ff */
[----:B------:R-:W-:Y:S02]  /*11790*/  SHF.R.S32.HI R15, RZ, 0x1f, R217 ;  /* 0x0000001fff0f7819 */ /* 0x000fe400000114d9 */
[----:B------:R-:W-:Y:S02]  /*117a0*/  SHF.R.S32.HI R14, RZ, 0x1f, R14 ;  /* 0x0000001fff0e7819 */ /* 0x000fe4000001140e */
[-C--:B-1----:R-:W-:Y:S02]  /*117b0*/  @!P2 LEA R8, P5, R217, R0.reuse, 0x1 ;  /* 0x00000000d908a211 */ /* 0x082fe400078a08ff */
[----:B------:R-:W-:Y:S02]  /*117c0*/  @!P1 LEA R6, P4, R12, R0, 0x1 ;  /* 0x000000000c069211 */ /* 0x000fe400078808ff */
[----:B------:R-:W-:-:S02]  /*117d0*/  SHF.R.S32.HI R10, RZ, 0x1f, R10 ;  /* 0x0000001fff0a7819 */ /* 0x000fc4000001140a */
[----:B------:R-:W-:Y:S02]  /*117e0*/  @!P0 LEA R2, P3, R4, R0, 0x1 ;  /* 0x0000000004028211 */ /* 0x000fe400078608ff */
[-C--:B------:R-:W-:Y:S02]  /*117f0*/  @!P2 LEA.HI.X R9, R217, R5.reuse, R15, 0x1, P5 ;  /* 0x00000005d909a211 */ /* 0x080fe400028f0c0f */
[-C--:B------:R-:W-:Y:S02]  /*11800*/  @!P1 LEA.HI.X R7, R12, R5.reuse, R14, 0x1, P4 ;  /* 0x000000050c079211 */ /* 0x080fe400020f0c0e */
[----:B------:R-:W-:Y:S01]  /*11810*/  @!P0 LEA.HI.X R3, R4, R5, R10, 0x1, P3 ;  /* 0x0000000504038211 */ /* 0x000fe200018f0c0a */
[----:B------:R1:W-:Y:S04]  /*11820*/  @!P2 ST.E.128 [R8.64], RZ ;  /* 0x000000ff0800a985 */ /* 0x0003e8000c101d06 */
[----:B------:R1:W-:Y:S04]  /*11830*/  @!P1 ST.E.128 [R6.64], RZ ;  /* 0x000000ff06009985 */ /* 0x0003e8000c101d06 */
[----:B------:R1:W-:Y:S02]  /*11840*/  @!P0 ST.E.128 [R2.64], RZ ;  /* 0x000000ff02008985 */ /* 0x0003e4000c101d06 */
.L_x_646:
[----:B------:R-:W-:Y:S05]  /*11850*/  BSYNC B1 ;  /* 0x0000000000017941 */ /* 0x000fea0003800000 */
.L_x_637:
[----:B---3--:R-:W3:Y:S02]  /*11860*/  LDL R0, [R1+0x84] ;  /* 0x0000840001007983 */ /* 0x008ee40000100800 */
[----:B---3--:R-:W-:-:S13]  /*11870*/  ISETP.NE.AND P0, PT, R0, RZ, PT ;  /* 0x000000ff0000720c */ /* 0x008fda0003f05270 */
[----:B------:R-:W-:Y:S01]  /*11880*/  @P0 WARPSYNC 0xffffffff ;  /* 0xffffffff00000948 */ /* 0x000fe20003800000 */
[----:B------:R-:W-:Y:S06]  /*11890*/  @P0 BAR.SYNC.DEFER_BLOCKING 0x5, 0x80 ;  /* 0x0142000000000b1d */ /* 0x000fec0000010000 */
[----:B------:R-:W3:Y:S04]  /*118a0*/  @P0 LDS R0, [0xc100] ;  /* 0x00c10000ff000984 */ /* 0x000ee80000000800 */
[----:B---3--:R3:W-:Y:S04]  /*118b0*/  @P0 STL [R1+0x7c], R0 ;  /* 0x00007c0001000387 */ /* 0x0087e80000100800 */
[----:B------:R-:W-:Y:S06]  /*118c0*/  @P0 BAR.ARV 0x4, 0x80 ;  /* 0x0102000000000b1d */ /* 0x000fec0000002000 */
[----:B------:R-:W-:Y:S05]  /*118d0*/  @P0 BRA `(.L_x_661) ;  /* 0x0000007000000947 */ /* 0x000fea0003800000 */
[----:B------:R-:W-:Y:S05]  /*118e0*/  BRA.DIV ~URZ, `(.L_x_662) ;  /* 0x000033127f007947 */ /* 0x000fea000b800000 */
[----:B---3--:R3:W2:Y:S02]  /*118f0*/  SHFL.IDX PT, R0, R64, RZ, 0x1f ;  /* 0x00001fff40007589 */ /* 0x0086a400000e0000 */
.L_x_693:
[----:B------:R-:W-:Y:S01]  /*11900*/  WARPSYNC 0xffffffff ;  /* 0xffffffff00007948 */ /* 0x000fe20003800000 */
[----:B------:R-:W-:Y:S06]  /*11910*/  BAR.SYNC.DEFER_BLOCKING 0x4, 0x80 ;  /* 0x0102000000007b1d */ /* 0x000fec0000010000 */
[----:B--2---:R2:W-:Y:S04]  /*11920*/  STL [R1+0x7c], R0 ;  /* 0x00007c0001007387 */ /* 0x0045e80000100800 */
[----:B------:R2:W-:Y:S04]  /*11930*/  @!P6 STS [0xc100], R64 ;  /* 0x00c10040ff00e388 */ /* 0x0005e80000000800 */
[----:B------:R-:W-:Y:S06]  /*11940*/  BAR.ARV 0x5, 0x80 ;  /* 0x0142000000007b1d */ /* 0x000fec0000002000 */
.L_x_661:
[----:B--23--:R-:W2:Y:S02]  /*11950*/  LDL R0, [R1+0x7c] ;  /* 0x00007c0001007983 */ /* 0x00cea40000100800 */
[----:B--2---:R-:W-:-:S13]  /*11960*/  ISETP.GE.AND P0, PT, R0, c[0x0][0x538], PT ;  /* 0x00014e0000007a0c */ /* 0x004fda0003f06270 */
[----:B-1--4-:R-:W-:Y:S01]  /*11970*/  @P0 CALL.REL.NOINC `(.L_x_663) ;  /* 0x0000001000000944 */ /* 0x012fe20003c00000 */
[----:B------:R-:W-:Y:S05]  /*11980*/  BRA `(.L_x_664) ;  /* 0xfffef07000007947 */ /* 0x000fea000383ffff */
.L_x_663:
[----:B------:R-:W-:Y:S05]  /*11990*/  EXIT ;  /* 0x000000000000794d */ /* 0x000fea0003800000 */
.L_x_595:
[----:B------:R-:W-:Y:S01]  /*119a0*/  IMAD.MOV.U32 R4, RZ, RZ, R10 ;  /* 0x000000ffff047224 */ /* 0x000fe200078e000a */
[----:B------:R-:W-:Y:S01]  /*119b0*/  MOV R6, RZ ;  /* 0x000000ff00067202 */ /* 0x000fe20000000f00 */
[----:B------:R-:W-:Y:S01]  /*119c0*/  IMAD.MOV.U32 R3, RZ, RZ, 0x1c1f ;  /* 0x00001c1fff037424 */ /* 0x000fe200078e00ff */
[----:B------:R-:W-:Y:S02]  /*119d0*/  MOV R2, 0x119f0 ;  /* 0x000119f000027802 */ /* 0x000fe40000000f00 */
[----:B-----5:R-:W-:Y:S05]  /*119e0*/  CALL.REL.NOINC `($__internal_4_$__cuda_sm70_shflsync_idx_p) ;  /* 0x000032e000007944 */ /* 0x020fea0003c00000 */
[----:B------:R-:W-:Y:S01]  /*119f0*/  MOV R5, R6 ;  /* 0x0000000600057202 */ /* 0x000fe20000000f00 */
[----:B-1---5:R-:W-:Y:S05]  /*11a00*/  BRA `(.L_x_665) ;  /* 0xfffefb4000007947 */ /* 0x022fea000383ffff */
.L_x_596:
[----:B------:R-:W-:Y:S01]  /*11a10*/  IMAD.MOV.U32 R4, RZ, RZ, R12 ;  /* 0x000000ffff047224 */ /* 0x000fe200078e000c */
[----:B------:R-:W-:Y:S01]  /*11a20*/  MOV R6, RZ ;  /* 0x000000ff00067202 */ /* 0x000fe20000000f00 */
[----:B------:R-:W-:Y:S01]  /*11a30*/  IMAD.MOV.U32 R3, RZ, RZ, 0x1c1f ;  /* 0x00001c1fff037424 */ /* 0x000fe200078e00ff */
[----:B------:R-:W-:Y:S02]  /*11a40*/  MOV R2, 0x11a60 ;  /* 0x00011a6000027802 */ /* 0x000fe40000000f00 */
[----:B-12--5:R-:W-:Y:S05]  /*11a50*/  CALL.REL.NOINC `($__internal_4_$__cuda_sm70_shflsync_idx_p) ;  /* 0x0000327000007944 */ /* 0x026fea0003c00000 */
[----:B-----5:R-:W-:Y:S01]  /*11a60*/  MOV R0, R6 ;  /* 0x0000000600007202 */ /* 0x020fe20000000f00 */
[----:B-1----:R-:W-:Y:S05]  /*11a70*/  BRA `(.L_x_666) ;  /* 0xfffefaf000007947 */ /* 0x002fea000383ffff */
.L_x_599:
[----:B------:R-:W-:Y:S01]  /*11a80*/  IMAD.MOV.U32 R4, RZ, RZ, R10 ;  /* 0x000000ffff047224 */ /* 0x000fe200078e000a */
[----:B-1----:R-:W-:Y:S01]  /*11a90*/  MOV R6, 0x1 ;  /* 0x0000000100067802 */ /* 0x002fe20000000f00 */
[----:B------:R-:W-:Y:S01]  /*11aa0*/  IMAD.MOV.U32 R3, RZ, RZ, 0x1c1f ;  /* 0x00001c1fff037424 */ /* 0x000fe200078e00ff */
[----:B------:R-:W-:-:S02]  /*11ab0*/  MOV R2, 0x11ad0 ;  /* 0x00011ad000027802 */ /* 0x000fc40000000f00 */
[----:B--2-45:R-:W-:Y:S05]  /*11ac0*/  CALL.REL.NOINC `($__internal_4_$__cuda_sm70_shflsync_idx_p) ;  /* 0x0000320000007944 */ /* 0x034fea0003c00000 */
[----:B------:R-:W-:Y:S01]  /*11ad0*/  IMAD.MOV.U32 R5, RZ, RZ, R6 ;  /* 0x000000ffff057224 */ /* 0x000fe200078e0006 */
[----:B------:R-:W-:Y:S01]  /*11ae0*/  MOV R6, 0x1 ;  /* 0x0000000100067802 */ /* 0x000fe20000000f00 */
[----:B------:R-:W-:Y:S01]  /*11af0*/  IMAD.MOV.U32 R4, RZ, RZ, R12 ;  /* 0x000000ffff047224 */ /* 0x000fe200078e000c */
[----:B------:R-:W-:-:S02]  /*11b00*/  MOV R3, 0x1c1f ;  /* 0x00001c1f00037802 */ /* 0x000fc40000000f00 */
[----:B------:R-:W-:Y:S02]  /*11b10*/  MOV R2, 0x11b30 ;  /* 0x00011b3000027802 */ /* 0x000fe40000000f00 */
[----:B-1---5:R-:W-:Y:S05]  /*11b20*/  CALL.REL.NOINC `($__internal_4_$__cuda_sm70_shflsync_idx_p) ;  /* 0x000031a000007944 */ /* 0x022fea0003c00000 */
[----:B-----5:R-:W-:Y:S01]  /*11b30*/  MOV R0, R6 ;  /* 0x0000000600007202 */ /* 0x020fe20000000f00 */
[----:B-1----:R-:W-:Y:S05]  /*11b40*/  BRA `(.L_x_667) ;  /* 0xfffefc6000007947 */ /* 0x002fea000383ffff */
.L_x_602:
[----:B------:R-:W-:Y:S01]  /*11b50*/  IMAD.MOV.U32 R4, RZ, RZ, R10 ;  /* 0x000000ffff047224 */ /* 0x000fe200078e000a */
[----:B-1----:R-:W-:Y:S01]  /*11b60*/  MOV R6, 0x2 ;  /* 0x0000000200067802 */ /* 0x002fe20000000f00 */
[----:B------:R-:W-:Y:S01]  /*11b70*/  IMAD.MOV.U32 R3, RZ, RZ, 0x1c1f ;  /* 0x00001c1fff037424 */ /* 0x000fe200078e00ff */
[----:B------:R-:W-:Y:S02]  /*11b80*/  MOV R2, 0x11ba0 ;  /* 0x00011ba000027802 */ /* 0x000fe40000000f00 */
[----:B--23-5:R-:W-:Y:S05]  /*11b90*/  CALL.REL.NOINC `($__internal_4_$__cuda_sm70_shflsync_idx_p) ;  /* 0x0000313000007944 */ /* 0x02cfea0003c00000 */
[----:B------:R-:W-:Y:S01]  /*11ba0*/  MOV R5, R6 ;  /* 0x0000000600057202 */ /* 0x000fe20000000f00 */
[----:B-1---5:R-:W-:Y:S05]  /*11bb0*/  BRA `(.L_x_668) ;  /* 0xfffefdb000007947 */ /* 0x022fea000383ffff */
.L_x_603:
[----:B------:R-:W-:Y:S01]  /*11bc0*/  IMAD.MOV.U32 R4, RZ, RZ, R12 ;  /* 0x000000ffff047224 */ /* 0x000fe200078e000c */
[----:B-1----:R-:W-:Y:S01]  /*11bd0*/  MOV R6, 0x2 ;  /* 0x0000000200067802 */ /* 0x002fe20000000f00 */
[----:B------:R-:W-:Y:S01]  /*11be0*/  IMAD.MOV.U32 R3, RZ, RZ, 0x1c1f ;  /* 0x00001c1fff037424 */ /* 0x000fe200078e00ff */
[----:B------:R-:W-:Y:S02]  /*11bf0*/  MOV R2, 0x11c10 ;  /* 0x00011c1000027802 */ /* 0x000fe40000000f00 */
[----:B--2345:R-:W-:Y:S05]  /*11c00*/  CALL.REL.NOINC `($__internal_4_$__cuda_sm70_shflsync_idx_p) ;  /* 0x000030c000007944 */ /* 0x03cfea0003c00000 */
[----:B-----5:R-:W-:Y:S01]  /*11c10*/  MOV R0, R6 ;  /* 0x0000000600007202 */ /* 0x020fe20000000f00 */
[----:B-1----:R-:W-:Y:S05]  /*11c20*/  BRA `(.L_x_669) ;  /* 0xfffefd6000007947 */ /* 0x002fea000383ffff */
.L_x_606:
[----:B------:R-:W-:Y:S01]  /*11c30*/  IMAD.MOV.U32 R4, RZ, RZ, R10 ;  /* 0x000000ffff047224 */ /* 0x000fe200078e000a */
[----:B--2---:R-:W-:Y:S01]  /*11c40*/  MOV R6, 0x3 ;  /* 0x0000000300067802 */ /* 0x004fe20000000f00 */
[----:B------:R-:W-:Y:S01]  /*11c50*/  IMAD.MOV.U32 R3, RZ, RZ, 0x1c1f ;  /* 0x00001c1fff037424 */ /* 0x000fe200078e00ff */
[----:B------:R-:W-:-:S02]  /*11c60*/  MOV R2, 0x11c80 ;  /* 0x00011c8000027802 */ /* 0x000fc40000000f00 */
[----:B-1-345:R-:W-:Y:S05]  /*11c70*/  CALL.REL.NOINC `($__internal_4_$__cuda_sm70_shflsync_idx_p) ;  /* 0x0000305000007944 */ /* 0x03afea0003c00000 */
        /* <DEDUP_REMOVED lines=8> */
.L_x_609:
[----:B------:R-:W-:Y:S01]  /*11d00*/  IMAD.MOV.U32 R4, RZ, RZ, R10 ;  /* 0x000000ffff047224 */ /* 0x000fe200078e000a */
[----:B------:R-:W-:Y:S01]  /*11d10*/  MOV R6, RZ ;  /* 0x000000ff00067202 */ /* 0x000fe20000000f00 */
[----:B------:R-:W-:Y:S01]  /*11d20*/  IMAD.MOV.U32 R3, RZ, RZ, 0x1c1f ;  /* 0x00001c1fff037424 */ /* 0x000fe200078e00ff */
[----:B------:R-:W-:Y:S02]  /*11d30*/  MOV R2, 0x11d50 ;  /* 0x00011d5000027802 */ /* 0x000fe40000000f00 */
[----:B------:R-:W-:Y:S05]  /*11d40*/  CALL.REL.NOINC `($__internal_4_$__cuda_sm70_shflsync_idx_p) ;  /* 0x00002f8000007944 */ /* 0x000fea0003c00000 */
[----:B------:R-:W-:Y:S01]  /*11d50*/  MOV R5, R6 ;  /* 0x0000000600057202 */ /* 0x000fe20000000f00 */
[----:B-1---5:R-:W-:Y:S05]  /*11d60*/  BRA `(.L_x_671) ;  /* 0xffff1b5000007947 */ /* 0x022fea000383ffff */
.L_x_610:
[----:B------:R-:W-:Y:S01]  /*11d70*/  IMAD.MOV.U32 R4, RZ, RZ, R13 ;  /* 0x000000ffff047224 */ /* 0x000fe200078e000d */
[----:B------:R-:W-:Y:S01]  /*11d80*/  MOV R6, RZ ;  /* 0x000000ff00067202 */ /* 0x000fe20000000f00 */
[----:B------:R-:W-:Y:S01]  /*11d90*/  IMAD.MOV.U32 R3, RZ, RZ, 0x1c1f ;  /* 0x00001c1fff037424 */ /* 0x000fe200078e00ff */
[----:B------:R-:W-:Y:S02]  /*11da0*/  MOV R2, 0x11dc0 ;  /* 0x00011dc000027802 */ /* 0x000fe40000000f00 */
[----:B-12---:R-:W-:Y:S05]  /*11db0*/  CALL.REL.NOINC `($__internal_4_$__cuda_sm70_shflsync_idx_p) ;  /* 0x00002f1000007944 */ /* 0x006fea0003c00000 */
[----:B------:R-:W-:Y:S01]  /*11dc0*/  IADD3 R18, P0, R6, R156, RZ ;  /* 0x0000009c06127210 */ /* 0x000fe20007f1e0ff */
[----:B------:R-:W-:Y:S01]  /*11dd0*/  IMAD.MOV.U32 R4, RZ, RZ, R10 ;  /* 0x000000ffff047224 */ /* 0x000fe200078e000a */
[----:B------:R-:W-:-:S02]  /*11de0*/  IADD3 R2, R217, 0x20, RZ ;  /* 0x00000020d9027810 */ /* 0x000fc40007ffe0ff */
[----:B-----5:R-:W-:Y:S01]  /*11df0*/  IADD3 R0, R217, 0x40, RZ ;  /* 0x00000040d9007810 */ /* 0x020fe20007ffe0ff */
[----:B------:R-:W-:Y:S01]  /*11e00*/  IMAD.X R19, R5, 0x1, R124, P0 ;  /* 0x0000000105137824 */ /* 0x000fe200000e067c */
[----:B------:R-:W-:Y:S02]  /*11e10*/  IADD3 R8, P6, R6, R157, RZ ;  /* 0x0000009d06087210 */ /* 0x000fe40007fde0ff */
[----:B------:R-:W-:Y:S02]  /*11e20*/  ISETP.GE.AND P2, PT, R217, c[0x0][0x1d4], PT ;  /* 0x00007500d9007a0c */ /* 0x000fe40003f46270 */
[----:B------:R-:W-:Y:S01]  /*11e30*/  ISETP.GE.AND P1, PT, R2, c[0x0][0x1d4], PT ;  /* 0x0000750002007a0c */ /* 0x000fe20003f26270 */
[----:B------:R-:W-:Y:S01]  /*11e40*/  IMAD.X R9, R5, 0x1, R126, P6 ;  /* 0x0000000105097824 */ /* 0x000fe200030e067e */
[----:B------:R-:W-:Y:S02]  /*11e50*/  ISETP.GE.AND P0, PT, R0, c[0x0][0x1d4], PT ;  /* 0x0000750000007a0c */ /* 0x000fe40003f06270 */
[----:B------:R-:W-:Y:S01]  /*11e60*/  IADD3 R2, P6, R6, R158, RZ ;  /* 0x0000009e06027210 */ /* 0x000fe20007fde0ff */
[----:B------:R-:W-:Y:S01]  /*11e70*/  IMAD.MOV.U32 R6, RZ, RZ, 0x1 ;  /* 0x00000001ff067424 */ /* 0x000fe200078e00ff */
[----:B------:R-:W-:-:S02]  /*11e80*/  SEL R12, RZ, 0x10, P2 ;  /* 0x00000010ff0c7807 */ /* 0x000fc40001000000 */
[----:B------:R-:W-:Y:S01]  /*11e90*/  SEL R11, RZ, 0x10, P1 ;  /* 0x00000010ff0b7807 */ /* 0x000fe20000800000 */
[----:B------:R-:W-:Y:S01]  /*11ea0*/  IMAD.X R3, R5, 0x1, R125, P6 ;  /* 0x0000000105037824 */ /* 0x000fe200030e067d */
[----:B------:R-:W-:Y:S01]  /*11eb0*/  SEL R10, RZ, 0x10, P0 ;  /* 0x00000010ff0a7807 */ /* 0x000fe20000000000 */
[----:B------:R-:W-:Y:S01]  /*11ec0*/  @!PT LDS RZ, [RZ] ;  /* 0x00000000fffff984 */ /* 0x000fe20000000800 */
[----:B------:R-:W-:Y:S01]  /*11ed0*/  @!PT LDS RZ, [RZ] ;  /* 0x00000000fffff984 */ /* 0x000fe20000000800 */
[----:B------:R-:W-:Y:S01]  /*11ee0*/  @!PT LDS RZ, [RZ] ;  /* 0x00000000fffff984 */ /* 0x000fe20000000800 */
[----:B------:R2:W-:Y:S04]  /*11ef0*/  LDGSTS.E.BYPASS.LTC128B.128 [R218+0x3100], [R18.64], !P2 ;  /* 0x0310000012da7fae */ /* 0x0005e8000d101d46 */
[----:B------:R2:W-:Y:S04]  /*11f00*/  LDGSTS.E.BYPASS.LTC128B.128 [R218+0x4100], [R8.64], !P1 ;  /* 0x0410000008da7fae */ /* 0x0005e8000c901d46 */
[----:B------:R3:W-:Y:S02]  /*11f10*/  LDGSTS.E.BYPASS.LTC128B.128 [R218+0x5100], [R2.64], !P0 ;  /* 0x0510000002da7fae */ /* 0x0007e4000c101d46 */
[----:B---3--:R-:W-:Y:S01]  /*11f20*/  IMAD.MOV.U32 R3, RZ, RZ, 0x1c1f ;  /* 0x00001c1fff037424 */ /* 0x008fe200078e00ff */
[----:B------:R-:W-:-:S02]  /*11f30*/  MOV R2, 0x11f50 ;  /* 0x00011f5000027802 */ /* 0x000fc40000000f00 */
[----:B-12---:R-:W-:Y:S05]  /*11f40*/  CALL.REL.NOINC `($__internal_4_$__cuda_sm70_shflsync_idx_p) ;  /* 0x00002d8000007944 */ /* 0x006fea0003c00000 */
        /* <DEDUP_REMOVED lines=8> */
.L_x_611:
[----:B------:R-:W-:Y:S01]  /*11fd0*/  IMAD.MOV.U32 R6, RZ, RZ, RZ ;  /* 0x000000ffff067224 */ /* 0x000fe200078e00ff */
[----:B------:R-:W-:Y:S02]  /*11fe0*/  MOV R3, 0x1c1f ;  /* 0x00001c1f00037802 */ /* 0x000fe40000000f00 */
[----:B------:R-:W-:Y:S02]  /*11ff0*/  MOV R2, 0x12010 ;  /* 0x0001201000027802 */ /* 0x000fe40000000f00 */
[----:B------:R-:W-:Y:S05]  /*12000*/  CALL.REL.NOINC `($__internal_4_$__cuda_sm70_shflsync_idx_p) ;  /* 0x00002cc000007944 */ /* 0x000fea0003c00000 */
[----:B------:R-:W-:Y:S01]  /*12010*/  MOV R2, R6 ;  /* 0x0000000600027202 */ /* 0x000fe20000000f00 */
[----:B-1---5:R-:W-:Y:S05]  /*12020*/  BRA `(.L_x_673) ;  /* 0xffff1c5000007947 */ /* 0x022fea000383ffff */
.L_x_612:
[----:B------:R-:W-:Y:S01]  /*12030*/  IMAD.MOV.U32 R6, RZ, RZ, 0x1 ;  /* 0x00000001ff067424 */ /* 0x000fe200078e00ff */
[----:B------:R-:W-:Y:S02]  /*12040*/  MOV R3, 0x1c1f ;  /* 0x00001c1f00037802 */ /* 0x000fe40000000f00 */
[----:B------:R-:W-:Y:S02]  /*12050*/  MOV R2, 0x12070 ;  /* 0x0001207000027802 */ /* 0x000fe40000000f00 */
[----:B-1----:R-:W-:Y:S05]  /*12060*/  CALL.REL.NOINC `($__internal_4_$__cuda_sm70_shflsync_idx_p) ;  /* 0x00002c6000007944 */ /* 0x002fea0003c00000 */
[----:B-----5:R-:W-:Y:S02]  /*12070*/  IMAD.IADD R2, R0, 0x1, R6 ;  /* 0x0000000100027824 */ /* 0x020fe400078e0206 */
[----:B------:R-:W-:-:S02]  /*12080*/  IMAD.MOV.U32 R6, RZ, RZ, 0x2 ;  /* 0x00000002ff067424 */ /* 0x000fc400078e00ff */
[----:B------:R-:W-:Y:S01]  /*12090*/  IMAD.MOV.U32 R3, RZ, RZ, 0x1c1f ;  /* 0x00001c1fff037424 */ /* 0x000fe200078e00ff */
        /* <DEDUP_REMOVED lines=32> */
[----:B------:R-:W-:Y:S02]  /*122a0*/  FSEL R180, R31, -INF , P0 ;  /* 0xff8000001fb47808 */ /* 0x000fe40000000000 */
[----:B------:R-:W-:Y:S02]  /*122b0*/  MOV R2, 0x122d0 ;  /* 0x000122d000027802 */ /* 0x000fe40000000f00 */
[----:B-1----:R-:W-:Y:S05]  /*122c0*/  CALL.REL.NOINC `($__internal_4_$__cuda_sm70_shflsync_idx_p) ;  /* 0x00002a0000007944 */ /* 0x002fea0003c00000 */
[----:B-----5:R-:W-:Y:S02]  /*122d0*/  IMAD.IADD R2, R0, 0x1, R6 ;  /* 0x0000000100027824 */ /* 0x020fe400078e0206 */
[----:B------:R-:W-:Y:S02]  /*122e0*/  IMAD.MOV.U32 R6, RZ, RZ, 0x3 ;  /* 0x00000003ff067424 */ /* 0x000fe400078e00ff */
        /* <DEDUP_REMOVED lines=36> */
[----:B-----5:R-:W-:Y:S01]  /*12530*/  IMAD.IADD R0, R0, 0x1, R6 ;  /* 0x0000000100007824 */ /* 0x020fe200078e0206 */
[----:B------:R-:W-:Y:S01]  /*12540*/  FMNMX.FTZ R37, R8, R10, !PT ;  /* 0x0000000a08257209 */ /* 0x000fe20007810000 */
[----:B------:R-:W-:Y:S01]  /*12550*/  IMAD.MOV.U32 R6, RZ, RZ, 0x2 ;  /* 0x00000002ff067424 */ /* 0x000fe200078e00ff */
[----:B------:R-:W-:Y:S02]  /*12560*/  FMNMX.FTZ R3, R7, R9, !PT ;  /* 0x0000000907037209 */ /* 0x000fe40007810000 */
[----:B------:R-:W-:Y:S02]  /*12570*/  IMNMX R5, R5, R0, PT ;  /* 0x0000000005057217 */ /* 0x000fe40003800200 */
[----:B------:R-:W-:-:S02]  /*12580*/  FMNMX.FTZ R0, R23, R25, !PT ;  /* 0x0000001917007209 */ /* 0x000fc40007810000 */
[C---:B------:R-:W-:Y:S02]  /*12590*/  ISETP.GT.AND P6, PT, R5.reuse, RZ, PT ;  /* 0x000000ff0500720c */ /* 0x040fe40003fc4270 */
[C---:B------:R-:W-:Y:S02]  /*125a0*/  ISETP.GT.AND P2, PT, R5.reuse, 0x1, PT ;  /* 0x000000010500780c */ /* 0x040fe40003f44270 */
[----:B------:R-:W-:Y:S02]  /*125b0*/  FMNMX.FTZ R2, R12, R37, !PT ;  /* 0x000000250c027209 */ /* 0x000fe40007810000 */
[----:B------:R-:W-:Y:S02]  /*125c0*/  ISETP.GT.AND P1, PT, R5, 0x8, PT ;  /* 0x000000080500780c */ /* 0x000fe40003f24270 */
[----:B------:R-:W-:Y:S02]  /*125d0*/  FSEL R27, R153, -INF , P6 ;  /* 0xff800000991b7808 */ /* 0x000fe40003000000 */
[----:B------:R-:W-:-:S02]  /*125e0*/  FSEL R29, R151, -INF , P2 ;  /* 0xff800000971d7808 */ /* 0x000fc40001000000 */
[----:B------:R-:W-:Y:S02]  /*125f0*/  ISETP.GT.AND P6, PT, R5, 0x10, PT ;  /* 0x000000100500780c */ /* 0x000fe40003fc4270 */
[----:B------:R-:W-:Y:S02]  /*12600*/  FMNMX.FTZ R3, R11, R3, !PT ;  /* 0x000000030b037209 */ /* 0x000fe40007810000 */
[----:B------:R-:W-:Y:S02]  /*12610*/  FMNMX.FTZ R0, R26, R0, !PT ;  /* 0x000000001a007209 */ /* 0x000fe40007810000 */
[----:B------:R-:W-:Y:S02]  /*12620*/  FMNMX.FTZ R103, R14, R2, !PT ;  /* 0x000000020e677209 */ /* 0x000fe40007810000 */
[----:B------:R-:W-:Y:S02]  /*12630*/  ISETP.GT.AND P0, PT, R5, 0x9, PT ;  /* 0x000000090500780c */ /* 0x000fe40003f04270 */
[----:B------:R-:W-:-:S02]  /*12640*/  FSEL R31, R114, -INF , P1 ;  /* 0xff800000721f7808 */ /* 0x000fc40000800000 */
[----:B------:R-:W-:Y:S02]  /*12650*/  FMNMX.FTZ R2, R27, R29, !PT ;  /* 0x0000001d1b027209 */ /* 0x000fe40007810000 */
[----:B------:R-:W-:Y:S02]  /*12660*/  FSEL R35, R102, -INF , P6 ;  /* 0xff80000066237808 */ /* 0x000fe40003000000 */
[----:B------:R-:W-:Y:S02]  /*12670*/  FMNMX.FTZ R3, R13, R3, !PT ;  /* 0x000000030d037209 */ /* 0x000fe40007810000 */
[----:B------:R-:W-:Y:S02]  /*12680*/  FMNMX.FTZ R102, R28, R0, !PT ;  /* 0x000000001c667209 */ /* 0x000fe40007810000 */
[----:B------:R-:W-:Y:S02]  /*12690*/  FSEL R33, R112, -INF , P0 ;  /* 0xff80000070217808 */ /* 0x000fe40000000000 */
[----:B------:R-:W-:-:S02]  /*126a0*/  FMNMX.FTZ R0, R31, R2, !PT ;  /* 0x000000021f007209 */ /* 0x000fc40007810000 */
[----:B------:R-:W-:Y:S02]  /*126b0*/  FMNMX.FTZ R104, R15, R3, !PT ;  /* 0x000000030f687209 */ /* 0x000fe40007810000 */
[----:B------:R-:W-:Y:S02]  /*126c0*/  ISETP.GT.AND P2, PT, R5, 0x11, PT ;  /* 0x000000110500780c */ /* 0x000fe40003f44270 */
[----:B------:R-:W-:Y:S02]  /*126d0*/  FMNMX.FTZ R0, R33, R0, !PT ;  /* 0x0000000021007209 */ /* 0x000fe40007810000 */
[----:B------:R-:W-:Y:S02]  /*126e0*/  FMNMX.FTZ R104, R18, R104, !PT ;  /* 0x0000006812687209 */ /* 0x000fe40007810000 */
[----:B------:R-:W-:Y:S02]  /*126f0*/  ISETP.GT.AND P1, PT, R5, 0x18, PT ;  /* 0x000000180500780c */ /* 0x000fe40003f24270 */
[----:B------:R-:W-:-:S02]  /*12700*/  FSEL R40, R100, -INF , P2 ;  /* 0xff80000064287808 */ /* 0x000fc40001000000 */
[----:B------:R-:W-:Y:S02]  /*12710*/  FMNMX.FTZ R103, R17, R103, !PT ;  /* 0x0000006711677209 */ /* 0x000fe40007810000 */
[----:B------:R-:W-:Y:S02]  /*12720*/  FMNMX.FTZ R102, R30, R102, !PT ;  /* 0x000000661e667209 */ /* 0x000fe40007810000 */
        /* <DEDUP_REMOVED lines=56> */
[----:B------:R-:W-:Y:S02]  /*12ab0*/  FSEL R172, R48, -INF , P0 ;  /* 0xff80000030ac7808 */ /* 0x000fe40000000000 */
[----:B------:R-:W-:Y:S01]  /*12ac0*/  FMNMX.FTZ R103, R181, R103, !PT ;  /* 0x00000067b5677209 */ /* 0x000fe20007810000 */
[----:B------:R-:W-:Y:S01]  /*12ad0*/  IMAD.MOV.U32 R4, RZ, RZ, R104 ;  /* 0x000000ffff047224 */ /* 0x000fe200078e0068 */
[----:B------:R-:W-:-:S02]  /*12ae0*/  FMNMX.FTZ R102, R186, R102, !PT ;  /* 0x00000066ba667209 */ /* 0x000fc40007810000 */
[----:B------:R-:W-:Y:S02]  /*12af0*/  FMNMX.FTZ R0, R173, R0, !PT ;  /* 0x00000000ad007209 */ /* 0x000fe40007810000 */
[----:B------:R-:W-:Y:S02]  /*12b00*/  FMNMX.FTZ R103, R180, R103, !PT ;  /* 0x00000067b4677209 */ /* 0x000fe40007810000 */
[----:B------:R-:W-:Y:S02]  /*12b10*/  FMNMX.FTZ R102, R185, R102, !PT ;  /* 0x00000066b9667209 */ /* 0x000fe40007810000 */
[----:B------:R-:W-:Y:S02]  /*12b20*/  FMNMX.FTZ R101, R172, R0, !PT ;  /* 0x00000000ac657209 */ /* 0x000fe40007810000 */
[----:B------:R-:W-:Y:S02]  /*12b30*/  MOV R2, 0x12b50 ;  /* 0x00012b5000027802 */ /* 0x000fe40000000f00 */
[----:B-1----:R-:W-:Y:S05]  /*12b40*/  CALL.REL.NOINC `($__internal_3_$__cuda_sm70_shflsync_bfly_p) ;  /* 0x0000212000007944 */ /* 0x002fea0003c00000 */
[----:B------:R-:W-:Y:S01]  /*12b50*/  FMNMX.FTZ R104, R104, R6, !PT ;  /* 0x0000000668687209 */ /* 0x000fe20007810000 */
[----:B------:R-:W-:Y:S01]  /*12b60*/  IMAD.MOV.U32 R6, RZ, RZ, 0x1 ;  /* 0x00000001ff067424 */ /* 0x000fe200078e00ff */
[----:B------:R-:W-:-:S03]  /*12b70*/  MOV R2, 0x12ba0 ;  /* 0x00012ba000027802 */ /* 0x000fc60000000f00 */
[----:B------:R-:W-:Y:S02]  /*12b80*/  IMAD.MOV.U32 R4, RZ, RZ, R104 ;  /* 0x000000ffff047224 */ /* 0x000fe400078e0068 */
[----:B------:R-:W-:Y:S05]  /*12b90*/  CALL.REL.NOINC `($__internal_3_$__cuda_sm70_shflsync_bfly_p) ;  /* 0x000020d000007944 */ /* 0x000fea0003c00000 */
[----:B------:R-:W-:Y:S01]  /*12ba0*/  FMNMX.FTZ R104, R104, R6, !PT ;  /* 0x0000000668687209 */ /* 0x000fe20007810000 */
[----:B------:R-:W-:Y:S01]  /*12bb0*/  IMAD.MOV.U32 R4, RZ, RZ, R103 ;  /* 0x000000ffff047224 */ /* 0x000fe200078e0067 */
[----:B------:R-:W-:Y:S01]  /*12bc0*/  MOV R2, 0x12bf0 ;  /* 0x00012bf000027802 */ /* 0x000fe20000000f00 */
[----:B------:R-:W-:Y:S02]  /*12bd0*/  IMAD.MOV.U32 R6, RZ, RZ, 0x2 ;  /* 0x00000002ff067424 */ /* 0x000fe400078e00ff */
[----:B------:R-:W-:Y:S05]  /*12be0*/  CALL.REL.NOINC `($__internal_3_$__cuda_sm70_shflsync_bfly_p) ;  /* 0x0000208000007944 */ /* 0x000fea0003c00000 */
        /* <DEDUP_REMOVED lines=25> */
[----:B------:R-:W-:Y:S05]  /*12d80*/  BRA `(.L_x_674) ;  /* 0xffff1c6000007947 */ /* 0x000fea000383ffff */
.L_x_616:
[----:B------:R-:W-:Y:S01]  /*12d90*/  MOV R6, RZ ;  /* 0x000000ff00067202 */ /* 0x000fe20000000f00 */
[----:B------:R-:W-:Y:S01]  /*12da0*/  IMAD.MOV.U32 R4, RZ, RZ, R10 ;  /* 0x000000ffff047224 */ /* 0x000fe200078e000a */
[----:B------:R-:W-:Y:S01]  /*12db0*/  MOV R2, 0x12de0 ;  /* 0x00012de000027802 */ /* 0x000fe20000000f00 */
[----:B------:R-:W-:Y:S02]  /*12dc0*/  IMAD.MOV.U32 R3, RZ, RZ, 0x1c1f ;  /* 0x00001c1fff037424 */ /* 0x000fe400078e00ff */
[----:B--2---:R-:W-:Y:S05]  /*12dd0*/  CALL.REL.NOINC `($__internal_4_$__cuda_sm70_shflsync_idx_p) ;  /* 0x00001ef000007944 */ /* 0x004fea0003c00000 */
[----:B------:R-:W-:Y:S01]  /*12de0*/  MOV R5, R6 ;  /* 0x0000000600057202 */ /* 0x000fe20000000f00 */
[----:B-1---5:R-:W-:-:S05]  /*12df0*/  BRA `(.L_x_675) ;  /* 0xffff373000007947 */ /* 0x022fca000383ffff */
.L_x_617:
[----:B------:R-:W-:Y:S01]  /*12e00*/  MOV R6, RZ ;  /* 0x000000ff00067202 */ /* 0x000fe20000000f00 */
[----:B------:R-:W-:Y:S01]  /*12e10*/  IMAD.MOV.U32 R4, RZ, RZ, R13 ;  /* 0x000000ffff047224 */ /* 0x000fe200078e000d */
[----:B------:R-:W-:Y:S01]  /*12e20*/  MOV R2, 0x12e50 ;  /* 0x00012e5000027802 */ /* 0x000fe20000000f00 */
[----:B------:R-:W-:Y:S02]  /*12e30*/  IMAD.MOV.U32 R3, RZ, RZ, 0x1c1f ;  /* 0x00001c1fff037424 */ /* 0x000fe400078e00ff */
[----:B-123--:R-:W-:Y:S05]  /*12e40*/  CALL.REL.NOINC `($__internal_4_$__cuda_sm70_shflsync_idx_p) ;  /* 0x00001e8000007944 */ /* 0x00efea0003c00000 */
[C---:B------:R-:W-:Y:S02]  /*12e50*/  ISETP.GE.AND P6, PT, R217.reuse, c[0x0][0x1d4], PT ;  /* 0x00007500d9007a0c */ /* 0x040fe40003fc6270 */
[----:B------:R-:W-:Y:S02]  /*12e60*/  IADD3 R2, P0, R6, R21, RZ ;  /* 0x0000001506027210 */ /* 0x000fe40007f1e0ff */
[C---:B------:R-:W-:Y:S02]  /*12e70*/  IADD3 R4, R217.reuse, 0x20, RZ ;  /* 0x00000020d9047810 */ /* 0x040fe40007ffe0ff */
[----:B-----5:R-:W-:Y:S01]  /*12e80*/  IADD3 R0, R217, 0x40, RZ ;  /* 0x00000040d9007810 */ /* 0x020fe20007ffe0ff */
[C---:B------:R-:W-:Y:S01]  /*12e90*/  IMAD.X R3, R5.reuse, 0x1, R14, P0 ;  /* 0x0000000105037824 */ /* 0x040fe200000e060e */
[----:B------:R-:W-:Y:S01]  /*12ea0*/  ISETP.GE.AND P2, PT, R4, c[0x0][0x1d4], PT ;  /* 0x0000750004007a0c */ /* 0x000fe20003f46270 */
[----:B------:R-:W-:Y:S01]  /*12eb0*/  IMAD.MOV.U32 R4, RZ, RZ, R10 ;  /* 0x000000ffff047224 */ /* 0x000fe200078e000a */
[----:B------:R-:W-:Y:S02]  /*12ec0*/  IADD3 R8, P1, R6, R22, RZ ;  /* 0x0000001606087210 */ /* 0x000fe40007f3e0ff */
[----:B------:R-:W-:Y:S01]  /*12ed0*/  ISETP.GE.AND P0, PT, R0, c[0x0][0x1d4], PT ;  /* 0x0000750000007a0c */ /* 0x000fe20003f06270 */
[----:B------:R-:W-:Y:S01]  /*12ee0*/  @!PT LDS RZ, [RZ] ;  /* 0x00000000fffff984 */ /* 0x000fe20000000800 */
[----:B------:R-:W-:Y:S01]  /*12ef0*/  @!PT LDS RZ, [RZ] ;  /* 0x00000000fffff984 */ /* 0x000fe20000000800 */
[----:B------:R-:W-:Y:S01]  /*12f00*/  @!PT LDS RZ, [RZ] ;  /* 0x00000000fffff984 */ /* 0x000fe20000000800 */
[----:B------:R2:W-:Y:S01]  /*12f10*/  LDGSTS.E.BYPASS.LTC128B.128 [R218+0x100], [R2.64], !P6 ;  /* 0x0010000002da7fae */ /* 0x0005e2000f101d46 */
[----:B------:R-:W-:Y:S01]  /*12f20*/  SEL R12, RZ, 0x10, P6 ;  /* 0x00000010ff0c7807 */ /* 0x000fe20003000000 */
[C---:B------:R-:W-:Y:S01]  /*12f30*/  IMAD.X R9, R5.reuse, 0x1, R15, P1 ;  /* 0x0000000105097824 */ /* 0x040fe200008e060f */
[----:B------:R-:W-:Y:S02]  /*12f40*/  SEL R11, RZ, 0x10, P2 ;  /* 0x00000010ff0b7807 */ /* 0x000fe40001000000 */
[----:B------:R-:W-:Y:S03]  /*12f50*/  SEL R10, RZ, 0x10, P0 ;  /* 0x00000010ff0a7807 */ /* 0x000fe60000000000 */
[----:B------:R3:W-:Y:S01]  /*12f60*/  LDGSTS.E.BYPASS.LTC128B.128 [R218+0x1100], [R8.64], !P2 ;  /* 0x0110000008da7fae */ /* 0x0007e2000d101d46 */
[----:B--2---:R-:W-:Y:S01]  /*12f70*/  IADD3 R2, P1, R6, R23, RZ ;  /* 0x0000001706027210 */ /* 0x004fe20007f3e0ff */
[----:B------:R-:W-:Y:S04]  /*12f80*/  IMAD.MOV.U32 R6, RZ, RZ, 0x1 ;  /* 0x00000001ff067424 */ /* 0x000fe800078e00ff */
[----:B------:R-:W-:Y:S05]  /*12f90*/  IMAD.X R3, R5, 0x1, R20, P1 ;  /* 0x0000000105037824 */ /* 0x000fea00008e0614 */
[----:B------:R2:W-:Y:S02]  /*12fa0*/  LDGSTS.E.BYPASS.LTC128B.128 [R218+0x2100], [R2.64], !P0 ;  /* 0x0210000002da7fae */ /* 0x0005e4000c101d46 */
[----:B--2---:R-:W-:Y:S01]  /*12fb0*/  MOV R2, 0x12fe0 ;  /* 0x00012fe000027802 */ /* 0x004fe20000000f00 */
[----:B------:R-:W-:Y:S02]  /*12fc0*/  IMAD.MOV.U32 R3, RZ, RZ, 0x1c1f ;  /* 0x00001c1fff037424 */ /* 0x000fe400078e00ff */
[----:B-1-3--:R-:W-:Y:S05]  /*12fd0*/  CALL.REL.NOINC `($__internal_4_$__cuda_sm70_shflsync_idx_p) ;  /* 0x00001cf000007944 */ /* 0x00afea0003c00000 */
[----:B------:R-:W-:Y:S01]  /*12fe0*/  MOV R3, 0x1c1f ;  /* 0x00001c1f00037802 */ /* 0x000fe20000000f00 */
[----:B------:R-:W-:Y:S01]  /*12ff0*/  IMAD.MOV.U32 R5, RZ, RZ, R6 ;  /* 0x000000ffff057224 */ /* 0x000fe200078e0006 */
[----:B------:R-:W-:Y:S01]  /*13000*/  MOV R6, 0x1 ;  /* 0x0000000100067802 */ /* 0x000fe20000000f00 */
[----:B------:R-:W-:Y:S01]  /*13010*/  IMAD.MOV.U32 R4, RZ, RZ, R13 ;  /* 0x000000ffff047224 */ /* 0x000fe200078e000d */
[----:B------:R-:W-:Y:S02]  /*13020*/  MOV R2, 0x13040 ;  /* 0x0001304000027802 */ /* 0x000fe40000000f00 */
[----:B-1---5:R-:W-:Y:S05]  /*13030*/  CALL.REL.NOINC `($__internal_4_$__cuda_sm70_shflsync_idx_p) ;  /* 0x00001c9000007944 */ /* 0x022fea0003c00000 */
[----:B-----5:R-:W-:Y:S01]  /*13040*/  MOV R0, R6 ;  /* 0x0000000600007202 */ /* 0x020fe20000000f00 */
[----:B-1----:R-:W-:-:S05]  /*13050*/  BRA `(.L_x_676) ;  /* 0xffff364000007947 */ /* 0x002fca000383ffff */
.L_x_620:
[----:B------:R-:W-:Y:S01]  /*13060*/  MOV R6, RZ ;  /* 0x000000ff00067202 */ /* 0x000fe20000000f00 */
[----:B------:R-:W-:Y:S01]  /*13070*/  IMAD.MOV.U32 R4, RZ, RZ, R10 ;  /* 0x000000ffff047224 */ /* 0x000fe200078e000a */
[----:B------:R-:W-:Y:S01]  /*13080*/  MOV R2, 0x130b0 ;  /* 0x000130b000027802 */ /* 0x000fe20000000f00 */
[----:B------:R-:W-:Y:S02]  /*13090*/  IMAD.MOV.U32 R3, RZ, RZ, 0x1c1f ;  /* 0x00001c1fff037424 */ /* 0x000fe400078e00ff */
[----:B------:R-:W-:Y:S05]  /*130a0*/  CALL.REL.NOINC `($__internal_4_$__cuda_sm70_shflsync_idx_p) ;  /* 0x00001c2000007944 */ /* 0x000fea0003c00000 */
[----:B------:R-:W-:Y:S01]  /*130b0*/  MOV R5, R6 ;  /* 0x0000000600057202 */ /* 0x000fe20000000f00 */
[----:B-1---5:R-:W-:-:S05]  /*130c0*/  BRA `(.L_x_677) ;  /* 0xffff4a1000007947 */ /* 0x022fca000383ffff */
.L_x_621:
[----:B------:R-:W-:Y:S01]  /*130d0*/  MOV R6, RZ ;  /* 0x000000ff00067202 */ /* 0x000fe20000000f00 */
[----:B------:R-:W-:Y:S01]  /*130e0*/  IMAD.MOV.U32 R4, RZ, RZ, R13 ;  /* 0x000000ffff047224 */ /* 0x000fe200078e000d */
[----:B------:R-:W-:Y:S01]  /*130f0*/  MOV R2, 0x13120 ;  /* 0x0001312000027802 */ /* 0x000fe20000000f00 */
[----:B------:R-:W-:Y:S02]  /*13100*/  IMAD.MOV.U32 R3, RZ, RZ, 0x1c1f ;  /* 0x00001c1fff037424 */ /* 0x000fe400078e00ff */
[----:B-12---:R-:W-:Y:S05]  /*13110*/  CALL.REL.NOINC `($__internal_4_$__cuda_sm70_shflsync_idx_p) ;  /* 0x00001bb000007944 */ /* 0x006fea0003c00000 */
        /* <DEDUP_REMOVED lines=33> */
.L_x_622:
[----:B------:R-:W-:Y:S01]  /*13330*/  MOV R3, 0x1c1f ;  /* 0x00001c1f00037802 */ /* 0x000fe20000000f00 */
[----:B------:R-:W-:Y:S01]  /*13340*/  IMAD.MOV.U32 R6, RZ, RZ, RZ ;  /* 0x000000ffff067224 */ /* 0x000fe200078e00ff */
[----:B------:R-:W-:Y:S02]  /*13350*/  MOV R2, 0x13370 ;  /* 0x0001337000027802 */ /* 0x000fe40000000f00 */
[----:B------:R-:W-:Y:S05]  /*13360*/  CALL.REL.NOINC `($__internal_4_$__cuda_sm70_shflsync_idx_p) ;  /* 0x0000196000007944 */ /* 0x000fea0003c00000 */
[----:B-----5:R-:W-:Y:S01]  /*13370*/  MOV R0, R6 ;  /* 0x0000000600007202 */ /* 0x020fe20000000f00 */
[----:B-1----:R-:W-:-:S05]  /*13380*/  BRA `(.L_x_679) ;  /* 0xffff4b1000007947 */ /* 0x002fca000383ffff */
.L_x_623:
[----:B------:R-:W-:Y:S01]  /*13390*/  MOV R3, 0x1c1f ;  /* 0x00001c1f00037802 */ /* 0x000fe20000000f00 */
[----:B------:R-:W-:Y:S01]  /*133a0*/  IMAD.MOV.U32 R6, RZ, RZ, 0x1 ;  /* 0x00000001ff067424 */ /* 0x000fe200078e00ff */
[----:B------:R-:W-:Y:S02]  /*133b0*/  MOV R2, 0x133d0 ;  /* 0x000133d000027802 */ /* 0x000fe40000000f00 */
[----:B-1----:R-:W-:Y:S05]  /*133c0*/  CALL.REL.NOINC `($__internal_4_$__cuda_sm70_shflsync_idx_p) ;  /* 0x0000190000007944 */ /* 0x002fea0003c00000 */
[----:B------:R-:W-:Y:S01]  /*133d0*/  MOV R2, 0x13620 ;  /* 0x0001362000027802 */ /* 0x000fe20000000f00 */
[----:B------:R-:W-:Y:S02]  /*133e0*/  IMAD.IADD R6, R5, 0x1, R6 ;  /* 0x0000000105067824 */ /* 0x000fe400078e0206 */
[----:B------:R-:W-:Y:S03]  /*133f0*/  IMAD.MOV.U32 R3, RZ, RZ, 0x1c1f ;  /* 0x00001c1fff037424 */ /* 0x000fe600078e00ff */
[C---:B------:R-:W-:Y:S02]  /*13400*/  ISETP.GT.AND P6, PT, R6.reuse, RZ, PT ;  /* 0x000000ff0600720c */ /* 0x040fe40003fc4270 */
[C---:B------:R-:W-:Y:S02]  /*13410*/  ISETP.GT.AND P2, PT, R6.reuse, 0x1, PT ;  /* 0x000000010600780c */ /* 0x040fe40003f44270 */
[C---:B------:R-:W-:Y:S02]  /*13420*/  ISETP.GT.AND P1, PT, R6.reuse, 0x8, PT ;  /* 0x000000080600780c */ /* 0x040fe40003f24270 */
[C---:B------:R-:W-:Y:S02]  /*13430*/  ISETP.GT.AND P0, PT, R6.reuse, 0x9, PT ;  /* 0x000000090600780c */ /* 0x040fe40003f04270 */
        /* <DEDUP_REMOVED lines=23> */
[----:B------:R-:W-:Y:S01]  /*135b0*/  ISETP.GT.AND P0, PT, R6, 0x39, PT ;  /* 0x000000390600780c */ /* 0x000fe20003f04270 */
[----:B------:R-:W-:Y:S01]  /*135c0*/  IMAD.MOV.U32 R6, RZ, RZ, 0x2 ;  /* 0x00000002ff067424 */ /* 0x000fe200078e00ff */
[----:B------:R-:W-:Y:S02]  /*135d0*/  FSEL R221, R54, -INF , P6 ;  /* 0xff80000036dd7808 */ /* 0x000fe40003000000 */
[----:B------:R-:W-:Y:S02]  /*135e0*/  FSEL R227, R55, -INF , P2 ;  /* 0xff80000037e37808 */ /* 0x000fe40001000000 */
[----:B------:R-:W-:Y:S02]  /*135f0*/  FSEL R226, R23, -INF , P1 ;  /* 0xff80000017e27808 */ /* 0x000fe40000800000 */
[----:B------:R-:W-:Y:S02]  /*13600*/  FSEL R219, R25, -INF , P0 ;  /* 0xff80000019db7808 */ /* 0x000fe40000000000 */
[----:B-1---5:R-:W-:Y:S05]  /*13610*/  CALL.REL.NOINC `($__internal_4_$__cuda_sm70_shflsync_idx_p) ;  /* 0x000016b000007944 */ /* 0x022fea0003c00000 */
[----:B------:R-:W-:Y:S01]  /*13620*/  MOV R2, 0x13870 ;  /* 0x0001387000027802 */ /* 0x000fe20000000f00 */
[----:B------:R-:W-:Y:S02]  /*13630*/  IMAD.IADD R6, R5, 0x1, R6 ;  /* 0x0000000105067824 */ /* 0x000fe400078e0206 */
[----:B------:R-:W-:Y:S03]  /*13640*/  IMAD.MOV.U32 R3, RZ, RZ, 0x1c1f ;  /* 0x00001c1fff037424 */ /* 0x000fe600078e00ff */
[C---:B------:R-:W-:Y:S02]  /*13650*/  ISETP.GT.AND P6, PT, R6.reuse, RZ, PT ;  /* 0x000000ff0600720c */ /* 0x040fe40003fc4270 */
[C---:B------:R-:W-:Y:S02]  /*13660*/  ISETP.GT.AND P2, PT, R6.reuse, 0x1, PT ;  /* 0x000000010600780c */ /* 0x040fe40003f44270 */
[C---:B------:R-:W-:Y:S02]  /*13670*/  ISETP.GT.AND P1, PT, R6.reuse, 0x8, PT ;  /* 0x000000080600780c */ /* 0x040fe40003f24270 */
        /* <DEDUP_REMOVED lines=31> */
[----:B------:R-:W-:Y:S01]  /*13870*/  FMNMX.FTZ R2, R9, R100, !PT ;  /* 0x0000006409027209 */ /* 0x000fe20007810000 */
[----:B------:R-:W-:Y:S01]  /*13880*/  IMAD.IADD R5, R5, 0x1, R6 ;  /* 0x0000000105057824 */ /* 0x000fe200078e0206 */
[----:B-----5:R-:W-:Y:S01]  /*13890*/  FMNMX.FTZ R0, R8, R105, !PT ;  /* 0x0000006908007209 */ /* 0x020fe20007810000 */
[----:B------:R-:W-:Y:S01]  /*138a0*/  IMAD.MOV.U32 R6, RZ, RZ, 0x2 ;  /* 0x00000002ff067424 */ /* 0x000fe200078e00ff */
[----:B------:R-:W-:Y:S02]  /*138b0*/  FMNMX.FTZ R4, R12, R106, !PT ;  /* 0x0000006a0c047209 */ /* 0x000fe40007810000 */
        /* <DEDUP_REMOVED lines=12> */
[----:B------:R-:W-:Y:S02]  /*13980*/  FMNMX.FTZ R3, R11, R2, !PT ;  /* 0x000000020b037209 */ /* 0x000fe40007810000 */
[----:B------:R-:W-:Y:S02]  /*13990*/  FMNMX.FTZ R2, R10, R0, !PT ;  /* 0x000000000a027209 */ /* 0x000fe40007810000 */
[----:B------:R-:W-:Y:S02]  /*139a0*/  FSEL R189, R189, -INF , P6 ;  /* 0xff800000bdbd7808 */ /* 0x000fe40003000000 */
[C---:B------:R-:W-:Y:S02]  /*139b0*/  ISETP.GT.AND P6, PT, R5.reuse, 0x20, PT ;  /* 0x000000200500780c */ /* 0x040fe40003fc4270 */
[----:B------:R-:W-:Y:S02]  /*139c0*/  FSEL R190, R190, -INF , P2 ;  /* 0xff800000bebe7808 */ /* 0x000fe40001000000 */
[C---:B------:R-:W-:Y:S02]  /*139d0*/  ISETP.GT.AND P2, PT, R5.reuse, 0x21, PT ;  /* 0x000000210500780c */ /* 0x040fe40003f44270 */
[----:B------:R-:W-:Y:S02]  /*139e0*/  FSEL R191, R30, -INF , P1 ;  /* 0xff8000001ebf7808 */ /* 0x000fe40000800000 */
[----:B------:R-:W-:Y:S02]  /*139f0*/  ISETP.GT.AND P1, PT, R5, 0x28, PT ;  /* 0x000000280500780c */ /* 0x000fe40003f24270 */
[----:B------:R-:W-:Y:S02]  /*13a00*/  FSEL R192, R31, -INF , P0 ;  /* 0xff8000001fc07808 */ /* 0x000fe40000000000 */
[----:B------:R-:W-:Y:S02]  /*13a10*/  ISETP.GT.AND P0, PT, R5, 0x29, PT ;  /* 0x000000290500780c */ /* 0x000fe40003f04270 */
[----:B------:R-:W-:Y:S02]  /*13a20*/  FMNMX.FTZ R0, R17, R4, !PT ;  /* 0x0000000411007209 */ /* 0x000fe40007810000 */
[----:B------:R-:W-:Y:S02]  /*13a30*/  FMNMX.FTZ R7, R13, R2, !PT ;  /* 0x000000020d077209 */ /* 0x000fe40007810000 */
[----:B------:R-:W-:Y:S02]  /*13a40*/  FMNMX.FTZ R2, R20, R107, !PT ;  /* 0x0000006b14027209 */ /* 0x000fe40007810000 */
        /* <DEDUP_REMOVED lines=72> */
[----:B------:R-:W-:Y:S02]  /*13ed0*/  MOV R2, 0x13ef0 ;  /* 0x00013ef000027802 */ /* 0x000fe40000000f00 */
        /* <DEDUP_REMOVED lines=28> */
[----:B------:R-:W-:Y:S01]  /*140a0*/  MOV R3, R6 ;  /* 0x0000000600037202 */ /* 0x000fe20000000f00 */
[----:B------:R-:W-:-:S05]  /*140b0*/  BRA `(.L_x_680) ;  /* 0xffff4b5000007947 */ /* 0x000fca000383ffff */
.L_x_626:
[----:B-1--4-:R-:W-:Y:S01]  /*140c0*/  MOV R6, RZ ;  /* 0x000000ff00067202 */ /* 0x012fe20000000f00 */
[----:B------:R-:W-:Y:S01]  /*140d0*/  IMAD.MOV.U32 R4, RZ, RZ, R53 ;  /* 0x000000ffff047224 */ /* 0x000fe200078e0035 */
[----:B------:R-:W-:Y:S01]  /*140e0*/  MOV R2, 0x14110 ;  /* 0x0001411000027802 */ /* 0x000fe20000000f00 */
[----:B------:R-:W-:Y:S02]  /*140f0*/  IMAD.MOV.U32 R3, RZ, RZ, 0x1c1f ;  /* 0x00001c1fff037424 */ /* 0x000fe400078e00ff */
[----:B------:R-:W-:Y:S05]  /*14100*/  CALL.REL.NOINC `($__internal_4_$__cuda_sm70_shflsync_idx_p) ;  /* 0x00000bc000007944 */ /* 0x000fea0003c00000 */
[----:B------:R-:W-:Y:S01]  /*14110*/  MOV R3, R6 ;  /* 0x0000000600037202 */ /* 0x000fe20000000f00 */
[----:B-1---5:R-:W-:-:S05]  /*14120*/  BRA `(.L_x_681) ;  /* 0xffff6f3000007947 */ /* 0x022fca000383ffff */
.L_x_629:
[----:B------:R-:W-:Y:S01]  /*14130*/  MOV R6, RZ ;  /* 0x000000ff00067202 */ /* 0x000fe20000000f00 */
[----:B------:R-:W-:Y:S01]  /*14140*/  IMAD.MOV.U32 R4, RZ, RZ, R12 ;  /* 0x000000ffff047224 */ /* 0x000fe200078e000c */
[----:B------:R-:W-:Y:S01]  /*14150*/  MOV R2, 0x14180 ;  /* 0x0001418000027802 */ /* 0x000fe20000000f00 */
[----:B------:R-:W-:Y:S02]  /*14160*/  IMAD.MOV.U32 R3, RZ, RZ, 0x1c1f ;  /* 0x00001c1fff037424 */ /* 0x000fe400078e00ff */
[----:B-1----:R-:W-:Y:S05]  /*14170*/  CALL.REL.NOINC `($__internal_4_$__cuda_sm70_shflsync_idx_p) ;  /* 0x00000b5000007944 */ /* 0x002fea0003c00000 */
[----:B------:R-:W-:Y:S01]  /*14180*/  MOV R5, R6 ;  /* 0x0000000600057202 */ /* 0x000fe20000000f00 */
[----:B-1---5:R-:W-:-:S05]  /*14190*/  BRA `(.L_x_682) ;  /* 0xffff843000007947 */ /* 0x022fca000383ffff */
.L_x_630:
[----:B------:R-:W-:Y:S01]  /*141a0*/  MOV R6, RZ ;  /* 0x000000ff00067202 */ /* 0x000fe20000000f00 */
[----:B------:R-:W-:Y:S01]  /*141b0*/  IMAD.MOV.U32 R4, RZ, RZ, R13 ;  /* 0x000000ffff047224 */ /* 0x000fe200078e000d */
[----:B------:R-:W-:Y:S01]  /*141c0*/  MOV R2, 0x141f0 ;  /* 0x000141f000027802 */ /* 0x000fe20000000f00 */
[----:B------:R-:W-:Y:S02]  /*141d0*/  IMAD.MOV.U32 R3, RZ, RZ, 0x1c1f ;  /* 0x00001c1fff037424 */ /* 0x000fe400078e00ff */
[----:B-123--:R-:W-:Y:S05]  /*141e0*/  CALL.REL.NOINC `($__internal_4_$__cuda_sm70_shflsync_idx_p) ;  /* 0x00000ae000007944 */ /* 0x00efea0003c00000 */
[C---:B------:R-:W-:Y:S01]  /*141f0*/  IADD3 R2, -R101.reuse, 0x10, RZ ;  /* 0x0000001065027810 */ /* 0x040fe20007ffe1ff */
[----:B------:R-:W-:Y:S01]  /*14200*/  IMAD.MOV.U32 R4, RZ, RZ, R12 ;  /* 0x000000ffff047224 */ /* 0x000fe200078e000c */
[----:B------:R-:W-:Y:S02]  /*14210*/  ISETP.NE.U32.AND P0, PT, R101, RZ, PT ;  /* 0x000000ff6500720c */ /* 0x000fe40003f05070 */
[----:B------:R-:W-:Y:S04]  /*14220*/  LOP3.LUT R2, R2, 0xf, RZ, 0xc0, !PT ;  /* 0x0000000f02027812 */ /* 0x000fe800078ec0ff */
[----:B------:R-:W-:Y:S04]  /*14230*/  IADD3 R2, P6, P5, R2, R6, R21 ;  /* 0x0000000602027210 */ /* 0x000fe80007dde015 */
[----:B------:R-:W-:Y:S05]  /*14240*/  IADD3.X R3, RZ, R5, R16, P6, P5 ;  /* 0x00000005ff037210 */ /* 0x000fea00037ea410 */
[----:B------:R-:W-:Y:S01]  /*14250*/  @!PT LDS RZ, [RZ] ;  /* 0x00000000fffff984 */ /* 0x000fe20000000800 */
[----:B------:R-:W-:Y:S01]  /*14260*/  @!PT LDS RZ, [RZ] ;  /* 0x00000000fffff984 */ /* 0x000fe20000000800 */
[----:B------:R-:W-:Y:S01]  /*14270*/  @!PT LDS RZ, [RZ] ;  /* 0x00000000fffff984 */ /* 0x000fe20000000800 */
[----:B------:R2:W-:Y:S01]  /*14280*/  LDGSTS.E.BYPASS.LTC128B.128.ZFILL [R218+0x3100], [R2.64], P0 ;  /* 0x0310000002da7fae */ /* 0x0005e20008141d46 */
[C---:B------:R-:W-:Y:S05]  /*14290*/  IADD3 R8, P0, R6.reuse, R19, RZ ;  /* 0x0000001306087210 */ /* 0x040fea0007f1e0ff */
[C---:B------:R-:W-:Y:S05]  /*142a0*/  IMAD.X R9, R5.reuse, 0x1, R14, P0 ;  /* 0x0000000105097824 */ /* 0x040fea00000e060e */
[----:B------:R3:W-:Y:S01]  /*142b0*/  LDGSTS.E.BYPASS.LTC128B.128 [R218+0x4100], [R8.64], !P2 ;  /* 0x0410000008da7fae */ /* 0x0007e2000d101d46 */
[----:B--2---:R-:W-:Y:S01]  /*142c0*/  IADD3 R2, P0, R6, R20, RZ ;  /* 0x0000001406027210 */ /* 0x004fe20007f1e0ff */
[----:B------:R-:W-:Y:S04]  /*142d0*/  IMAD.MOV.U32 R6, RZ, RZ, 0x1 ;  /* 0x00000001ff067424 */ /* 0x000fe800078e00ff */
[----:B------:R-:W-:Y:S05]  /*142e0*/  IMAD.X R3, R5, 0x1, R15, P0 ;  /* 0x0000000105037824 */ /* 0x000fea00000e060f */
[----:B------:R2:W-:Y:S02]  /*142f0*/  LDGSTS.E.BYPASS.LTC128B.128 [R218+0x5100], [R2.64], !P1 ;  /* 0x0510000002da7fae */ /* 0x0005e4000c901d46 */
[----:B--2---:R-:W-:Y:S01]  /*14300*/  MOV R2, 0x14330 ;  /* 0x0001433000027802 */ /* 0x004fe20000000f00 */
[----:B------:R-:W-:Y:S02]  /*14310*/  IMAD.MOV.U32 R3, RZ, RZ, 0x1c1f ;  /* 0x00001c1fff037424 */ /* 0x000fe400078e00ff */
[----:B-1-3-5:R-:W-:Y:S05]  /*14320*/  CALL.REL.NOINC `($__internal_4_$__cuda_sm70_shflsync_idx_p) ;  /* 0x000009a000007944 */ /* 0x02afea0003c00000 */
[----:B------:R-:W-:Y:S01]  /*14330*/  MOV R3, 0x1c1f ;  /* 0x00001c1f00037802 */ /* 0x000fe20000000f00 */
[----:B------:R-:W-:Y:S01]  /*14340*/  IMAD.MOV.U32 R5, RZ, RZ, R6 ;  /* 0x000000ffff057224 */ /* 0x000fe200078e0006 */
[----:B------:R-:W-:Y:S01]  /*14350*/  MOV R6, 0x1 ;  /* 0x0000000100067802 */ /* 0x000fe20000000f00 */
[----:B------:R-:W-:Y:S01]  /*14360*/  IMAD.MOV.U32 R4, RZ, RZ, R13 ;  /* 0x000000ffff047224 */ /* 0x000fe200078e000d */
[----:B------:R-:W-:Y:S02]  /*14370*/  MOV R2, 0x14390 ;  /* 0x0001439000027802 */ /* 0x000fe40000000f00 */
[----:B-1---5:R-:W-:Y:S05]  /*14380*/  CALL.REL.NOINC `($__internal_4_$__cuda_sm70_shflsync_idx_p) ;  /* 0x0000094000007944 */ /* 0x022fea0003c00000 */
[----:B------:R-:W-:Y:S01]  /*14390*/  MOV R2, R6 ;  /* 0x0000000600027202 */ /* 0x000fe20000000f00 */
[----:B-1---5:R-:W-:-:S05]  /*143a0*/  BRA `(.L_x_683) ;  /* 0xffff834000007947 */ /* 0x022fca000383ffff */
.L_x_631:
[----:B------:R-:W-:Y:S02]  /*143b0*/  MOV R6, 0x2 ;  /* 0x0000000200067802 */ /* 0x000fe40000000f00 */
[----:B------:R-:W-:Y:S02]  /*143c0*/  MOV R2, 0x143e0 ;  /* 0x000143e000027802 */ /* 0x000fe40000000f00 */
        /* <DEDUP_REMOVED lines=34> */
.L_x_633:
[----:B------:R2:W5:Y:S01]  /*145f0*/  LDL R4, [R1+0x20] ;  /* 0x0000200001047983 */ /* 0x0005620000100800 */
[----:B------:R-:W-:-:S02]  /*14600*/  MOV R6, 0x2 ;  /* 0x0000000200067802 */ /* 0x000fc40000000f00 */
[----:B-1----:R-:W-:Y:S02]  /*14610*/  MOV R2, 0x14630 ;  /* 0x0001463000027802 */ /* 0x002fe40000000f00 */
[----:B--2--5:R-:W-:Y:S05]  /*14620*/  CALL.REL.NOINC `($__internal_3_$__cuda_sm70_shflsync_bfly_p) ;  /* 0x0000064000007944 */ /* 0x024fea0003c00000 */
[----:B------:R-:W-:Y:S01]  /*14630*/  MOV R5, R6 ;  /* 0x0000000600057202 */ /* 0x000fe20000000f00 */
[----:B------:R-:W-:Y:S05]  /*14640*/  BRA `(.L_x_685) ;  /* 0xffffa83000007947 */ /* 0x000fea000383ffff */
.L_x_634:
[----:B------:R-:W-:Y:S01]  /*14650*/  IMAD.MOV.U32 R4, RZ, RZ, R5 ;  /* 0x000000ffff047224 */ /* 0x000fe200078e0005 */
[----:B------:R-:W-:Y:S02]  /*14660*/  MOV R6, 0x1 ;  /* 0x0000000100067802 */ /* 0x000fe40000000f00 */
[----:B------:R-:W-:Y:S02]  /*14670*/  MOV R2, 0x14690 ;  /* 0x0001469000027802 */ /* 0x000fe40000000f00 */
[----:B------:R-:W-:Y:S05]  /*14680*/  CALL.REL.NOINC `($__internal_3_$__cuda_sm70_shflsync_bfly_p) ;  /* 0x000005e000007944 */ /* 0x000fea0003c00000 */
[----:B------:R1:W5:Y:S01]  /*14690*/  LDL R4, [R1+0x2c] ;  /* 0x00002c0001047983 */ /* 0x0003620000100800 */
[----:B------:R-:W-:Y:S01]  /*146a0*/  FADD.FTZ R5, R5, R6 ;  /* 0x0000000605057221 */ /* 0x000fe20000010000 */
[----:B------:R-:W-:Y:S02]  /*146b0*/  MOV R6, 0x2 ;  /* 0x0000000200067802 */ /* 0x000fe40000000f00 */
[----:B------:R-:W-:Y:S02]  /*146c0*/  MOV R2, 0x146e0 ;  /* 0x000146e000027802 */ /* 0x000fe40000000f00 */
[----:B-1---5:R-:W-:Y:S05]  /*146d0*/  CALL.REL.NOINC `($__internal_3_$__cuda_sm70_shflsync_bfly_p) ;  /* 0x0000059000007944 */ /* 0x022fea0003c00000 */
[----:B------:R-:W2:Y:S01]  /*146e0*/  LDL.LU R0, [R1+0x2c] ;  /* 0x00002c0001007983 */ /* 0x000ea20000300800 */
[----:B------:R-:W-:Y:S01]  /*146f0*/  MOV R2, 0x14740 ;  /* 0x0001474000027802 */ /* 0x000fe20000000f00 */
[----:B--2---:R-:W-:Y:S01]  /*14700*/  FADD.FTZ R7, R0, R6 ;  /* 0x0000000600077221 */ /* 0x004fe20000010000 */
[----:B------:R-:W-:-:S04]  /*14710*/  MOV R6, 0x1 ;  /* 0x0000000100067802 */ /* 0x000fc80000000f00 */
[----:B------:R-:W-:Y:S02]  /*14720*/  MOV R4, R7 ;  /* 0x0000000700047202 */ /* 0x000fe40000000f00 */
        /* <DEDUP_REMOVED lines=20> */
[----:B------:R-:W-:Y:S02]  /*14870*/  MOV R6, 0x1 ;  /* 0x0000000100067802 */ /* 0x000fe40000000f00 */
[----:B------:R-:W-:Y:S05]  /*14880*/  CALL.REL.NOINC `($__internal_3_$__cuda_sm70_shflsync_bfly_p) ;  /* 0x000003e000007944 */ /* 0x000fea0003c00000 */
[----:B------:R-:W-:Y:S05]  /*14890*/  BRA `(.L_x_686) ;  /* 0xffffa71000007947 */ /* 0x000fea000383ffff */
.L_x_649:
[----:B------:R-:W-:Y:S01]  /*148a0*/  IMAD.MOV.U32 R4, RZ, RZ, R10 ;  /* 0x000000ffff047224 */ /* 0x000fe200078e000a */
[----:B------:R-:W-:Y:S01]  /*148b0*/  MOV R6, RZ ;  /* 0x000000ff00067202 */ /* 0x000fe20000000f00 */
[----:B------:R-:W-:Y:S01]  /*148c0*/  IMAD.MOV.U32 R3, RZ, RZ, 0x1c1f ;  /* 0x00001c1fff037424 */ /* 0x000fe200078e00ff */
[----:B------:R-:W-:-:S02]  /*148d0*/  MOV R2, 0x148f0 ;  /* 0x000148f000027802 */ /* 0x000fc40000000f00 */
[----:B------:R-:W-:Y:S05]  /*148e0*/  CALL.REL.NOINC `($__internal_4_$__cuda_sm70_shflsync_idx_p) ;  /* 0x000003e000007944 */ /* 0x000fea0003c00000 */
[----:B------:R-:W-:Y:S01]  /*148f0*/  MOV R5, R6 ;  /* 0x0000000600057202 */ /* 0x000fe20000000f00 */
[----:B-1---5:R-:W-:Y:S05]  /*14900*/  BRA `(.L_x_687) ;  /* 0xffffc83000007947 */ /* 0x022fea000383ffff */
.L_x_650:
[----:B------:R-:W-:Y:S01]  /*14910*/  IMAD.MOV.U32 R4, RZ, RZ, R12 ;  /* 0x000000ffff047224 */ /* 0x000fe200078e000c */
[----:B------:R-:W-:Y:S01]  /*14920*/  MOV R6, RZ ;  /* 0x000000ff00067202 */ /* 0x000fe20000000f00 */
[----:B------:R-:W-:Y:S01]  /*14930*/  IMAD.MOV.U32 R3, RZ, RZ, 0x1c1f ;  /* 0x00001c1fff037424 */ /* 0x000fe200078e00ff */
[----:B------:R-:W-:-:S02]  /*14940*/  MOV R2, 0x14960 ;  /* 0x0001496000027802 */ /* 0x000fc40000000f00 */
[----:B-12---:R-:W-:Y:S05]  /*14950*/  CALL.REL.NOINC `($__internal_4_$__cuda_sm70_shflsync_idx_p) ;  /* 0x0000037000007944 */ /* 0x006fea0003c00000 */
[----:B-----5:R-:W-:Y:S01]  /*14960*/  MOV R0, R6 ;  /* 0x0000000600007202 */ /* 0x020fe20000000f00 */
[----:B-1----:R-:W-:Y:S05]  /*14970*/  BRA `(.L_x_688) ;  /* 0xffffc7e000007947 */ /* 0x002fea000383ffff */
.L_x_653:
[----:B------:R-:W-:Y:S01]  /*14980*/  IMAD.MOV.U32 R4, RZ, RZ, R10 ;  /* 0x000000ffff047224 */ /* 0x000fe200078e000a */
[----:B-1----:R-:W-:Y:S01]  /*14990*/  MOV R6, 0x1 ;  /* 0x0000000100067802 */ /* 0x002fe20000000f00 */
[----:B------:R-:W-:Y:S01]  /*149a0*/  IMAD.MOV.U32 R3, RZ, RZ, 0x1c1f ;  /* 0x00001c1fff037424 */ /* 0x000fe200078e00ff */
[----:B------:R-:W-:-:S02]  /*149b0*/  MOV R2, 0x149d0 ;  /* 0x000149d000027802 */ /* 0x000fc40000000f00 */
[----:B--234-:R-:W-:Y:S05]  /*149c0*/  CALL.REL.NOINC `($__internal_4_$__cuda_sm70_shflsync_idx_p) ;  /* 0x0000030000007944 */ /* 0x01cfea0003c00000 */
        /* <DEDUP_REMOVED lines=8> */
.L_x_656:
[----:B------:R-:W-:Y:S01]  /*14a50*/  IMAD.MOV.U32 R4, RZ, RZ, R10 ;  /* 0x000000ffff047224 */ /* 0x000fe200078e000a */
[----:B-1----:R-:W-:Y:S01]  /*14a60*/  MOV R6, 0x2 ;  /* 0x0000000200067802 */ /* 0x002fe20000000f00 */
[----:B------:R-:W-:Y:S01]  /*14a70*/  IMAD.MOV.U32 R3, RZ, RZ, 0x1c1f ;  /* 0x00001c1fff037424 */ /* 0x000fe200078e00ff */
[----:B------:R-:W-:Y:S02]  /*14a80*/  MOV R2, 0x14aa0 ;  /* 0x00014aa000027802 */ /* 0x000fe40000000f00 */
[----:B--234-:R-:W-:Y:S05]  /*14a90*/  CALL.REL.NOINC `($__internal_4_$__cuda_sm70_shflsync_idx_p) ;  /* 0x0000023000007944 */ /* 0x01cfea0003c00000 */
[----:B------:R-:W-:Y:S01]  /*14aa0*/  MOV R5, R6 ;  /* 0x0000000600057202 */ /* 0x000fe20000000f00 */
[----:B-1---5:R-:W-:Y:S05]  /*14ab0*/  BRA `(.L_x_690) ;  /* 0xffffca6000007947 */ /* 0x022fea000383ffff */
.L_x_657:
[----:B------:R-:W-:Y:S01]  /*14ac0*/  IMAD.MOV.U32 R4, RZ, RZ, R12 ;  /* 0x000000ffff047224 */ /* 0x000fe200078e000c */
[----:B-1----:R-:W-:Y:S01]  /*14ad0*/  MOV R6, 0x2 ;  /* 0x0000000200067802 */ /* 0x002fe20000000f00 */
[----:B------:R-:W-:Y:S01]  /*14ae0*/  IMAD.MOV.U32 R3, RZ, RZ, 0x1c1f ;  /* 0x00001c1fff037424 */ /* 0x000fe200078e00ff */
[----:B------:R-:W-:Y:S02]  /*14af0*/  MOV R2, 0x14b10 ;  /* 0x00014b1000027802 */ /* 0x000fe40000000f00 */
[----:B--234-:R-:W-:Y:S05]  /*14b00*/  CALL.REL.NOINC `($__internal_4_$__cuda_sm70_shflsync_idx_p) ;  /* 0x000001c000007944 */ /* 0x01cfea0003c00000 */
[----:B-----5:R-:W-:Y:S01]  /*14b10*/  MOV R0, R6 ;  /* 0x0000000600007202 */ /* 0x020fe20000000f00 */
[----:B-1----:R-:W-:Y:S05]  /*14b20*/  BRA `(.L_x_691) ;  /* 0xffffca1000007947 */ /* 0x002fea000383ffff */
.L_x_660:
        /* <DEDUP_REMOVED lines=13> */
.L_x_662:
[----:B-1----:R-:W-:Y:S01]  /*14c00*/  IMAD.MOV.U32 R4, RZ, RZ, R64 ;  /* 0x000000ffff047224 */ /* 0x002fe200078e0040 */
[----:B------:R-:W-:Y:S01]  /*14c10*/  MOV R6, RZ ;  /* 0x000000ff00067202 */ /* 0x000fe20000000f00 */
[----:B------:R-:W-:Y:S01]  /*14c20*/  IMAD.MOV.U32 R3, RZ, RZ, 0x1f ;  /* 0x0000001fff037424 */ /* 0x000fe200078e00ff */
[----:B------:R-:W-:Y:S02]  /*14c30*/  MOV R2, 0x14c50 ;  /* 0x00014c5000027802 */ /* 0x000fe40000000f00 */
[----:B--234-:R-:W-:Y:S05]  /*14c40*/  CALL.REL.NOINC `($__internal_4_$__cuda_sm70_shflsync_idx_p) ;  /* 0x0000008000007944 */ /* 0x01cfea0003c00000 */
[----:B-----5:R-:W-:Y:S01]  /*14c50*/  MOV R0, R6 ;  /* 0x0000000600007202 */ /* 0x020fe20000000f00 */
[----:B-1----:R-:W-:Y:S05]  /*14c60*/  BRA `(.L_x_693) ;  /* 0xffffcc9000007947 */ /* 0x002fea000383ffff */
        .weak           $__internal_3_$__cuda_sm70_shflsync_bfly_p
        .type           $__internal_3_$__cuda_sm70_shflsync_bfly_p,@function
        .size           $__internal_3_$__cuda_sm70_shflsync_bfly_p,($__internal_4_$__cuda_sm70_shflsync_idx_p - $__internal_3_$__cuda_sm70_shflsync_bfly_p)
$__internal_3_$__cuda_sm70_shflsync_bfly_p:
[----:B------:R-:W-:Y:S02]  /*14c70*/  MOV R36, 0xffffffff ;  /* 0xffffffff00247802 */ /* 0x000fe40000000f00 */
[----:B------:R-:W-:Y:S02]  /*14c80*/  MOV R3, 0x1f ;  /* 0x0000001f00037802 */ /* 0x000fe40000000f00 */
[----:B------:R-:W-:Y:S04]  /*14c90*/  WARPSYNC R36 ;  /* 0x0000002400007348 */ /* 0x000fe80003800000 */
[----:B------:R1:W2:Y:S02]  /*14ca0*/  SHFL.BFLY PT, R6, R4, R6, R3 ;  /* 0x0c00000604067389 */ /* 0x0002a400000e0003 */
[----:B-1----:R-:W-:-:S04]  /*14cb0*/  MOV R3, 0x0 ;  /* 0x0000000000037802 */ /* 0x002fc80000000f00 */
[----:B--2---:R-:W-:Y:S05]  /*14cc0*/  RET.REL.NODEC R2 `(_ZN7cutlass13device_kernelIN5flash19enable_sm80_to_sm89INS1_16FlashAttnFwdSm80INS1_25CollectiveMainloopFwdSm80ILi4ELi1ELb0EN4cute5tupleIJNS5_1CILi128EEENS7_ILi64EEENS7_ILi96EEEEEELi96ENS_6half_tEfNS_4arch4Sm80ELb1ELb0ELb1ELb0ELb1ELb0ELb1ELb0EEENS1_21CollectiveEpilogueFwdINS6_IJS8_SA_S9_EEENS6_IJNS7_ILi1EEESI_SI_EEESC_SE_Li128ELb0ELb1ELb0ELb0EEENS1_30DynamicPersistentTileSchedulerILi128ELi128ELb0ELb1ELb0EEEEEEEEEvNT_6ParamsE) ;  /* 0xfffeb33002007950 */ /* 0x004fea0003c3ffff */
        .weak           $__internal_4_$__cuda_sm70_shflsync_idx_p
        .type           $__internal_4_$__cuda_sm70_shflsync_idx_p,@function
        .size           $__internal_4_$__cuda_sm70_shflsync_idx_p,(.L_x_1719 - $__internal_4_$__cuda_sm70_shflsync_idx_p)
$__internal_4_$__cuda_sm70_shflsync_idx_p:
[----:B------:R1:W-:Y:S02]  /*14cd0*/  STL [R1+0x8c], R0 ;  /* 0x00008c0001007387 */ /* 0x0003e40000100800 */
[----:B-1----:R-:W-:-:S04]  /*14ce0*/  MOV R0, 0xffffffff ;  /* 0xffffffff00007802 */ /* 0x002fc80000000f00 */
[----:B------:R-:W-:Y:S04]  /*14cf0*/  WARPSYNC R0 ;  /* 0x0000000000007348 */ /* 0x000fe80003800000 */
[----:B------:R1:W2:Y:S04]  /*14d00*/  SHFL.IDX PT, R6, R4, R6, R3 ;  /* 0x0000000604067389 */ /* 0x0002a800000e0003 */
[----:B-1----:R1:W5:Y:S01]  /*14d10*/  LDL.LU R0, [R1+0x8c] ;  /* 0x00008c0001007983 */ /* 0x0023620000300800 */
[----:B------:R-:W-:-:S04]  /*14d20*/  MOV R3, 0x0 ;  /* 0x0000000000037802 */ /* 0x000fc80000000f00 */
[----:B--2---:R-:W-:Y:S05]  /*14d30*/  RET.REL.NODEC R2 `(_ZN7cutlass13device_kernelIN5flash19enable_sm80_to_sm89INS1_16FlashAttnFwdSm80INS1_25CollectiveMainloopFwdSm80ILi4ELi1ELb0EN4cute5tupleIJNS5_1CILi128EEENS7_ILi64EEENS7_ILi96EEEEEELi96ENS_6half_tEfNS_4arch4Sm80ELb1ELb0ELb1ELb0ELb1ELb0ELb1ELb0EEENS1_21CollectiveEpilogueFwdINS6_IJS8_SA_S9_EEENS6_IJNS7_ILi1EEESI_SI_EEESC_SE_Li128ELb0ELb1ELb0ELb0EEENS1_30DynamicPersistentTileSchedulerILi128ELi128ELb0ELb1ELb0EEEEEEEEEvNT_6ParamsE) ;  /* 0xfffeb2c002007950 */ /* 0x004fea0003c3ffff */
.L_x_694:
        /* <DEDUP_REMOVED lines=12> */
.L_x_1719:


//--------------------- .text._ZN7cutlass13device_kernelIN5flash19enable_sm80_to_sm89INS1_16FlashAttnFwdSm80INS1_25CollectiveMainloopFwdSm80ILi4ELi1ELb0EN4cute5tupleIJNS5_1CILi128EEENS7_ILi64EEENS7_ILi96EEEEEELi96ENS_6half_tEfNS_4arch4Sm80ELb1ELb0ELb1ELb1ELb1ELb0ELb1ELb0EEENS1_21CollectiveEpilogueFwdINS6_IJS8_SA_S9_EEENS6_IJNS7_ILi1EEESI_SI_EEESC_SE_Li128ELb1ELb1ELb0ELb0EEENS1_19SingleTileSchedulerILb1ELb0ELb1ELi128EEEEEEEEEvNT_6ParamsE --------------------------
	.section	.text._ZN7cutlass13device_kernelIN5flash19enable_sm80_to_sm89INS1_16FlashAttnFwdSm80INS1_25CollectiveMainloopFwdSm80ILi4ELi1ELb0EN4cute5tupleIJNS5_1CILi128EEENS7_ILi64EEENS7_ILi96EEEEEELi96ENS_6half_tEfNS_4arch4Sm80ELb1ELb0ELb1ELb1ELb1ELb0ELb1ELb0EEENS1_21CollectiveEpilogueFwdINS6_IJS8_SA_S9_EEENS6_IJNS7_ILi1EEESI_SI_EEESC_SE_Li128ELb1ELb1ELb0ELb0EEENS1_19SingleTileSchedulerILb1ELb0ELb1ELi128EEEEEEEEEvNT_6ParamsE,"ax",@progbits
	.sectioninfo	@"SHI_REGISTERS=255"
	.align	128
.text._ZN7cutlass13device_kernelIN5flash19enable_sm80_to_sm89INS1_16FlashAttnFwdSm80INS1_25CollectiveMainloopFwdSm80ILi4ELi1ELb0EN4cute5tupleIJNS5_1CILi128EEENS7_ILi64EEENS7_ILi96EEEEEELi96ENS_6half_tEfNS_4arch4Sm80ELb1ELb0ELb1ELb1ELb1ELb0ELb1ELb0EEENS1_21CollectiveEpilogueFwdINS6_IJS8_SA_S9_EEENS6_IJNS7_ILi1EEESI_SI_EEESC_SE_Li128ELb1ELb1ELb0ELb0EEENS1_19SingleTileSchedulerILb1ELb0ELb1ELi128EEEEEEEEEvNT_6ParamsE:
        .type           _ZN7cutlass13device_kernelIN5flash19enable_sm80_to_sm89INS1_16FlashAttnFwdSm80INS1_25CollectiveMainloopFwdSm80ILi4ELi1ELb0EN4cute5tupleIJNS5_1CILi128EEENS7_ILi64EEENS7_ILi96EEEEEELi96ENS_6half_tEfNS_4arch4Sm80ELb1ELb0ELb1ELb1ELb1ELb0ELb1ELb0EEENS1_21CollectiveEpilogueFwdINS6_IJS8_SA_S9_EEENS6_IJNS7_ILi1EEESI_SI_EEESC_SE_Li128ELb1ELb1ELb0ELb0EEENS1_19SingleTileSchedulerILb1ELb0ELb1ELi128EEEEEEEEEvNT_6ParamsE,@function
        .size           _ZN7cutlass13device_kernelIN5flash19enable_sm80_to_sm89INS1_16FlashAttnFwdSm80INS1_25CollectiveMainloopFwdSm80ILi4ELi1ELb0EN4cute5tupleIJNS5_1CILi128EEENS7_ILi64EEENS7_ILi96EEEEEELi96ENS_6half_tEfNS_4arch4Sm80ELb1ELb0ELb1ELb1ELb1ELb0ELb1ELb0EEENS1_21CollectiveEpilogueFwdINS6_IJS8_SA_S9_EEENS6_IJNS7_ILi1EEESI_SI_EEESC_SE_Li128ELb1ELb1ELb0ELb0EEENS1_19SingleTileSchedulerILb1ELb0ELb1ELi128EEEEEEEEEvNT_6ParamsE,(.L_x_1722 - _ZN7cutlass13device_kernelIN5flash19enable_sm80_to_sm89INS1_16FlashAttnFwdSm80INS1_25CollectiveMainloopFwdSm80ILi4ELi1ELb0EN4cute5tupleIJNS5_1CILi128EEENS7_ILi64EEENS7_ILi96EEEEEELi96ENS_6half_tEfNS_4arch4Sm80ELb1ELb0ELb1ELb1ELb1ELb0ELb1ELb0EEENS1_21CollectiveEpilogueFwdINS6_IJS8_SA_S9_EEENS6_IJNS7_ILi1EEESI_SI_EEESC_SE_Li128ELb1ELb1ELb0ELb0EEENS1_19SingleTileSchedulerILb1ELb0ELb1ELi128EEEEEEEEEvNT_6ParamsE)
        .other          _ZN7cutlass13device_kernelIN5flash19enable_sm80_to_sm89INS1_16FlashAttnFwdSm80INS1_25CollectiveMainloopFwdSm80ILi4ELi1ELb0EN4cute5tupleIJNS5_1CILi128EEENS7_ILi64EEENS7_ILi96EEEEEELi96ENS_6half_tEfNS_4arch4Sm80ELb1ELb0ELb1ELb1ELb1ELb0ELb1ELb0EEENS1_21CollectiveEpilogueFwdINS6_IJS8_SA_S9_EEENS6_IJNS7_ILi1EEESI_SI_EEESC_SE_Li128ELb1ELb1ELb0ELb0EEENS1_19SingleTileSchedulerILb1ELb0ELb1ELi128EEEEEEEEEvNT_6ParamsE,@"STO_CUDA_ENTRY STV_DEFAULT"
_ZN7cutlass13device_kernelIN5flash19enable_sm80_to_sm89INS1_16FlashAttnFwdSm80INS1_25CollectiveMainloopFwdSm80ILi4ELi1ELb0EN4cute5tupleIJNS5_1CILi128EEENS7_ILi64EEENS7_ILi96EEEEEELi96ENS_6half_tEfNS_4arch4Sm80ELb1ELb0ELb1ELb1ELb1ELb0ELb1ELb0EEENS1_21CollectiveEpilogueFwdINS6_IJS8_SA_S9_EEENS6_IJNS7_ILi1EEESI_SI_EEESC_SE_Li128ELb1ELb1ELb0ELb0EEENS1_19SingleTileSchedulerILb1ELb0ELb1ELi128EEEEEEEEEvNT_6ParamsE:
[----:B------:R-:W-:Y:S02]  /*0000*/  MOV R1, c[0x0][0x28] ;  /* 0x00000a0000017a02 */ /* 0x000fe40000000f00 */
[----:B------:R-:W1:Y:S01]  /*0010*/  S2R R169, SR_TID.X ;  /* 0x0000000000a97919 */ /* 0x000e620000002100 */
[----:B------:R-:W2:Y:S01]  /*0020*/  S2UR UR13, SR_CTAID.Z ;  /* 0x00000000000d79c3 */ /* 0x000ea20000002700 */
[----:B------:R-:W-:Y:S01]  /*0030*/  UMOV UR17, 0x4 ;  /* 0x0000000400117882 */ /* 0x000fe20000000000 */
[----:B------:R-:W-:Y:S01]  /*0040*/  IADD3 R1, R1, -0x68, RZ ;  /* 0xffffff9801017810 */ /* 0x000fe20007ffe0ff */
[----:B------:R-:W-:Y:S02]  /*0050*/  ULDC.64 UR4, c[0x0][0x568] ;  /* 0x00015a0000047ab9 */ /* 0x000fe40000000a00 */
[----:B------:R-:W-:-:S03]  /*0060*/  ULDC.64 UR14, c[0x0][0x118] ;  /* 0x00004600000e7ab9 */ /* 0x000fc60000000a00 */
[----:B------:R-:W3:Y:S01]  /*0070*/  S2UR UR10, SR_CTAID.X ;  /* 0x00000000000a79c3 */ /* 0x000ee20000002500 */
[----:B-1----:R-:W-:Y:S01]  /*0080*/  SHF.R.U32.HI R0, RZ, 0x5, R169 ;  /* 0x00000005ff007819 */ /* 0x002fe200000116a9 */
[----:B--2---:R-:W-:-:S05]  /*0090*/  UIMAD.WIDE UR4, UR13, UR17, UR4 ;  /* 0x000000110d0472a5 */ /* 0x004fca000f8e0204 */
[----:B------:R-:W1:Y:S02]  /*00a0*/  SHFL.IDX PT, R0, R0, RZ, 0x1f ;  /* 0x00001fff00007589 */ /* 0x000e6400000e0000 */
[----:B-1----:R-:W-:-:S13]  /*00b0*/  ISETP.NE.AND P0, PT, R0, RZ, PT ;  /* 0x000000ff0000720c */ /* 0x002fda0003f05270 */
[----:B---3--:R-:W-:Y:S05]  /*00c0*/  @!P0 BRA `(.L_x_695) ;  /* 0x000001c000008947 */ /* 0x008fea0003800000 */
[----:B------:R-:W-:-:S04]  /*00d0*/  ISETP.NE.U32.AND P0, PT, RZ, c[0x0][0x568], PT ;  /* 0x00015a00ff007a0c */ /* 0x000fc80003f05070 */
[----:B------:R-:W-:-:S13]  /*00e0*/  ISETP.NE.AND.EX P0, PT, RZ, c[0x0][0x56c], PT, P0 ;  /* 0x00015b00ff007a0c */ /* 0x000fda0003f05300 */
[----:B------:R-:W-:Y:S05]  /*00f0*/  @!P0 BRA `(.L_x_696) ;  /* 0x0000005000008947 */ /* 0x000fea0003800000 */
[----:B------:R-:W-:Y:S02]  /*0100*/  MOV R2, UR4 ;  /* 0x0000000400027c02 */ /* 0x000fe40008000f00 */
[----:B------:R-:W-:-:S05]  /*0110*/  MOV R3, UR5 ;  /* 0x0000000500037c02 */ /* 0x000fca0008000f00 */
[----:B------:R-:W2:Y:S02]  /*0120*/  LDG.E R0, [R2.64] ;  /* 0x0000000e02007981 */ /* 0x000ea4000c1e1900 */
[----:B--2---:R1:W2:Y:S02]  /*0130*/  R2UR UR5, R0 ;  /* 0x00000000000573c2 */ /* 0x0042a400000e0000 */
[----:B-12---:R-:W-:Y:S05]  /*0140*/  BRA `(.L_x_697) ;  /* 0x000000e000007947 */ /* 0x006fea0003800000 */
.L_x_696:
[----:B------:R-:W-:-:S04]  /*0150*/  ISETP.NE.U32.AND P0, PT, RZ, c[0x0][0x560], PT ;  /* 0x00015800ff007a0c */ /* 0x000fc80003f05070 */
[----:B------:R-:W-:-:S13]  /*0160*/  ISETP.NE.AND.EX P0, PT, RZ, c[0x0][0x564], PT, P0 ;  /* 0x00015900ff007a0c */ /* 0x000fda0003f05300 */
[----:B------:R-:W-:Y:S05]  /*0170*/  @!P0 BRA `(.L_x_698) ;  /* 0x000000a000008947 */ /* 0x000fea0003800000 */
[----:B------:R-:W-:Y:S02]  /*0180*/  ULDC.64 UR4, c[0x0][0x560] ;  /* 0x0001580000047ab9 */ /* 0x000fe40000000a00 */
[----:B------:R-:W-:-:S06]  /*0190*/  UIMAD.WIDE UR4, UR13, UR17, UR4 ;  /* 0x000000110d0472a5 */ /* 0x000fcc000f8e0204 */
[----:B------:R-:W-:Y:S02]  /*01a0*/  MOV R2, UR4 ;  /* 0x0000000400027c02 */ /* 0x000fe40008000f00 */
[----:B------:R-:W-:-:S05]  /*01b0*/  MOV R3, UR5 ;  /* 0x0000000500037c02 */ /* 0x000fca0008000f00 */
[----:B------:R1:W2:Y:S04]  /*01c0*/  LDG.E R0, [R2.64] ;  /* 0x0000000e02007981 */ /* 0x0002a8000c1e1900 */
[----:B-1----:R-:W3:Y:S01]  /*01d0*/  LDG.E R2, [R2.64+0x4] ;  /* 0x0000040e02027981 */ /* 0x002ee2000c1e1900 */
[----:B--2---:R-:W1:Y:S08]  /*01e0*/  R2UR UR4, R0 ;  /* 0x00000000000473c2 */ /* 0x004e7000000e0000 */
[----:B---3--:R-:W1:Y:S02]  /*01f0*/  R2UR UR5, R2 ;  /* 0x00000000020573c2 */ /* 0x008e6400000e0000 */
[----:B-1----:R-:W-:Y:S01]  /*0200*/  UIADD3 UR5, -UR4, UR5, URZ ;  /* 0x0000000504057290 */ /* 0x002fe2000fffe13f */
[----:B------:R-:W-:Y:S05]  /*0210*/  BRA `(.L_x_697) ;  /* 0x0000001000007947 */ /* 0x000fea0003800000 */
.L_x_698:
[----:B------:R-:W-:Y:S02]  /*0220*/  ULDC UR5, c[0x0][0x54c] ;  /* 0x0001530000057ab9 */ /* 0x000fe40000000800 */
.L_x_697:
[----:B------:R-:W-:Y:S02]  /*0230*/  ULDC UR4, c[0x0][0x548] ;  /* 0x0001520000047ab9 */ /* 0x000fe40000000800 */
[----:B------:R-:W-:-:S02]  /*0240*/  USHF.L.U32 UR10, UR10, 0x7, URZ ;  /* 0x000000070a0a7899 */ /* 0x000fc4000800063f */
[----:B------:R-:W-:-:S04]  /*0250*/  UIMAD UR4, UR5, UR4, URZ ;  /* 0x00000004050472a4 */ /* 0x000fc8000f8e023f */
[----:B------:R-:W-:-:S04]  /*0260*/  UISETP.GE.AND UP0, UPT, UR10, UR4, UPT ;  /* 0x000000040a00728c */ /* 0x000fc8000bf06270 */
[----:B------:R-:W-:Y:S01]  /*0270*/  USEL UR13, UR13, 0xffffffff, !UP0 ;  /* 0xffffffff0d0d7887 */ /* 0x000fe2000c000000 */
[----:B------:R-:W-:Y:S05]  /*0280*/  BRA `(.L_x_699) ;  /* 0x000001b000007947 */ /* 0x000fea0003800000 */
.L_x_695:
        /* <DEDUP_REMOVED lines=8> */
.L_x_700:
        /* <DEDUP_REMOVED lines=13> */
.L_x_702:
[----:B------:R-:W-:Y:S02]  /*03e0*/  ULDC UR5, c[0x0][0x54c] ;  /* 0x0001530000057ab9 */ /* 0x000fe40000000800 */
.L_x_701:
[----:B------:R-:W-:Y:S02]  /*03f0*/  ULDC UR4, c[0x0][0x548] ;  /* 0x0001520000047ab9 */ /* 0x000fe40000000800 */
[----:B------:R-:W-:-:S02]  /*0400*/  USHF.L.U32 UR10, UR10, 0x7, URZ ;  /* 0x000000070a0a7899 */ /* 0x000fc4000800063f */
[----:B------:R-:W-:-:S04]  /*0410*/  UIMAD UR4, UR5, UR4, URZ ;  /* 0x00000004050472a4 */ /* 0x000fc8000f8e023f */
[----:B------:R-:W-:-:S04]  /*0420*/  UISETP.GE.AND UP0, UPT, UR10, UR4, UPT ;  /* 0x000000040a00728c */ /* 0x000fc8000bf06270 */
[----:B------:R-:W-:-:S06]  /*0430*/  USEL UR13, UR13, 0xffffffff, !UP0 ;  /* 0xffffffff0d0d7887 */ /* 0x000fcc000c000000 */
.L_x_699:
[----:B------:R-:W-:-:S13]  /*0440*/  ISETP.LE.AND P0, PT, RZ, UR13, PT ;  /* 0x0000000dff007c0c */ /* 0x000fda000bf03270 */
[----:B------:R-:W-:Y:S05]  /*0450*/  @!P0 EXIT ;  /* 0x000000000000894d */ /* 0x000fea0003800000 */
[----:B------:R-:W-:Y:S02]  /*0460*/  ULDC.64 UR8, c[0x0][0x370] ;  /* 0x0000dc0000087ab9 */ /* 0x000fe40000000a00 */
[----:B------:R-:W-:Y:S02]  /*0470*/  UISETP.NE.U32.AND UP1, UPT, URZ, UR8, UPT ;  /* 0x000000083f00728c */ /* 0x000fe4000bf25070 */
[----:B------:R-:W-:Y:S02]  /*0480*/  ULDC.64 UR4, c[0x0][0x360] ;  /* 0x0000d80000047ab9 */ /* 0x000fe40000000a00 */
[----:B------:R-:W-:Y:S02]  /*0490*/  UISETP.NE.U32.AND UP0, UPT, URZ, UR4, UPT ;  /* 0x000000043f00728c */ /* 0x000fe4000bf05070 */
[----:B------:R-:W-:Y:S02]  /*04a0*/  ULDC.64 UR6, c[0x0][0x348] ;  /* 0x0000d20000067ab9 */ /* 0x000fe40000000a00 */
[----:B------:R-:W-:-:S02]  /*04b0*/  UISETP.NE.AND.EX UP1, UPT, URZ, UR9, UPT, UP1 ;  /* 0x000000093f00728c */ /* 0x000fc4000bf25310 */
[----:B------:R-:W-:Y:S02]  /*04c0*/  UISETP.NE.U32.AND UP2, UPT, URZ, UR6, UPT ;  /* 0x000000063f00728c */ /* 0x000fe4000bf45070 */
[----:B------:R-:W-:Y:S02]  /*04d0*/  UISETP.NE.AND.EX UP0, UPT, URZ, UR5, UPT, UP0 ;  /* 0x000000053f00728c */ /* 0x000fe4000bf05300 */
[----:B------:R-:W-:Y:S01]  /*04e0*/  UISETP.NE.AND.EX UP2, UPT, URZ, UR7, UPT, UP2 ;  /* 0x000000073f00728c */ /* 0x000fe2000bf45320 */
[----:B------:R-:W-:Y:S01]  /*04f0*/  PLOP3.LUT P2, PT, PT, PT, UP1, 0x80, 0x0 ;  /* 0x000000000000781c */ /* 0x000fe20003f4f018 */
[----:B------:R-:W-:Y:S02]  /*0500*/  ULDC.64 UR8, c[0x0][0x370] ;  /* 0x0000dc0000087ab9 */ /* 0x000fe40000000a00 */
[----:B------:R-:W-:Y:S01]  /*0510*/  ULDC.64 UR6, c[0x0][0x348] ;  /* 0x0000d20000067ab9 */ /* 0x000fe20000000a00 */
[----:B------:R-:W-:Y:S01]  /*0520*/  PLOP3.LUT P0, PT, PT, PT, UP0, 0x80, 0x0 ;  /* 0x000000000000781c */ /* 0x000fe20003f0f008 */
[----:B------:R-:W-:Y:S01]  /*0530*/  ULDC.64 UR4, c[0x0][0x360] ;  /* 0x0000d80000047ab9 */ /* 0x000fe20000000a00 */
[----:B------:R-:W-:Y:S01]  /*0540*/  PLOP3.LUT P1, PT, PT, PT, UP2, 0x80, 0x0 ;  /* 0x000000000000781c */ /* 0x000fe20003f2f028 */
[----:B------:R-:W-:-:S02]  /*0550*/  @UP1 UIMAD.WIDE UR8, UR13, UR17, UR8 ;  /* 0x000000110d0812a5 */ /* 0x000fc4000f8e0208 */
[----:B------:R-:W-:Y:S02]  /*0560*/  @UP0 UIMAD.WIDE UR4, UR13, UR17, UR4 ;  /* 0x000000110d0402a5 */ /* 0x000fe4000f8e0204 */
[----:B------:R-:W-:Y:S02]  /*0570*/  UIMAD.WIDE UR6, UR13, UR17, UR6 ;  /* 0x000000110d0672a5 */ /* 0x000fe4000f8e0206 */
[----:B------:R-:W-:Y:S02]  /*0580*/  IMAD.U32 R3, RZ, RZ, UR9 ;  /* 0x00000009ff037e24 */ /* 0x000fe4000f8e00ff */
[----:B------:R-:W-:Y:S01]  /*0590*/  IMAD.U32 R2, RZ, RZ, UR8 ;  /* 0x00000008ff027e24 */ /* 0x000fe2000f8e00ff */
[----:B------:R-:W-:Y:S01]  /*05a0*/  MOV R4, UR4 ;  /* 0x0000000400047c02 */ /* 0x000fe20008000f00 */
[----:B------:R-:W-:Y:S01]  /*05b0*/  IMAD.U32 R5, RZ, RZ, UR5 ;  /* 0x00000005ff057e24 */ /* 0x000fe2000f8e00ff */
[----:B------:R-:W-:Y:S01]  /*05c0*/  MOV R6, UR6 ;  /* 0x0000000600067c02 */ /* 0x000fe20008000f00 */
[----:B------:R-:W-:Y:S01]  /*05d0*/  IMAD.U32 R7, RZ, RZ, UR7 ;  /* 0x00000007ff077e24 */ /* 0x000fe2000f8e00ff */
[----:B------:R1:W2:Y:S04]  /*05e0*/  @P2 LDG.E R3, [R2.64] ;  /* 0x0000000e02032981 */ /* 0x0002a8000c1e1900 */
[----:B------:R-:W3:Y:S04]  /*05f0*/  @P0 LDG.E R0, [R4.64] ;  /* 0x0000000e04000981 */ /* 0x000ee8000c1e1900 */
[----:B-1----:R-:W4:Y:S01]  /*0600*/  @P1 LDG.E R2, [R6.64] ;  /* 0x0000000e06021981 */ /* 0x002f22000c1e1900 */
[----:B------:R-:W1:Y:S01]  /*0610*/  S2UR UR9, SR_CTAID.Y ;  /* 0x00000000000979c3 */ /* 0x000e620000002600 */
[----:B------:R-:W-:-:S02]  /*0620*/  UMOV UR11, URZ ;  /* 0x0000003f000b7c82 */ /* 0x000fc40008000000 */
[----:B------:R-:W-:Y:S02]  /*0630*/  ULDC UR12, c[0x0][0x168] ;  /* 0x00005a00000c7ab9 */ /* 0x000fe40000000800 */
[----:B------:R-:W-:Y:S02]  /*0640*/  UMOV UR16, URZ ;  /* 0x0000003f00107c82 */ /* 0x000fe40008000000 */
[----:B------:R-:W-:Y:S02]  /*0650*/  ULDC UR4, c[0x0][0x2ac] ;  /* 0x0000ab0000047ab9 */ /* 0x000fe40000000800 */
[----:B------:R-:W-:Y:S02]  /*0660*/  ULDC UR7, c[0x0][0x1d0] ;  /* 0x0000740000077ab9 */ /* 0x000fe40000000800 */
[----:B------:R-:W-:Y:S02]  /*0670*/  UIMAD UR7, UR4, UR7, URZ ;  /* 0x00000007040772a4 */ /* 0x000fe4000f8e023f */
[----:B-1----:R-:W-:Y:S01]  /*0680*/  USHF.R.S32.HI UR8, URZ, 0x1f, UR9 ;  /* 0x0000001f3f087899 */ /* 0x002fe20008011409 */
[----:B--2---:R1:W2:Y:S08]  /*0690*/  @P2 R2UR UR11, R3 ;  /* 0x00000000030b23c2 */ /* 0x0042b000000e0000 */
[----:B---3--:R1:W3:Y:S08]  /*06a0*/  @P0 R2UR UR12, R0 ;  /* 0x00000000000c03c2 */ /* 0x0082f000000e0000 */
[----:B----4-:R1:W4:Y:S02]  /*06b0*/  @P1 R2UR UR16, R2 ;  /* 0x00000000021013c2 */ /* 0x01032400000e0000 */
[----:B-1--4-:R-:W-:Y:S05]  /*06c0*/  @P0 BRA `(.L_x_703) ;  /* 0x0000006000000947 */ /* 0x012fea0003800000 */
[----:B--2---:R-:W-:Y:S05]  /*06d0*/  @!P1 BRA `(.L_x_703) ;  /* 0x0000005000009947 */ /* 0x004fea0003800000 */
[----:B------:R-:W2:Y:S04]  /*06e0*/  LDG.E R2, [R6.64] ;  /* 0x0000000e06027981 */ /* 0x000ea8000c1e1900 */
[----:B------:R-:W4:Y:S01]  /*06f0*/  LDG.E R0, [R6.64+0x4] ;  /* 0x0000040e06007981 */ /* 0x000f22000c1e1900 */
[----:B--23--:R-:W1:Y:S08]  /*0700*/  R2UR UR12, R2 ;  /* 0x00000000020c73c2 */ /* 0x00ce7000000e0000 */
[----:B----4-:R-:W1:Y:S02]  /*0710*/  R2UR UR4, R0 ;  /* 0x00000000000473c2 */ /* 0x010e6400000e0000 */
[----:B-1----:R-:W-:-:S06]  /*0720*/  UIADD3 UR12, -UR12, UR4, URZ ;  /* 0x000000040c0c7290 */ /* 0x002fcc000fffe13f */
.L_x_703:
[----:B--2---:R-:W-:-:S04]  /*0730*/  ISETP.NE.U32.AND P0, PT, RZ, c[0x0][0x368], PT ;  /* 0x0000da00ff007a0c */ /* 0x004fc80003f05070 */
[----:B------:R-:W-:-:S13]  /*0740*/  ISETP.NE.AND.EX P0, PT, RZ, c[0x0][0x36c], PT, P0 ;  /* 0x0000db00ff007a0c */ /* 0x000fda0003f05300 */
[----:B------:R-:W-:Y:S05]  /*0750*/  @!P0 BRA `(.L_x_704) ;  /* 0x0000007000008947 */ /* 0x000fea0003800000 */
[----:B------:R-:W-:Y:S02]  /*0760*/  ULDC.64 UR4, c[0x0][0x368] ;  /* 0x0000da0000047ab9 */ /* 0x000fe40000000a00 */
[----:B------:R-:W-:-:S06]  /*0770*/  UIMAD.WIDE UR4, UR13, UR17, UR4 ;  /* 0x000000110d0472a5 */ /* 0x000fcc000f8e0204 */
[----:B------:R-:W-:Y:S02]  /*0780*/  MOV R2, UR4 ;  /* 0x0000000400027c02 */ /* 0x000fe40008000f00 */
[----:B------:R-:W-:-:S05]  /*0790*/  MOV R3, UR5 ;  /* 0x0000000500037c02 */ /* 0x000fca0008000f00 */
[----:B------:R-:W2:Y:S02]  /*07a0*/  LDG.E R0, [R2.64] ;  /* 0x0000000e02007981 */ /* 0x000ea4000c1e1900 */
[----:B--2---:R1:W2:Y:S02]  /*07b0*/  R2UR UR7, R0 ;  /* 0x00000000000773c2 */ /* 0x0042a400000e0000 */
[----:B-12---:R-:W-:Y:S05]  /*07c0*/  BRA `(.L_x_705) ;  /* 0x000000c000007947 */ /* 0x006fea0003800000 */
.L_x_704:
[----:B------:R-:W-:-:S04]  /*07d0*/  ISETP.NE.U32.AND P0, PT, RZ, c[0x0][0x350], PT ;  /* 0x0000d400ff007a0c */ /* 0x000fc80003f05070 */
[----:B------:R-:W-:-:S13]  /*07e0*/  ISETP.NE.AND.EX P0, PT, RZ, c[0x0][0x354], PT, P0 ;  /* 0x0000d500ff007a0c */ /* 0x000fda0003f05300 */
[----:B------:R-:W-:Y:S05]  /*07f0*/  @!P0 BRA `(.L_x_705) ;  /* 0x0000009000008947 */ /* 0x000fea0003800000 */
[----:B------:R-:W-:Y:S02]  /*0800*/  ULDC.64 UR4, c[0x0][0x350] ;  /* 0x0000d40000047ab9 */ /* 0x000fe40000000a00 */
[----:B------:R-:W-:-:S06]  /*0810*/  UIMAD.WIDE UR4, UR13, UR17, UR4 ;  /* 0x000000110d0472a5 */ /* 0x000fcc000f8e0204 */
[----:B------:R-:W-:Y:S02]  /*0820*/  MOV R2, UR4 ;  /* 0x0000000400027c02 */ /* 0x000fe40008000f00 */
[----:B------:R-:W-:-:S05]  /*0830*/  MOV R3, UR5 ;  /* 0x0000000500037c02 */ /* 0x000fca0008000f00 */
[----:B------:R-:W2:Y:S04]  /*0840*/  LDG.E R4, [R2.64] ;  /* 0x0000000e02047981 */ /* 0x000ea8000c1e1900 */
[----:B------:R-:W4:Y:S01]  /*0850*/  LDG.E R0, [R2.64+0x4] ;  /* 0x0000040e02007981 */ /* 0x000f22000c1e1900 */
[----:B--2---:R-:W1:Y:S08]  /*0860*/  R2UR UR4, R4 ;  /* 0x00000000040473c2 */ /* 0x004e7000000e0000 */
[----:B----4-:R-:W1:Y:S02]  /*0870*/  R2UR UR7, R0 ;  /* 0x00000000000773c2 */ /* 0x010e6400000e0000 */
[----:B-1----:R-:W-:-:S06]  /*0880*/  UIADD3 UR7, -UR4, UR7, URZ ;  /* 0x0000000704077290 */ /* 0x002fcc000fffe13f */
.L_x_705:
[----:B------:R-:W-:Y:S01]  /*0890*/  ULDC UR4, c[0x0][0x2c4] ;  /* 0x0000b10000047ab9 */ /* 0x000fe20000000800 */
[----:B------:R-:W-:Y:S01]  /*08a0*/  PLOP3.LUT P4, PT, PT, PT, PT, 0x80, 0x0 ;  /* 0x000000000000781c */ /* 0x000fe20003f8f070 */
[----:B------:R-:W-:Y:S01]  /*08b0*/  UISETP.NE.AND UP1, UPT, UR4, 0x1, UPT ;  /* 0x000000010400788c */ /* 0x000fe2000bf25270 */
[----:B------:R-:W-:Y:S01]  /*08c0*/  CS2R R94, SRZ ;  /* 0x00000000005e7805 */ /* 0x000fe2000001ff00 */
[----:B------:R-:W-:Y:S01]  /*08d0*/  UIADD3 UR7, -UR11, UR7, URZ ;  /* 0x000000070b077290 */ /* 0x000fe2000fffe13f */
[----:B------:R-:W-:Y:S01]  /*08e0*/  CS2R R92, SRZ ;  /* 0x00000000005c7805 */ /* 0x000fe2000001ff00 */
[----:B------:R-:W-:Y:S01]  /*08f0*/  ULDC.64 UR4, c[0x0][0x2c8] ;  /* 0x0000b20000047ab9 */ /* 0x000fe20000000a00 */
[----:B------:R-:W-:Y:S01]  /*0900*/  CS2R R98, SRZ ;  /* 0x0000000000627805 */ /* 0x000fe2000001ff00 */
[----:B---3--:R-:W-:Y:S01]  /*0910*/  UIADD3 UR6, UR7, 0x40, -UR12 ;  /* 0x0000004007067890 */ /* 0x008fe2000fffe80c */
[----:B------:R-:W-:Y:S01]  /*0920*/  CS2R R96, SRZ ;  /* 0x0000000000607805 */ /* 0x000fe2000001ff00 */
[----:B------:R-:W-:Y:S01]  /*0930*/  CS2R R90, SRZ ;  /* 0x00000000005a7805 */ /* 0x000fe2000001ff00 */
[----:B------:R-:W-:Y:S01]  /*0940*/  CS2R R88, SRZ ;  /* 0x0000000000587805 */ /* 0x000fe2000001ff00 */
[----:B------:R-:W-:Y:S01]  /*0950*/  IMAD.MOV.U32 R11, RZ, RZ, RZ ;  /* 0x000000ffff0b7224 */ /* 0x000fe200078e00ff */
[----:B------:R-:W-:Y:S01]  /*0960*/  @UP1 UIADD3 UR18, UR10, 0x7f, URZ ;  /* 0x0000007f0a121890 */ /* 0x000fe2000fffe03f */
[----:B------:R-:W-:Y:S01]  /*0970*/  IMAD.MOV.U32 R86, RZ, RZ, RZ ;  /* 0x000000ffff567224 */ /* 0x000fe200078e00ff */
[----:B------:R-:W-:Y:S01]  /*0980*/  MOV R12, RZ ;  /* 0x000000ff000c7202 */ /* 0x000fe20000000f00 */
[----:B------:R-:W-:Y:S01]  /*0990*/  IMAD.MOV.U32 R84, RZ, RZ, RZ ;  /* 0x000000ffff547224 */ /* 0x000fe200078e00ff */
[----:B------:R-:W-:Y:S01]  /*09a0*/  UIMAD.WIDE.U32 UR18, UR18, UR4, URZ ;  /* 0x00000004121272a5 */ /* 0x000fe2000f8e003f */
[----:B------:R-:W-:Y:S01]  /*09b0*/  CS2R R14, SRZ ;  /* 0x00000000000e7805 */ /* 0x000fe2000001ff00 */
[----:B------:R-:W-:Y:S01]  /*09c0*/  UIADD3 UR4, UR10, 0x7f, URZ ;  /* 0x0000007f0a047890 */ /* 0x000fe2000fffe03f */
[----:B------:R-:W-:Y:S01]  /*09d0*/  MOV R78, RZ ;  /* 0x000000ff004e7202 */ /* 0x000fe20000000f00 */
[----:B------:R-:W-:Y:S01]  /*09e0*/  @UP1 USHF.R.U32.HI UR4, URZ, UR5, UR19 ;  /* 0x000000053f041299 */ /* 0x000fe20008011613 */
[----:B------:R-:W-:Y:S01]  /*09f0*/  IMAD.MOV.U32 R76, RZ, RZ, RZ ;  /* 0x000000ffff4c7224 */ /* 0x000fe200078e00ff */
[----:B------:R-:W-:Y:S01]  /*0a00*/  UIADD3 UR5, UR7, 0x3f, URZ ;  /* 0x0000003f07057890 */ /* 0x000fe2000fffe03f */
[----:B------:R-:W-:Y:S01]  /*0a10*/  CS2R R16, SRZ ;  /* 0x0000000000107805 */ /* 0x000fe2000001ff00 */
[----:B------:R-:W-:Y:S01]  /*0a20*/  UIADD3 UR6, UR6, UR4, URZ ;  /* 0x0000000406067290 */ /* 0x000fe2000fffe03f */
[----:B------:R-:W-:Y:S01]  /*0a30*/  MOV R82, RZ ;  /* 0x000000ff00527202 */ /* 0x000fe20000000f00 */
[----:B------:R-:W-:Y:S01]  /*0a40*/  USHF.R.S32.HI UR18, URZ, 0x1f, UR5 ;  /* 0x0000001f3f127899 */ /* 0x000fe20008011405 */
[----:B------:R-:W-:Y:S01]  /*0a50*/  IMAD.MOV.U32 R80, RZ, RZ, RZ ;  /* 0x000000ffff507224 */ /* 0x000fe200078e00ff */
[----:B------:R-:W-:Y:S01]  /*0a60*/  USHF.R.S32.HI UR4, URZ, 0x1f, UR6 ;  /* 0x0000001f3f047899 */ /* 0x000fe20008011406 */
[----:B------:R-:W-:Y:S01]  /*0a70*/  MOV R18, RZ ;  /* 0x000000ff00127202 */ /* 0x000fe20000000f00 */
[----:B------:R-:W-:Y:S01]  /*0a80*/  ULEA.HI UR18, UR18, UR5, URZ, 0x6 ;  /* 0x0000000512127291 */ /* 0x000fe2000f8f303f */
[----:B------:R-:W-:Y:S01]  /*0a90*/  IMAD.MOV.U32 R74, RZ, RZ, RZ ;  /* 0x000000ffff4a7224 */ /* 0x000fe200078e00ff */
[----:B------:R-:W-:Y:S01]  /*0aa0*/  ULEA.HI UR4, UR4, UR6, URZ, 0x6 ;  /* 0x0000000604047291 */ /* 0x000fe2000f8f303f */
[----:B------:R-:W-:Y:S01]  /*0ab0*/  CS2R R20, SRZ ;  /* 0x0000000000147805 */ /* 0x000fe2000001ff00 */
[----:B------:R-:W-:Y:S01]  /*0ac0*/  USHF.R.S32.HI UR18, URZ, 0x6, UR18 ;  /* 0x000000063f127899 */ /* 0x000fe20008011412 */
[----:B------:R-:W-:Y:S01]  /*0ad0*/  MOV R72, RZ ;  /* 0x000000ff00487202 */ /* 0x000fe20000000f00 */
[----:B------:R-:W-:Y:S01]  /*0ae0*/  USHF.R.S32.HI UR4, URZ, 0x6, UR4 ;  /* 0x000000063f047899 */ /* 0x000fe20008011404 */
[----:B------:R-:W-:Y:S01]  /*0af0*/  IMAD.MOV.U32 R70, RZ, RZ, RZ ;  /* 0x000000ffff467224 */ /* 0x000fe200078e00ff */
[----:B------:R-:W-:Y:S01]  /*0b00*/  CS2R R22, SRZ ;  /* 0x0000000000167805 */ /* 0x000fe2000001ff00 */
[----:B------:R-:W-:Y:S01]  /*0b10*/  MOV R68, RZ ;  /* 0x000000ff00447202 */ /* 0x000fe20000000f00 */
[----:B------:R-:W-:Y:S01]  /*0b20*/  UISETP.LT.AND UP0, UPT, UR18, UR4, UPT ;  /* 0x000000041200728c */ /* 0x000fe2000bf01270 */
[----:B------:R-:W-:Y:S01]  /*0b30*/  IMAD.MOV.U32 R170, RZ, RZ, RZ ;  /* 0x000000ffffaa7224 */ /* 0x000fe200078e00ff */
[----:B------:R-:W-:Y:S01]  /*0b40*/  CS2R R24, SRZ ;  /* 0x0000000000187805 */ /* 0x000fe2000001ff00 */
[----:B------:R-:W-:Y:S01]  /*0b50*/  MOV R168, RZ ;  /* 0x000000ff00a87202 */ /* 0x000fe20000000f00 */
[----:B------:R-:W-:Y:S01]  /*0b60*/  USEL UR6, UR18, UR4, UP0 ;  /* 0x0000000412067287 */ /* 0x000fe20008000000 */
[----:B------:R-:W-:Y:S01]  /*0b70*/  IMAD.MOV.U32 R174, RZ, RZ, RZ ;  /* 0x000000ffffae7224 */ /* 0x000fe200078e00ff */
[----:B------:R-:W-:Y:S01]  /*0b80*/  CS2R R26, SRZ ;  /* 0x00000000001a7805 */ /* 0x000fe2000001ff00 */
[----:B------:R-:W-:Y:S01]  /*0b90*/  MOV R172, RZ ;  /* 0x000000ff00ac7202 */ /* 0x000fe20000000f00 */
[----:B------:R-:W-:Y:S01]  /*0ba0*/  UISETP.GE.AND UP0, UPT, UR6, 0x1, UPT ;  /* 0x000000010600788c */ /* 0x000fe2000bf06270 */
[----:B------:R-:W-:Y:S01]  /*0bb0*/  CS2R R166, SRZ ;  /* 0x0000000000a67805 */ /* 0x000fe2000001ff00 */
[----:B------:R-:W-:Y:S01]  /*0bc0*/  IMAD.MOV.U32 R164, RZ, RZ, RZ ;  /* 0x000000ffffa47224 */ /* 0x000fe200078e00ff */
[----:B------:R-:W-:Y:S01]  /*0bd0*/  CS2R R28, SRZ ;  /* 0x00000000001c7805 */ /* 0x000fe2000001ff00 */
[----:B------:R-:W-:Y:S01]  /*0be0*/  MOV R162, RZ ;  /* 0x000000ff00a27202 */ /* 0x000fe20000000f00 */
[----:B------:R-:W-:Y:S01]  /*0bf0*/  IMAD.MOV.U32 R160, RZ, RZ, RZ ;  /* 0x000000ffffa07224 */ /* 0x000fe200078e00ff */
[----:B------:R-:W-:Y:S01]  /*0c00*/  PLOP3.LUT P0, PT, PT, PT, UP0, 0x80, 0x0 ;  /* 0x000000000000781c */ /* 0x000fe20003f0f008 */
        /* <DEDUP_REMOVED lines=34> */
[----:B------:R-:W-:Y:S01]  /*0e30*/  MOV R54, RZ ;  /* 0x000000ff00367202 */ /* 0x000fe20000000f00 */
[----:B------:R-:W-:Y:S01]  /*0e40*/  CS2R R52, SRZ ;  /* 0x0000000000347805 */ /* 0x000fe2000001ff00 */
[----:B------:R-:W-:Y:S01]  /*0e50*/  IMAD.MOV.U32 R51, RZ, RZ, RZ ;  /* 0x000000ffff337224 */ /* 0x000fe200078e00ff */
[----:B------:R-:W-:Y:S05]  /*0e60*/  @!P0 BRA `(.L_x_706) ;  /* 0x0000e75000008947 */ /* 0x000fea0003800000 */
[----:B------:R-:W-:Y:S02]  /*0e70*/  ULDC.64 UR4, c[0x0][0x340] ;  /* 0x0000d00000047ab9 */ /* 0x000fe40000000a00 */
[----:B------:R-:W-:-:S04]  /*0e80*/  UISETP.NE.U32.AND UP0, UPT, URZ, UR4, UPT ;  /* 0x000000043f00728c */ /* 0x000fc8000bf05070 */
[----:B------:R-:W-:-:S03]  /*0e90*/  UISETP.NE.AND.EX UP0, UPT, URZ, UR5, UPT, UP0 ;  /* 0x000000053f00728c */ /* 0x000fc6000bf05300 */
[----:B------:R-:W-:-:S03]  /*0ea0*/  ULDC.64 UR4, c[0x0][0x340] ;  /* 0x0000d00000047ab9 */ /* 0x000fc60000000a00 */
[----:B------:R-:W-:-:S05]  /*0eb0*/  PLOP3.LUT P2, PT, PT, PT, UP0, 0x80, 0x0 ;  /* 0x000000000000781c */ /* 0x000fca0003f4f008 */
[----:B------:R-:W-:-:S06]  /*0ec0*/  @UP0 UIMAD.WIDE UR4, UR13, UR17, UR4 ;  /* 0x000000110d0402a5 */ /* 0x000fcc000f8e0204 */
[----:B------:R-:W-:Y:S02]  /*0ed0*/  IMAD.U32 R2, RZ, RZ, UR4 ;  /* 0x00000004ff027e24 */ /* 0x000fe4000f8e00ff */
[----:B------:R-:W-:Y:S01]  /*0ee0*/  IMAD.U32 R3, RZ, RZ, UR5 ;  /* 0x00000005ff037e24 */ /* 0x000fe2000f8e00ff */
[----:B------:R-:W-:Y:S01]  /*0ef0*/  SHF.R.S32.HI R9, RZ, 0x1f, R169 ;  /* 0x0000001fff097819 */ /* 0x000fe200000114a9 */
[----:B------:R-:W-:Y:S02]  /*0f00*/  USHF.R.S32.HI UR17, URZ, 0x1f, UR16 ;  /* 0x0000001f3f117899 */ /* 0x000fe40008011410 */
[----:B------:R-:W-:Y:S01]  /*0f10*/  ULDC.64 UR4, c[0x0][0x178] ;  /* 0x00005e0000047ab9 */ /* 0x000fe20000000a00 */
[----:B------:R1:W2:Y:S01]  /*0f20*/  @P2 LDG.E R8, [R2.64] ;  /* 0x0000000e02082981 */ /* 0x0002a2000c1e1900 */
[----:B------:R-:W-:Y:S01]  /*0f30*/  UIMAD UR17, UR17, UR4, URZ ;  /* 0x00000004111172a4 */ /* 0x000fe2000f8e023f */
[----:B------:R-:W-:Y:S01]  /*0f40*/  PLOP3.LUT P1, PT, PT, PT, UP1, 0x80, 0x0 ;  /* 0x000000000000781c */ /* 0x000fe20003f2f018 */
[----:B------:R-:W-:Y:S01]  /*0f50*/  UIMAD.WIDE.U32 UR18, UR16, UR4, URZ ;  /* 0x00000004101272a5 */ /* 0x000fe2000f8e003f */
[----:B------:R-:W-:Y:S01]  /*0f60*/  PLOP3.LUT P0, PT, PT, PT, UP1, 0x80, 0x0 ;  /* 0x000000000000781c */ /* 0x000fe20003f0f018 */
[----:B------:R-:W-:Y:S01]  /*0f70*/  UIMAD UR17, UR16, UR5, UR17 ;  /* 0x00000005101172a4 */ /* 0x000fe2000f8e0211 */
[CC--:B------:R-:W-:Y:S01]  /*0f80*/  LEA.HI R21, R9.reuse, R169.reuse, RZ, 0x3 ;  /* 0x000000a909157211 */ /* 0x0c0fe200078f18ff */
[----:B------:R-:W-:Y:S01]  /*0f90*/  BSSY B0, `(.L_x_707) ;  /* 0x0000060000007945 */ /* 0x000fe20003800000 */
[----:B------:R-:W-:Y:S01]  /*0fa0*/  ULDC.64 UR4, c[0x0][0x1b8] ;  /* 0x00006e0000047ab9 */ /* 0x000fe20000000a00 */
[CC--:B------:R-:W-:Y:S01]  /*0fb0*/  LEA.HI R20, R9.reuse, R169.reuse, RZ, 0x4 ;  /* 0x000000a909147211 */ /* 0x0c0fe200078f20ff */
[----:B------:R-:W-:Y:S01]  /*0fc0*/  UIADD3 UR19, UR19, UR17, URZ ;  /* 0x0000001113137290 */ /* 0x000fe2000fffe03f */
[----:B------:R-:W-:Y:S01]  /*0fd0*/  SHF.R.S32.HI R19, RZ, 0x3, R21 ;  /* 0x00000003ff137819 */ /* 0x000fe20000011415 */
[----:B------:R-:W-:Y:S01]  /*0fe0*/  USHF.R.S32.HI UR17, URZ, 0x1f, UR13 ;  /* 0x0000001f3f117899 */ /* 0x000fe2000801140d */
[----:B------:R-:W-:Y:S01]  /*0ff0*/  LEA.HI R166, R9, R169, RZ, 0x5 ;  /* 0x000000a909a67211 */ /* 0x000fe200078f28ff */
[----:B------:R-:W-:-:S02]  /*1000*/  UIMAD UR16, UR8, UR4, URZ ;  /* 0x00000004081072a4 */ /* 0x000fc4000f8e023f */
[----:B------:R-:W-:Y:S01]  /*1010*/  USEL UR17, UR17, URZ, !UP2 ;  /* 0x0000003f11117287 */ /* 0x000fe2000d000000 */
[----:B------:R-:W-:Y:S01]  /*1020*/  SHF.R.S32.HI R165, RZ, 0x5, R166 ;  /* 0x00000005ffa57819 */ /* 0x000fe200000114a6 */
[----:B------:R-:W-:Y:S02]  /*1030*/  UIMAD UR16, UR9, UR5, UR16 ;  /* 0x00000005091072a4 */ /* 0x000fe4000f8e0210 */
[----:B------:R-:W-:Y:S02]  /*1040*/  UIMAD.WIDE.U32 UR20, UR9, UR4, UR18 ;  /* 0x00000004091472a5 */ /* 0x000fe4000f8e0012 */
[----:B------:R-:W-:Y:S02]  /*1050*/  USEL UR18, UR13, URZ, !UP2 ;  /* 0x0000003f0d127287 */ /* 0x000fe4000d000000 */
[----:B------:R-:W-:Y:S01]  /*1060*/  ULDC.64 UR4, c[0x0][0x1c0] ;  /* 0x0000700000047ab9 */ /* 0x000fe20000000a00 */
[----:B-1----:R-:W-:Y:S01]  /*1070*/  LEA.HI R2, R9, R169, RZ, 0x2 ;  /* 0x000000a909027211 */ /* 0x002fe200078f10ff */
[----:B------:R-:W-:-:S02]  /*1080*/  UIMAD UR17, UR17, UR4, URZ ;  /* 0x00000004111172a4 */ /* 0x000fc4000f8e023f */
[----:B------:R-:W-:Y:S01]  /*1090*/  UIADD3 UR21, UR21, UR16, URZ ;  /* 0x0000001015157290 */ /* 0x000fe2000fffe03f */
[----:B------:R-:W-:Y:S01]  /*10a0*/  LOP3.LUT R0, R2, 0xfffffffc, RZ, 0xc0, !PT ;  /* 0xfffffffc02007812 */ /* 0x000fe200078ec0ff */
[----:B------:R-:W-:Y:S01]  /*10b0*/  UIMAD UR5, UR18, UR5, UR17 ;  /* 0x00000005120572a4 */ /* 0x000fe2000f8e0211 */
[----:B------:R-:W-:Y:S01]  /*10c0*/  SHF.R.S32.HI R40, RZ, 0x2, R2 ;  /* 0x00000002ff287819 */ /* 0x000fe20000011402 */
[----:B------:R-:W-:Y:S02]  /*10d0*/  UIMAD.WIDE.U32 UR18, UR18, UR4, UR20 ;  /* 0x00000004121272a5 */ /* 0x000fe4000f8e0014 */
[----:B------:R-:W-:Y:S01]  /*10e0*/  IMAD.IADD R101, R169, 0x1, -R0 ;  /* 0x00000001a9657824 */ /* 0x000fe200078e0a00 */
[----:B------:R-:W-:Y:S01]  /*10f0*/  ULDC UR4, c[0x0][0x2c4] ;  /* 0x0000b10000047ab9 */ /* 0x000fe20000000800 */
[----:B------:R-:W-:Y:S01]  /*1100*/  IADD3 R11, R40, UR10, RZ ;  /* 0x0000000a280b7c10 */ /* 0x000fe2000fffe0ff */
[----:B------:R-:W-:Y:S01]  /*1110*/  UIADD3 UR5, UR19, UR5, URZ ;  /* 0x0000000513057290 */ /* 0x000fe2000fffe03f */
[----:B------:R-:W-:Y:S01]  /*1120*/  IMAD R173, R101, 0x20, R40 ;  /* 0x0000002065ad7824 */ /* 0x000fe200078e0228 */
[----:B------:R-:W-:Y:S01]  /*1130*/  UIMAD UR4, UR12, UR4, URZ ;  /* 0x000000040c0472a4 */ /* 0x000fe2000f8e023f */
[----:B------:R-:W-:-:S02]  /*1140*/  IMAD.U32 R5, RZ, RZ, UR19 ;  /* 0x00000013ff057e24 */ /* 0x000fc4000f8e00ff */
[----:B------:R-:W-:Y:S01]  /*1150*/  IMAD.U32 R4, RZ, RZ, UR18 ;  /* 0x00000012ff047e24 */ /* 0x000fe2000f8e00ff */
[----:B------:R-:W-:Y:S01]  /*1160*/  IADD3 R3, R173, UR10, RZ ;  /* 0x0000000aad037c10 */ /* 0x000fe2000fffe0ff */
[----:B------:R-:W-:Y:S01]  /*1170*/  IMAD.U32 R5, RZ, RZ, UR5 ;  /* 0x00000005ff057e24 */ /* 0x000fe2000f8e00ff */
[----:B------:R1:W-:Y:S01]  /*1180*/  STL [R1+0x38], R173 ;  /* 0x000038ad01007387 */ /* 0x0003e20000100800 */
[----:B------:R-:W-:Y:S02]  /*1190*/  IMAD.SHL.U32 R100, R101, 0x8, RZ ;  /* 0x0000000865647824 */ /* 0x000fe400078e00ff */
[----:B------:R-:W-:-:S03]  /*11a0*/  @P1 IMAD.HI.U32 R0, R3, c[0x0][0x2c8], RZ ;  /* 0x0000b20003001a27 */ /* 0x000fc600078e00ff */
[C---:B------:R-:W-:Y:S01]  /*11b0*/  IADD3 R16, R100.reuse, 0x20, RZ ;  /* 0x0000002064107810 */ /* 0x040fe20007ffe0ff */
[----:B------:R-:W-:Y:S01]  /*11c0*/  IMAD.MOV.U32 R2, RZ, RZ, R3 ;  /* 0x000000ffff027224 */ /* 0x000fe200078e0003 */
[----:B------:R-:W-:Y:S02]  /*11d0*/  @P0 SHF.R.U32.HI R2, RZ, c[0x0][0x2cc], R0 ;  /* 0x0000b300ff020a19 */ /* 0x000fe40000011600 */
[C---:B------:R-:W-:Y:S02]  /*11e0*/  IADD3 R41, R100.reuse, 0x40, RZ ;  /* 0x0000004064297810 */ /* 0x040fe40007ffe0ff */
[--C-:B------:R-:W-:Y:S01]  /*11f0*/  SHF.R.S32.HI R0, RZ, 0x1f, R2.reuse ;  /* 0x0000001fff007819 */ /* 0x100fe20000011402 */
[----:B------:R-:W-:Y:S01]  /*1200*/  IMAD.MOV R6, RZ, RZ, -R2 ;  /* 0x000000ffff067224 */ /* 0x000fe200078e0a02 */
[----:B------:R-:W-:Y:S02]  /*1210*/  ISETP.GE.AND P5, PT, R100, c[0x0][0x198], PT ;  /* 0x0000660064007a0c */ /* 0x000fe40003fa6270 */
[----:B------:R-:W-:Y:S01]  /*1220*/  ISETP.GE.AND P4, PT, R16, c[0x0][0x198], PT ;  /* 0x0000660010007a0c */ /* 0x000fe20003f86270 */
[----:B------:R-:W-:-:S02]  /*1230*/  IMAD R0, R0, c[0x0][0x1b0], RZ ;  /* 0x00006c0000007a24 */ /* 0x000fc400078e02ff */
[----:B------:R-:W-:Y:S02]  /*1240*/  IMAD R6, R6, c[0x0][0x2c4], R3 ;  /* 0x0000b10006067a24 */ /* 0x000fe400078e0203 */
[C---:B------:R-:W-:Y:S02]  /*1250*/  IMAD R7, R2.reuse, c[0x0][0x1b4], R0 ;  /* 0x00006d0002077a24 */ /* 0x040fe400078e0200 */
[----:B------:R-:W-:Y:S01]  /*1260*/  IMAD.WIDE.U32 R2, R2, c[0x0][0x1b0], R4 ;  /* 0x00006c0002027a25 */ /* 0x000fe200078e0004 */
[----:B------:R-:W-:Y:S02]  /*1270*/  SHF.R.S32.HI R0, RZ, 0x1f, R6 ;  /* 0x0000001fff007819 */ /* 0x000fe40000011406 */
[----:B------:R-:W-:Y:S01]  /*1280*/  LOP3.LUT R5, R20, 0xfffffff0, RZ, 0xc0, !PT ;  /* 0xfffffff014057812 */ /* 0x000fe200078ec0ff */
[----:B------:R-:W-:Y:S02]  /*1290*/  IMAD.SHL.U32 R4, R19, 0x40, RZ ;  /* 0x0000004013047824 */ /* 0x000fe400078e00ff */
[----:B------:R-:W-:-:S02]  /*12a0*/  IMAD R0, R0, c[0x0][0x1a8], RZ ;  /* 0x00006a0000007a24 */ /* 0x000fc400078e02ff */
[----:B------:R-:W-:Y:S02]  /*12b0*/  IMAD.IADD R3, R3, 0x1, R7 ;  /* 0x0000000103037824 */ /* 0x000fe400078e0207 */
[----:B------:R-:W-:Y:S01]  /*12c0*/  IMAD R7, R6, c[0x0][0x1ac], R0 ;  /* 0x00006b0006077a24 */ /* 0x000fe200078e0200 */
[----:B------:R-:W-:Y:S01]  /*12d0*/  LOP3.LUT R0, R4, 0xc0, RZ, 0xc0, !PT ;  /* 0x000000c004007812 */ /* 0x000fe200078ec0ff */
[----:B------:R-:W-:Y:S02]  /*12e0*/  IMAD.IADD R17, R169, 0x1, -R5 ;  /* 0x00000001a9117824 */ /* 0x000fe400078e0a05 */
[----:B------:R-:W-:Y:S01]  /*12f0*/  IMAD.WIDE.U32 R2, R6, c[0x0][0x1a8], R2 ;  /* 0x00006a0006027a25 */ /* 0x000fe200078e0002 */
[----:B------:R-:W-:Y:S02]  /*1300*/  SHF.R.U32.HI R4, RZ, 0x3, R0 ;  /* 0x00000003ff047819 */ /* 0x000fe40000011600 */
[----:B------:R-:W-:Y:S01]  /*1310*/  LOP3.LUT R0, R0, 0x18, R100, 0xf8, !PT ;  /* 0x0000001800007812 */ /* 0x000fe200078ef864 */
[----:B------:R-:W-:Y:S01]  /*1320*/  IMAD.IADD R5, R3, 0x1, R7 ;  /* 0x0000000103057824 */ /* 0x000fe200078e0207 */
[----:B------:R-:W-:-:S02]  /*1330*/  LEA.HI R15, R17, R17, RZ, 0x1 ;  /* 0x00000011110f7211 */ /* 0x000fc400078f08ff */
[----:B------:R-:W-:Y:S02]  /*1340*/  LOP3.LUT R6, R0, R4, RZ, 0x3c, !PT ;  /* 0x0000000400067212 */ /* 0x000fe400078e3cff */
[--C-:B------:R-:W-:Y:S02]  /*1350*/  SHF.R.S32.HI R3, RZ, 0x1, R15.reuse ;  /* 0x00000001ff037819 */ /* 0x100fe4000001140f */
[----:B------:R-:W-:Y:S02]  /*1360*/  SHF.R.S32.HI R0, RZ, 0x1f, R15 ;  /* 0x0000001fff007819 */ /* 0x000fe4000001140f */
[----:B------:R-:W-:Y:S02]  /*1370*/  LEA R14, P0, R2, c[0x0][0x160], 0x1 ;  /* 0x00005800020e7a11 */ /* 0x000fe400078008ff */
[----:B------:R-:W-:Y:S02]  /*1380*/  LEA.HI R0, R0, R3, RZ, 0x2 ;  /* 0x0000000300007211 */ /* 0x000fe400078f10ff */
[----:B------:R-:W-:Y:S01]  /*1390*/  LEA.HI.X R12, R2, c[0x0][0x164], R5, 0x1, P0 ;  /* 0x00005900020c7a11 */ /* 0x000fe200000f0c05 */
[----:B------:R1:W3:Y:S01]  /*13a0*/  SHFL.IDX PT, R4, R14, RZ, 0x1c1f ;  /* 0x001c1fff0e047589 */ /* 0x0002e200000e0000 */
[----:B------:R-:W-:-:S02]  /*13b0*/  LOP3.LUT R0, R0, 0xfffffffc, RZ, 0xc0, !PT ;  /* 0xfffffffc00007812 */ /* 0x000fc400078ec0ff */
[----:B------:R-:W-:Y:S01]  /*13c0*/  LEA.HI R2, R40, R40, RZ, 0x1 ;  /* 0x0000002828027211 */ /* 0x000fe200078f08ff */
[----:B------:R1:W4:Y:S01]  /*13d0*/  SHFL.IDX PT, R5, R12, RZ, 0x1c1f ;  /* 0x001c1fff0c057589 */ /* 0x00032200000e0000 */
[----:B------:R-:W-:Y:S01]  /*13e0*/  ISETP.GE.AND P0, PT, R11, UR4, PT ;  /* 0x000000040b007c0c */ /* 0x000fe2000bf06270 */
[----:B------:R-:W-:Y:S01]  /*13f0*/  IMAD.IADD R18, R3, 0x1, -R0 ;  /* 0x0000000103127824 */ /* 0x000fe200078e0a00 */
[----:B------:R-:W-:Y:S01]  /*1400*/  LOP3.LUT R0, R2, 0x7fffffe, RZ, 0xc0, !PT ;  /* 0x07fffffe02007812 */ /* 0x000fe200078ec0ff */
[----:B------:R-:W-:-:S03]  /*1410*/  IMAD.MOV.U32 R2, RZ, RZ, 0x10 ;  /* 0x00000010ff027424 */ /* 0x000fc600078e00ff */
[----:B------:R-:W-:Y:S01]  /*1420*/  LOP3.LUT P1, RZ, R18, 0x2, RZ, 0xc0, !PT ;  /* 0x0000000212ff7812 */ /* 0x000fe2000782c0ff */
[----:B------:R-:W-:-:S03]  /*1430*/  IMAD.IADD R0, R40, 0x1, -R0 ;  /* 0x0000000128007824 */ /* 0x000fc600078e0a00 */
[----:B------:R-:W-:Y:S01]  /*1440*/  SEL R2, R2, 0xfffffff0, !P1 ;  /* 0xfffffff002027807 */ /* 0x000fe20004800000 */
[----:B------:R-:W-:-:S04]  /*1450*/  IMAD R0, R165, 0x8, R0 ;  /* 0x00000008a5007824 */ /* 0x000fc800078e0200 */
[----:B------:R-:W-:Y:S01]  /*1460*/  IMAD.U32 R13, R0, 0x20, R6 ;  /* 0x00000020000d7824 */ /* 0x000fe200078e0006 */
[----:B--2---:R1:W2:Y:S02]  /*1470*/  @P2 R2UR UR17, R8 ;  /* 0x00000000081123c2 */ /* 0x0042a400000e0000 */
[----:B--2---:R-:W-:Y:S01]  /*1480*/  @!UP0 UMOV UR17, UR13 ;  /* 0x0000000d00118c82 */ /* 0x004fe20008000000 */
[----:B------:R-:W-:Y:S01]  /*1490*/  ISETP.GE.AND P2, PT, R41, c[0x0][0x198], PT ;  /* 0x0000660029007a0c */ /* 0x000fe20003f46270 */
[----:B------:R-:W-:Y:S07]  /*14a0*/  @P0 BRA `(.L_x_708) ;  /* 0x000000e000000947 */ /* 0x000fee0003800000 */
[----:B---34-:R-:W-:Y:S01]  /*14b0*/  SHF.R.S32.HI R3, RZ, 0x1f, R16 ;  /* 0x0000001fff037819 */ /* 0x018fe20000011410 */
[----:B-1----:R-:W-:Y:S01]  /*14c0*/  IMAD.WIDE R8, R100, 0x2, R4 ;  /* 0x0000000264087825 */ /* 0x002fe200078e0204 */
        /* <DEDUP_REMOVED lines=12> */
.L_x_708:
[----:B---34-:R-:W-:Y:S05]  /*1590*/  BSYNC B0 ;  /* 0x0000000000007941 */ /* 0x018fea0003800000 */
.L_x_707:
[----:B-1----:R-:W-:Y:S01]  /*15a0*/  IADD3 R0, R11, 0x20, RZ ;  /* 0x000000200b007810 */ /* 0x002fe20007ffe0ff */
[----:B------:R1:W2:Y:S01]  /*15b0*/  SHFL.IDX PT, R5, R12, 0x1, 0x1c1f ;  /* 0x003c1f000c057f89 */ /* 0x0002a200000e0000 */
[----:B------:R-:W-:Y:S02]  /*15c0*/  BSSY B0, `(.L_x_709) ;  /* 0x0000012000007945 */ /* 0x000fe40003800000 */
[----:B------:R-:W-:Y:S01]  /*15d0*/  ISETP.GE.AND P0, PT, R0, UR4, PT ;  /* 0x0000000400007c0c */ /* 0x000fe2000bf06270 */
        /* <DEDUP_REMOVED lines=16> */
.L_x_710:
[----:B------:R-:W-:Y:S05]  /*16e0*/  BSYNC B0 ;  /* 0x0000000000007941 */ /* 0x000fea0003800000 */
.L_x_709:
[----:B--2---:R-:W-:Y:S01]  /*16f0*/  IADD3 R0, R11, 0x40, RZ ;  /* 0x000000400b007810 */ /* 0x004fe20007ffe0ff */
[----:B------:R2:W4:Y:S01]  /*1700*/  SHFL.IDX PT, R5, R12, 0x2, 0x1c1f ;  /* 0x005c1f000c057f89 */ /* 0x00052200000e0000 */
[----:B------:R-:W-:Y:S02]  /*1710*/  BSSY B0, `(.L_x_711) ;  /* 0x0000012000007945 */ /* 0x000fe40003800000 */
[----:B------:R-:W-:Y:S01]  /*1720*/  ISETP.GE.AND P0, PT, R0, UR4, PT ;  /* 0x0000000400007c0c */ /* 0x000fe2000bf06270 */
        /* <DEDUP_REMOVED lines=16> */
.L_x_712:
[----:B------:R-:W-:Y:S05]  /*1830*/  BSYNC B0 ;  /* 0x0000000000007941 */ /* 0x000fea0003800000 */
.L_x_711:
[----:B------:R-:W-:Y:S01]  /*1840*/  IMAD.MOV.U32 R3, RZ, RZ, c[0x0][0x2b8] ;  /* 0x0000ae00ff037624 */ /* 0x000fe200078e00ff */
[----:B---3--:R-:W-:Y:S01]  /*1850*/  SHFL.IDX PT, R4, R14, 0x3, 0x1c1f ;  /* 0x007c1f000e047f89 */ /* 0x008fe200000e0000 */
[----:B------:R-:W-:Y:S01]  /*1860*/  IMAD.U32 R0, RZ, RZ, UR6 ;  /* 0x00000006ff007e24 */ /* 0x000fe2000f8e00ff */
[----:B------:R-:W-:Y:S01]  /*1870*/  SHF.R.S32.HI R6, RZ, 0x1f, R16 ;  /* 0x0000001fff067819 */ /* 0x000fe20000011410 */
[----:B------:R-:W-:Y:S01]  /*1880*/  IMAD.SHL.U32 R167, R13, 0x2, RZ ;  /* 0x000000020da77824 */ /* 0x000fe200078e00ff */
[----:B------:R-:W-:Y:S01]  /*1890*/  ISETP.NE.AND P3, PT, R3, 0x1, PT ;  /* 0x000000010300780c */ /* 0x000fe20003f65270 */
[----:B------:R-:W-:Y:S01]  /*18a0*/  IMAD R0, R0, 0x40, R173 ;  /* 0x0000004000007824 */ /* 0x000fe200078e02ad */
[----:B----4-:R-:W3:Y:S01]  /*18b0*/  SHFL.IDX PT, R5, R12, 0x3, 0x1c1f ;  /* 0x007c1f000c057f89 */ /* 0x010ee200000e0000 */
[----:B------:R-:W-:Y:S01]  /*18c0*/  IADD3 R3, R11, 0x60, RZ ;  /* 0x000000600b037810 */ /* 0x000fe20007ffe0ff */
[----:B------:R-:W-:Y:S01]  /*18d0*/  USHF.R.S32.HI UR16, URZ, 0x1f, UR17 ;  /* 0x0000001f3f107899 */ /* 0x000fe20008011411 */
[----:B------:R-:W-:Y:S01]  /*18e0*/  IMAD.MOV.U32 R237, RZ, RZ, RZ ;  /* 0x000000ffffed7224 */ /* 0x000fe200078e00ff */
[----:B------:R-:W-:Y:S01]  /*18f0*/  IADD3 R0, R0, -0x40, RZ ;  /* 0xffffffc000007810 */ /* 0x000fe20007ffe0ff */
[----:B------:R-:W-:Y:S01]  /*1900*/  STL [R1+0x18], R167 ;  /* 0x000018a701007387 */ /* 0x000fe20000100800 */
[----:B------:R-:W-:Y:S01]  /*1910*/  ISETP.GE.AND P1, PT, R3, UR4, PT ;  /* 0x0000000403007c0c */ /* 0x000fe2000bf26270 */
[----:B------:R-:W-:Y:S01]  /*1920*/  ULDC.64 UR4, c[0x0][0x2b0] ;  /* 0x0000ac0000047ab9 */ /* 0x000fe20000000a00 */
[C---:B------:R-:W-:Y:S01]  /*1930*/  IADD3 R11, R0.reuse, UR11, RZ ;  /* 0x0000000b000b7c10 */ /* 0x040fe2000fffe0ff */
[----:B------:R-:W-:Y:S01]  /*1940*/  UIMAD UR16, UR16, UR4, URZ ;  /* 0x00000004101072a4 */ /* 0x000fe2000f8e023f */
[----:B------:R-:W-:Y:S01]  /*1950*/  ISETP.GE.AND P6, PT, R0, UR7, PT ;  /* 0x0000000700007c0c */ /* 0x000fe2000bfc6270 */
[----:B------:R-:W-:Y:S01]  /*1960*/  UIMAD.WIDE.U32 UR18, UR17, UR4, URZ ;  /* 0x00000004111272a5 */ /* 0x000fe2000f8e003f */
[----:B------:R-:W-:Y:S01]  /*1970*/  SHF.R.S32.HI R3, RZ, 0x1f, R41 ;  /* 0x0000001fff037819 */ /* 0x000fe20000011429 */
[----:B------:R-:W-:Y:S01]  /*1980*/  @P3 IMAD.HI.U32 R0, R11, c[0x0][0x2bc], RZ ;  /* 0x0000af000b003a27 */ /* 0x000fe200078e00ff */
[----:B------:R-:W-:Y:S01]  /*1990*/  ISETP.GT.OR P6, PT, R173, 0x3f, P6 ;  /* 0x0000003fad00780c */ /* 0x000fe200037c4670 */
[----:B------:R-:W-:Y:S01]  /*19a0*/  UIMAD UR16, UR17, UR5, UR16 ;  /* 0x00000005111072a4 */ /* 0x000fe2000f8e0210 */
[----:B------:R-:W-:Y:S01]  /*19b0*/  LEA.HI R3, R3, R41, RZ, 0x3 ;  /* 0x0000002903037211 */ /* 0x000fe200078f18ff */
[----:B------:R-:W-:Y:S01]  /*19c0*/  IMAD.MOV.U32 R10, RZ, RZ, R11 ;  /* 0x000000ffff0a7224 */ /* 0x000fe200078e000b */
[----:B------:R-:W-:Y:S01]  /*19d0*/  @P3 SHF.R.U32.HI R10, RZ, c[0x0][0x2c0], R0 ;  /* 0x0000b000ff0a3a19 */ /* 0x000fe20000011600 */
[----:B------:R-:W-:Y:S01]  /*19e0*/  UIADD3 UR16, UR19, UR16, URZ ;  /* 0x0000001013107290 */ /* 0x000fe2000fffe03f */
[----:B------:R-:W-:Y:S01]  /*19f0*/  LEA.HI R0, R6, R16, RZ, 0x3 ;  /* 0x0000001006007211 */ /* 0x000fe200078f18ff */
[----:B------:R-:W-:Y:S01]  /*1a00*/  ULDC.64 UR4, c[0x0][0x1e8] ;  /* 0x00007a0000047ab9 */ /* 0x000fe20000000a00 */
[----:B------:R-:W-:-:S02]  /*1a10*/  LOP3.LUT R170, R3, 0xfffffff8, RZ, 0xc0, !PT ;  /* 0xfffffff803aa7812 */ /* 0x000fc400078ec0ff */
[----:B------:R-:W-:Y:S01]  /*1a20*/  LOP3.LUT R171, R0, 0xfffffff8, RZ, 0xc0, !PT ;  /* 0xfffffff800ab7812 */ /* 0x000fe200078ec0ff */
[--C-:B---3--:R-:W-:Y:S02]  /*1a30*/  @!P1 IMAD.WIDE R6, R100, 0x2, R4.reuse ;  /* 0x0000000264069825 */ /* 0x108fe400078e0204 */
[C---:B------:R-:W-:Y:S02]  /*1a40*/  @!P6 IADD3 R0, P0, R10.reuse, UR18, RZ ;  /* 0x000000120a00ec10 */ /* 0x040fe4000ff1e0ff */
[--C-:B------:R-:W-:Y:S01]  /*1a50*/  @!P1 IMAD.WIDE R8, R171, 0x2, R4.reuse ;  /* 0x00000002ab089825 */ /* 0x100fe200078e0204 */
[----:B------:R-:W-:Y:S01]  /*1a60*/  @!PT LDS RZ, [RZ] ;  /* 0x00000000fffff984 */ /* 0x000fe20000000800 */
[----:B------:R3:W-:Y:S01]  /*1a70*/  @!P1 LDGSTS.E.BYPASS.LTC128B.128 [R167+0x7900], [R6.64], !P5 ;  /* 0x0790000006a79fae */ /* 0x0007e2000e901d4e */
[----:B------:R-:W-:Y:S02]  /*1a80*/  @!P6 LEA.HI.X.SX32 R3, R10, UR16, 0x1, P0 ;  /* 0x000000100a03ec11 */ /* 0x000fe400080f0eff */
[----:B------:R-:W-:Y:S01]  /*1a90*/  @!P1 IMAD.WIDE R4, R170, 0x2, R4 ;  /* 0x00000002aa049825 */ /* 0x000fe200078e0204 */
[----:B------:R4:W-:Y:S04]  /*1aa0*/  @!P1 LDGSTS.E.BYPASS.LTC128B.128 [R167+0x9900], [R8.64], !P4 ;  /* 0x0990000008a79fae */ /* 0x0009e8000e101d4e */
[----:B------:R5:W-:Y:S04]  /*1ab0*/  @!P1 LDGSTS.E.BYPASS.LTC128B.128 [R167+0xb900], [R4.64], !P2 ;  /* 0x0b90000004a79fae */ /* 0x000be8000d101d4e */
[----:B------:R-:W0:Y:S01]  /*1ac0*/  LDGDEPBAR ;  /* 0x00000000000079af */ /* 0x000e220000000000 */
[----:B-12---:R-:W-:Y:S01]  /*1ad0*/  SHF.R.S32.HI R12, RZ, 0x4, R20 ;  /* 0x00000004ff0c7819 */ /* 0x006fe20000011414 */
[----:B------:R-:W-:-:S02]  /*1ae0*/  UIMAD UR17, UR8, UR4, URZ ;  /* 0x00000004081172a4 */ /* 0x000fc4000f8e023f */
[----:B------:R-:W-:Y:S01]  /*1af0*/  UIMAD.WIDE.U32 UR20, UR9, UR4, URZ ;  /* 0x00000004091472a5 */ /* 0x000fe2000f8e003f */
[----:B------:R-:W-:Y:S01]  /*1b00*/  STL [R1+0x54], R171 ;  /* 0x000054ab01007387 */ /* 0x000fe20000100800 */
[----:B---3--:R-:W-:-:S03]  /*1b10*/  @!P6 LEA R6, P0, R0, c[0x0][0x2a0], 0x2 ;  /* 0x0000a8000006ea11 */ /* 0x008fc600078010ff */
[----:B------:R-:W-:Y:S01]  /*1b20*/  BAR.SYNC.DEFER_BLOCKING 0x0 ;  /* 0x0000000000007b1d */ /* 0x000fe20000010000 */
[----:B------:R-:W-:Y:S01]  /*1b30*/  @!P6 LEA.HI.X R7, R0, c[0x0][0x2a4], R3, 0x2, P0 ;  /* 0x0000a9000007ea11 */ /* 0x000fe200000f1403 */
[----:B-----5:R-:W-:Y:S01]  /*1b40*/  IMAD.MOV R5, RZ, RZ, -R10 ;  /* 0x000000ffff057224 */ /* 0x020fe200078e0a0a */
[----:B----4-:R-:W-:Y:S01]  /*1b50*/  LEA.HI R8, R20, R12, RZ, 0x1 ;  /* 0x0000000c14087211 */ /* 0x010fe200078f08ff */
[----:B------:R-:W-:Y:S01]  /*1b60*/  UIMAD UR17, UR9, UR5, UR17 ;  /* 0x00000005091172a4 */ /* 0x000fe2000f8e0211 */
[----:B------:R-:W-:Y:S01]  /*1b70*/  ISETP.GE.AND P5, PT, R16, c[0x0][0x1d4], PT ;  /* 0x0000750010007a0c */ /* 0x000fe20003fa6270 */
[----:B------:R-:W-:Y:S01]  /*1b80*/  IMAD R245, R5, c[0x0][0x2b8], R11 ;  /* 0x0000ae0005f57a24 */ /* 0x000fe200078e020b */
[----:B------:R-:W-:Y:S01]  /*1b90*/  LOP3.LUT R8, R8, 0xfffffffe, RZ, 0xc0, !PT ;  /* 0xfffffffe08087812 */ /* 0x000fe200078ec0ff */
[----:B------:R-:W-:Y:S01]  /*1ba0*/  ULDC.64 UR4, c[0x0][0x210] ;  /* 0x0000840000047ab9 */ /* 0x000fe20000000a00 */
[----:B------:R-:W-:Y:S01]  /*1bb0*/  ISETP.GE.AND P4, PT, R41, c[0x0][0x1d4], PT ;  /* 0x0000750029007a0c */ /* 0x000fe20003f86270 */
[----:B------:R-:W-:Y:S01]  /*1bc0*/  STL [R1+0x58], R170 ;  /* 0x000058aa01007387 */ /* 0x000fe20000100800 */
[----:B------:R-:W-:Y:S01]  /*1bd0*/  SHF.R.S32.HI R9, RZ, 0x1f, R245 ;  /* 0x0000001fff097819 */ /* 0x000fe200000114f5 */
[----:B------:R-:W-:-:S04]  /*1be0*/  IMAD.IADD R12, R12, 0x1, -R8 ;  /* 0x000000010c0c7824 */ /* 0x000fc800078e0a08 */
[----:B------:R-:W-:Y:S01]  /*1bf0*/  IMAD R8, R9, c[0x0][0x208], RZ ;  /* 0x0000820009087a24 */ /* 0x000fe200078e02ff */
[----:B------:R-:W-:Y:S01]  /*1c00*/  UIMAD.WIDE.U32 UR22, UR9, UR4, URZ ;  /* 0x00000004091672a5 */ /* 0x000fe2000f8e003f */
[----:B------:R1:W2:Y:S01]  /*1c10*/  @!P6 LDG.E R237, [R6.64] ;  /* 0x0000000e06ede981 */ /* 0x0002a2000c1e1900 */
[----:B------:R-:W-:Y:S01]  /*1c20*/  LOP3.LUT R0, R21, 0xfffffff8, RZ, 0xc0, !PT ;  /* 0xfffffff815007812 */ /* 0x000fe200078ec0ff */
[----:B------:R-:W-:Y:S01]  /*1c30*/  IMAD R8, R245, c[0x0][0x20c], R8 ;  /* 0x00008300f5087a24 */ /* 0x000fe200078e0208 */
[----:B------:R-:W-:Y:S01]  /*1c40*/  UIMAD UR4, UR8, UR4, URZ ;  /* 0x00000004080472a4 */ /* 0x000fe2000f8e023f */
[----:B------:R-:W-:Y:S01]  /*1c50*/  ISETP.GE.AND P6, PT, R100, c[0x0][0x1d4], PT ;  /* 0x0000750064007a0c */ /* 0x000fe20003fc6270 */
[----:B------:R-:W-:Y:S01]  /*1c60*/  UIADD3 UR8, UR21, UR17, URZ ;  /* 0x0000001115087290 */ /* 0x000fe2000fffe03f */
[----:B------:R-:W-:Y:S01]  /*1c70*/  IMAD.IADD R4, R169, 0x1, -R0 ;  /* 0x00000001a9047824 */ /* 0x000fe200078e0a00 */
[----:B------:R-:W-:Y:S01]  /*1c80*/  UIMAD UR4, UR9, UR5, UR4 ;  /* 0x00000005090472a4 */ /* 0x000fe2000f8e0204 */
[----:B------:R-:W-:Y:S01]  /*1c90*/  SHF.R.S32.HI R172, RZ, 0x1f, R100 ;  /* 0x0000001fffac7819 */ /* 0x000fe20000011464 */
[----:B------:R-:W-:Y:S01]  /*1ca0*/  UISETP.GE.AND UP0, UPT, UR6, 0x2, UPT ;  /* 0x000000020600788c */ /* 0x000fe2000bf06270 */
[----:B------:R-:W-:Y:S01]  /*1cb0*/  SEL R168, RZ, 0x10, P4 ;  /* 0x00000010ffa87807 */ /* 0x000fe20002000000 */
[----:B------:R-:W-:Y:S01]  /*1cc0*/  UIADD3 UR17, UR23, UR4, URZ ;  /* 0x0000000417117290 */ /* 0x000fe2000fffe03f */
[----:B------:R-:W-:Y:S01]  /*1cd0*/  LEA.HI R3, R4, R4, RZ, 0x1 ;  /* 0x0000000404037211 */ /* 0x000fe200078f08ff */
[----:B------:R-:W-:-:S04]  /*1ce0*/  ULEA UR4, UR6, 0xffffffc0, 0x6 ;  /* 0xffffffc006047891 */ /* 0x000fc8000f8e303f */
[----:B------:R-:W-:-:S06]  /*1cf0*/  UIADD3 UR4, UR7, -UR4, URZ ;  /* 0x8000000407047290 */ /* 0x000fcc000fffe03f */
[----:B------:R-:W-:Y:S02]  /*1d00*/  IADD3 R40, -R40, UR4, RZ ;  /* 0x0000000428287c10 */ /* 0x000fe4000fffe1ff */
[----:B-1----:R-:W-:Y:S01]  /*1d10*/  SHF.R.S32.HI R6, RZ, 0x1, R3 ;  /* 0x00000001ff067819 */ /* 0x002fe20000011403 */
[----:B------:R-:W-:Y:S01]  /*1d20*/  IMAD.SHL.U32 R7, R19, 0x8, RZ ;  /* 0x0000000813077824 */ /* 0x000fe200078e00ff */
[----:B------:R-:W-:Y:S02]  /*1d30*/  LOP3.LUT R3, R3, 0x3fffffe, RZ, 0xc0, !PT ;  /* 0x03fffffe03037812 */ /* 0x000fe400078ec0ff */
[C---:B------:R-:W-:Y:S01]  /*1d40*/  LOP3.LUT P2, RZ, R6.reuse, 0x2, RZ, 0xc0, !PT ;  /* 0x0000000206ff7812 */ /* 0x040fe2000784c0ff */
[----:B------:R-:W-:-:S05]  /*1d50*/  IMAD.SHL.U32 R0, R6, 0x40, RZ ;  /* 0x0000004006007824 */ /* 0x000fca00078e00ff */
[----:B------:R-:W-:-:S04]  /*1d60*/  LOP3.LUT R0, R0, 0xc0, RZ, 0xc0, !PT ;  /* 0x000000c000007812 */ /* 0x000fc800078ec0ff */
[----:B------:R-:W-:Y:S02]  /*1d70*/  LOP3.LUT R7, R0, 0x8, R7, 0xf8, !PT ;  /* 0x0000000800077812 */ /* 0x000fe400078ef807 */
[----:B------:R-:W-:Y:S01]  /*1d80*/  SHF.R.U32.HI R5, RZ, 0x3, R0 ;  /* 0x00000003ff057819 */ /* 0x000fe20000011600 */
[----:B------:R-:W-:Y:S02]  /*1d90*/  IMAD.IADD R0, R4, 0x1, -R3 ;  /* 0x0000000104007824 */ /* 0x000fe400078e0a03 */
[----:B------:R-:W-:Y:S01]  /*1da0*/  IMAD R3, R9, c[0x0][0x1e0], RZ ;  /* 0x0000780009037a24 */ /* 0x000fe200078e02ff */
[----:B------:R-:W-:Y:S01]  /*1db0*/  LOP3.LUT R5, R7, R5, RZ, 0x3c, !PT ;  /* 0x0000000507057212 */ /* 0x000fe200078e3cff */
[----:B------:R-:W-:-:S04]  /*1dc0*/  IMAD.WIDE.U32 R6, R245, c[0x0][0x1e0], RZ ;  /* 0x00007800f5067a25 */ /* 0x000fc800078e00ff */
[----:B------:R-:W-:Y:S02]  /*1dd0*/  IMAD R3, R245, c[0x0][0x1e4], R3 ;  /* 0x00007900f5037a24 */ /* 0x000fe400078e0203 */
[----:B------:R-:W-:Y:S02]  /*1de0*/  IMAD R0, R12, 0x8, R0 ;  /* 0x000000080c007824 */ /* 0x000fe400078e0200 */
[----:B------:R-:W-:Y:S02]  /*1df0*/  IMAD.IADD R7, R7, 0x1, R3 ;  /* 0x0000000107077824 */ /* 0x000fe400078e0203 */
[----:B------:R-:W-:Y:S02]  /*1e00*/  IMAD.U32 R0, R0, 0x20, R5 ;  /* 0x0000002000007824 */ /* 0x000fe400078e0005 */
[----:B------:R-:W-:-:S04]  /*1e10*/  IMAD.WIDE.U32 R4, R245, c[0x0][0x208], RZ ;  /* 0x00008200f5047a25 */ /* 0x000fc800078e00ff */
[----:B------:R-:W-:Y:S02]  /*1e20*/  IMAD.IADD R5, R5, 0x1, R8 ;  /* 0x0000000105057824 */ /* 0x000fe400078e0208 */
[----:B------:R-:W-:-:S05]  /*1e30*/  IMAD.SHL.U32 R220, R0, 0x2, RZ ;  /* 0x0000000200dc7824 */ /* 0x000fca00078e00ff */
[C---:B------:R-:W-:Y:S02]  /*1e40*/  IADD3 R0, R220.reuse, 0x3100, RZ ;  /* 0x00003100dc007810 */ /* 0x040fe40007ffe0ff */
[----:B------:R-:W-:Y:S02]  /*1e50*/  IADD3 R225, R220, 0x3120, RZ ;  /* 0x00003120dce17810 */ /* 0x000fe40007ffe0ff */
[----:B------:R-:W-:Y:S01]  /*1e60*/  @P2 IADD3 R225, R0, -0x20, RZ ;  /* 0xffffffe000e12810 */ /* 0x000fe20007ffe0ff */
[----:B------:R-:W-:-:S03]  /*1e70*/  IMAD.SHL.U32 R0, R18, 0x40, RZ ;  /* 0x0000004012007824 */ /* 0x000fc600078e00ff */
[C---:B------:R-:W-:Y:S02]  /*1e80*/  IADD3 R236, R225.reuse, 0x400, RZ ;  /* 0x00000400e1ec7810 */ /* 0x040fe40007ffe0ff */
[----:B------:R-:W-:Y:S02]  /*1e90*/  LOP3.LUT R0, R0, 0xc0, RZ, 0xc0, !PT ;  /* 0x000000c000007812 */ /* 0x000fe400078ec0ff */
[C---:B------:R-:W-:Y:S02]  /*1ea0*/  IADD3 R235, R225.reuse, 0x800, RZ ;  /* 0x00000800e1eb7810 */ /* 0x040fe40007ffe0ff */
[C---:B------:R-:W-:Y:S02]  /*1eb0*/  IADD3 R234, R225.reuse, 0xc00, RZ ;  /* 0x00000c00e1ea7810 */ /* 0x040fe40007ffe0ff */
[C---:B------:R-:W-:Y:S02]  /*1ec0*/  IADD3 R233, R225.reuse, 0x1000, RZ ;  /* 0x00001000e1e97810 */ /* 0x040fe40007ffe0ff */
[----:B------:R-:W-:-:S02]  /*1ed0*/  IADD3 R232, R225, 0x1400, RZ ;  /* 0x00001400e1e87810 */ /* 0x000fc40007ffe0ff */
[C---:B------:R-:W-:Y:S02]  /*1ee0*/  IADD3 R231, R225.reuse, 0x1800, RZ ;  /* 0x00001800e1e77810 */ /* 0x040fe40007ffe0ff */
[C---:B------:R-:W-:Y:S02]  /*1ef0*/  IADD3 R230, R225.reuse, 0x1c00, RZ ;  /* 0x00001c00e1e67810 */ /* 0x040fe40007ffe0ff */
[C---:B------:R-:W-:Y:S02]  /*1f00*/  IADD3 R229, R225.reuse, 0x2000, RZ ;  /* 0x00002000e1e57810 */ /* 0x040fe40007ffe0ff */
[C---:B------:R-:W-:Y:S02]  /*1f10*/  IADD3 R228, R225.reuse, 0x2400, RZ ;  /* 0x00002400e1e47810 */ /* 0x040fe40007ffe0ff */
[C---:B------:R-:W-:Y:S02]  /*1f20*/  IADD3 R227, R225.reuse, 0x2800, RZ ;  /* 0x00002800e1e37810 */ /* 0x040fe40007ffe0ff */
[----:B------:R-:W-:-:S02]  /*1f30*/  IADD3 R226, R225, 0x2c00, RZ ;  /* 0x00002c00e1e27810 */ /* 0x000fc40007ffe0ff */
[----:B--2---:R-:W-:Y:S01]  /*1f40*/  SHF.R.S32.HI R3, RZ, 0x1f, R237 ;  /* 0x0000001fff037819 */ /* 0x004fe200000114ed */
[----:B------:R-:W-:-:S04]  /*1f50*/  IMAD.WIDE.U32 R6, R237, c[0x0][0x1f0], R6 ;  /* 0x00007c00ed067a25 */ /* 0x000fc800078e0006 */
[C---:B------:R-:W-:Y:S01]  /*1f60*/  IMAD R9, R3.reuse, c[0x0][0x1f0], RZ ;  /* 0x00007c0003097a24 */ /* 0x040fe200078e02ff */
[----:B------:R-:W-:Y:S01]  /*1f70*/  IADD3 R8, P0, R6, UR20, RZ ;  /* 0x0000001406087c10 */ /* 0x000fe2000ff1e0ff */
[----:B------:R-:W-:Y:S02]  /*1f80*/  IMAD R3, R3, c[0x0][0x218], RZ ;  /* 0x0000860003037a24 */ /* 0x000fe400078e02ff */
[C---:B------:R-:W-:Y:S02]  /*1f90*/  IMAD R9, R237.reuse, c[0x0][0x1f4], R9 ;  /* 0x00007d00ed097a24 */ /* 0x040fe400078e0209 */
[----:B------:R-:W-:-:S03]  /*1fa0*/  IMAD.WIDE.U32 R4, R237, c[0x0][0x218], R4 ;  /* 0x00008600ed047a25 */ /* 0x000fc600078e0004 */
[----:B------:R-:W-:Y:S01]  /*1fb0*/  IADD3.X R6, R7, UR8, R9, P0, !PT ;  /* 0x0000000807067c10 */ /* 0x000fe200087fe409 */
[----:B------:R-:W-:Y:S01]  /*1fc0*/  IMAD R3, R237, c[0x0][0x21c], R3 ;  /* 0x00008700ed037a24 */ /* 0x000fe200078e0203 */
[----:B------:R-:W-:Y:S02]  /*1fd0*/  LEA R9, P1, R8, c[0x0][0x1c8], 0x1 ;  /* 0x0000720008097a11 */ /* 0x000fe400078208ff */
[----:B------:R-:W-:Y:S02]  /*1fe0*/  IADD3 R7, P0, R4, UR22, RZ ;  /* 0x0000001604077c10 */ /* 0x000fe4000ff1e0ff */
[----:B------:R-:W-:Y:S01]  /*1ff0*/  LEA.HI.X R8, R8, c[0x0][0x1cc], R6, 0x1, P1 ;  /* 0x0000730008087a11 */ /* 0x000fe200008f0c06 */
[----:B------:R-:W-:Y:S01]  /*2000*/  SHFL.IDX PT, R4, R9, RZ, 0x1c1f ;  /* 0x001c1fff09047589 */ /* 0x000fe200000e0000 */
[----:B------:R-:W-:Y:S02]  /*2010*/  IADD3.X R3, R5, UR17, R3, P0, !PT ;  /* 0x0000001105037c10 */ /* 0x000fe400087fe403 */
[----:B------:R-:W-:Y:S01]  /*2020*/  LEA R11, P0, R7, c[0x0][0x1f8], 0x1 ;  /* 0x00007e00070b7a11 */ /* 0x000fe200078008ff */
[----:B------:R-:W1:Y:S01]  /*2030*/  SHFL.IDX PT, R5, R8, RZ, 0x1c1f ;  /* 0x001c1fff08057589 */ /* 0x000e6200000e0000 */
[----:B------:R-:W-:-:S02]  /*2040*/  ISETP.GE.AND P1, PT, R40, 0x1, PT ;  /* 0x000000012800780c */ /* 0x000fc40003f26270 */
[----:B------:R-:W-:Y:S01]  /*2050*/  LEA.HI.X R10, R7, c[0x0][0x1fc], R3, 0x1, P0 ;  /* 0x00007f00070a7a11 */ /* 0x000fe200000f0c03 */
[----:B------:R-:W-:Y:S01]  /*2060*/  SHFL.IDX PT, R6, R9, 0x1, 0x1c1f ;  /* 0x003c1f0009067f89 */ /* 0x000fe200000e0000 */
[----:B------:R-:W-:Y:S01]  /*2070*/  ISETP.GT.AND P0, PT, R40, 0x20, PT ;  /* 0x000000202800780c */ /* 0x000fe20003f04270 */
[----:B------:R-:W-:Y:S02]  /*2080*/  IMAD.SHL.U32 R3, R12, 0x8, RZ ;  /* 0x000000080c037824 */ /* 0x000fe400078e00ff */
[----:B------:R2:W3:Y:S03]  /*2090*/  SHFL.IDX PT, R7, R8, 0x1, 0x1c1f ;  /* 0x003c1f0008077f89 */ /* 0x0004e600000e0000 */
[----:B------:R-:W-:Y:S01]  /*20a0*/  LOP3.LUT R3, R0, 0x8, R3, 0xf8, !PT ;  /* 0x0000000800037812 */ /* 0x000fe200078ef803 */
[----:B------:R-:W4:Y:S01]  /*20b0*/  SHFL.IDX PT, R14, R11, RZ, 0x1c1f ;  /* 0x001c1fff0b0e7589 */ /* 0x000f2200000e0000 */
[----:B------:R-:W-:-:S03]  /*20c0*/  SHF.R.U32.HI R0, RZ, 0x3, R0 ;  /* 0x00000003ff007819 */ /* 0x000fc60000011600 */
[----:B------:R-:W-:Y:S01]  /*20d0*/  SHFL.IDX PT, R13, R11, 0x1, 0x1c1f ;  /* 0x003c1f000b0d7f89 */ /* 0x000fe200000e0000 */
[----:B------:R-:W-:-:S03]  /*20e0*/  LOP3.LUT R103, R3, R0, RZ, 0x3c, !PT ;  /* 0x0000000003677212 */ /* 0x000fc600078e3cff */
[----:B------:R-:W5:Y:S04]  /*20f0*/  SHFL.IDX PT, R12, R10, RZ, 0x1c1f ;  /* 0x001c1fff0a0c7589 */ /* 0x000f6800000e0000 */
[----:B------:R3:W4:Y:S01]  /*2100*/  SHFL.IDX PT, R3, R10, 0x1, 0x1c1f ;  /* 0x003c1f000a037f89 */ /* 0x00072200000e0000 */
[----:B--2---:R-:W-:Y:S02]  /*2110*/  LOP3.LUT R8, R15, 0x7fffffe, RZ, 0xc0, !PT ;  /* 0x07fffffe0f087812 */ /* 0x004fe400078ec0ff */
[----:B------:R-:W-:-:S03]  /*2120*/  SHF.R.S32.HI R15, RZ, 0x1f, R17 ;  /* 0x0000001fff0f7819 */ /* 0x000fc60000011411 */
[----:B------:R-:W-:Y:S01]  /*2130*/  IMAD.IADD R164, R17, 0x1, -R8 ;  /* 0x0000000111a47824 */ /* 0x000fe200078e0a08 */
[----:B------:R-:W-:Y:S01]  /*2140*/  LEA.HI R15, R15, R17, RZ, 0x3 ;  /* 0x000000110f0f7211 */ /* 0x000fe200078f18ff */
[----:B-1----:R-:W-:-:S04]  /*2150*/  @P1 IMAD.WIDE R8, R100, 0x2, R4 ;  /* 0x0000000264081825 */ /* 0x002fc800078e0204 */
[----:B------:R-:W-:Y:S01]  /*2160*/  IMAD.SHL.U32 R0, R15, 0x20, RZ ;  /* 0x000000200f007824 */ /* 0x000fe200078e00ff */
[----:B------:R1:W-:Y:S01]  /*2170*/  @P1 LDGSTS.E.BYPASS.LTC128B.128 [R167+0x3100], [R8.64], !P6 ;  /* 0x0310000008a71fae */ /* 0x0003e2000f101d4e */
[----:B---3--:R-:W-:-:S03]  /*2180*/  @P0 IMAD.WIDE R10, R100, 0x2, R6 ;  /* 0x00000002640a0825 */ /* 0x008fc600078e0206 */
[----:B------:R-:W-:-:S05]  /*2190*/  LOP3.LUT R102, R0, 0xffffff00, RZ, 0xc0, !PT ;  /* 0xffffff0000667812 */ /* 0x000fca00078ec0ff */
[----:B------:R-:W-:-:S04]  /*21a0*/  IMAD R0, R165, 0x200, R102 ;  /* 0x00000200a5007824 */ /* 0x000fc800078e0266 */
[----:B------:R-:W-:-:S04]  /*21b0*/  IMAD R0, R164, 0x20, R0 ;  /* 0x00000020a4007824 */ /* 0x000fc800078e0200 */
[----:B------:R-:W-:-:S04]  /*21c0*/  IMAD.IADD R0, R103, 0x1, R0 ;  /* 0x0000000167007824 */ /* 0x000fc800078e0200 */
[----:B------:R-:W-:Y:S02]  /*21d0*/  IMAD.SHL.U32 R223, R0, 0x2, RZ ;  /* 0x0000000200df7824 */ /* 0x000fe400078e00ff */
[----:B------:R-:W-:Y:S02]  /*21e0*/  IMAD R0, R164, 0x20, R102 ;  /* 0x00000020a4007824 */ /* 0x000fe400078e0266 */
[----:B------:R-:W-:Y:S02]  /*21f0*/  IMAD R224, R2, 0x2, R223 ;  /* 0x0000000202e07824 */ /* 0x000fe400078e02df */
[----:B-1----:R-:W-:-:S04]  /*2200*/  @P1 IMAD.WIDE R8, R171, 0x2, R4 ;  /* 0x00000002ab081825 */ /* 0x002fc800078e0204 */
[----:B------:R-:W-:Y:S01]  /*2210*/  @P1 IMAD.WIDE R4, R170, 0x2, R4 ;  /* 0x00000002aa041825 */ /* 0x000fe200078e0204 */
[----:B------:R1:W-:Y:S03]  /*2220*/  @P1 LDGSTS.E.BYPASS.LTC128B.128 [R167+0x4100], [R8.64], !P5 ;  /* 0x0410000008a71fae */ /* 0x0003e6000e901d4e */
[----:B------:R-:W-:Y:S01]  /*2230*/  IMAD.IADD R0, R103, 0x1, R0 ;  /* 0x0000000167007824 */ /* 0x000fe200078e0200 */
[----:B------:R2:W-:Y:S04]  /*2240*/  @P1 LDGSTS.E.BYPASS.LTC128B.128 [R167+0x5100], [R4.64], !P4 ;  /* 0x0510000004a71fae */ /* 0x0005e8000e101d4e */
[----:B------:R3:W-:Y:S01]  /*2250*/  @P0 LDGSTS.E.BYPASS.LTC128B.128 [R167+0x3900], [R10.64], !P6 ;  /* 0x039000000aa70fae */ /* 0x0007e2000f101d4e */
[----:B-1----:R-:W-:-:S04]  /*2260*/  @P0 IMAD.WIDE R8, R171, 0x2, R6 ;  /* 0x00000002ab080825 */ /* 0x002fc800078e0206 */
[----:B------:R-:W-:Y:S01]  /*2270*/  @P0 IMAD.WIDE R6, R170, 0x2, R6 ;  /* 0x00000002aa060825 */ /* 0x000fe200078e0206 */
[----:B------:R1:W-:Y:S03]  /*2280*/  @P0 LDGSTS.E.BYPASS.LTC128B.128 [R167+0x4900], [R8.64], !P5 ;  /* 0x0490000008a70fae */ /* 0x0003e6000e901d4e */
[----:B--2---:R-:W-:Y:S01]  /*2290*/  IMAD.WIDE R4, R171, 0x2, RZ ;  /* 0x00000002ab047825 */ /* 0x004fe200078e02ff */
[----:B------:R2:W-:Y:S04]  /*22a0*/  @P0 LDGSTS.E.BYPASS.LTC128B.128 [R167+0x5900], [R6.64], !P4 ;  /* 0x0590000006a70fae */ /* 0x0005e8000e101d4e */
[----:B------:R-:W0:Y:S01]  /*22b0*/  LDGDEPBAR ;  /* 0x00000000000079af */ /* 0x000e220000000000 */
[----:B----4-:R-:W-:-:S05]  /*22c0*/  IADD3 R46, P2, R14, R4, RZ ;  /* 0x000000040e2e7210 */ /* 0x010fca0007f5e0ff */
[----:B-----5:R-:W-:Y:S01]  /*22d0*/  IMAD.X R47, R12, 0x1, R5, P2 ;  /* 0x000000010c2f7824 */ /* 0x020fe200010e0605 */
[----:B------:R-:W-:Y:S01]  /*22e0*/  ISETP.GE.AND P2, PT, R16, c[0x0][0x1d4], PT ;  /* 0x0000750010007a0c */ /* 0x000fe20003f46270 */
[----:B-1----:R-:W-:-:S04]  /*22f0*/  IMAD.WIDE R8, R100, 0x2, RZ ;  /* 0x0000000264087825 */ /* 0x002fc800078e02ff */
[----:B--2---:R-:W-:Y:S01]  /*2300*/  IMAD.WIDE R6, R170, 0x2, RZ ;  /* 0x00000002aa067825 */ /* 0x004fe200078e02ff */
[----:B------:R-:W-:Y:S01]  /*2310*/  IADD3 R48, P0, R14, R8, RZ ;  /* 0x000000080e307210 */ /* 0x000fe20007f1e0ff */
[----:B------:R-:W-:-:S04]  /*2320*/  DEPBAR.LE SB0, 0x1 ;  /* 0x000080400000791a */ /* 0x000fc80000000000 */
[----:B------:R-:W-:Y:S01]  /*2330*/  IADD3 R44, P1, R8, R13, RZ ;  /* 0x0000000d082c7210 */ /* 0x000fe20007f3e0ff */
[----:B------:R-:W-:Y:S01]  /*2340*/  IMAD.X R49, R12, 0x1, R9, P0 ;  /* 0x000000010c317824 */ /* 0x000fe200000e0609 */
[----:B------:R-:W-:-:S04]  /*2350*/  DEPBAR.LE SB0, 0x0 ;  /* 0x000080000000791a */ /* 0x000fc80000000000 */
[----:B------:R-:W-:Y:S01]  /*2360*/  BAR.SYNC.DEFER_BLOCKING 0x0 ;  /* 0x0000000000007b1d */ /* 0x000fe20000010000 */
[----:B------:R-:W-:Y:S01]  /*2370*/  IADD3 R42, P0, R4, R13, RZ ;  /* 0x0000000d042a7210 */ /* 0x000fe20007f1e0ff */
[----:B------:R-:W-:Y:S01]  /*2380*/  IMAD.X R45, R9, 0x1, R3, P1 ;  /* 0x00000001092d7824 */ /* 0x000fe200008e0603 */
[----:B------:R-:W-:-:S03]  /*2390*/  IADD3 R38, P1, R14, R6, RZ ;  /* 0x000000060e267210 */ /* 0x000fc60007f3e0ff */
[----:B------:R-:W-:Y:S01]  /*23a0*/  IMAD.X R43, R5, 0x1, R3, P0 ;  /* 0x00000001052b7824 */ /* 0x000fe200000e0603 */
[----:B------:R-:W-:Y:S01]  /*23b0*/  IADD3 R36, P0, R6, R13, RZ ;  /* 0x0000000d06247210 */ /* 0x000fe20007f1e0ff */
[----:B------:R-:W-:Y:S01]  /*23c0*/  IMAD.X R39, R12, 0x1, R7, P1 ;  /* 0x000000010c277824 */ /* 0x000fe200008e0607 */
[----:B------:R-:W-:-:S03]  /*23d0*/  ISETP.GE.AND P1, PT, R100, c[0x0][0x1d4], PT ;  /* 0x0000750064007a0c */ /* 0x000fc60003f26270 */
[----:B------:R-:W-:Y:S01]  /*23e0*/  IMAD.X R37, R7, 0x1, R3, P0 ;  /* 0x0000000107257824 */ /* 0x000fe200000e0603 */
[----:B------:R-:W-:Y:S02]  /*23f0*/  ISETP.LT.OR P0, PT, R40, 0x1, P1 ;  /* 0x000000012800780c */ /* 0x000fe40000f01670 */
[----:B------:R-:W-:Y:S02]  /*2400*/  ISETP.GE.AND P1, PT, R41, c[0x0][0x1d4], PT ;  /* 0x0000750029007a0c */ /* 0x000fe40003f26270 */
[----:B------:R-:W-:-:S05]  /*2410*/  IADD3 R3, R167, 0x100, RZ ;  /* 0x00000100a7037810 */ /* 0x000fca0007ffe0ff */
[----:B------:R-:W-:Y:S04]  /*2420*/  STL [R1+0x1c], R3 ;  /* 0x00001c0301007387 */ /* 0x000fe80000100800 */
[----:B---3--:R-:W-:Y:S04]  /*2430*/  LDSM.16.M88.4 R8, [R223+0x6100] ;  /* 0x00610000df08783b */ /* 0x008fe80000000200 */
[----:B------:R-:W-:Y:S04]  /*2440*/  LDSM.16.M88.4 R4, [R223+0x7100] ;  /* 0x00710000df04783b */ /* 0x000fe80000000200 */
[----:B------:R-:W-:Y:S04]  /*2450*/  LDSM.16.M88.4 R16, [R224+0x6100] ;  /* 0x00610000e010783b */ /* 0x000fe80000000200 */
[----:B------:R-:W-:Y:S04]  /*2460*/  LDSM.16.M88.4 R12, [R224+0x7100] ;  /* 0x00710000e00c783b */ /* 0x000fe80000000200 */
[----:B------:R-:W1:Y:S04]  /*2470*/  LDSM.16.M88.4 R32, [R220+0x3100] ;  /* 0x00310000dc20783b */ /* 0x000e680000000200 */
[----:B------:R-:W-:Y:S04]  /*2480*/  LDSM.16.M88.4 R28, [R220+0x3500] ;  /* 0x00350000dc1c783b */ /* 0x000fe80000000200 */
[----:B------:R-:W2:Y:S04]  /*2490*/  LDSM.16.M88.4 R24, [R220+0x3900] ;  /* 0x00390000dc18783b */ /* 0x000ea80000000200 */
[----:B------:R-:W3:Y:S04]  /*24a0*/  LDSM.16.M88.4 R20, [R220+0x3d00] ;  /* 0x003d0000dc14783b */ /* 0x000ee80000000200 */
[----:B------:R-:W-:Y:S04]  /*24b0*/  LDSM.16.M88.4 R60, [R225] ;  /* 0x00000000e13c783b */ /* 0x000fe80000000200 */
[----:B------:R-:W-:Y:S04]  /*24c0*/  LDSM.16.M88.4 R56, [R225+0x400] ;  /* 0x00040000e138783b */ /* 0x000fe80000000200 */
[----:B------:R-:W4:Y:S04]  /*24d0*/  LDSM.16.M88.4 R52, [R225+0x800] ;  /* 0x00080000e134783b */ /* 0x000f280000000200 */
[----:B------:R-:W5:Y:S04]  /*24e0*/  LDSM.16.M88.4 R64, [R225+0xc00] ;  /* 0x000c0000e140783b */ /* 0x000f680000000200 */
[----:B------:R-:W-:Y:S01]  /*24f0*/  @!PT LDS RZ, [RZ] ;  /* 0x00000000fffff984 */ /* 0x000fe20000000800 */
[----:B------:R-:W-:Y:S01]  /*2500*/  @!PT LDS RZ, [RZ] ;  /* 0x00000000fffff984 */ /* 0x000fe20000000800 */
[----:B------:R-:W-:Y:S01]  /*2510*/  @!PT LDS RZ, [RZ] ;  /* 0x00000000fffff984 */ /* 0x000fe20000000800 */
[----:B------:R3:W-:Y:S01]  /*2520*/  LDGSTS.E.BYPASS.LTC128B.128 [R167+0x100], [R48.64], !P0 ;  /* 0x0010000030a77fae */ /* 0x0007e2000c101d4e */
[----:B------:R-:W-:-:S02]  /*2530*/  ISETP.LT.OR P0, PT, R40, 0x1, P2 ;  /* 0x000000012800780c */ /* 0x000fc40001701670 */
[C---:B------:R-:W-:Y:S01]  /*2540*/  ISETP.LT.OR P2, PT, R40.reuse, 0x21, P2 ;  /* 0x000000212800780c */ /* 0x040fe20001741670 */
[C---:B-1----:R-:W-:Y:S10]  /*2550*/  HMMA.16816.F32 R84, R4.reuse, R32, RZ ;  /* 0x000000200454723c */ /* 0x042ff400000018ff */
[----:B------:R1:W-:Y:S01]  /*2560*/  LDGSTS.E.BYPASS.LTC128B.128 [R167+0x1100], [R46.64], !P0 ;  /* 0x011000002ea77fae */ /* 0x0003e2000c101d4e */
[C---:B------:R-:W-:Y:S01]  /*2570*/  ISETP.LT.OR P0, PT, R40.reuse, 0x1, P1 ;  /* 0x000000012800780c */ /* 0x040fe20000f01670 */
[----:B--2---:R-:W-:Y:S01]  /*2580*/  HMMA.16816.F32 R68, R4, R24, RZ ;  /* 0x000000180444723c */ /* 0x004fe200000018ff */
[----:B------:R-:W-:-:S07]  /*2590*/  ISETP.LT.OR P1, PT, R40, 0x21, P1 ;  /* 0x000000212800780c */ /* 0x000fce0000f21670 */
[----:B------:R-:W-:Y:S04]  /*25a0*/  HMMA.16816.F32 R76, R4, R28, RZ ;  /* 0x0000001c044c723c */ /* 0x000fe800000018ff */
[----:B------:R2:W-:Y:S01]  /*25b0*/  LDGSTS.E.BYPASS.LTC128B.128 [R167+0x2100], [R38.64], !P0 ;  /* 0x0210000026a77fae */ /* 0x0005e2000c101d4e */
[----:B------:R-:W-:-:S03]  /*25c0*/  ISETP.GE.AND P0, PT, R100, c[0x0][0x1d4], PT ;  /* 0x0000750064007a0c */ /* 0x000fc60003f06270 */
[----:B---3--:R-:W-:Y:S01]  /*25d0*/  HMMA.16816.F32 R48, R4, R20, RZ ;  /* 0x000000140430723c */ /* 0x008fe200000018ff */
[----:B------:R-:W-:-:S07]  /*25e0*/  ISETP.LT.OR P0, PT, R40, 0x21, P0 ;  /* 0x000000212800780c */ /* 0x000fce0000701670 */
[C---:B------:R-:W-:Y:S06]  /*25f0*/  HMMA.16816.F32 R80, R4.reuse, R34, RZ ;  /* 0x000000220450723c */ /* 0x040fec00000018ff */
[----:B------:R1:W-:Y:S01]  /*2600*/  LDGSTS.E.BYPASS.LTC128B.128 [R167+0x900], [R44.64], !P0 ;  /* 0x009000002ca77fae */ /* 0x0003e2000c101d4e */
[----:B------:R-:W-:Y:S01]  /*2610*/  PLOP3.LUT P0, PT, PT, PT, UP0, 0x80, 0x0 ;  /* 0x000000000000781c */ /* 0x000fe20003f0f008 */
[----:B------:R-:W-:Y:S02]  /*2620*/  HMMA.16816.F32 R72, R4, R30, RZ ;  /* 0x0000001e0448723c */ /* 0x000fe400000018ff */
[----:B------:R3:W-:Y:S01]  /*2630*/  LDGSTS.E.BYPASS.LTC128B.128 [R167+0x1900], [R42.64], !P2 ;  /* 0x019000002aa77fae */ /* 0x0007e2000d101d4e */
[----:B------:R-:W-:-:S03]  /*2640*/  ISETP.GT.AND P2, PT, R173, 0x3f, PT ;  /* 0x0000003fad00780c */ /* 0x000fc60003f44270 */
[----:B------:R2:W-:Y:S02]  /*2650*/  LDGSTS.E.BYPASS.LTC128B.128 [R167+0x2900], [R36.64], !P1 ;  /* 0x0290000024a77fae */ /* 0x0005e4000c901d4e */
[C---:B------:R-:W-:Y:S02]  /*2660*/  HMMA.16816.F32 R92, R4.reuse, R26, RZ ;  /* 0x0000001a045c723c */ /* 0x040fe400000018ff */
[----:B------:R-:W0:Y:S06]  /*2670*/  LDGDEPBAR ;  /* 0x00000000000079af */ /* 0x000e2c0000000000 */
[----:B------:R-:W-:Y:S08]  /*2680*/  HMMA.16816.F32 R120, R4, R22, RZ ;  /* 0x000000160478723c */ /* 0x000ff000000018ff */
[C---:B------:R-:W-:Y:S08]  /*2690*/  HMMA.16816.F32 R4, R8.reuse, R20, RZ ;  /* 0x000000140804723c */ /* 0x040ff000000018ff */
[C---:B------:R-:W-:Y:S01]  /*26a0*/  HMMA.16816.F32 R116, R8.reuse, R32, RZ ;  /* 0x000000200874723c */ /* 0x040fe200000018ff */
[----:B--2---:R-:W-:Y:S07]  /*26b0*/  LDSM.16.M88.4 R36, [R220+0x4100] ;  /* 0x00410000dc24783b */ /* 0x004fee0000000200 */
[C---:B------:R-:W-:Y:S01]  /*26c0*/  HMMA.16816.F32 R112, R8.reuse, R34, RZ ;  /* 0x000000220870723c */ /* 0x040fe200000018ff */
[----:B------:R-:W-:Y:S07]  /*26d0*/  LDSM.16.M88.4 R32, [R220+0x4500] ;  /* 0x00450000dc20783b */ /* 0x000fee0000000200 */
[C---:B------:R-:W-:Y:S08]  /*26e0*/  HMMA.16816.F32 R96, R8.reuse, R28, RZ ;  /* 0x0000001c0860723c */ /* 0x040ff000000018ff */
[C---:B------:R-:W-:Y:S01]  /*26f0*/  HMMA.16816.F32 R108, R8.reuse, R30, RZ ;  /* 0x0000001e086c723c */ /* 0x040fe200000018ff */
[----:B------:R-:W-:Y:S07]  /*2700*/  LDSM.16.M88.4 R28, [R220+0x4900] ;  /* 0x00490000dc1c783b */ /* 0x000fee0000000200 */
[C---:B------:R-:W-:Y:S08]  /*2710*/  HMMA.16816.F32 R88, R8.reuse, R24, RZ ;  /* 0x000000180858723c */ /* 0x040ff000000018ff */
[C---:B------:R-:W-:Y:S01]  /*2720*/  HMMA.16816.F32 R104, R8.reuse, R26, RZ ;  /* 0x0000001a0868723c */ /* 0x040fe200000018ff */
[----:B------:R-:W-:Y:S07]  /*2730*/  LDSM.16.M88.4 R24, [R220+0x4d00] ;  /* 0x004d0000dc18783b */ /* 0x000fee0000000200 */
[----:B------:R-:W-:Y:S01]  /*2740*/  HMMA.16816.F32 R20, R8, R22, RZ ;  /* 0x000000160814723c */ /* 0x000fe200000018ff */
[----:B------:R-:W2:Y:S07]  /*2750*/  LDSM.16.M88.4 R8, [R223+0x9100] ;  /* 0x00910000df08783b */ /* 0x000eae0000000200 */
[C---:B----4-:R-:W-:Y:S08]  /*2760*/  HMMA.16816.F32 R148, R12.reuse, R52, R68 ;  /* 0x000000340c94723c */ /* 0x050ff00000001844 */
[C---:B------:R-:W-:Y:S08]  /*2770*/  HMMA.16816.F32 R136, R12.reuse, R60, R84 ;  /* 0x0000003c0c88723c */ /* 0x040ff00000001854 */
[C---:B------:R-:W-:Y:S08]  /*2780*/  HMMA.16816.F32 R152, R12.reuse, R56, R76 ;  /* 0x000000380c98723c */ /* 0x040ff0000000184c */
[C---:B-----5:R-:W-:Y:S01]  /*2790*/  HMMA.16816.F32 R144, R12.reuse, R64, R48 ;  /* 0x000000400c90723c */ /* 0x060fe20000001830 */
[----:B------:R-:W-:Y:S07]  /*27a0*/  LDSM.16.M88.4 R48, [R225+0x1800] ;  /* 0x00180000e130783b */ /* 0x000fee0000000200 */
[C---:B------:R-:W-:Y:S08]  /*27b0*/  HMMA.16816.F32 R68, R12.reuse, R62, R80 ;  /* 0x0000003e0c44723c */ /* 0x040ff00000001850 */
[C---:B-1----:R-:W-:Y:S08]  /*27c0*/  HMMA.16816.F32 R44, R12.reuse, R58, R72 ;  /* 0x0000003a0c2c723c */ /* 0x042ff00000001848 */
[C---:B------:R-:W-:Y:S08]  /*27d0*/  HMMA.16816.F32 R124, R12.reuse, R54, R92 ;  /* 0x000000360c7c723c */ /* 0x040ff0000000185c */
[----:B------:R-:W-:Y:S01]  /*27e0*/  HMMA.16816.F32 R120, R12, R66, R120 ;  /* 0x000000420c78723c */ /* 0x000fe20000001878 */
[----:B------:R-:W1:Y:S07]  /*27f0*/  LDSM.16.M88.4 R12, [R223+0x8100] ;  /* 0x00810000df0c783b */ /* 0x000e6e0000000200 */
[C---:B------:R-:W-:Y:S08]  /*2800*/  HMMA.16816.F32 R132, R16.reuse, R52, R88 ;  /* 0x000000341084723c */ /* 0x040ff00000001858 */
[C---:B------:R-:W-:Y:S01]  /*2810*/  HMMA.16816.F32 R140, R16.reuse, R64, R4 ;  /* 0x00000040108c723c */ /* 0x040fe20000001804 */
[----:B------:R-:W-:Y:S07]  /*2820*/  LDSM.16.M88.4 R4, [R224+0x9100] ;  /* 0x00910000e004783b */ /* 0x000fee0000000200 */
[C---:B------:R-:W-:Y:S01]  /*2830*/  HMMA.16816.F32 R80, R16.reuse, R54, R104 ;  /* 0x000000361050723c */ /* 0x040fe20000001868 */
[----:B------:R-:W4:Y:S07]  /*2840*/  LDSM.16.M88.4 R52, [R225+0x1400] ;  /* 0x00140000e134783b */ /* 0x000f2e0000000200 */
[C---:B------:R-:W-:Y:S01]  /*2850*/  HMMA.16816.F32 R76, R16.reuse, R66, R20 ;  /* 0x00000042104c723c */ /* 0x040fe20000001814 */
[----:B------:R-:W5:Y:S04]  /*2860*/  LDSM.16.M88.4 R64, [R225+0x1c00] ;  /* 0x001c0000e140783b */ /* 0x000f680000000200 */
[----:B------:R-:W-:Y:S03]  /*2870*/  LDSM.16.M88.4 R20, [R224+0x8100] ;  /* 0x00810000e014783b */ /* 0x000fe60000000200 */
[C---:B------:R-:W-:Y:S08]  /*2880*/  HMMA.16816.F32 R88, R16.reuse, R62, R112 ;  /* 0x0000003e1058723c */ /* 0x040ff00000001870 */
[C---:B------:R-:W-:Y:S08]  /*2890*/  HMMA.16816.F32 R116, R16.reuse, R60, R116 ;  /* 0x0000003c1074723c */ /* 0x040ff00000001874 */
[C---:B------:R-:W-:Y:S08]  /*28a0*/  HMMA.16816.F32 R128, R16.reuse, R56, R96 ;  /* 0x000000381080723c */ /* 0x040ff00000001860 */
[----:B------:R-:W-:Y:S01]  /*28b0*/  HMMA.16816.F32 R84, R16, R58, R108 ;  /* 0x0000003a1054723c */ /* 0x000fe2000000186c */
[----:B------:R-:W1:Y:S07]  /*28c0*/  LDSM.16.M88.4 R56, [R225+0x1000] ;  /* 0x00100000e138783b */ /* 0x000e6e0000000200 */
[C---:B--2---:R-:W-:Y:S08]  /*28d0*/  HMMA.16816.F32 R72, R8.reuse, R36, R136 ;  /* 0x000000240848723c */ /* 0x044ff00000001888 */
[C---:B------:R-:W-:Y:S08]  /*28e0*/  HMMA.16816.F32 R60, R8.reuse, R32, R152 ;  /* 0x00000020083c723c */ /* 0x040ff00000001898 */
[C---:B---3--:R-:W-:Y:S08]  /*28f0*/  HMMA.16816.F32 R40, R8.reuse, R28, R148 ;  /* 0x0000001c0828723c */ /* 0x048ff00000001894 */
[C---:B------:R-:W-:Y:S08]  /*2900*/  HMMA.16816.F32 R92, R8.reuse, R24, R144 ;  /* 0x00000018085c723c */ /* 0x040ff00000001890 */
[C---:B------:R-:W-:Y:S08]  /*2910*/  HMMA.16816.F32 R68, R8.reuse, R38, R68 ;  /* 0x000000260844723c */ /* 0x040ff00000001844 */
[C---:B------:R-:W-:Y:S08]  /*2920*/  HMMA.16816.F32 R44, R8.reuse, R34, R44 ;  /* 0x00000022082c723c */ /* 0x040ff0000000182c */
[C---:B------:R-:W-:Y:S08]  /*2930*/  HMMA.16816.F32 R16, R8.reuse, R30, R124 ;  /* 0x0000001e0810723c */ /* 0x040ff0000000187c */
[----:B------:R-:W-:Y:S08]  /*2940*/  HMMA.16816.F32 R8, R8, R26, R120 ;  /* 0x0000001a0808723c */ /* 0x000ff00000001878 */
[C---:B-1----:R-:W-:Y:S08]  /*2950*/  HMMA.16816.F32 R96, R12.reuse, R38, R88 ;  /* 0x000000260c60723c */ /* 0x042ff00000001858 */
[C---:B------:R-:W-:Y:S01]  /*2960*/  HMMA.16816.F32 R104, R12.reuse, R36, R116 ;  /* 0x000000240c68723c */ /* 0x040fe20000001874 */
[----:B------:R-:W-:Y:S07]  /*2970*/  LDSM.16.M88.4 R36, [R220+0x5900] ;  /* 0x00590000dc24783b */ /* 0x000fee0000000200 */
[C---:B------:R-:W-:Y:S08]  /*2980*/  HMMA.16816.F32 R88, R12.reuse, R32, R128 ;  /* 0x000000200c58723c */ /* 0x040ff00000001880 */
[C---:B------:R-:W-:Y:S08]  /*2990*/  HMMA.16816.F32 R84, R12.reuse, R34, R84 ;  /* 0x000000220c54723c */ /* 0x040ff00000001854 */
[C---:B------:R-:W-:Y:S08]  /*29a0*/  HMMA.16816.F32 R32, R12.reuse, R28, R132 ;  /* 0x0000001c0c20723c */ /* 0x040ff00000001884 */
[C---:B------:R-:W-:Y:S08]  /*29b0*/  HMMA.16816.F32 R80, R12.reuse, R30, R80 ;  /* 0x0000001e0c50723c */ /* 0x040ff00000001850 */
[C---:B------:R-:W-:Y:S08]  /*29c0*/  HMMA.16816.F32 R28, R12.reuse, R24, R140 ;  /* 0x000000180c1c723c */ /* 0x040ff0000000188c */
[----:B------:R-:W-:Y:S01]  /*29d0*/  HMMA.16816.F32 R76, R12, R26, R76 ;  /* 0x0000001a0c4c723c */ /* 0x000fe2000000184c */
[----:B------:R-:W-:Y:S04]  /*29e0*/  LDSM.16.M88.4 R12, [R224+0xa100] ;  /* 0x00a10000e00c783b */ /* 0x000fe80000000200 */
[----:B------:R-:W-:Y:S03]  /*29f0*/  LDSM.16.M88.4 R24, [R225+0x2800] ;  /* 0x00280000e118783b */ /* 0x000fe60000000200 */
[C---:B----4-:R-:W-:Y:S01]  /*2a00*/  HMMA.16816.F32 R148, R4.reuse, R54, R44 ;  /* 0x000000360494723c */ /* 0x050fe2000000182c */
[----:B------:R-:W-:Y:S07]  /*2a10*/  LDSM.16.M88.4 R44, [R220+0x5100] ;  /* 0x00510000dc2c783b */ /* 0x000fee0000000200 */
[C---:B------:R-:W-:Y:S01]  /*2a20*/  HMMA.16816.F32 R140, R4.reuse, R50, R16 ;  /* 0x00000032048c723c */ /* 0x040fe20000001810 */
[----:B------:R-:W1:Y:S07]  /*2a30*/  LDSM.16.M88.4 R16, [R223+0xb100] ;  /* 0x00b10000df10783b */ /* 0x000e6e0000000200 */
[C---:B-----5:R-:W-:Y:S01]  /*2a40*/  HMMA.16816.F32 R132, R4.reuse, R66, R8 ;  /* 0x000000420484723c */ /* 0x060fe20000001808 */
[----:B------:R-:W2:Y:S07]  /*2a50*/  LDSM.16.M88.4 R8, [R223+0xa100] ;  /* 0x00a10000df08783b */ /* 0x000eae0000000200 */
[C---:B------:R-:W-:Y:S01]  /*2a60*/  HMMA.16816.F32 R152, R4.reuse, R52, R60 ;  /* 0x000000340498723c */ /* 0x040fe2000000183c */
[----:B------:R-:W-:Y:S07]  /*2a70*/  LDSM.16.M88.4 R60, [R220+0x5d00] ;  /* 0x005d0000dc3c783b */ /* 0x000fee0000000200 */
[C---:B------:R-:W-:Y:S01]  /*2a80*/  HMMA.16816.F32 R144, R4.reuse, R48, R40 ;  /* 0x000000300490723c */ /* 0x040fe20000001828 */
[----:B------:R-:W3:Y:S07]  /*2a90*/  LDSM.16.M88.4 R40, [R220+0x5500] ;  /* 0x00550000dc28783b */ /* 0x000eee0000000200 */
[C---:B------:R-:W-:Y:S08]  /*2aa0*/  HMMA.16816.F32 R160, R4.reuse, R56, R72 ;  /* 0x0000003804a0723c */ /* 0x040ff00000001848 */
[----:B------:R-:W-:Y:S08]  /*2ab0*/  HMMA.16816.F32 R156, R4, R58, R68 ;  /* 0x0000003a049c723c */ /* 0x000ff00000001844 */
[C---:B------:R-:W-:Y:S08]  /*2ac0*/  HMMA.16816.F32 R128, R20.reuse, R56, R104 ;  /* 0x000000381480723c */ /* 0x040ff00000001868 */
[----:B------:R-:W-:Y:S08]  /*2ad0*/  HMMA.16816.F32 R124, R20, R58, R96 ;  /* 0x0000003a147c723c */ /* 0x000ff00000001860 */
[----:B------:R-:W-:Y:S01]  /*2ae0*/  HMMA.16816.F32 R136, R4, R64, R92 ;  /* 0x000000400488723c */ /* 0x000fe2000000185c */
[----:B------:R-:W-:Y:S07]  /*2af0*/  LDSM.16.M88.4 R4, [R224+0xb100] ;  /* 0x00b10000e004783b */ /* 0x000fee0000000200 */
[C---:B------:R-:W-:Y:S08]  /*2b00*/  HMMA.16816.F32 R120, R20.reuse, R52, R88 ;  /* 0x000000341478723c */ /* 0x040ff00000001858 */
[C---:B------:R-:W-:Y:S01]  /*2b10*/  HMMA.16816.F32 R112, R20.reuse, R48, R32 ;  /* 0x000000301470723c */ /* 0x040fe20000001820 */
[----:B------:R-:W4:Y:S07]  /*2b20*/  LDSM.16.M88.4 R32, [R225+0x2000] ;  /* 0x00200000e120783b */ /* 0x000f2e0000000200 */
[C---:B------:R-:W-:Y:S08]  /*2b30*/  HMMA.16816.F32 R116, R20.reuse, R54, R84 ;  /* 0x000000361474723c */ /* 0x040ff00000001854 */
[C---:B------:R-:W-:Y:S01]  /*2b40*/  HMMA.16816.F32 R108, R20.reuse, R50, R80 ;  /* 0x00000032146c723c */ /* 0x040fe20000001850 */
[----:B------:R-:W-:Y:S07]  /*2b50*/  LDSM.16.M88.4 R48, [R225+0x2c00] ;  /* 0x002c0000e130783b */ /* 0x000fee0000000200 */
[----:B------:R-:W-:Y:S01]  /*2b60*/  HMMA.16816.F32 R72, R20, R64, R28 ;  /* 0x000000401448723c */ /* 0x000fe2000000181c */
[----:B------:R-:W5:Y:S01]  /*2b70*/  LDSM.16.M88.4 R28, [R225+0x2400] ;  /* 0x00240000e11c783b */ /* 0x000f620000000200 */
[----:B------:R-:W-:-:S06]  /*2b80*/  DEPBAR.LE SB0, 0x0 ;  /* 0x000080000000791a */ /* 0x000fcc0000000000 */
[----:B------:R-:W-:Y:S08]  /*2b90*/  HMMA.16816.F32 R68, R20, R66, R76 ;  /* 0x000000421444723c */ /* 0x000ff0000000184c */
[C---:B-1----:R-:W-:Y:S08]  /*2ba0*/  HMMA.16816.F32 R104, R16.reuse, R44, R160 ;  /* 0x0000002c1068723c */ /* 0x042ff000000018a0 */
[----:B------:R-:W-:Y:S08]  /*2bb0*/  HMMA.16816.F32 R96, R16, R46, R156 ;  /* 0x0000002e1060723c */ /* 0x000ff0000000189c */
[C---:B--2---:R-:W-:Y:S08]  /*2bc0*/  HMMA.16816.F32 R56, R8.reuse, R44, R128 ;  /* 0x0000002c0838723c */ /* 0x044ff00000001880 */
[----:B------:R-:W-:Y:S08]  /*2bd0*/  HMMA.16816.F32 R52, R8, R46, R124 ;  /* 0x0000002e0834723c */ /* 0x000ff0000000187c */
[C---:B---3--:R-:W-:Y:S08]  /*2be0*/  HMMA.16816.F32 R92, R16.reuse, R40, R152 ;  /* 0x00000028105c723c */ /* 0x048ff00000001898 */
[C---:B------:R-:W-:Y:S08]  /*2bf0*/  HMMA.16816.F32 R88, R16.reuse, R42, R148 ;  /* 0x0000002a1058723c */ /* 0x040ff00000001894 */
        /* <DEDUP_REMOVED lines=8> */
[C---:B------:R-:W-:Y:S08]  /*2c80*/  HMMA.16816.F32 R16, R8.reuse, R60, R72 ;  /* 0x0000003c0810723c */ /* 0x040ff00000001848 */
[----:B------:R-:W-:Y:S08]  /*2c90*/  HMMA.16816.F32 R8, R8, R62, R68 ;  /* 0x0000003e0808723c */ /* 0x000ff00000001844 */
[C---:B----4-:R-:W-:Y:S08]  /*2ca0*/  HMMA.16816.F32 R104, R4.reuse, R32, R104 ;  /* 0x000000200468723c */ /* 0x050ff00000001868 */
[----:B------:R-:W-:Y:S08]  /*2cb0*/  HMMA.16816.F32 R96, R4, R34, R96 ;  /* 0x000000220460723c */ /* 0x000ff00000001860 */
[C---:B------:R-:W-:Y:S08]  /*2cc0*/  HMMA.16816.F32 R56, R12.reuse, R32, R56 ;  /* 0x000000200c38723c */ /* 0x040ff00000001838 */
[----:B------:R-:W-:Y:S08]  /*2cd0*/  HMMA.16816.F32 R52, R12, R34, R52 ;  /* 0x000000220c34723c */ /* 0x000ff00000001834 */
[C---:B-----5:R-:W-:Y:S08]  /*2ce0*/  HMMA.16816.F32 R92, R4.reuse, R28, R92 ;  /* 0x0000001c045c723c */ /* 0x060ff0000000185c */
[----:B------:R-:W-:Y:S08]  /*2cf0*/  HMMA.16816.F32 R88, R4, R30, R88 ;  /* 0x0000001e0458723c */ /* 0x000ff00000001858 */
[C---:B------:R-:W-:Y:S08]  /*2d00*/  HMMA.16816.F32 R44, R12.reuse, R28, R44 ;  /* 0x0000001c0c2c723c */ /* 0x040ff0000000182c */
[C---:B------:R-:W-:Y:S08]  /*2d10*/  HMMA.16816.F32 R40, R12.reuse, R30, R40 ;  /* 0x0000001e0c28723c */ /* 0x040ff00000001828 */
[C---:B------:R-:W-:Y:S07]  /*2d20*/  HMMA.16816.F32 R32, R12.reuse, R50, R8 ;  /* 0x000000320c20723c */ /* 0x040fee0000001808 */
[----:B------:R-:W-:Y:S01]  /*2d30*/  SHF.R.S32.HI R9, RZ, 0x1f, R171 ;  /* 0x0000001fff097819 */ /* 0x000fe200000114ab */
[-C--:B------:R-:W-:Y:S04]  /*2d40*/  HMMA.16816.F32 R28, R12, R24.reuse, R20 ;  /* 0x000000180c1c723c */ /* 0x080fe80000001814 */
[----:B------:R1:W-:Y:S03]  /*2d50*/  STL [R1+0x5c], R9 ;  /* 0x00005c0901007387 */ /* 0x0003e60000100800 */
[----:B------:R-:W-:Y:S01]  /*2d60*/  SHF.R.S32.HI R22, RZ, 0x1f, R170 ;  /* 0x0000001fff167819 */ /* 0x000fe200000114aa */
[C---:B------:R-:W-:Y:S04]  /*2d70*/  HMMA.16816.F32 R84, R4.reuse, R24, R84 ;  /* 0x000000180454723c */ /* 0x040fe80000001854 */
[----:B------:R1:W-:Y:S04]  /*2d80*/  STL [R1+0x60], R22 ;  /* 0x0000601601007387 */ /* 0x0003e80000100800 */
[-C--:B------:R-:W-:Y:S08]  /*2d90*/  HMMA.16816.F32 R80, R4, R26.reuse, R80 ;  /* 0x0000001a0450723c */ /* 0x080ff00000001850 */
[----:B------:R-:W-:Y:S08]  /*2da0*/  HMMA.16816.F32 R36, R12, R26, R36 ;  /* 0x0000001a0c24723c */ /* 0x000ff00000001824 */
[C---:B------:R-:W-:Y:S08]  /*2db0*/  HMMA.16816.F32 R76, R4.reuse, R48, R76 ;  /* 0x00000030044c723c */ /* 0x040ff0000000184c */
[----:B------:R-:W-:Y:S08]  /*2dc0*/  HMMA.16816.F32 R64, R4, R50, R64 ;  /* 0x000000320440723c */ /* 0x000ff00000001840 */
[----:B------:R-:W-:Y:S01]  /*2dd0*/  HMMA.16816.F32 R24, R12, R48, R16 ;  /* 0x000000300c18723c */ /* 0x000fe20000001810 */
[----:B------:R-:W-:Y:S06]  /*2de0*/  BAR.SYNC.DEFER_BLOCKING 0x0 ;  /* 0x0000000000007b1d */ /* 0x000fec0000010000 */
[----:B------:R-:W-:Y:S09]  /*2df0*/  @!P0 BRA `(.L_x_713) ;  /* 0x0000042000008947 */ /* 0x000ff20003800000 */
[----:B-1----:R-:W-:Y:S01]  /*2e00*/  ULEA UR5, UR6, UR11, 0x6 ;  /* 0x0000000b06057291 */ /* 0x002fe2000f8e303f */
[----:B------:R-:W-:-:S05]  /*2e10*/  IMAD.MOV.U32 R237, RZ, RZ, RZ ;  /* 0x000000ffffed7224 */ /* 0x000fca00078e00ff */
[----:B------:R-:W-:-:S05]  /*2e20*/  IMAD.U32 R3, RZ, RZ, UR5 ;  /* 0x00000005ff037e24 */ /* 0x000fca000f8e00ff */
[----:B------:R-:W-:-:S05]  /*2e30*/  IADD3 R4, R3, -0x80, R173 ;  /* 0xffffff8003047810 */ /* 0x000fca0007ffe0ad */
        /* <DEDUP_REMOVED lines=9> */
[----:B------:R-:W-:Y:S01]  /*2ed0*/  SEL R20, RZ, 0x10, P6 ;  /* 0x00000010ff147807 */ /* 0x000fe20003000000 */
[C---:B------:R-:W-:Y:S01]  /*2ee0*/  IMAD.SHL.U32 R21, R100.reuse, 0x2, RZ ;  /* 0x0000000264157824 */ /* 0x040fe200078e00ff */
[----:B------:R-:W-:Y:S01]  /*2ef0*/  SEL R19, RZ, 0x10, P5 ;  /* 0x00000010ff137807 */ /* 0x000fe20002800000 */
[----:B------:R-:W-:Y:S01]  /*2f00*/  IMAD R245, R3, c[0x0][0x2b8], R4 ;  /* 0x0000ae0003f57a24 */ /* 0x000fe200078e0204 */
[----:B------:R-:W-:Y:S01]  /*2f10*/  SHF.L.U64.HI R11, R100, 0x1, R172 ;  /* 0x00000001640b7819 */ /* 0x000fe200000102ac */
[----:B------:R-:W-:Y:S01]  /*2f20*/  IMAD.SHL.U32 R18, R170, 0x2, RZ ;  /* 0x00000002aa127824 */ /* 0x000fe200078e00ff */
[----:B------:R-:W-:Y:S01]  /*2f30*/  IADD3 R10, -R19, 0x10, RZ ;  /* 0x00000010130a7810 */ /* 0x000fe20007ffe1ff */
[----:B------:R-:W-:Y:S01]  /*2f40*/  IMAD.WIDE.U32 R4, R245, c[0x0][0x1e0], RZ ;  /* 0x00007800f5047a25 */ /* 0x000fe200078e00ff */
[----:B------:R-:W-:-:S02]  /*2f50*/  SHF.R.S32.HI R3, RZ, 0x1f, R245 ;  /* 0x0000001fff037819 */ /* 0x000fc400000114f5 */
[----:B------:R-:W-:-:S03]  /*2f60*/  SHF.L.U64.HI R9, R171, 0x1, R9 ;  /* 0x00000001ab097819 */ /* 0x000fc60000010209 */
[----:B------:R-:W-:-:S04]  /*2f70*/  IMAD R3, R3, c[0x0][0x1e0], RZ ;  /* 0x0000780003037a24 */ /* 0x000fc800078e02ff */
[----:B------:R-:W-:-:S04]  /*2f80*/  IMAD R3, R245, c[0x0][0x1e4], R3 ;  /* 0x00007900f5037a24 */ /* 0x000fc800078e0203 */
[----:B------:R-:W-:Y:S01]  /*2f90*/  IMAD.IADD R5, R5, 0x1, R3 ;  /* 0x0000000105057824 */ /* 0x000fe200078e0203 */
[----:B-1----:R-:W-:-:S04]  /*2fa0*/  IADD3 R7, -R20, 0x10, RZ ;  /* 0x0000001014077810 */ /* 0x002fc80007ffe1ff */
[----:B------:R-:W-:Y:S01]  /*2fb0*/  LOP3.LUT R8, R7, 0xf, RZ, 0xc0, !PT ;  /* 0x0000000f07087812 */ /* 0x000fe200078ec0ff */
[----:B------:R-:W-:Y:S01]  /*2fc0*/  IMAD.SHL.U32 R7, R171, 0x2, RZ ;  /* 0x00000002ab077824 */ /* 0x000fe200078e00ff */
[----:B--2---:R-:W-:Y:S01]  /*2fd0*/  SHF.R.S32.HI R3, RZ, 0x1f, R237 ;  /* 0x0000001fff037819 */ /* 0x004fe200000114ed */
[----:B------:R-:W-:-:S04]  /*2fe0*/  IMAD.WIDE.U32 R4, R237, c[0x0][0x1f0], R4 ;  /* 0x00007c00ed047a25 */ /* 0x000fc800078e0004 */
[----:B------:R-:W-:-:S04]  /*2ff0*/  IMAD R3, R3, c[0x0][0x1f0], RZ ;  /* 0x00007c0003037a24 */ /* 0x000fc800078e02ff */
[----:B------:R-:W-:Y:S01]  /*3000*/  IMAD R6, R237, c[0x0][0x1f4], R3 ;  /* 0x00007d00ed067a24 */ /* 0x000fe200078e0203 */
[----:B------:R-:W-:-:S04]  /*3010*/  IADD3 R3, P0, R4, UR20, RZ ;  /* 0x0000001404037c10 */ /* 0x000fc8000ff1e0ff */
[----:B------:R-:W-:Y:S02]  /*3020*/  IADD3.X R6, R5, UR8, R6, P0, !PT ;  /* 0x0000000805067c10 */ /* 0x000fe400087fe406 */
[----:B------:R-:W-:-:S04]  /*3030*/  LEA R5, P0, R3, c[0x0][0x1c8], 0x1 ;  /* 0x0000720003057a11 */ /* 0x000fc800078008ff */
[----:B------:R-:W-:Y:S02]  /*3040*/  LEA.HI.X R6, R3, c[0x0][0x1cc], R6, 0x1, P0 ;  /* 0x0000730003067a11 */ /* 0x000fe400000f0c06 */
[----:B------:R-:W1:Y:S04]  /*3050*/  SHFL.IDX PT, R3, R5, 0x1, 0x1c1f ;  /* 0x003c1f0005037f89 */ /* 0x000e6800000e0000 */
[----:B------:R-:W2:Y:S04]  /*3060*/  SHFL.IDX PT, R4, R6, 0x1, 0x1c1f ;  /* 0x003c1f0006047f89 */ /* 0x000ea800000e0000 */
[----:B------:R-:W3:Y:S04]  /*3070*/  SHFL.IDX PT, R5, R5, RZ, 0x1c1f ;  /* 0x001c1fff05057589 */ /* 0x000ee800000e0000 */
[----:B------:R-:W4:Y:S01]  /*3080*/  SHFL.IDX PT, R6, R6, RZ, 0x1c1f ;  /* 0x001c1fff06067589 */ /* 0x000f2200000e0000 */
[----:B-1----:R-:W-:-:S02]  /*3090*/  IADD3 R16, P1, P0, R8, R3, R21 ;  /* 0x0000000308107210 */ /* 0x002fc4000783e015 */
[----:B------:R-:W-:Y:S02]  /*30a0*/  LOP3.LUT R8, R10, 0xf, RZ, 0xc0, !PT ;  /* 0x0000000f0a087812 */ /* 0x000fe400078ec0ff */
[----:B------:R-:W-:Y:S02]  /*30b0*/  IADD3 R10, -R168, 0x10, RZ ;  /* 0x00000010a80a7810 */ /* 0x000fe40007ffe1ff */
[-C--:B--2---:R-:W-:Y:S02]  /*30c0*/  IADD3.X R17, RZ, R4.reuse, R11, P1, P0 ;  /* 0x00000004ff117210 */ /* 0x084fe40000fe040b */
[----:B------:R-:W-:Y:S02]  /*30d0*/  IADD3 R14, P1, P0, R8, R3, R7 ;  /* 0x00000003080e7210 */ /* 0x000fe4000783e007 */
[----:B------:R-:W-:Y:S02]  /*30e0*/  LOP3.LUT R8, R10, 0xf, RZ, 0xc0, !PT ;  /* 0x0000000f0a087812 */ /* 0x000fe400078ec0ff */
[----:B------:R-:W-:-:S02]  /*30f0*/  IADD3.X R15, RZ, R4, R9, P1, P0 ;  /* 0x00000004ff0f7210 */ /* 0x000fc40000fe0409 */
[----:B------:R-:W-:Y:S02]  /*3100*/  IADD3 R12, P1, P0, R8, R3, R18 ;  /* 0x00000003080c7210 */ /* 0x000fe4000783e012 */
[----:B------:R-:W-:-:S04]  /*3110*/  SHF.L.U64.HI R3, R170, 0x1, R22 ;  /* 0x00000001aa037819 */ /* 0x000fc80000010216 */
[----:B------:R-:W-:Y:S02]  /*3120*/  IADD3.X R13, RZ, R4, R3, P1, P0 ;  /* 0x00000004ff0d7210 */ /* 0x000fe40000fe0403 */
[C---:B---3--:R-:W-:Y:S02]  /*3130*/  IADD3 R10, P1, R5.reuse, R21, RZ ;  /* 0x00000015050a7210 */ /* 0x048fe40007f3e0ff */
[----:B------:R-:W-:-:S03]  /*3140*/  IADD3 R8, P0, R5, R7, RZ ;  /* 0x0000000705087210 */ /* 0x000fc60007f1e0ff */
[----:B----4-:R-:W-:Y:S01]  /*3150*/  IMAD.X R11, R6, 0x1, R11, P1 ;  /* 0x00000001060b7824 */ /* 0x010fe200008e060b */
[----:B------:R-:W-:Y:S01]  /*3160*/  ISETP.NE.U32.AND P1, PT, R20, RZ, PT ;  /* 0x000000ff1400720c */ /* 0x000fe20003f25070 */
[C---:B------:R-:W-:Y:S01]  /*3170*/  IMAD.X R9, R6.reuse, 0x1, R9, P0 ;  /* 0x0000000106097824 */ /* 0x040fe200000e0609 */
[----:B------:R-:W-:Y:S02]  /*3180*/  IADD3 R4, P0, R5, R18, RZ ;  /* 0x0000001205047210 */ /* 0x000fe40007f1e0ff */
[----:B------:R1:W-:Y:S03]  /*3190*/  LDGSTS.E.BYPASS.LTC128B.128 [R167+0x3100], [R10.64], !P6 ;  /* 0x031000000aa77fae */ /* 0x0003e6000f101d4e */
[----:B------:R-:W-:Y:S01]  /*31a0*/  IMAD.X R5, R6, 0x1, R3, P0 ;  /* 0x0000000106057824 */ /* 0x000fe200000e0603 */
[----:B------:R1:W-:Y:S01]  /*31b0*/  LDGSTS.E.BYPASS.LTC128B.128 [R167+0x4100], [R8.64], !P5 ;  /* 0x0410000008a77fae */ /* 0x0003e2000e901d4e */
[----:B------:R-:W-:-:S03]  /*31c0*/  ISETP.NE.U32.AND P0, PT, R19, RZ, PT ;  /* 0x000000ff1300720c */ /* 0x000fc60003f05070 */
[----:B------:R1:W-:Y:S04]  /*31d0*/  LDGSTS.E.BYPASS.LTC128B.128 [R167+0x5100], [R4.64], !P4 ;  /* 0x0510000004a77fae */ /* 0x0003e8000e101d4e */
[----:B------:R1:W-:Y:S01]  /*31e0*/  LDGSTS.E.BYPASS.LTC128B.128.ZFILL [R167+0x3900], [R16.64], P1 ;  /* 0x0390000010a77fae */ /* 0x0003e20008941d4e */
[----:B------:R-:W-:-:S05]  /*31f0*/  ISETP.NE.U32.AND P1, PT, R168, RZ, PT ;  /* 0x000000ffa800720c */ /* 0x000fca0003f25070 */
[----:B------:R1:W-:Y:S08]  /*3200*/  LDGSTS.E.BYPASS.LTC128B.128.ZFILL [R167+0x4900], [R14.64], P0 ;  /* 0x049000000ea77fae */ /* 0x0003f00008141d4e */
[----:B------:R1:W-:Y:S02]  /*3210*/  LDGSTS.E.BYPASS.LTC128B.128.ZFILL [R167+0x5900], [R12.64], P1 ;  /* 0x059000000ca77fae */ /* 0x0003e40008941d4e */
.L_x_713:
[----:B-1----:R-:W-:Y:S01]  /*3220*/  FMUL.FTZ R3, R33, c[0x0][0x320] ;  /* 0x0000c80021037a20 */ /* 0x002fe20000410000 */
[----:B------:R-:W-:Y:S01]  /*3230*/  LOP3.LUT R4, R166, 0xffffffe0, RZ, 0xc0, !PT ;  /* 0xffffffe0a6047812 */ /* 0x000fe200078ec0ff */
[----:B------:R-:W-:Y:S01]  /*3240*/  UMOV UR5, 0xffffffc0 ;  /* 0xffffffc000057882 */ /* 0x000fe20000000000 */
[----:B------:R-:W-:Y:S01]  /*3250*/  SHF.R.S32.HI R5, RZ, 0x1f, R165 ;  /* 0x0000001fff057819 */ /* 0x000fe200000114a5 */
[----:B------:R1:W-:Y:S01]  /*3260*/  MUFU.TANH R242, R3 ;  /* 0x0000000300f27308 */ /* 0x0003e20000002400 */
[----:B------:R-:W-:Y:S01]  /*3270*/  PLOP3.LUT P1, PT, PT, PT, UP1, 0x80, 0x0 ;  /* 0x000000000000781c */ /* 0x000fe20003f2f018 */
[----:B------:R-:W-:Y:S01]  /*3280*/  UIMAD UR5, UR6, UR5, 0x41 ;  /* 0x00000041060574a4 */ /* 0x000fe2000f8e0205 */
[----:B------:R-:W-:Y:S01]  /*3290*/  LEA.HI R5, R5, R165, RZ, 0x2 ;  /* 0x000000a505057211 */ /* 0x000fe200078f10ff */
[----:B------:R-:W-:Y:S01]  /*32a0*/  FMUL.FTZ R19, R26, c[0x0][0x320] ;  /* 0x0000c8001a137a20 */ /* 0x000fe20000410000 */
[----:B------:R-:W-:Y:S01]  /*32b0*/  PLOP3.LUT P0, PT, PT, PT, UP1, 0x80, 0x0 ;  /* 0x000000000000781c */ /* 0x000fe20003f0f018 */
[----:B------:R-:W-:Y:S01]  /*32c0*/  FMUL.FTZ R10, R83, c[0x0][0x320] ;  /* 0x0000c800530a7a20 */ /* 0x000fe20000410000 */
[----:B------:R-:W-:Y:S01]  /*32d0*/  LOP3.LUT R5, R5, 0xffffffc, RZ, 0xc0, !PT ;  /* 0x0ffffffc05057812 */ /* 0x000fe200078ec0ff */
[----:B------:R-:W-:Y:S01]  /*32e0*/  FMUL.FTZ R16, R39, c[0x0][0x320] ;  /* 0x0000c80027107a20 */ /* 0x000fe20000410000 */
[----:B------:R-:W-:Y:S01]  /*32f0*/  UIADD3 UR6, UR6, -0x2, URZ ;  /* 0xfffffffe06067890 */ /* 0x000fe2000fffe03f */
[----:B------:R-:W-:Y:S01]  /*3300*/  FMUL.FTZ R21, R27, c[0x0][0x320] ;  /* 0x0000c8001b157a20 */ /* 0x000fe20000410000 */
[----:B------:R-:W-:Y:S01]  /*3310*/  MUFU.TANH R19, R19 ;  /* 0x0000001300137308 */ /* 0x000fe20000002400 */
[----:B------:R-:W-:Y:S01]  /*3320*/  IMAD.IADD R8, R165, 0x1, -R5 ;  /* 0x00000001a5087824 */ /* 0x000fe200078e0a05 */
[----:B------:R-:W0:Y:S01]  /*3330*/  LDGDEPBAR ;  /* 0x00000000000079af */ /* 0x000e220000000000 */
[----:B------:R-:W-:-:S02]  /*3340*/  FMUL.FTZ R5, R82, c[0x0][0x320] ;  /* 0x0000c80052057a20 */ /* 0x000fc40000410000 */
[----:B-1----:R-:W-:Y:S02]  /*3350*/  FMUL.FTZ R3, R56, c[0x0][0x320] ;  /* 0x0000c80038037a20 */ /* 0x002fe40000410000 */
[----:B------:R-:W-:Y:S01]  /*3360*/  IMAD.SHL.U32 R221, R0, 0x2, RZ ;  /* 0x0000000200dd7824 */ /* 0x000fe200078e00ff */
[----:B------:R-:W-:Y:S03]  /*3370*/  MUFU.TANH R21, R21 ;  /* 0x0000001500157308 */ /* 0x000fe60000002400 */
[----:B------:R-:W-:-:S05]  /*3380*/  IMAD R222, R2, 0x2, R221 ;  /* 0x0000000202de7824 */ /* 0x000fca00078e02dd */
[----:B------:R1:W2:Y:S02]  /*3390*/  MUFU.TANH R33, R3 ;  /* 0x0000000300217308 */ /* 0x0002a40000002400 */
[----:B-1----:R-:W-:-:S06]  /*33a0*/  FMUL.FTZ R3, R57, c[0x0][0x320] ;  /* 0x0000c80039037a20 */ /* 0x002fcc0000410000 */
[----:B------:R1:W3:Y:S02]  /*33b0*/  MUFU.TANH R18, R3 ;  /* 0x0000000300127308 */ /* 0x0002e40000002400 */
[----:B-1----:R-:W-:-:S06]  /*33c0*/  FMUL.FTZ R3, R52, c[0x0][0x320] ;  /* 0x0000c80034037a20 */ /* 0x002fcc0000410000 */
[----:B------:R1:W4:Y:S02]  /*33d0*/  MUFU.TANH R12, R3 ;  /* 0x00000003000c7308 */ /* 0x0003240000002400 */
[----:B-1----:R-:W-:-:S06]  /*33e0*/  FMUL.FTZ R3, R53, c[0x0][0x320] ;  /* 0x0000c80035037a20 */ /* 0x002fcc0000410000 */
[----:B------:R1:W-:Y:S02]  /*33f0*/  MUFU.TANH R69, R3 ;  /* 0x0000000300457308 */ /* 0x0003e40000002400 */
[----:B-1----:R-:W-:-:S06]  /*3400*/  FMUL.FTZ R3, R44, c[0x0][0x320] ;  /* 0x0000c8002c037a20 */ /* 0x002fcc0000410000 */
[----:B------:R1:W-:Y:S02]  /*3410*/  MUFU.TANH R72, R3 ;  /* 0x0000000300487308 */ /* 0x0003e40000002400 */
[----:B-1----:R-:W-:-:S06]  /*3420*/  FMUL.FTZ R3, R45, c[0x0][0x320] ;  /* 0x0000c8002d037a20 */ /* 0x002fcc0000410000 */
[----:B------:R1:W-:Y:S02]  /*3430*/  MUFU.TANH R68, R3 ;  /* 0x0000000300447308 */ /* 0x0003e40000002400 */
[----:B-1----:R-:W-:-:S06]  /*3440*/  FMUL.FTZ R3, R40, c[0x0][0x320] ;  /* 0x0000c80028037a20 */ /* 0x002fcc0000410000 */
[----:B------:R-:W-:Y:S08]  /*3450*/  MUFU.TANH R40, R5 ;  /* 0x0000000500287308 */ /* 0x000ff00000002400 */
[----:B------:R1:W-:Y:S02]  /*3460*/  MUFU.TANH R71, R3 ;  /* 0x0000000300477308 */ /* 0x0003e40000002400 */
[----:B-1----:R-:W-:-:S06]  /*3470*/  FMUL.FTZ R3, R41, c[0x0][0x320] ;  /* 0x0000c80029037a20 */ /* 0x002fcc0000410000 */
        /* <DEDUP_REMOVED lines=8> */
[----:B------:R1:W-:Y:S08]  /*3500*/  MUFU.TANH R37, R10 ;  /* 0x0000000a00257308 */ /* 0x0003f00000002400 */
[----:B------:R5:W-:Y:S01]  /*3510*/  MUFU.TANH R172, R3 ;  /* 0x0000000300ac7308 */ /* 0x000be20000002400 */
[----:B-1----:R-:W-:-:S07]  /*3520*/  FMUL.FTZ R10, R89, c[0x0][0x320] ;  /* 0x0000c800590a7a20 */ /* 0x002fce0000410000 */
[----:B------:R-:W-:Y:S01]  /*3530*/  MUFU.TANH R10, R10 ;  /* 0x0000000a000a7308 */ /* 0x000fe20000002400 */
[----:B-----5:R-:W-:-:S07]  /*3540*/  FMUL.FTZ R3, R24, c[0x0][0x320] ;  /* 0x0000c80018037a20 */ /* 0x020fce0000410000 */
        /* <DEDUP_REMOVED lines=8> */
[----:B------:R1:W5:Y:S02]  /*35d0*/  MUFU.TANH R15, R3 ;  /* 0x00000003000f7308 */ /* 0x0003640000002400 */
[----:B-1----:R-:W-:-:S06]  /*35e0*/  FMUL.FTZ R3, R105, c[0x0][0x320] ;  /* 0x0000c80069037a20 */ /* 0x002fcc0000410000 */
[----:B------:R1:W1:Y:S02]  /*35f0*/  MUFU.TANH R17, R3 ;  /* 0x0000000300117308 */ /* 0x0002640000002400 */
        /* <DEDUP_REMOVED lines=50> */
[----:B-1----:R-:W-:Y:S02]  /*3920*/  IMAD.IADD R3, R169, 0x1, -R4 ;  /* 0x00000001a9037824 */ /* 0x002fe400078e0a04 */
[----:B------:R-:W-:-:S03]  /*3930*/  FMUL.FTZ R4, R81, c[0x0][0x320] ;  /* 0x0000c80051047a20 */ /* 0x000fc60000410000 */
[----:B------:R-:W-:Y:S01]  /*3940*/  SHF.R.S32.HI R6, RZ, 0x1f, R3 ;  /* 0x0000001fff067819 */ /* 0x000fe20000011403 */
[----:B------:R1:W-:Y:S03]  /*3950*/  MUFU.TANH R28, R4 ;  /* 0x00000004001c7308 */ /* 0x0003e60000002400 */
[----:B------:R-:W-:-:S04]  /*3960*/  LEA.HI R6, R6, R3, RZ, 0x2 ;  /* 0x0000000306067211 */ /* 0x000fc800078f10ff */
[----:B------:R-:W-:-:S05]  /*3970*/  LEA.HI.SX32 R7, R6, UR10, 0x1e ;  /* 0x0000000a06077c11 */ /* 0x000fca000f8ff2ff */
[----:B------:R-:W-:Y:S01]  /*3980*/  IMAD R7, R8, 0x10, R7 ;  /* 0x0000001008077824 */ /* 0x000fe200078e0207 */
[----:B-1----:R-:W-:-:S04]  /*3990*/  LEA.HI R4, R101, R101, RZ, 0x1 ;  /* 0x0000006565047211 */ /* 0x002fc800078f08ff */
[C---:B------:R-:W-:Y:S01]  /*39a0*/  LOP3.LUT R5, R4.reuse, 0x1ffffffe, RZ, 0xc0, !PT ;  /* 0x1ffffffe04057812 */ /* 0x040fe200078ec0ff */
[----:B------:R-:W-:-:S04]  /*39b0*/  IMAD.SHL.U32 R9, R4, 0x20, RZ ;  /* 0x0000002004097824 */ /* 0x000fc800078e00ff */
[----:B------:R-:W-:Y:S01]  /*39c0*/  IMAD.IADD R8, R101, 0x1, -R5 ;  /* 0x0000000165087824 */ /* 0x000fe200078e0a05 */
[----:B------:R-:W-:-:S05]  /*39d0*/  LOP3.LUT R4, R9, 0xffffffc0, RZ, 0xc0, !PT ;  /* 0xffffffc009047812 */ /* 0x000fca00078ec0ff */
[----:B------:R-:W-:Y:S02]  /*39e0*/  IMAD.IADD R5, R4, 0x1, R7 ;  /* 0x0000000104057824 */ /* 0x000fe400078e0207 */
[----:B------:R-:W-:Y:S02]  /*39f0*/  FMUL.FTZ R4, R96, c[0x0][0x320] ;  /* 0x0000c80060047a20 */ /* 0x000fe40000410000 */
[----:B------:R-:W-:Y:S02]  /*3a00*/  IMAD R11, R8, 0x8, R5 ;  /* 0x00000008080b7824 */ /* 0x000fe400078e0205 */
[----:B------:R1:W1:Y:S02]  /*3a10*/  MUFU.TANH R14, R4 ;  /* 0x00000004000e7308 */ /* 0x0002640000002400 */
[----:B------:R-:W-:Y:S01]  /*3a20*/  @P1 IMAD.HI.U32 R7, R11, c[0x0][0x2c8], RZ ;  /* 0x0000b2000b071a27 */ /* 0x000fe200078e00ff */
[----:B------:R-:W-:Y:S03]  /*3a30*/  STL [R1+0x3c], R11 ;  /* 0x00003c0b01007387 */ /* 0x000fe60000100800 */
[----:B------:R-:W-:Y:S01]  /*3a40*/  IMAD.MOV.U32 R5, RZ, RZ, R11 ;  /* 0x000000ffff057224 */ /* 0x000fe200078e000b */
[----:B------:R-:W-:Y:S01]  /*3a50*/  @P0 SHF.R.U32.HI R5, RZ, c[0x0][0x2cc], R7 ;  /* 0x0000b300ff050a19 */ /* 0x000fe20000011607 */
[----:B------:R-:W-:-:S04]  /*3a60*/  FMUL.FTZ R7, R77, c[0x0][0x320] ;  /* 0x0000c8004d077a20 */ /* 0x000fc80000410000 */
[----:B------:R-:W2:Y:S01]  /*3a70*/  SHFL.IDX PT, R8, R5, RZ, 0x1c1f ;  /* 0x001c1fff05087589 */ /* 0x000ea200000e0000 */
[----:B------:R-:W-:Y:S01]  /*3a80*/  MUFU.TANH R23, R7 ;  /* 0x0000000700177308 */ /* 0x000fe20000002400 */
[----:B-1----:R-:W-:Y:S02]  /*3a90*/  FMUL.FTZ R4, R97, c[0x0][0x320] ;  /* 0x0000c80061047a20 */ /* 0x002fe40000410000 */
[----:B------:R-:W1:Y:S05]  /*3aa0*/  SHFL.IDX PT, R11, R5, 0x2, 0x1c1f ;  /* 0x005c1f00050b7f89 */ /* 0x000e6a00000e0000 */
[----:B------:R2:W1:Y:S02]  /*3ab0*/  MUFU.TANH R13, R4 ;  /* 0x00000004000d7308 */ /* 0x0004640000002400 */
[----:B--2---:R-:W-:-:S06]  /*3ac0*/  FMUL.FTZ R4, R76, c[0x0][0x320] ;  /* 0x0000c8004c047a20 */ /* 0x004fcc0000410000 */
[----:B------:R2:W1:Y:S02]  /*3ad0*/  MUFU.TANH R25, R4 ;  /* 0x0000000400197308 */ /* 0x0004640000002400 */
[----:B--2---:R-:W-:Y:S01]  /*3ae0*/  LOP3.LUT R4, R6, 0x7ffffffc, RZ, 0xc0, !PT ;  /* 0x7ffffffc06047812 */ /* 0x004fe200078ec0ff */
[----:B------:R-:W-:-:S04]  /*3af0*/  IMAD.U32 R6, RZ, RZ, UR5 ;  /* 0x00000005ff067e24 */ /* 0x000fc8000f8e00ff */
[----:B------:R-:W-:Y:S02]  /*3b00*/  IMAD.IADD R4, R3, 0x1, -R4 ;  /* 0x0000000103047824 */ /* 0x000fe400078e0a04 */
[----:B------:R-:W-:Y:S02]  /*3b10*/  FMUL.FTZ R3, R78, c[0x0][0x320] ;  /* 0x0000c8004e037a20 */ /* 0x000fe40000410000 */
[----:B------:R-:W-:Y:S02]  /*3b20*/  IMAD.SHL.U32 R9, R4, 0x2, RZ ;  /* 0x0000000204097824 */ /* 0x000fe400078e00ff */
[----:B------:R2:W-:Y:S01]  /*3b30*/  MUFU.TANH R36, R3 ;  /* 0x0000000300247308 */ /* 0x0005e20000002400 */
[----:B------:R-:W-:Y:S02]  /*3b40*/  FMUL.FTZ R4, R79, c[0x0][0x320] ;  /* 0x0000c8004f047a20 */ /* 0x000fe40000410000 */
[----:B------:R-:W-:Y:S01]  /*3b50*/  IADD3 R7, -R9, UR4, RZ ;  /* 0x0000000409077c10 */ /* 0x000fe2000fffe1ff */
[----:B------:R1:W-:Y:S01]  /*3b60*/  STL [R1+0x40], R9 ;  /* 0x0000400901007387 */ /* 0x0003e20000100800 */
[----:B------:R-:W-:-:S02]  /*3b70*/  ULDC.64 UR4, c[0x0][0x2c8] ;  /* 0x0000b20000047ab9 */ /* 0x000fc40000000a00 */
[----:B------:R-:W-:Y:S01]  /*3b80*/  UIMAD.WIDE.U32 UR24, UR10, UR4, URZ ;  /* 0x000000040a1872a5 */ /* 0x000fe2000f8e003f */
[----:B------:R1:W-:Y:S03]  /*3b90*/  MUFU.TANH R26, R4 ;  /* 0x00000004001a7308 */ /* 0x0003e60000002400 */
[----:B------:R-:W-:-:S04]  /*3ba0*/  @UP1 USHF.R.U32.HI UR10, URZ, UR5, UR25 ;  /* 0x000000053f0a1299 */ /* 0x000fc80008011619 */
[----:B------:R-:W-:Y:S01]  /*3bb0*/  UIADD3 UR10, UR10, UR7, -UR12 ;  /* 0x000000070a0a7290 */ /* 0x000fe2000fffe80c */
[----:B--2---:R-:W-:-:S03]  /*3bc0*/  IADD3 R3, -R9, UR7, R6 ;  /* 0x0000000709037c10 */ /* 0x004fc6000fffe106 */
[----:B------:R-:W-:Y:S01]  /*3bd0*/  USHF.R.S32.HI UR4, URZ, 0x1f, UR10 ;  /* 0x0000001f3f047899 */ /* 0x000fe2000801140a */
[----:B------:R-:W-:-:S03]  /*3be0*/  IADD3 R6, R3, -UR12, RZ ;  /* 0x8000000c03067c10 */ /* 0x000fc6000fffe0ff */
[----:B------:R-:W-:Y:S02]  /*3bf0*/  ULEA.HI UR4, UR4, UR10, URZ, 0x6 ;  /* 0x0000000a04047291 */ /* 0x000fe4000f8f303f */
[----:B------:R-:W-:Y:S02]  /*3c00*/  IMAD.IADD R3, R6, 0x1, R8 ;  /* 0x0000000106037824 */ /* 0x000fe400078e0208 */
[----:B------:R-:W-:Y:S01]  /*3c10*/  FMUL.FTZ R8, R98, c[0x0][0x320] ;  /* 0x0000c80062087a20 */ /* 0x000fe20000410000 */
[----:B------:R-:W-:Y:S01]  /*3c20*/  USHF.R.S32.HI UR4, URZ, 0x6, UR4 ;  /* 0x000000063f047899 */ /* 0x000fe20008011404 */
[----:B-1----:R-:W-:Y:S01]  /*3c30*/  FMUL.FTZ R9, R64, c[0x0][0x320] ;  /* 0x0000c80040097a20 */ /* 0x002fe20000410000 */
[----:B------:R-:W-:Y:S01]  /*3c40*/  IMNMX R4, R7, R3, PT ;  /* 0x0000000307047217 */ /* 0x000fe20003800200 */
[----:B------:R-:W-:Y:S01]  /*3c50*/  IMAD.IADD R3, R6, 0x1, R11 ;  /* 0x0000000106037824 */ /* 0x000fe200078e020b */
[----:B------:R1:W-:Y:S01]  /*3c60*/  MUFU.TANH R24, R8 ;  /* 0x0000000800187308 */ /* 0x0003e20000002400 */
[----:B------:R-:W-:Y:S01]  /*3c70*/  FMUL.FTZ R11, R66, c[0x0][0x320] ;  /* 0x0000c800420b7a20 */ /* 0x000fe20000410000 */
[C---:B------:R-:W-:Y:S01]  /*3c80*/  ISETP.GT.AND P0, PT, R4.reuse, RZ, PT ;  /* 0x000000ff0400720c */ /* 0x040fe20003f04270 */
[----:B------:R-:W-:Y:S01]  /*3c90*/  UISETP.LT.AND UP0, UPT, URZ, UR4, UPT ;  /* 0x000000043f00728c */ /* 0x000fe2000bf01270 */
[----:B------:R-:W-:-:S02]  /*3ca0*/  ISETP.GT.AND P1, PT, R4, 0x1, PT ;  /* 0x000000010400780c */ /* 0x000fc40003f24270 */
[----:B------:R-:W-:Y:S01]  /*3cb0*/  FSEL R33, R33, -INF , P0 ;  /* 0xff80000021217808 */ /* 0x000fe20000000000 */
[----:B------:R-:W-:Y:S01]  /*3cc0*/  USEL UR4, URZ, UR4, !UP0 ;  /* 0x000000043f047287 */ /* 0x000fe2000c000000 */
[----:B------:R-:W-:Y:S02]  /*3cd0*/  ISETP.GT.AND P0, PT, R4, 0x8, PT ;  /* 0x000000080400780c */ /* 0x000fe40003f04270 */
[----:B------:R-:W-:Y:S02]  /*3ce0*/  IMNMX R3, R7, R3, PT ;  /* 0x0000000307037217 */ /* 0x000fe40003800200 */
[----:B---3--:R-:W-:Y:S02]  /*3cf0*/  FSEL R38, R18, -INF , P1 ;  /* 0xff80000012267808 */ /* 0x008fe40000800000 */
[----:B----4-:R-:W-:Y:S01]  /*3d00*/  FSEL R45, R12, -INF , P0 ;  /* 0xff8000000c2d7808 */ /* 0x010fe20000000000 */
[----:B------:R2:W3:Y:S01]  /*3d10*/  MUFU.TANH R18, R9 ;  /* 0x0000000900127308 */ /* 0x0004e20000002400 */
[----:B------:R-:W-:Y:S01]  /*3d20*/  ISETP.GT.AND P1, PT, R3, RZ, PT ;  /* 0x000000ff0300720c */ /* 0x000fe20003f24270 */
[----:B-1----:R-:W-:Y:S01]  /*3d30*/  FMUL.FTZ R8, R65, c[0x0][0x320] ;  /* 0x0000c80041087a20 */ /* 0x002fe20000410000 */
[----:B------:R-:W-:Y:S01]  /*3d40*/  ISETP.GT.AND P0, PT, R3, 0x1, PT ;  /* 0x000000010300780c */ /* 0x000fe20003f04270 */
[----:B------:R-:W-:Y:S01]  /*3d50*/  FMUL.FTZ R12, R67, c[0x0][0x320] ;  /* 0x0000c800430c7a20 */ /* 0x000fe20000410000 */
[----:B-----5:R-:W-:-:S02]  /*3d60*/  FSEL R15, R15, -INF , P1 ;  /* 0xff8000000f0f7808 */ /* 0x020fc40000800000 */
[----:B------:R-:W-:Y:S02]  /*3d70*/  FSEL R17, R17, -INF , P0 ;  /* 0xff80000011117808 */ /* 0x000fe40000000000 */
[C---:B------:R-:W-:Y:S01]  /*3d80*/  ISETP.GT.AND P1, PT, R3.reuse, 0x8, PT ;  /* 0x000000080300780c */ /* 0x040fe20003f24270 */
[----:B------:R-:W-:Y:S01]  /*3d90*/  MUFU.TANH R12, R12 ;  /* 0x0000000c000c7308 */ /* 0x000fe20000002400 */
[----:B------:R-:W-:Y:S02]  /*3da0*/  ISETP.GT.AND P0, PT, R3, 0x9, PT ;  /* 0x000000090300780c */ /* 0x000fe40003f04270 */
[----:B------:R-:W-:Y:S02]  /*3db0*/  FSEL R20, R14, -INF , P1 ;  /* 0xff8000000e147808 */ /* 0x000fe40000800000 */
[----:B------:R-:W-:Y:S01]  /*3dc0*/  FSEL R22, R13, -INF , P0 ;  /* 0xff8000000d167808 */ /* 0x000fe20000000000 */
[----:B--2---:R-:W1:Y:S01]  /*3dd0*/  SHFL.IDX PT, R9, R5, 0x3, 0x1c1f ;  /* 0x007c1f0005097f89 */ /* 0x004e6200000e0000 */
[C---:B------:R-:W-:Y:S01]  /*3de0*/  ISETP.GT.AND P1, PT, R3.reuse, 0x10, PT ;  /* 0x000000100300780c */ /* 0x040fe20003f24270 */
[----:B------:R2:W4:Y:S01]  /*3df0*/  MUFU.TANH R14, R8 ;  /* 0x00000008000e7308 */ /* 0x0005220000002400 */
[----:B------:R-:W-:Y:S01]  /*3e00*/  ISETP.GT.AND P0, PT, R3, 0x11, PT ;  /* 0x000000110300780c */ /* 0x000fe20003f04270 */
[----:B------:R-:W-:Y:S01]  /*3e10*/  FMUL.FTZ R13, R34, c[0x0][0x320] ;  /* 0x0000c800220d7a20 */ /* 0x000fe20000410000 */
[----:B------:R-:W-:-:S02]  /*3e20*/  FSEL R48, R44, -INF , P1 ;  /* 0xff8000002c307808 */ /* 0x000fc40000800000 */
[----:B------:R-:W-:Y:S02]  /*3e30*/  FSEL R50, R41, -INF , P0 ;  /* 0xff80000029327808 */ /* 0x000fe40000000000 */
[C---:B------:R-:W-:Y:S02]  /*3e40*/  ISETP.GT.AND P1, PT, R3.reuse, 0x18, PT ;  /* 0x000000180300780c */ /* 0x040fe40003f24270 */
[----:B------:R-:W-:Y:S02]  /*3e50*/  ISETP.GT.AND P0, PT, R3, 0x19, PT ;  /* 0x000000190300780c */ /* 0x000fe40003f04270 */
[----:B------:R-:W-:Y:S02]  /*3e60*/  FSEL R49, R32, -INF , P1 ;  /* 0xff80000020317808 */ /* 0x000fe40000800000 */
[----:B------:R-:W-:Y:S01]  /*3e70*/  FSEL R51, R10, -INF , P0 ;  /* 0xff8000000a337808 */ /* 0x000fe20000000000 */
[----:B------:R-:W-:Y:S01]  /*3e80*/  FMUL.FTZ R10, R35, c[0x0][0x320] ;  /* 0x0000c800230a7a20 */ /* 0x000fe20000410000 */
[----:B------:R-:W-:-:S02]  /*3e90*/  ISETP.GT.AND P1, PT, R3, 0x20, PT ;  /* 0x000000200300780c */ /* 0x000fc40003f24270 */
[----:B------:R-:W-:Y:S02]  /*3ea0*/  ISETP.GT.AND P0, PT, R3, 0x21, PT ;  /* 0x000000210300780c */ /* 0x000fe40003f04270 */
[----:B--2---:R-:W-:Y:S02]  /*3eb0*/  FMNMX.FTZ R8, R15, R17, !PT ;  /* 0x000000110f087209 */ /* 0x004fe40007810000 */
[----:B------:R-:W-:Y:S02]  /*3ec0*/  FSEL R165, R31, -INF , P1 ;  /* 0xff8000001fa57808 */ /* 0x000fe40000800000 */
[----:B------:R-:W-:Y:S02]  /*3ed0*/  FSEL R164, R30, -INF , P0 ;  /* 0xff8000001ea47808 */ /* 0x000fe40000000000 */
[----:B------:R-:W-:Y:S02]  /*3ee0*/  FMNMX.FTZ R8, R20, R8, !PT ;  /* 0x0000000814087209 */ /* 0x000fe40007810000 */
[----:B------:R-:W-:-:S02]  /*3ef0*/  ISETP.GT.AND P1, PT, R3, 0x28, PT ;  /* 0x000000280300780c */ /* 0x000fc40003f24270 */
[----:B------:R-:W-:Y:S02]  /*3f00*/  ISETP.GT.AND P0, PT, R3, 0x29, PT ;  /* 0x000000290300780c */ /* 0x000fe40003f04270 */
[----:B------:R-:W-:Y:S02]  /*3f10*/  FMNMX.FTZ R8, R22, R8, !PT ;  /* 0x0000000816087209 */ /* 0x000fe40007810000 */
[----:B------:R-:W-:Y:S02]  /*3f20*/  FSEL R159, R29, -INF , P1 ;  /* 0xff8000001d9f7808 */ /* 0x000fe40000800000 */
[----:B------:R-:W-:Y:S02]  /*3f30*/  FSEL R166, R28, -INF , P0 ;  /* 0xff8000001ca67808 */ /* 0x000fe40000000000 */
[C---:B------:R-:W-:Y:S01]  /*3f40*/  ISETP.GT.AND P1, PT, R3.reuse, 0x30, PT ;  /* 0x000000300300780c */ /* 0x040fe20003f24270 */
[----:B------:R-:W-:Y:S01]  /*3f50*/  LDSM.16.MT88.4 R28, [R221+0x100] ;  /* 0x00010000dd1c783b */ /* 0x000fe20000004200 */
[----:B------:R-:W-:-:S02]  /*3f60*/  ISETP.GT.AND P0, PT, R3, 0x31, PT ;  /* 0x000000310300780c */ /* 0x000fc40003f04270 */
[----:B------:R-:W-:Y:S02]  /*3f70*/  FMNMX.FTZ R8, R48, R8, !PT ;  /* 0x0000000830087209 */ /* 0x000fe40007810000 */
[----:B------:R-:W-:Y:S02]  /*3f80*/  FSEL R213, R25, -INF , P1 ;  /* 0xff80000019d57808 */ /* 0x000fe40000800000 */
[----:B------:R-:W-:Y:S02]  /*3f90*/  FSEL R219, R23, -INF , P0 ;  /* 0xff80000017db7808 */ /* 0x000fe40000000000 */
[C---:B------:R-:W-:Y:S01]  /*3fa0*/  ISETP.GT.AND P1, PT, R3.reuse, 0x38, PT ;  /* 0x000000380300780c */ /* 0x040fe20003f24270 */
[----:B------:R2:W5:Y:S01]  /*3fb0*/  MUFU.TANH R23, R11 ;  /* 0x0000000b00177308 */ /* 0x0005620000002400 */
[----:B------:R-:W-:Y:S02]  /*3fc0*/  ISETP.GT.AND P0, PT, R3, 0x39, PT ;  /* 0x000000390300780c */ /* 0x000fe40003f04270 */
[----:B------:R-:W-:Y:S01]  /*3fd0*/  FMNMX.FTZ R3, R50, R8, !PT ;  /* 0x0000000832037209 */ /* 0x000fe20007810000 */
[----:B-1----:R-:W-:Y:S01]  /*3fe0*/  IMAD.IADD R8, R6, 0x1, R9 ;  /* 0x0000000106087824 */ /* 0x002fe200078e0209 */
[----:B---3--:R-:W-:Y:S01]  /*3ff0*/  FSEL R215, R18, -INF , P1 ;  /* 0xff80000012d77808 */ /* 0x008fe20000800000 */
[----:B------:R-:W1:Y:S01]  /*4000*/  SHFL.IDX PT, R9, R5, 0x1, 0x1c1f ;  /* 0x003c1f0005097f89 */ /* 0x000e6200000e0000 */
[----:B------:R-:W-:-:S02]  /*4010*/  FMNMX.FTZ R104, R49, R3, !PT ;  /* 0x0000000331687209 */ /* 0x000fc40007810000 */
[----:B------:R-:W-:Y:S02]  /*4020*/  IMNMX R3, R7, R8, PT ;  /* 0x0000000807037217 */ /* 0x000fe40003800200 */
[----:B----4-:R-:W-:Y:S02]  /*4030*/  FSEL R239, R14, -INF , P0 ;  /* 0xff8000000eef7808 */ /* 0x010fe40000000000 */
[C---:B------:R-:W-:Y:S02]  /*4040*/  ISETP.GT.AND P1, PT, R3.reuse, RZ, PT ;  /* 0x000000ff0300720c */ /* 0x040fe40003f24270 */
[----:B------:R-:W-:Y:S02]  /*4050*/  ISETP.GT.AND P0, PT, R3, 0x1, PT ;  /* 0x000000010300780c */ /* 0x000fe40003f04270 */
[----:B--2---:R-:W-:Y:S02]  /*4060*/  FSEL R11, R47, -INF , P1 ;  /* 0xff8000002f0b7808 */ /* 0x004fe40000800000 */
[----:B------:R-:W-:-:S02]  /*4070*/  ISETP.GT.AND P1, PT, R3, 0x8, PT ;  /* 0x000000080300780c */ /* 0x000fc40003f24270 */
[----:B------:R-:W-:Y:S02]  /*4080*/  FSEL R14, R46, -INF , P0 ;  /* 0xff8000002e0e7808 */ /* 0x000fe40000000000 */
[----:B------:R-:W-:Y:S02]  /*4090*/  FSEL R18, R24, -INF , P1 ;  /* 0xff80000018127808 */ /* 0x000fe40000800000 */
[C---:B------:R-:W-:Y:S01]  /*40a0*/  ISETP.GT.AND P0, PT, R3.reuse, 0x9, PT ;  /* 0x000000090300780c */ /* 0x040fe20003f04270 */
[----:B------:R-:W2:Y:S01]  /*40b0*/  MUFU.TANH R24, R16 ;  /* 0x0000001000187308 */ /* 0x000ea20000002400 */
[----:B------:R-:W-:Y:S02]  /*40c0*/  ISETP.GT.AND P1, PT, R3, 0x10, PT ;  /* 0x000000100300780c */ /* 0x000fe40003f24270 */
[----:B------:R-:W-:Y:S01]  /*40d0*/  FMNMX.FTZ R104, R51, R104, !PT ;  /* 0x0000006833687209 */ /* 0x000fe20007810000 */
[----:B-1----:R-:W-:Y:S01]  /*40e0*/  IMAD.IADD R6, R6, 0x1, R9 ;  /* 0x0000000106067824 */ /* 0x002fe200078e0209 */
[----:B------:R-:W-:-:S02]  /*40f0*/  FMNMX.FTZ R5, R11, R14, !PT ;  /* 0x0000000e0b057209 */ /* 0x000fc40007810000 */
[----:B------:R-:W-:Y:S01]  /*4100*/  FSEL R32, R57, -INF , P0 ;  /* 0xff80000039207808 */ /* 0x000fe20000000000 */
[----:B------:R1:W3:Y:S01]  /*4110*/  MUFU.TANH R16, R13 ;  /* 0x0000000d00107308 */ /* 0x0002e20000002400 */
[----:B------:R-:W-:Y:S02]  /*4120*/  FSEL R39, R53, -INF , P1 ;  /* 0xff80000035277808 */ /* 0x000fe40000800000 */
[C---:B------:R-:W-:Y:S02]  /*4130*/  ISETP.GT.AND P0, PT, R3.reuse, 0x11, PT ;  /* 0x000000110300780c */ /* 0x040fe40003f04270 */
[----:B------:R-:W-:Y:S02]  /*4140*/  ISETP.GT.AND P1, PT, R3, 0x18, PT ;  /* 0x000000180300780c */ /* 0x000fe40003f24270 */
[----:B------:R-:W-:Y:S02]  /*4150*/  FMNMX.FTZ R104, R165, R104, !PT ;  /* 0x00000068a5687209 */ /* 0x000fe40007810000 */
[----:B------:R-:W-:-:S02]  /*4160*/  FMNMX.FTZ R5, R18, R5, !PT ;  /* 0x0000000512057209 */ /* 0x000fc40007810000 */
[----:B------:R-:W-:Y:S02]  /*4170*/  FSEL R46, R56, -INF , P0 ;  /* 0xff800000382e7808 */ /* 0x000fe40000000000 */
[----:B------:R-:W-:Y:S02]  /*4180*/  FSEL R47, R43, -INF , P1 ;  /* 0xff8000002b2f7808 */ /* 0x000fe40000800000 */
[C---:B------:R-:W-:Y:S02]  /*4190*/  ISETP.GT.AND P0, PT, R3.reuse, 0x19, PT ;  /* 0x000000190300780c */ /* 0x040fe40003f04270 */
[----:B------:R-:W-:Y:S02]  /*41a0*/  ISETP.GT.AND P1, PT, R3, 0x20, PT ;  /* 0x000000200300780c */ /* 0x000fe40003f24270 */
[----:B------:R-:W-:Y:S02]  /*41b0*/  FMNMX.FTZ R104, R164, R104, !PT ;  /* 0x00000068a4687209 */ /* 0x000fe40007810000 */
[----:B------:R-:W-:-:S02]  /*41c0*/  FMNMX.FTZ R5, R32, R5, !PT ;  /* 0x0000000520057209 */ /* 0x000fc40007810000 */
[----:B------:R-:W-:Y:S02]  /*41d0*/  FSEL R82, R52, -INF , P0 ;  /* 0xff80000034527808 */ /* 0x000fe40000000000 */
[----:B------:R-:W-:Y:S02]  /*41e0*/  FSEL R101, R42, -INF , P1 ;  /* 0xff8000002a657808 */ /* 0x000fe40000800000 */
[----:B------:R-:W-:Y:S02]  /*41f0*/  FMNMX.FTZ R104, R159, R104, !PT ;  /* 0x000000689f687209 */ /* 0x000fe40007810000 */
[C---:B------:R-:W-:Y:S02]  /*4200*/  ISETP.GT.AND P0, PT, R3.reuse, 0x21, PT ;  /* 0x000000210300780c */ /* 0x040fe40003f04270 */
[----:B------:R-:W-:Y:S02]  /*4210*/  ISETP.GT.AND P1, PT, R3, 0x28, PT ;  /* 0x000000280300780c */ /* 0x000fe40003f24270 */
[----:B------:R-:W-:-:S02]  /*4220*/  FMNMX.FTZ R5, R39, R5, !PT ;  /* 0x0000000527057209 */ /* 0x000fc40007810000 */
[----:B------:R-:W-:Y:S02]  /*4230*/  FMNMX.FTZ R104, R166, R104, !PT ;  /* 0x00000068a6687209 */ /* 0x000fe40007810000 */
[----:B------:R-:W-:Y:S02]  /*4240*/  FSEL R103, R103, -INF , P0 ;  /* 0xff80000067677808 */ /* 0x000fe40000000000 */
[----:B------:R-:W-:Y:S02]  /*4250*/  FSEL R156, R40, -INF , P1 ;  /* 0xff800000289c7808 */ /* 0x000fe40000800000 */
[----:B------:R-:W-:Y:S01]  /*4260*/  FMNMX.FTZ R5, R46, R5, !PT ;  /* 0x000000052e057209 */ /* 0x000fe20007810000 */
[----:B------:R-:W-:Y:S01]  /*4270*/  LDSM.16.MT88.4 R40, [R222+0x2100] ;  /* 0x00210000de28783b */ /* 0x000fe20000004200 */
[C---:B------:R-:W-:Y:S02]  /*4280*/  ISETP.GT.AND P0, PT, R3.reuse, 0x29, PT ;  /* 0x000000290300780c */ /* 0x040fe40003f04270 */
[----:B------:R-:W-:-:S02]  /*4290*/  ISETP.GT.AND P1, PT, R3, 0x30, PT ;  /* 0x000000300300780c */ /* 0x000fc40003f24270 */
[----:B------:R-:W-:Y:S02]  /*42a0*/  FMNMX.FTZ R104, R213, R104, !PT ;  /* 0x00000068d5687209 */ /* 0x000fe40007810000 */
[----:B------:R-:W-:Y:S02]  /*42b0*/  FMNMX.FTZ R5, R47, R5, !PT ;  /* 0x000000052f057209 */ /* 0x000fe40007810000 */
[----:B------:R-:W-:Y:S02]  /*42c0*/  FSEL R158, R37, -INF , P0 ;  /* 0xff800000259e7808 */ /* 0x000fe40000000000 */
[----:B------:R-:W-:Y:S02]  /*42d0*/  FSEL R173, R36, -INF , P1 ;  /* 0xff80000024ad7808 */ /* 0x000fe40000800000 */
[C---:B------:R-:W-:Y:S02]  /*42e0*/  ISETP.GT.AND P0, PT, R3.reuse, 0x31, PT ;  /* 0x000000310300780c */ /* 0x040fe40003f04270 */
[----:B------:R-:W-:-:S02]  /*42f0*/  ISETP.GT.AND P1, PT, R3, 0x38, PT ;  /* 0x000000380300780c */ /* 0x000fc40003f24270 */
[----:B------:R-:W-:Y:S02]  /*4300*/  FMNMX.FTZ R104, R219, R104, !PT ;  /* 0x00000068db687209 */ /* 0x000fe40007810000 */
[----:B------:R-:W-:Y:S02]  /*4310*/  FMNMX.FTZ R5, R82, R5, !PT ;  /* 0x0000000552057209 */ /* 0x000fe40007810000 */
[----:B------:R-:W-:Y:S02]  /*4320*/  FSEL R175, R26, -INF , P0 ;  /* 0xff8000001aaf7808 */ /* 0x000fe40000000000 */
[----:B-----5:R-:W-:Y:S02]  /*4330*/  FSEL R174, R23, -INF , P1 ;  /* 0xff80000017ae7808 */ /* 0x020fe40000800000 */
[----:B------:R-:W-:Y:S02]  /*4340*/  ISETP.GT.AND P0, PT, R3, 0x39, PT ;  /* 0x000000390300780c */ /* 0x000fe40003f04270 */
[----:B------:R-:W-:-:S02]  /*4350*/  ISETP.GT.AND P1, PT, R4, 0x9, PT ;  /* 0x000000090400780c */ /* 0x000fc40003f24270 */
[----:B------:R-:W-:Y:S02]  /*4360*/  FMNMX.FTZ R104, R215, R104, !PT ;  /* 0x00000068d7687209 */ /* 0x000fe40007810000 */
[----:B------:R-:W-:Y:S02]  /*4370*/  FMNMX.FTZ R5, R101, R5, !PT ;  /* 0x0000000565057209 */ /* 0x000fe40007810000 */
[----:B------:R-:W-:Y:S02]  /*4380*/  FSEL R208, R12, -INF , P0 ;  /* 0xff8000000cd07808 */ /* 0x000fe40000000000 */
[----:B------:R-:W-:Y:S02]  /*4390*/  FSEL R37, R69, -INF , P1 ;  /* 0xff80000045257808 */ /* 0x000fe40000800000 */
[----:B------:R-:W-:Y:S02]  /*43a0*/  FMNMX.FTZ R104, R239, R104, !PT ;  /* 0x00000068ef687209 */ /* 0x000fe40007810000 */
[----:B------:R-:W-:-:S02]  /*43b0*/  ISETP.GT.AND P1, PT, R4, 0x10, PT ;  /* 0x000000100400780c */ /* 0x000fc40003f24270 */
[----:B------:R-:W-:Y:S01]  /*43c0*/  ISETP.GT.AND P0, PT, R4, 0x11, PT ;  /* 0x000000110400780c */ /* 0x000fe20003f04270 */
[----:B------:R-:W4:Y:S01]  /*43d0*/  SHFL.BFLY PT, R8, R104, 0x2, 0x1f ;  /* 0x0c401f0068087f89 */ /* 0x000f2200000e0000 */
[----:B------:R-:W-:Y:S02]  /*43e0*/  FMNMX.FTZ R5, R103, R5, !PT ;  /* 0x0000000567057209 */ /* 0x000fe40007810000 */
        /* <DEDUP_REMOVED lines=8> */
[C---:B------:R-:W-:Y:S02]  /*4470*/  ISETP.GT.AND P1, PT, R4.reuse, 0x20, PT ;  /* 0x000000200400780c */ /* 0x040fe40003f24270 */
[----:B------:R-:W-:-:S02]  /*4480*/  ISETP.GT.AND P0, PT, R4, 0x21, PT ;  /* 0x000000210400780c */ /* 0x000fc40003f04270 */
[----:B------:R-:W-:Y:S02]  /*4490*/  FMNMX.FTZ R5, R173, R5, !PT ;  /* 0x00000005ad057209 */ /* 0x000fe40007810000 */
[----:B------:R-:W-:Y:S02]  /*44a0*/  IMNMX R3, R7, R6, PT ;  /* 0x0000000607037217 */ /* 0x000fe40003800200 */
[----:B------:R-:W-:Y:S01]  /*44b0*/  FSEL R107, R63, -INF , P1 ;  /* 0xff8000003f6b7808 */ /* 0x000fe20000800000 */
[----:B------:R5:W1:Y:S01]  /*44c0*/  MUFU.TANH R7, R10 ;  /* 0x0000000a00077308 */ /* 0x000a620000002400 */
[----:B------:R-:W-:Y:S02]  /*44d0*/  FSEL R157, R157, -INF , P0 ;  /* 0xff8000009d9d7808 */ /* 0x000fe40000000000 */
[----:B------:R-:W-:Y:S02]  /*44e0*/  FMNMX.FTZ R6, R33, R38, !PT ;  /* 0x0000002621067209 */ /* 0x000fe40007810000 */
[----:B------:R-:W-:-:S02]  /*44f0*/  ISETP.GT.AND P1, PT, R4, 0x28, PT ;  /* 0x000000280400780c */ /* 0x000fc40003f24270 */
[----:B------:R-:W-:Y:S02]  /*4500*/  ISETP.GT.AND P0, PT, R4, 0x29, PT ;  /* 0x000000290400780c */ /* 0x000fe40003f04270 */
[----:B------:R-:W-:Y:S02]  /*4510*/  FMNMX.FTZ R5, R175, R5, !PT ;  /* 0x00000005af057209 */ /* 0x000fe40007810000 */
[----:B------:R-:W-:Y:S02]  /*4520*/  FMNMX.FTZ R6, R45, R6, !PT ;  /* 0x000000062d067209 */ /* 0x000fe40007810000 */
[----:B------:R-:W-:Y:S02]  /*4530*/  FSEL R167, R167, -INF , P1 ;  /* 0xff800000a7a77808 */ /* 0x000fe40000800000 */
[----:B------:R-:W-:Y:S02]  /*4540*/  FSEL R172, R172, -INF , P0 ;  /* 0xff800000acac7808 */ /* 0x000fe40000000000 */
[----:B------:R-:W-:-:S02]  /*4550*/  ISETP.GT.AND P1, PT, R4, 0x30, PT ;  /* 0x000000300400780c */ /* 0x000fc40003f24270 */
[----:B------:R-:W-:Y:S02]  /*4560*/  ISETP.GT.AND P0, PT, R4, 0x31, PT ;  /* 0x000000310400780c */ /* 0x000fe40003f04270 */
[----:B------:R-:W-:Y:S02]  /*4570*/  FMNMX.FTZ R5, R174, R5, !PT ;  /* 0x00000005ae057209 */ /* 0x000fe40007810000 */
[----:B------:R-:W-:Y:S02]  /*4580*/  FMNMX.FTZ R6, R37, R6, !PT ;  /* 0x0000000625067209 */ /* 0x000fe40007810000 */
[----:B------:R-:W-:Y:S02]  /*4590*/  FSEL R209, R209, -INF , P1 ;  /* 0xff800000d1d17808 */ /* 0x000fe40000800000 */
[----:B------:R-:W-:Y:S02]  /*45a0*/  FSEL R210, R210, -INF , P0 ;  /* 0xff800000d2d27808 */ /* 0x000fe40000000000 */
[----:B------:R-:W-:-:S02]  /*45b0*/  FMNMX.FTZ R5, R208, R5, !PT ;  /* 0x00000005d0057209 */ /* 0x000fc40007810000 */
[C---:B------:R-:W-:Y:S02]  /*45c0*/  ISETP.GT.AND P1, PT, R4.reuse, 0x38, PT ;  /* 0x000000380400780c */ /* 0x040fe40003f24270 */
[----:B------:R-:W-:Y:S02]  /*45d0*/  ISETP.GT.AND P0, PT, R4, 0x39, PT ;  /* 0x000000390400780c */ /* 0x000fe40003f04270 */
[----:B------:R-:W-:Y:S02]  /*45e0*/  FMNMX.FTZ R4, R44, R6, !PT ;  /* 0x000000062c047209 */ /* 0x000fe40007810000 */
[----:B----4-:R-:W-:Y:S02]  /*45f0*/  FMNMX.FTZ R104, R104, R8, !PT ;  /* 0x0000000868687209 */ /* 0x010fe40007810000 */
[----:B------:R-:W4:Y:S01]  /*4600*/  SHFL.BFLY PT, R8, R5, 0x2, 0x1f ;  /* 0x0c401f0005087f89 */ /* 0x000f2200000e0000 */
[----:B------:R-:W-:Y:S02]  /*4610*/  FMNMX.FTZ R4, R80, R4, !PT ;  /* 0x0000000450047209 */ /* 0x000fe40007810000 */
[----:B------:R-:W-:Y:S01]  /*4620*/  FSEL R241, R241, -INF , P1 ;  /* 0xff800000f1f17808 */ /* 0x000fe20000800000 */
[----:B------:R-:W2:Y:S01]  /*4630*/  SHFL.BFLY PT, R9, R104, 0x1, 0x1f ;  /* 0x0c201f0068097f89 */ /* 0x000ea200000e0000 */
[----:B------:R-:W-:-:S02]  /*4640*/  FMNMX.FTZ R4, R83, R4, !PT ;  /* 0x0000000453047209 */ /* 0x000fc40007810000 */
[----:B------:R-:W-:Y:S02]  /*4650*/  ISETP.GT.AND P1, PT, R3, RZ, PT ;  /* 0x000000ff0300720c */ /* 0x000fe40003f24270 */
[----:B------:R-:W-:Y:S02]  /*4660*/  FMNMX.FTZ R4, R81, R4, !PT ;  /* 0x0000000451047209 */ /* 0x000fe40007810000 */
[----:B------:R-:W-:Y:S02]  /*4670*/  FSEL R242, R242, -INF , P0 ;  /* 0xff800000f2f27808 */ /* 0x000fe40000000000 */
[----:B------:R-:W-:Y:S02]  /*4680*/  FMNMX.FTZ R4, R107, R4, !PT ;  /* 0x000000046b047209 */ /* 0x000fe40007810000 */
[----:B------:R-:W-:Y:S02]  /*4690*/  ISETP.GT.AND P0, PT, R3, 0x1, PT ;  /* 0x000000010300780c */ /* 0x000fe40003f04270 */
[----:B------:R-:W-:-:S02]  /*46a0*/  FMNMX.FTZ R4, R157, R4, !PT ;  /* 0x000000049d047209 */ /* 0x000fc40007810000 */
[----:B------:R-:W-:Y:S02]  /*46b0*/  FSEL R36, R60, -INF , P1 ;  /* 0xff8000003c247808 */ /* 0x000fe40000800000 */
[----:B------:R-:W-:Y:S02]  /*46c0*/  FMNMX.FTZ R4, R167, R4, !PT ;  /* 0x00000004a7047209 */ /* 0x000fe40007810000 */
[----:B------:R-:W-:Y:S02]  /*46d0*/  ISETP.GT.AND P1, PT, R3, 0x8, PT ;  /* 0x000000080300780c */ /* 0x000fe40003f24270 */
[----:B-1----:R-:W-:Y:S02]  /*46e0*/  FSEL R13, R58, -INF , P0 ;  /* 0xff8000003a0d7808 */ /* 0x002fe40000000000 */
[----:B----4-:R-:W-:Y:S02]  /*46f0*/  FMNMX.FTZ R8, R5, R8, !PT ;  /* 0x0000000805087209 */ /* 0x010fe40007810000 */
[----:B------:R-:W-:-:S02]  /*4700*/  FMNMX.FTZ R4, R172, R4, !PT ;  /* 0x00000004ac047209 */ /* 0x000fc40007810000 */
[----:B------:R-:W-:Y:S01]  /*4710*/  ISETP.GT.AND P0, PT, R3, 0x9, PT ;  /* 0x000000090300780c */ /* 0x000fe20003f04270 */
[----:B------:R-:W-:Y:S01]  /*4720*/  SHFL.BFLY PT, R102, R8, 0x1, 0x1f ;  /* 0x0c201f0008667f89 */ /* 0x000fe200000e0000 */
[----:B-----5:R-:W-:Y:S02]  /*4730*/  FSEL R10, R54, -INF , P1 ;  /* 0xff800000360a7808 */ /* 0x020fe40000800000 */
[----:B------:R-:W-:Y:S02]  /*4740*/  FMNMX.FTZ R5, R36, R13, !PT ;  /* 0x0000000d24057209 */ /* 0x000fe40007810000 */
[----:B--2---:R-:W-:Y:S02]  /*4750*/  FMNMX.FTZ R104, R104, R9, !PT ;  /* 0x0000000968687209 */ /* 0x004fe40007810000 */
[----:B------:R-:W-:Y:S02]  /*4760*/  FMNMX.FTZ R4, R209, R4, !PT ;  /* 0x00000004d1047209 */ /* 0x000fe40007810000 */
[----:B------:R-:W-:Y:S01]  /*4770*/  ISETP.GT.AND P1, PT, R3, 0x10, PT ;  /* 0x000000100300780c */ /* 0x000fe20003f24270 */
[----:B------:R-:W-:Y:S01]  /*4780*/  FMUL.FTZ R12, R104, c[0x0][0x2d0] ;  /* 0x0000b400680c7a20 */ /* 0x000fe20000410000 */
[----:B------:R-:W-:-:S02]  /*4790*/  FSEL R9, R55, -INF , P0 ;  /* 0xff80000037097808 */ /* 0x000fc40000000000 */
[----:B------:R-:W-:Y:S02]  /*47a0*/  FMNMX.FTZ R5, R10, R5, !PT ;  /* 0x000000050a057209 */ /* 0x000fe40007810000 */
[----:B------:R-:W-:Y:S02]  /*47b0*/  FMNMX.FTZ R4, R210, R4, !PT ;  /* 0x00000004d2047209 */ /* 0x000fe40007810000 */
[----:B------:R-:W-:Y:S02]  /*47c0*/  ISETP.GT.AND P0, PT, R3, 0x11, PT ;  /* 0x000000110300780c */ /* 0x000fe40003f04270 */
[----:B------:R-:W-:Y:S02]  /*47d0*/  FSEL R67, R73, -INF , P1 ;  /* 0xff80000049437808 */ /* 0x000fe40000800000 */
[----:B------:R-:W-:Y:S02]  /*47e0*/  FMNMX.FTZ R5, R9, R5, !PT ;  /* 0x0000000509057209 */ /* 0x000fe40007810000 */
[----:B------:R-:W-:-:S02]  /*47f0*/  FMNMX.FTZ R4, R241, R4, !PT ;  /* 0x00000004f1047209 */ /* 0x000fc40007810000 */
[----:B------:R-:W-:Y:S02]  /*4800*/  ISETP.GT.AND P1, PT, R3, 0x18, PT ;  /* 0x000000180300780c */ /* 0x000fe40003f24270 */
[----:B------:R-:W-:Y:S02]  /*4810*/  FSEL R66, R74, -INF , P0 ;  /* 0xff8000004a427808 */ /* 0x000fe40000000000 */
[----:B------:R-:W-:Y:S02]  /*4820*/  FMNMX.FTZ R5, R67, R5, !PT ;  /* 0x0000000543057209 */ /* 0x000fe40007810000 */
[----:B------:R-:W-:Y:S02]  /*4830*/  FMNMX.FTZ R4, R242, R4, !PT ;  /* 0x00000004f2047209 */ /* 0x000fe40007810000 */
[----:B------:R-:W-:Y:S02]  /*4840*/  ISETP.GT.AND P0, PT, R3, 0x19, PT ;  /* 0x000000190300780c */ /* 0x000fe40003f04270 */
[----:B------:R-:W-:Y:S01]  /*4850*/  FSEL R65, R61, -INF , P1 ;  /* 0xff8000003d417808 */ /* 0x000fe20000800000 */
[----:B------:R-:W1:Y:S01]  /*4860*/  SHFL.BFLY PT, R6, R4, 0x2, 0x1f ;  /* 0x0c401f0004067f89 */ /* 0x000e6200000e0000 */
[----:B------:R-:W-:-:S02]  /*4870*/  FMNMX.FTZ R5, R66, R5, !PT ;  /* 0x0000000542057209 */ /* 0x000fc40007810000 */
[----:B------:R-:W-:Y:S02]  /*4880*/  ISETP.GT.AND P1, PT, R3, 0x20, PT ;  /* 0x000000200300780c */ /* 0x000fe40003f24270 */
[----:B------:R-:W-:Y:S02]  /*4890*/  FSEL R64, R62, -INF , P0 ;  /* 0xff8000003e407808 */ /* 0x000fe40000000000 */
[----:B------:R-:W-:Y:S02]  /*48a0*/  FMNMX.FTZ R5, R65, R5, !PT ;  /* 0x0000000541057209 */ /* 0x000fe40007810000 */
[----:B------:R-:W-:Y:S02]  /*48b0*/  ISETP.GT.AND P0, PT, R3, 0x21, PT ;  /* 0x000000210300780c */ /* 0x000fe40003f04270 */
[----:B------:R-:W-:Y:S02]  /*48c0*/  FSEL R154, R154, -INF , P1 ;  /* 0xff8000009a9a7808 */ /* 0x000fe40000800000 */
[----:B------:R-:W-:-:S02]  /*48d0*/  FMNMX.FTZ R5, R64, R5, !PT ;  /* 0x0000000540057209 */ /* 0x000fc40007810000 */
[----:B------:R-:W-:Y:S02]  /*48e0*/  ISETP.GT.AND P1, PT, R3, 0x28, PT ;  /* 0x000000280300780c */ /* 0x000fe40003f24270 */
[----:B------:R-:W-:Y:S02]  /*48f0*/  FSEL R153, R153, -INF , P0 ;  /* 0xff80000099997808 */ /* 0x000fe40000000000 */
[----:B------:R-:W-:Y:S02]  /*4900*/  FMNMX.FTZ R5, R154, R5, !PT ;  /* 0x000000059a057209 */ /* 0x000fe40007810000 */
[----:B------:R-:W-:Y:S02]  /*4910*/  ISETP.GT.AND P0, PT, R3, 0x29, PT ;  /* 0x000000290300780c */ /* 0x000fe40003f04270 */
[----:B------:R-:W-:Y:S02]  /*4920*/  FSEL R152, R152, -INF , P1 ;  /* 0xff80000098987808 */ /* 0x000fe40000800000 */
[----:B------:R-:W-:-:S02]  /*4930*/  FMNMX.FTZ R5, R153, R5, !PT ;  /* 0x0000000599057209 */ /* 0x000fc40007810000 */
[----:B------:R-:W-:Y:S02]  /*4940*/  FSEL R155, R24, -INF , P0 ;  /* 0xff800000189b7808 */ /* 0x000fe40000000000 */
[C---:B------:R-:W-:Y:S02]  /*4950*/  ISETP.GT.AND P0, PT, R3.reuse, 0x31, PT ;  /* 0x000000310300780c */ /* 0x040fe40003f04270 */
[----:B------:R-:W-:Y:S02]  /*4960*/  ISETP.GT.AND P1, PT, R3, 0x30, PT ;  /* 0x000000300300780c */ /* 0x000fe40003f24270 */
[----:B------:R-:W-:Y:S02]  /*4970*/  FMNMX.FTZ R5, R152, R5, !PT ;  /* 0x0000000598057209 */ /* 0x000fe40007810000 */
[----:B------:R-:W-:Y:S02]  /*4980*/  FSEL R216, R21, -INF , P0 ;  /* 0xff80000015d87808 */ /* 0x000fe40000000000 */
[----:B------:R-:W-:-:S02]  /*4990*/  FSETP.NEU.FTZ.AND P0, PT, R104, -INF , PT ;  /* 0xff8000006800780b */ /* 0x000fc40003f1d000 */
[----:B------:R-:W-:Y:S02]  /*49a0*/  FSEL R211, R19, -INF , P1 ;  /* 0xff80000013d37808 */ /* 0x000fe40000800000 */
[----:B------:R-:W-:Y:S02]  /*49b0*/  FMNMX.FTZ R5, R155, R5, !PT ;  /* 0x000000059b057209 */ /* 0x000fe40007810000 */
[----:B------:R-:W-:Y:S02]  /*49c0*/  ISETP.GT.AND P1, PT, R3, 0x38, PT ;  /* 0x000000380300780c */ /* 0x000fe40003f24270 */
[----:B------:R-:W-:Y:S02]  /*49d0*/  FSEL R12, R12, RZ, P0 ;  /* 0x000000ff0c0c7208 */ /* 0x000fe40000000000 */
[----:B------:R-:W-:Y:S02]  /*49e0*/  FMNMX.FTZ R5, R211, R5, !PT ;  /* 0x00000005d3057209 */ /* 0x000fe40007810000 */
[----:B-1----:R-:W-:Y:S01]  /*49f0*/  FMNMX.FTZ R4, R6, R4, !PT ;  /* 0x0000000406047209 */ /* 0x002fe20007810000 */
[----:B------:R-:W-:Y:S01]  /*4a00*/  FFMA.FTZ R6, R20, c[0x0][0x2d0], -R12 ;  /* 0x0000b40014067a23 */ /* 0x000fe2000001080c */
[----:B---3--:R-:W-:-:S02]  /*4a10*/  FSEL R238, R16, -INF , P1 ;  /* 0xff80000010ee7808 */ /* 0x008fc40000800000 */
[----:B------:R-:W-:Y:S01]  /*4a20*/  ISETP.GT.AND P1, PT, R3, 0x39, PT ;  /* 0x000000390300780c */ /* 0x000fe20003f24270 */
[----:B------:R-:W-:Y:S01]  /*4a30*/  FFMA.FTZ R3, R15, c[0x0][0x2d0], -R12 ;  /* 0x0000b4000f037a23 */ /* 0x000fe2000001080c */
[----:B------:R-:W-:Y:S01]  /*4a40*/  FMNMX.FTZ R5, R216, R5, !PT ;  /* 0x00000005d8057209 */ /* 0x000fe20007810000 */
[----:B------:R-:W1:Y:S01]  /*4a50*/  SHFL.BFLY PT, R106, R4, 0x1, 0x1f ;  /* 0x0c201f00046a7f89 */ /* 0x000e6200000e0000 */
[----:B------:R-:W-:Y:S01]  /*4a60*/  FSEL R240, R7, -INF , P1 ;  /* 0xff80000007f07808 */ /* 0x000fe20000800000 */
[----:B------:R2:W-:Y:S01]  /*4a70*/  MUFU.EX2 R188, R3 ;  /* 0x0000000300bc7308 */ /* 0x0005e20000000800 */
[----:B------:R-:W-:Y:S02]  /*4a80*/  FMNMX.FTZ R5, R238, R5, !PT ;  /* 0x00000005ee057209 */ /* 0x000fe40007810000 */
[----:B------:R-:W-:Y:S02]  /*4a90*/  FMNMX.FTZ R102, R102, R8, !PT ;  /* 0x0000000866667209 */ /* 0x000fe40007810000 */
[----:B------:R-:W-:-:S02]  /*4aa0*/  FMNMX.FTZ R5, R240, R5, !PT ;  /* 0x00000005f0057209 */ /* 0x000fc40007810000 */
[----:B------:R-:W-:Y:S01]  /*4ab0*/  FSETP.NEU.FTZ.AND P0, PT, R102, -INF , PT ;  /* 0xff8000006600780b */ /* 0x000fe20003f1d000 */
[----:B------:R3:W-:Y:S02]  /*4ac0*/  MUFU.EX2 R196, R6 ;  /* 0x0000000600c47308 */ /* 0x0007e40000000800 */
[----:B------:R-:W4:Y:S01]  /*4ad0*/  SHFL.BFLY PT, R7, R5, 0x2, 0x1f ;  /* 0x0c401f0005077f89 */ /* 0x000f2200000e0000 */
[----:B--2---:R-:W-:-:S05]  /*4ae0*/  FFMA.FTZ R3, R17, c[0x0][0x2d0], -R12 ;  /* 0x0000b40011037a23 */ /* 0x004fca000001080c */
[----:B------:R2:W5:Y:S01]  /*4af0*/  MUFU.EX2 R27, R3 ;  /* 0x00000003001b7308 */ /* 0x0005620000000800 */
[----:B-1----:R-:W-:Y:S01]  /*4b00*/  FMNMX.FTZ R106, R4, R106, !PT ;  /* 0x0000006a046a7209 */ /* 0x002fe20007810000 */
[----:B---3--:R-:W-:Y:S02]  /*4b10*/  FFMA.FTZ R6, R22, c[0x0][0x2d0], -R12 ;  /* 0x0000b40016067a23 */ /* 0x008fe4000001080c */
[----:B------:R-:W-:Y:S04]  /*4b20*/  LDSM.16.MT88.4 R20, [R221+0x1100] ;  /* 0x00110000dd14783b */ /* 0x000fe80000004200 */
[----:B------:R1:W3:Y:S01]  /*4b30*/  MUFU.EX2 R194, R6 ;  /* 0x0000000600c27308 */ /* 0x0002e20000000800 */
[----:B----4-:R-:W-:Y:S01]  /*4b40*/  FMNMX.FTZ R5, R5, R7, !PT ;  /* 0x0000000705057209 */ /* 0x010fe20007810000 */
[----:B--2---:R-:W-:-:S04]  /*4b50*/  FMUL.FTZ R3, R102, c[0x0][0x2d0] ;  /* 0x0000b40066037a20 */ /* 0x004fc80000410000 */
[----:B------:R-:W2:Y:S01]  /*4b60*/  SHFL.BFLY PT, R4, R5, 0x1, 0x1f ;  /* 0x0c201f0005047f89 */ /* 0x000ea200000e0000 */
[----:B------:R-:W-:Y:S02]  /*4b70*/  FSEL R3, R3, RZ, P0 ;  /* 0x000000ff03037208 */ /* 0x000fe40000000000 */
[----:B------:R-:W-:-:S03]  /*4b80*/  FSETP.NEU.FTZ.AND P0, PT, R106, -INF , PT ;  /* 0xff8000006a00780b */ /* 0x000fc60003f1d000 */
[--C-:B------:R-:W-:Y:S02]  /*4b90*/  FFMA.FTZ R0, R14, c[0x0][0x2d0], -R3.reuse ;  /* 0x0000b4000e007a23 */ /* 0x100fe40000010803 */
[----:B------:R-:W-:Y:S02]  /*4ba0*/  FFMA.FTZ R2, R32, c[0x0][0x2d0], -R3 ;  /* 0x0000b40020027a23 */ /* 0x000fe40000010803 */
[----:B------:R4:W-:Y:S01]  /*4bb0*/  MUFU.EX2 R189, R0 ;  /* 0x0000000000bd7308 */ /* 0x0009e20000000800 */
[----:B-----5:R-:W-:Y:S02]  /*4bc0*/  IMAD.MOV.U32 R14, RZ, RZ, R27 ;  /* 0x000000ffff0e7224 */ /* 0x020fe400078e001b */
[----:B------:R-:W5:Y:S01]  /*4bd0*/  LDSM.16.MT88.4 R24, [R222+0x100] ;  /* 0x00010000de18783b */ /* 0x000f620000004200 */
[----:B-1----:R-:W-:-:S04]  /*4be0*/  FFMA.FTZ R6, R11, c[0x0][0x2d0], -R3 ;  /* 0x0000b4000b067a23 */ /* 0x002fc80000010803 */
[----:B------:R-:W-:Y:S01]  /*4bf0*/  MUFU.EX2 R176, R2 ;  /* 0x0000000200b07308 */ /* 0x000fe20000000800 */
[----:B--2---:R-:W-:Y:S02]  /*4c00*/  FMNMX.FTZ R105, R5, R4, !PT ;  /* 0x0000000405697209 */ /* 0x004fe40007810000 */
[----:B------:R-:W-:Y:S01]  /*4c10*/  F2FP.PACK_AB R4, R14, R188 ;  /* 0x000000bc0e04723e */ /* 0x000fe200000000ff */
[----:B----4-:R-:W-:-:S04]  /*4c20*/  FFMA.FTZ R0, R18, c[0x0][0x2d0], -R3 ;  /* 0x0000b40012007a23 */ /* 0x010fc80000010803 */
[----:B------:R3:W1:Y:S01]  /*4c30*/  MUFU.EX2 R190, R6 ;  /* 0x0000000600be7308 */ /* 0x0006620000000800 */
[----:B------:R-:W2:Y:S07]  /*4c40*/  LDSM.16.MT88.4 R16, [R222+0x1100] ;  /* 0x00110000de10783b */ /* 0x000eae0000004200 */
[----:B------:R4:W4:Y:S01]  /*4c50*/  MUFU.EX2 R195, R0 ;  /* 0x0000000000c37308 */ /* 0x0009220000000800 */
[----:B---3--:R-:W-:Y:S02]  /*4c60*/  F2FP.PACK_AB R6, R194, R196 ;  /* 0x000000c4c206723e */ /* 0x008fe400000000ff */
[----:B-1----:R-:W-:Y:S01]  /*4c70*/  F2FP.PACK_AB R5, R189, R190 ;  /* 0x000000bebd05723e */ /* 0x002fe200000000ff */
[----:B----4-:R-:W-:Y:S01]  /*4c80*/  FMUL.FTZ R0, R106, c[0x0][0x2d0] ;  /* 0x0000b4006a007a20 */ /* 0x010fe20000410000 */
[----:B------:R-:W-:-:S04]  /*4c90*/  F2FP.PACK_AB R7, R176, R195 ;  /* 0x000000c3b007723e */ /* 0x000fc800000000ff */
[----:B------:R-:W-:Y:S02]  /*4ca0*/  FSEL R0, R0, RZ, P0 ;  /* 0x000000ff00007208 */ /* 0x000fe40000000000 */
[----:B------:R-:W-:Y:S01]  /*4cb0*/  FSETP.NEU.FTZ.AND P0, PT, R105, -INF , PT ;  /* 0xff8000006900780b */ /* 0x000fe20003f1d000 */
[C---:B------:R-:W-:Y:S02]  /*4cc0*/  HMMA.16816.F32 R120, R4.reuse, R28, RZ ;  /* 0x0000001c0478723c */ /* 0x040fe400000018ff */
[--C-:B------:R-:W-:Y:S02]  /*4cd0*/  FFMA.FTZ R2, R33, c[0x0][0x2d0], -R0.reuse ;  /* 0x0000b40021027a23 */ /* 0x100fe40000010800 */
[----:B------:R-:W1:Y:S01]  /*4ce0*/  LDSM.16.MT88.4 R32, [R221+0x2100] ;  /* 0x00210000dd20783b */ /* 0x000e620000004200 */
[--C-:B------:R-:W-:Y:S01]  /*4cf0*/  FFMA.FTZ R8, R45, c[0x0][0x2d0], -R0.reuse ;  /* 0x0000b4002d087a23 */ /* 0x100fe20000010800 */
[----:B------:R3:W-:Y:S02]  /*4d00*/  MUFU.EX2 R15, R2 ;  /* 0x00000002000f7308 */ /* 0x0007e40000000800 */
[C---:B-----5:R-:W-:Y:S06]  /*4d10*/  HMMA.16816.F32 R116, R4.reuse, R24, RZ ;  /* 0x000000180474723c */ /* 0x060fec00000018ff */
[----:B------:R4:W-:Y:S02]  /*4d20*/  MUFU.EX2 R191, R8 ;  /* 0x0000000800bf7308 */ /* 0x0009e40000000800 */
[----:B------:R-:W-:Y:S01]  /*4d30*/  HMMA.16816.F32 R112, R4, R20, RZ ;  /* 0x000000140470723c */ /* 0x000fe200000018ff */
[----:B---3--:R-:W-:-:S07]  /*4d40*/  FFMA.FTZ R2, R38, c[0x0][0x2d0], -R0 ;  /* 0x0000b40026027a23 */ /* 0x008fce0000010800 */
[----:B--2---:R-:W-:Y:S01]  /*4d50*/  HMMA.16816.F32 R108, R4, R16, RZ ;  /* 0x00000010046c723c */ /* 0x004fe200000018ff */
[----:B------:R2:W-:Y:S01]  /*4d60*/  MUFU.EX2 R252, R2 ;  /* 0x0000000200fc7308 */ /* 0x0005e20000000800 */
[----:B----4-:R-:W-:-:S06]  /*4d70*/  FFMA.FTZ R8, R37, c[0x0][0x2d0], -R0 ;  /* 0x0000b40025087a23 */ /* 0x010fcc0000010800 */
[C---:B------:R-:W-:Y:S01]  /*4d80*/  HMMA.16816.F32 R92, R4.reuse, R40, RZ ;  /* 0x00000028045c723c */ /* 0x040fe200000018ff */
[----:B------:R3:W4:Y:S07]  /*4d90*/  MUFU.EX2 R193, R8 ;  /* 0x0000000800c17308 */ /* 0x00072e0000000800 */
[----:B------:R-:W-:Y:S01]  /*4da0*/  HMMA.16816.F32 R88, R4, R30, RZ ;  /* 0x0000001e0458723c */ /* 0x000fe200000018ff */
[----:B--2---:R-:W-:-:S05]  /*4db0*/  FMUL.FTZ R2, R105, c[0x0][0x2d0] ;  /* 0x0000b40069027a20 */ /* 0x004fca0000410000 */
[----:B------:R-:W-:Y:S02]  /*4dc0*/  FSEL R2, R2, RZ, P0 ;  /* 0x000000ff02027208 */ /* 0x000fe40000000000 */
[----:B-1----:R-:W-:Y:S03]  /*4dd0*/  HMMA.16816.F32 R96, R4, R32, RZ ;  /* 0x000000200460723c */ /* 0x002fe600000018ff */
[----:B---3--:R-:W-:-:S05]  /*4de0*/  FFMA.FTZ R8, R36, c[0x0][0x2d0], -R2 ;  /* 0x0000b40024087a23 */ /* 0x008fca0000010802 */
[C---:B------:R-:W-:Y:S01]  /*4df0*/  HMMA.16816.F32 R84, R4.reuse, R26, RZ ;  /* 0x0000001a0454723c */ /* 0x040fe200000018ff */
[----:B------:R1:W-:Y:S07]  /*4e00*/  MUFU.EX2 R249, R8 ;  /* 0x0000000800f97308 */ /* 0x0003ee0000000800 */
[C---:B------:R-:W-:Y:S08]  /*4e10*/  HMMA.16816.F32 R76, R4.reuse, R22, RZ ;  /* 0x00000016044c723c */ /* 0x040ff000000018ff */
[----:B------:R-:W-:Y:S01]  /*4e20*/  HMMA.16816.F32 R72, R4, R18, RZ ;  /* 0x000000120448723c */ /* 0x000fe200000018ff */
[----:B-1----:R-:W-:-:S02]  /*4e30*/  FFMA.FTZ R8, R13, c[0x0][0x2d0], -R2 ;  /* 0x0000b4000d087a23 */ /* 0x002fc40000010802 */
[----:B------:R-:W-:Y:S02]  /*4e40*/  FFMA.FTZ R13, R158, c[0x0][0x2d0], -R3 ;  /* 0x0000b4009e0d7a23 */ /* 0x000fe40000010803 */
[----:B------:R1:W2:Y:S01]  /*4e50*/  MUFU.EX2 R248, R8 ;  /* 0x0000000800f87308 */ /* 0x0002a20000000800 */
[----:B----4-:R-:W-:Y:S02]  /*4e60*/  IMAD.MOV.U32 R158, RZ, RZ, R193 ;  /* 0x000000ffff9e7224 */ /* 0x010fe400078e00c1 */
[C---:B------:R-:W-:Y:S08]  /*4e70*/  HMMA.16816.F32 R68, R4.reuse, R34, RZ ;  /* 0x000000220444723c */ /* 0x040ff000000018ff */
[----:B------:R-:W-:Y:S01]  /*4e80*/  HMMA.16816.F32 R60, R4, R42, RZ ;  /* 0x0000002a043c723c */ /* 0x000fe200000018ff */
[----:B-1----:R-:W-:Y:S01]  /*4e90*/  FFMA.FTZ R8, R10, c[0x0][0x2d0], -R2 ;  /* 0x0000b4000a087a23 */ /* 0x002fe20000010802 */
[----:B------:R-:W-:-:S05]  /*4ea0*/  F2FP.PACK_AB R10, R193, R191 ;  /* 0x000000bfc10a723e */ /* 0x000fca00000000ff */
[----:B------:R-:W-:Y:S01]  /*4eb0*/  FFMA.FTZ R4, R48, c[0x0][0x2d0], -R12 ;  /* 0x0000b40030047a23 */ /* 0x000fe2000001080c */
[----:B------:R1:W-:Y:S08]  /*4ec0*/  MUFU.EX2 R251, R8 ;  /* 0x0000000800fb7308 */ /* 0x0003f00000000800 */
[----:B------:R3:W-:Y:S01]  /*4ed0*/  MUFU.EX2 R250, R4 ;  /* 0x0000000400fa7308 */ /* 0x0007e20000000800 */
[----:B-1----:R-:W-:Y:S01]  /*4ee0*/  FFMA.FTZ R8, R9, c[0x0][0x2d0], -R2 ;  /* 0x0000b40009087a23 */ /* 0x002fe20000010802 */
[----:B--2---:R-:W-:-:S06]  /*4ef0*/  F2FP.PACK_AB R9, R248, R249 ;  /* 0x000000f9f809723e */ /* 0x004fcc00000000ff */
[----:B------:R1:W2:Y:S01]  /*4f00*/  MUFU.EX2 R192, R8 ;  /* 0x0000000800c07308 */ /* 0x0002a20000000800 */
[----:B---3--:R-:W-:-:S07]  /*4f10*/  FFMA.FTZ R4, R50, c[0x0][0x2d0], -R12 ;  /* 0x0000b40032047a23 */ /* 0x008fce000001080c */
[----:B------:R3:W-:Y:S01]  /*4f20*/  MUFU.EX2 R179, R4 ;  /* 0x0000000400b37308 */ /* 0x0007e20000000800 */
[----:B-1----:R-:W-:Y:S02]  /*4f30*/  F2FP.PACK_AB R8, R252, R15 ;  /* 0x0000000ffc08723e */ /* 0x002fe400000000ff */
[----:B--2---:R-:W-:Y:S01]  /*4f40*/  F2FP.PACK_AB R11, R192, R251 ;  /* 0x000000fbc00b723e */ /* 0x004fe200000000ff */
[----:B---3--:R-:W-:-:S06]  /*4f50*/  FFMA.FTZ R4, R49, c[0x0][0x2d0], -R12 ;  /* 0x0000b40031047a23 */ /* 0x008fcc000001080c */
[C---:B------:R-:W-:Y:S01]  /*4f60*/  HMMA.16816.F32 R128, R8.reuse, R28, RZ ;  /* 0x0000001c0880723c */ /* 0x040fe200000018ff */
[----:B------:R1:W-:Y:S07]  /*4f70*/  MUFU.EX2 R178, R4 ;  /* 0x0000000400b27308 */ /* 0x0003ee0000000800 */
[C---:B------:R-:W-:Y:S01]  /*4f80*/  HMMA.16816.F32 R144, R8.reuse, R30, RZ ;  /* 0x0000001e0890723c */ /* 0x040fe200000018ff */
[----:B------:R-:W-:Y:S07]  /*4f90*/  LDSM.16.MT88.4 R28, [R222+0x1500] ;  /* 0x00150000de1c783b */ /* 0x000fee0000004200 */
[----:B------:R-:W-:Y:S01]  /*4fa0*/  HMMA.16816.F32 R124, R8, R24, RZ ;  /* 0x00000018087c723c */ /* 0x000fe200000018ff */
[----:B-1----:R-:W-:-:S04]  /*4fb0*/  FFMA.FTZ R4, R51, c[0x0][0x2d0], -R12 ;  /* 0x0000b40033047a23 */ /* 0x002fc8000001080c */
[----:B------:R1:W2:Y:S03]  /*4fc0*/  MUFU.EX2 R177, R4 ;  /* 0x0000000400b17308 */ /* 0x0002a60000000800 */
[C---:B------:R-:W-:Y:S01]  /*4fd0*/  HMMA.16816.F32 R140, R8.reuse, R26, RZ ;  /* 0x0000001a088c723c */ /* 0x040fe200000018ff */
[----:B------:R-:W3:Y:S07]  /*4fe0*/  LDSM.16.MT88.4 R24, [R221+0x500] ;  /* 0x00050000dd18783b */ /* 0x000eee0000004200 */
[----:B------:R-:W-:Y:S01]  /*4ff0*/  HMMA.16816.F32 R56, R8, R20, RZ ;  /* 0x000000140838723c */ /* 0x000fe200000018ff */
[----:B-1----:R-:W-:-:S07]  /*5000*/  FFMA.FTZ R4, R39, c[0x0][0x2d0], -R3 ;  /* 0x0000b40027047a23 */ /* 0x002fce0000010803 */
[C---:B------:R-:W-:Y:S01]  /*5010*/  HMMA.16816.F32 R132, R8.reuse, R22, RZ ;  /* 0x000000160884723c */ /* 0x040fe200000018ff */
[----:B------:R-:W1:Y:S01]  /*5020*/  LDSM.16.MT88.4 R20, [R222+0x500] ;  /* 0x00050000de14783b */ /* 0x000e620000004200 */
[----:B--2---:R-:W-:Y:S01]  /*5030*/  F2FP.PACK_AB R6, R177, R178 ;  /* 0x000000b2b106723e */ /* 0x004fe200000000ff */
[----:B------:R2:W-:Y:S02]  /*5040*/  MUFU.EX2 R243, R4 ;  /* 0x0000000400f37308 */ /* 0x0005e40000000800 */
[----:B------:R-:W-:Y:S03]  /*5050*/  LDSM.16.MT88.4 R36, [R222+0x2500] ;  /* 0x00250000de24783b */ /* 0x000fe60000004200 */
[C---:B------:R-:W-:Y:S08]  /*5060*/  HMMA.16816.F32 R52, R8.reuse, R16, RZ ;  /* 0x000000100834723c */ /* 0x040ff000000018ff */
[----:B------:R-:W-:Y:S01]  /*5070*/  HMMA.16816.F32 R148, R8, R18, RZ ;  /* 0x000000120894723c */ /* 0x000fe200000018ff */
[----:B------:R-:W-:Y:S01]  /*5080*/  LDSM.16.MT88.4 R16, [R221+0x1500] ;  /* 0x00150000dd10783b */ /* 0x000fe20000004200 */
[----:B--2---:R-:W-:-:S04]  /*5090*/  FFMA.FTZ R4, R46, c[0x0][0x2d0], -R3 ;  /* 0x0000b4002e047a23 */ /* 0x004fc80000010803 */
[----:B------:R2:W4:Y:S02]  /*50a0*/  MUFU.EX2 R247, R4 ;  /* 0x0000000400f77308 */ /* 0x0005240000000800 */
[C---:B------:R-:W-:Y:S08]  /*50b0*/  HMMA.16816.F32 R48, R8.reuse, R32, RZ ;  /* 0x000000200830723c */ /* 0x040ff000000018ff */
[----:B------:R-:W-:Y:S01]  /*50c0*/  HMMA.16816.F32 R160, R8, R34, RZ ;  /* 0x0000002208a0723c */ /* 0x000fe200000018ff */
[----:B------:R-:W5:Y:S01]  /*50d0*/  LDSM.16.MT88.4 R32, [R221+0x2500] ;  /* 0x00250000dd20783b */ /* 0x000f620000004200 */
[----:B--2---:R-:W-:-:S06]  /*50e0*/  FFMA.FTZ R4, R47, c[0x0][0x2d0], -R3 ;  /* 0x0000b4002f047a23 */ /* 0x004fcc0000010803 */
[----:B------:R-:W-:Y:S01]  /*50f0*/  HMMA.16816.F32 R168, R8, R42, RZ ;  /* 0x0000002a08a8723c */ /* 0x000fe200000018ff */
[----:B----4-:R-:W-:Y:S01]  /*5100*/  F2FP.PACK_AB R5, R247, R243 ;  /* 0x000000f3f705723e */ /* 0x010fe200000000ff */
[----:B------:R2:W-:Y:S02]  /*5110*/  MUFU.EX2 R246, R4 ;  /* 0x0000000400f67308 */ /* 0x0005e40000000800 */
[----:B--2---:R-:W-:-:S06]  /*5120*/  FFMA.FTZ R4, R82, c[0x0][0x2d0], -R3 ;  /* 0x0000b40052047a23 */ /* 0x004fcc0000010803 */
[----:B------:R2:W4:Y:S02]  /*5130*/  MUFU.EX2 R244, R4 ;  /* 0x0000000400f47308 */ /* 0x0005240000000800 */
[--C-:B--2---:R-:W-:Y:S01]  /*5140*/  FFMA.FTZ R4, R44, c[0x0][0x2d0], -R0.reuse ;  /* 0x0000b4002c047a23 */ /* 0x104fe20000010800 */
[----:B----4-:R-:W-:Y:S01]  /*5150*/  F2FP.PACK_AB R7, R244, R246 ;  /* 0x000000f6f407723e */ /* 0x010fe200000000ff */
[----:B------:R-:W-:Y:S04]  /*5160*/  HMMA.16816.F32 R44, R8, R40, RZ ;  /* 0x00000028082c723c */ /* 0x000fe800000018ff */
[----:B------:R2:W-:Y:S03]  /*5170*/  MUFU.EX2 R218, R4 ;  /* 0x0000000400da7308 */ /* 0x0005e60000000800 */
[----:B------:R-:W-:-:S05]  /*5180*/  FFMA.FTZ R8, R83, c[0x0][0x2d0], -R0 ;  /* 0x0000b40053087a23 */ /* 0x000fca0000010800 */
[----:B------:R4:W-:Y:S01]  /*5190*/  MUFU.EX2 R214, R8 ;  /* 0x0000000800d67308 */ /* 0x0009e20000000800 */
[----:B--2---:R-:W-:-:S07]  /*51a0*/  FFMA.FTZ R4, R80, c[0x0][0x2d0], -R0 ;  /* 0x0000b40050047a23 */ /* 0x004fce0000010800 */
[----:B------:R2:W1:Y:S01]  /*51b0*/  MUFU.EX2 R217, R4 ;  /* 0x0000000400d97308 */ /* 0x0004620000000800 */
[----:B----4-:R-:W-:-:S07]  /*51c0*/  FFMA.FTZ R8, R81, c[0x0][0x2d0], -R0 ;  /* 0x0000b40051087a23 */ /* 0x010fce0000010800 */
[----:B------:R4:W-:Y:S01]  /*51d0*/  MUFU.EX2 R212, R8 ;  /* 0x0000000800d47308 */ /* 0x0009e20000000800 */
[----:B--2---:R-:W-:-:S07]  /*51e0*/  F2FP.PACK_AB R4, R179, R250 ;  /* 0x000000fab304723e */ /* 0x004fce00000000ff */
[----:B---3--:R-:W-:Y:S01]  /*51f0*/  HMMA.16816.F32 R184, R4, R24, R120 ;  /* 0x0000001804b8723c */ /* 0x008fe20000001878 */
[----:B----4-:R-:W-:-:S04]  /*5200*/  FFMA.FTZ R8, R67, c[0x0][0x2d0], -R2 ;  /* 0x0000b40043087a23 */ /* 0x010fc80000010802 */
[----:B------:R2:W-:Y:S03]  /*5210*/  MUFU.EX2 R206, R8 ;  /* 0x0000000800ce7308 */ /* 0x0005e60000000800 */
[C---:B------:R-:W-:Y:S08]  /*5220*/  HMMA.16816.F32 R120, R4.reuse, R26, R88 ;  /* 0x0000001a0478723c */ /* 0x040ff00000001858 */
[----:B-1----:R-:W-:Y:S01]  /*5230*/  HMMA.16816.F32 R136, R4, R22, R84 ;  /* 0x000000160488723c */ /* 0x002fe20000001854 */
[----:B--2---:R-:W-:-:S07]  /*5240*/  FFMA.FTZ R8, R66, c[0x0][0x2d0], -R2 ;  /* 0x0000b40042087a23 */ /* 0x004fce0000010802 */
[C---:B-----5:R-:W-:Y:S01]  /*5250*/  HMMA.16816.F32 R80, R4.reuse, R34, R68 ;  /* 0x000000220450723c */ /* 0x060fe20000001844 */
[----:B------:R1:W2:Y:S07]  /*5260*/  MUFU.EX2 R207, R8 ;  /* 0x0000000800cf7308 */ /* 0x0002ae0000000800 */
        /* <DEDUP_REMOVED lines=8> */
[----:B------:R1:W3:Y:S07]  /*52f0*/  MUFU.EX2 R204, R8 ;  /* 0x0000000800cc7308 */ /* 0x0002ee0000000800 */
[C---:B------:R-:W-:Y:S08]  /*5300*/  HMMA.16816.F32 R88, R4.reuse, R18, R76 ;  /* 0x000000120458723c */ /* 0x040ff0000000184c */
[----:B------:R-:W-:Y:S01]  /*5310*/  HMMA.16816.F32 R84, R4, R30, R72 ;  /* 0x0000001e0454723c */ /* 0x000fe20000001848 */
[----:B-1----:R-:W-:-:S02]  /*5320*/  FFMA.FTZ R8, R165, c[0x0][0x2d0], -R12 ;  /* 0x0000b400a5087a23 */ /* 0x002fc4000001080c */
[----:B------:R-:W-:Y:S02]  /*5330*/  IMAD.MOV.U32 R165, RZ, RZ, R188 ;  /* 0x000000ffffa57224 */ /* 0x000fe400078e00bc */
[----:B------:R1:W-:Y:S03]  /*5340*/  MUFU.EX2 R199, R8 ;  /* 0x0000000800c77308 */ /* 0x0003e60000000800 */
[----:B------:R-:W-:Y:S07]  /*5350*/  HMMA.16816.F32 R68, R4, R38, R60 ;  /* 0x000000260444723c */ /* 0x000fee000000183c */
[----:B------:R-:W-:-:S02]  /*5360*/  F2FP.PACK_AB R4, R217, R218 ;  /* 0x000000dad904723e */ /* 0x000fc400000000ff */
[----:B--2---:R-:W-:Y:S02]  /*5370*/  F2FP.PACK_AB R5, R207, R206 ;  /* 0x000000cecf05723e */ /* 0x004fe400000000ff */
[----:B------:R-:W-:Y:S02]  /*5380*/  F2FP.PACK_AB R6, R212, R214 ;  /* 0x000000d6d406723e */ /* 0x000fe400000000ff */
[----:B---3--:R-:W-:Y:S01]  /*5390*/  F2FP.PACK_AB R7, R204, R205 ;  /* 0x000000cdcc07723e */ /* 0x008fe200000000ff */
[--C-:B-1----:R-:W-:Y:S02]  /*53a0*/  FFMA.FTZ R8, R164, c[0x0][0x2d0], -R12.reuse ;  /* 0x0000b400a4087a23 */ /* 0x102fe4000001080c */
[----:B------:R-:W-:Y:S02]  /*53b0*/  IMAD.MOV.U32 R164, RZ, RZ, R179 ;  /* 0x000000ffffa47224 */ /* 0x000fe400078e00b3 */
[----:B------:R1:W2:Y:S02]  /*53c0*/  MUFU.EX2 R198, R8 ;  /* 0x0000000800c67308 */ /* 0x0002a40000000800 */
[C---:B------:R-:W-:Y:S08]  /*53d0*/  HMMA.16816.F32 R200, R4.reuse, R36, R44 ;  /* 0x0000002404c8723c */ /* 0x040ff0000000182c */
[----:B------:R-:W-:Y:S01]  /*53e0*/  HMMA.16816.F32 R64, R4, R16, R56 ;  /* 0x000000100440723c */ /* 0x000fe20000001838 */
[----:B-1----:R-:W-:-:S07]  /*53f0*/  FFMA.FTZ R8, R159, c[0x0][0x2d0], -R12 ;  /* 0x0000b4009f087a23 */ /* 0x002fce000001080c */
[----:B------:R-:W-:Y:S01]  /*5400*/  HMMA.16816.F32 R44, R4, R18, R132 ;  /* 0x00000012042c723c */ /* 0x000fe20000001884 */
[----:B------:R-:W1:Y:S01]  /*5410*/  LDSM.16.MT88.4 R16, [R222+0x900] ;  /* 0x00090000de10783b */ /* 0x000e620000004200 */
[----:B------:R3:W-:Y:S01]  /*5420*/  MUFU.EX2 R197, R8 ;  /* 0x0000000800c57308 */ /* 0x0007e20000000800 */
[----:B------:R-:W-:-:S05]  /*5430*/  IMAD.MOV.U32 R159, RZ, RZ, R178 ;  /* 0x000000ffff9f7224 */ /* 0x000fca00078e00b2 */
[C---:B------:R-:W-:Y:S07]  /*5440*/  HMMA.16816.F32 R76, R4.reuse, R24, R128 ;  /* 0x00000018044c723c */ /* 0x040fee0000001880 */
[----:B------:R-:W-:Y:S01]  /*5450*/  IMAD.MOV.U32 R131, RZ, RZ, R196 ;  /* 0x000000ffff837224 */ /* 0x000fe200078e00c4 */
[----:B------:R-:W-:Y:S01]  /*5460*/  HMMA.16816.F32 R56, R4, R26, R144 ;  /* 0x0000001a0438723c */ /* 0x000fe20000001890 */
[----:B------:R-:W-:Y:S01]  /*5470*/  IMAD.MOV.U32 R130, RZ, RZ, R191 ;  /* 0x000000ffff827224 */ /* 0x000fe200078e00bf */
[----:B------:R-:W-:Y:S01]  /*5480*/  LDSM.16.MT88.4 R24, [R222+0x1900] ;  /* 0x00190000de18783b */ /* 0x000fe20000004200 */
[----:B---3--:R-:W-:-:S02]  /*5490*/  FFMA.FTZ R8, R166, c[0x0][0x2d0], -R12 ;  /* 0x0000b400a6087a23 */ /* 0x008fc4000001080c */
[----:B------:R-:W-:Y:S02]  /*54a0*/  IMAD.MOV.U32 R129, RZ, RZ, R190 ;  /* 0x000000ffff817224 */ /* 0x000fe400078e00be */
[----:B------:R3:W-:Y:S01]  /*54b0*/  MUFU.EX2 R196, R8 ;  /* 0x0000000800c47308 */ /* 0x0007e20000000800 */
[----:B------:R-:W-:Y:S01]  /*54c0*/  IMAD.MOV.U32 R128, RZ, RZ, R189 ;  /* 0x000000ffff807224 */ /* 0x000fe200078e00bd */
[----:B------:R-:W-:Y:S01]  /*54d0*/  HMMA.16816.F32 R72, R4, R20, R124 ;  /* 0x000000140448723c */ /* 0x000fe2000000187c */
[----:B------:R-:W-:-:S05]  /*54e0*/  IMAD.MOV.U32 R147, RZ, RZ, R177 ;  /* 0x000000ffff937224 */ /* 0x000fca00078e00b1 */
[----:B------:R4:W-:Y:S02]  /*54f0*/  MUFU.EX2 R189, R13 ;  /* 0x0000000d00bd7308 */ /* 0x0009e40000000800 */
[----:B------:R-:W-:Y:S01]  /*5500*/  HMMA.16816.F32 R60, R4, R28, R52 ;  /* 0x0000001c043c723c */ /* 0x000fe20000001834 */
[----:B---3--:R-:W-:-:S07]  /*5510*/  FFMA.FTZ R8, R101, c[0x0][0x2d0], -R3 ;  /* 0x0000b40065087a23 */ /* 0x008fce0000010803 */
[----:B------:R-:W-:Y:S01]  /*5520*/  HMMA.16816.F32 R124, R4, R32, R48 ;  /* 0x00000020047c723c */ /* 0x000fe20000001830 */
[----:B------:R3:W-:Y:S01]  /*5530*/  MUFU.EX2 R191, R8 ;  /* 0x0000000800bf7308 */ /* 0x0007e20000000800 */
[----:B----4-:R-:W-:-:S06]  /*5540*/  FFMA.FTZ R13, R107, c[0x0][0x2d0], -R0 ;  /* 0x0000b4006b0d7a23 */ /* 0x010fcc0000010800 */
[C---:B------:R-:W-:Y:S01]  /*5550*/  HMMA.16816.F32 R48, R4.reuse, R22, R140 ;  /* 0x000000160430723c */ /* 0x040fe2000000188c */
[----:B------:R-:W4:Y:S01]  /*5560*/  LDSM.16.MT88.4 R20, [R221+0x900] ;  /* 0x00090000dd14783b */ /* 0x000f220000004200 */
[----:B------:R5:W-:Y:S05]  /*5570*/  MUFU.EX2 R179, R13 ;  /* 0x0000000d00b37308 */ /* 0x000bea0000000800 */
[----:B------:R-:W-:Y:S01]  /*5580*/  IMAD.MOV.U32 R143, RZ, RZ, R128 ;  /* 0x000000ffff8f7224 */ /* 0x000fe200078e0080 */
[----:B------:R-:W-:Y:S01]  /*5590*/  HMMA.16816.F32 R40, R4, R30, R148 ;  /* 0x0000001e0428723c */ /* 0x000fe20000001894 */
[----:B------:R-:W1:Y:S01]  /*55a0*/  LDSM.16.MT88.4 R28, [R221+0x2900] ;  /* 0x00290000dd1c783b */ /* 0x000e620000004200 */
[----:B---3--:R-:W-:-:S02]  /*55b0*/  FFMA.FTZ R8, R103, c[0x0][0x2d0], -R3 ;  /* 0x0000b40067087a23 */ /* 0x008fc40000010803 */
[----:B------:R-:W-:Y:S02]  /*55c0*/  IMAD.MOV.U32 R142, RZ, RZ, R129 ;  /* 0x000000ffff8e7224 */ /* 0x000fe400078e0081 */
[----:B------:R3:W2:Y:S01]  /*55d0*/  MUFU.EX2 R190, R8 ;  /* 0x0000000800be7308 */ /* 0x0006a20000000800 */
[----:B------:R-:W-:Y:S01]  /*55e0*/  IMAD.MOV.U32 R141, RZ, RZ, R130 ;  /* 0x000000ffff8d7224 */ /* 0x000fe200078e0082 */
[C---:B------:R-:W-:Y:S01]  /*55f0*/  HMMA.16816.F32 R52, R4.reuse, R34, R160 ;  /* 0x000000220434723c */ /* 0x040fe200000018a0 */
[----:B------:R-:W1:Y:S01]  /*5600*/  LDSM.16.MT88.4 R32, [R222+0x2900] ;  /* 0x00290000de20783b */ /* 0x000e620000004200 */
[----:B-----5:R-:W-:Y:S02]  /*5610*/  FFMA.FTZ R13, R157, c[0x0][0x2d0], -R0 ;  /* 0x0000b4009d0d7a23 */ /* 0x020fe40000010800 */
[----:B------:R-:W-:Y:S02]  /*5620*/  IMAD.MOV.U32 R157, RZ, RZ, R192 ;  /* 0x000000ffff9d7224 */ /* 0x000fe400078e00c0 */
[----:B------:R5:W-:Y:S01]  /*5630*/  MUFU.EX2 R177, R13 ;  /* 0x0000000d00b17308 */ /* 0x000be20000000800 */
[----:B------:R-:W-:Y:S01]  /*5640*/  IMAD.MOV.U32 R140, RZ, RZ, R131 ;  /* 0x000000ffff8c7224 */ /* 0x000fe200078e0083 */
[----:B------:R-:W-:Y:S01]  /*5650*/  HMMA.16816.F32 R36, R4, R38, R168 ;  /* 0x000000260424723c */ /* 0x000fe200000018a8 */
[----:B---3--:R-:W-:-:S06]  /*5660*/  FFMA.FTZ R8, R156, c[0x0][0x2d0], -R3 ;  /* 0x0000b4009c087a23 */ /* 0x008fcc0000010803 */
[----:B--2---:R-:W-:Y:S01]  /*5670*/  F2FP.PACK_AB R4, R198, R199 ;  /* 0x000000c7c604723e */ /* 0x004fe200000000ff */
[----:B------:R-:W-:Y:S01]  /*5680*/  IMAD.MOV.U32 R156, RZ, RZ, R195 ;  /* 0x000000ffff9c7224 */ /* 0x000fe200078e00c3 */
[----:B------:R-:W-:Y:S01]  /*5690*/  F2FP.PACK_AB R5, R190, R191 ;  /* 0x000000bfbe05723e */ /* 0x000fe200000000ff */
[----:B------:R-:W2:Y:S01]  /*56a0*/  MUFU.EX2 R188, R8 ;  /* 0x0000000800bc7308 */ /* 0x000ea20000000800 */
[----:B------:R-:W-:Y:S01]  /*56b0*/  F2FP.PACK_AB R6, R196, R197 ;  /* 0x000000c5c406723e */ /* 0x000fe200000000ff */
[----:B-----5:R-:W-:-:S06]  /*56c0*/  FFMA.FTZ R13, R167, c[0x0][0x2d0], -R0 ;  /* 0x0000b400a70d7a23 */ /* 0x020fcc0000010800 */
[----:B------:R3:W-:Y:S01]  /*56d0*/  MUFU.EX2 R178, R13 ;  /* 0x0000000d00b27308 */ /* 0x0007e20000000800 */
[----:B--2---:R-:W-:Y:S01]  /*56e0*/  F2FP.PACK_AB R7, R189, R188 ;  /* 0x000000bcbd07723e */ /* 0x004fe200000000ff */
[----:B------:R-:W2:Y:S06]  /*56f0*/  LDSM.16.MT88.4 R8, [R221+0x1900] ;  /* 0x00190000dd08783b */ /* 0x000eac0000004200 */
[----:B-1----:R-:W-:Y:S01]  /*5700*/  HMMA.16816.F32 R132, R4, R16, R180 ;  /* 0x000000100484723c */ /* 0x002fe200000018b4 */
[----:B---3--:R-:W-:Y:S02]  /*5710*/  FFMA.FTZ R13, R172, c[0x0][0x2d0], -R0 ;  /* 0x0000b400ac0d7a23 */ /* 0x008fe40000010800 */
[----:B------:R-:W-:-:S02]  /*5720*/  IMAD.MOV.U32 R172, RZ, RZ, R194 ;  /* 0x000000ffffac7224 */ /* 0x000fc400078e00c2 */
[----:B------:R1:W-:Y:S02]  /*5730*/  MUFU.EX2 R180, R13 ;  /* 0x0000000d00b47308 */ /* 0x0003e40000000800 */
[----:B------:R-:W-:Y:S01]  /*5740*/  IMAD.MOV.U32 R182, RZ, RZ, R159 ;  /* 0x000000ffffb67224 */ /* 0x000fe200078e009f */
[----:B----4-:R-:W-:Y:S01]  /*5750*/  HMMA.16816.F32 R116, R4, R20, R184 ;  /* 0x000000140474723c */ /* 0x010fe200000018b8 */
[----:B------:R-:W-:Y:S02]  /*5760*/  IMAD.MOV.U32 R181, RZ, RZ, R164 ;  /* 0x000000ffffb57224 */ /* 0x000fe400078e00a4 */
[----:B------:R-:W-:Y:S02]  /*5770*/  IMAD.MOV.U32 R159, RZ, RZ, R165 ;  /* 0x000000ffff9f7224 */ /* 0x000fe400078e00a5 */
[----:B------:R-:W-:-:S03]  /*5780*/  IMAD.MOV.U32 R183, RZ, RZ, R147 ;  /* 0x000000ffffb77224 */ /* 0x000fc600078e0093 */
[----:B------:R-:W-:Y:S01]  /*5790*/  HMMA.16816.F32 R184, R4, R28, R96 ;  /* 0x0000001c04b8723c */ /* 0x000fe20000001860 */
[----:B-1----:R-:W-:Y:S02]  /*57a0*/  FFMA.FTZ R13, R154, c[0x0][0x2d0], -R2 ;  /* 0x0000b4009a0d7a23 */ /* 0x002fe40000010802 */
[----:B------:R-:W-:-:S05]  /*57b0*/  IMAD.MOV.U32 R154, RZ, RZ, R176 ;  /* 0x000000ffff9a7224 */ /* 0x000fca00078e00b0 */
[C---:B------:R-:W-:Y:S01]  /*57c0*/  HMMA.16816.F32 R164, R4.reuse, R24, R108 ;  /* 0x0000001804a4723c */ /* 0x040fe2000000186c */
[----:B------:R1:W-:Y:S07]  /*57d0*/  MUFU.EX2 R176, R13 ;  /* 0x0000000d00b07308 */ /* 0x0003ee0000000800 */
[C---:B------:R-:W-:Y:S08]  /*57e0*/  HMMA.16816.F32 R192, R4.reuse, R32, R92 ;  /* 0x0000002004c0723c */ /* 0x040ff0000000185c */
[----:B--2---:R-:W-:Y:S01]  /*57f0*/  HMMA.16816.F32 R148, R4, R8, R112 ;  /* 0x000000080494723c */ /* 0x004fe20000001870 */
        /* <DEDUP_REMOVED lines=8> */
[C---:B------:R-:W-:Y:S01]  /*5880*/  HMMA.16816.F32 R112, R4.reuse, R30, R80 ;  /* 0x0000001e0470723c */ /* 0x040fe20000001850 */
[----:B-1----:R-:W-:Y:S01]  /*5890*/  FFMA.FTZ R13, R155, c[0x0][0x2d0], -R2 ;  /* 0x0000b4009b0d7a23 */ /* 0x002fe20000010802 */
[----:B------:R-:W-:Y:S03]  /*58a0*/  LDSM.16.MT88.4 R80, [R221+0x2d00] ;  /* 0x002d0000dd50783b */ /* 0x000fe60000004200 */
[----:B------:R-:W1:Y:S03]  /*58b0*/  MUFU.EX2 R101, R13 ;  /* 0x0000000d00657308 */ /* 0x000e660000000800 */
[----:B------:R-:W-:Y:S07]  /*58c0*/  HMMA.16816.F32 R96, R4, R34, R68 ;  /* 0x000000220460723c */ /* 0x000fee0000001844 */
[----:B------:R-:W-:-:S02]  /*58d0*/  F2FP.PACK_AB R4, R177, R179 ;  /* 0x000000b3b104723e */ /* 0x000fc400000000ff */
[----:B--2---:R-:W-:Y:S02]  /*58e0*/  F2FP.PACK_AB R5, R107, R176 ;  /* 0x000000b06b05723e */ /* 0x004fe400000000ff */
[----:B------:R-:W-:Y:S02]  /*58f0*/  F2FP.PACK_AB R6, R180, R178 ;  /* 0x000000b2b406723e */ /* 0x000fe400000000ff */
[----:B-1----:R-:W-:Y:S01]  /*5900*/  F2FP.PACK_AB R7, R101, R103 ;  /* 0x000000676507723e */ /* 0x002fe200000000ff */
[----:B------:R-:W-:Y:S02]  /*5910*/  FFMA.FTZ R13, R213, c[0x0][0x2d0], -R12 ;  /* 0x0000b400d50d7a23 */ /* 0x000fe4000001080c */
[----:B------:R-:W-:-:S04]  /*5920*/  IMAD.MOV.U32 R213, RZ, RZ, R157 ;  /* 0x000000ffffd57224 */ /* 0x000fc800078e009d */
[C---:B------:R-:W-:Y:S07]  /*5930*/  HMMA.16816.F32 R64, R4.reuse, R8, R64 ;  /* 0x000000080440723c */ /* 0x040fee0000001840 */
[----:B------:R-:W-:Y:S01]  /*5940*/  FFMA.FTZ R8, R219, c[0x0][0x2d0], -R12 ;  /* 0x0000b400db087a23 */ /* 0x000fe2000001080c */
[----:B------:R-:W-:Y:S01]  /*5950*/  HMMA.16816.F32 R108, R4, R18, R48 ;  /* 0x00000012046c723c */ /* 0x000fe20000001830 */
[----:B------:R-:W-:Y:S01]  /*5960*/  IMAD.MOV.U32 R219, RZ, RZ, R158 ;  /* 0x000000ffffdb7224 */ /* 0x000fe200078e009e */
[----:B------:R-:W-:Y:S01]  /*5970*/  MUFU.EX2 R49, R13 ;  /* 0x0000000d00317308 */ /* 0x000fe20000000800 */
[----:B------:R-:W-:-:S04]  /*5980*/  IMAD.MOV.U32 R9, RZ, RZ, R156 ;  /* 0x000000ffff097224 */ /* 0x000fc800078e009c */
[----:B------:R-:W-:Y:S01]  /*5990*/  IMAD.MOV.U32 R50, RZ, RZ, R172 ;  /* 0x000000ffff327224 */ /* 0x000fe200078e00ac */
[C---:B------:R-:W-:Y:S01]  /*59a0*/  HMMA.16816.F32 R144, R4.reuse, R22, R56 ;  /* 0x000000160490723c */ /* 0x040fe20000001838 */
[----:B------:R-:W-:Y:S01]  /*59b0*/  IMAD.MOV.U32 R51, RZ, RZ, R154 ;  /* 0x000000ffff337224 */ /* 0x000fe200078e009a */
[----:B------:R1:W2:Y:S06]  /*59c0*/  MUFU.EX2 R48, R8 ;  /* 0x0000000800307308 */ /* 0x0002ac0000000800 */
[C---:B------:R-:W-:Y:S07]  /*59d0*/  HMMA.16816.F32 R56, R4.reuse, R10, R44 ;  /* 0x0000000a0438723c */ /* 0x040fee000000182c */
[----:B------:R-:W-:Y:S01]  /*59e0*/  IMAD.MOV.U32 R10, RZ, RZ, R159 ;  /* 0x000000ffff0a7224 */ /* 0x000fe200078e009f */
[----:B------:R-:W-:Y:S01]  /*59f0*/  HMMA.16816.F32 R60, R4, R24, R60 ;  /* 0x00000018043c723c */ /* 0x000fe2000000183c */
[----:B------:R-:W-:Y:S01]  /*5a00*/  IMAD.MOV.U32 R47, RZ, RZ, R140 ;  /* 0x000000ffff2f7224 */ /* 0x000fe200078e008c */
[----:B------:R-:W3:Y:S01]  /*5a10*/  LDSM.16.MT88.4 R156, [R221+0x1d00] ;  /* 0x001d0000dd9c783b */ /* 0x000ee20000004200 */
[----:B-1----:R-:W-:Y:S01]  /*5a20*/  FFMA.FTZ R8, R215, c[0x0][0x2d0], -R12 ;  /* 0x0000b400d7087a23 */ /* 0x002fe2000001080c */
[----:B--2---:R-:W-:Y:S01]  /*5a30*/  F2FP.PACK_AB R92, R48, R49 ;  /* 0x00000031305c723e */ /* 0x004fe200000000ff */
[----:B------:R-:W-:-:S02]  /*5a40*/  IMAD.MOV.U32 R46, RZ, RZ, R141 ;  /* 0x000000ffff2e7224 */ /* 0x000fc400078e008d */
[----:B------:R1:W-:Y:S01]  /*5a50*/  MUFU.EX2 R44, R8 ;  /* 0x00000008002c7308 */ /* 0x0003e20000000800 */
[C---:B------:R-:W-:Y:S01]  /*5a60*/  HMMA.16816.F32 R160, R4.reuse, R20, R76 ;  /* 0x0000001404a0723c */ /* 0x040fe2000000184c */
[----:B------:R-:W-:Y:S02]  /*5a70*/  IMAD.MOV.U32 R45, RZ, RZ, R142 ;  /* 0x000000ffff2d7224 */ /* 0x000fe400078e008e */
[----:B------:R-:W-:Y:S02]  /*5a80*/  IMAD.MOV.U32 R11, RZ, RZ, R143 ;  /* 0x000000ffff0b7224 */ /* 0x000fe400078e008f */
[----:B------:R-:W-:Y:S01]  /*5a90*/  LDSM.16.MT88.4 R140, [R222+0xd00] ;  /* 0x000d0000de8c783b */ /* 0x000fe20000004200 */
[----:B------:R-:W-:Y:S02]  /*5aa0*/  IMAD.MOV.U32 R215, RZ, RZ, R14 ;  /* 0x000000ffffd77224 */ /* 0x000fe400078e000e */
[----:B------:R-:W-:Y:S01]  /*5ab0*/  HMMA.16816.F32 R128, R4, R16, R72 ;  /* 0x000000100480723c */ /* 0x000fe20000001848 */
[----:B------:R-:W-:-:S02]  /*5ac0*/  IMAD.MOV.U32 R25, RZ, RZ, R15 ;  /* 0x000000ffff197224 */ /* 0x000fc400078e000f */
[----:B-1----:R-:W-:-:S05]  /*5ad0*/  FFMA.FTZ R8, R239, c[0x0][0x2d0], -R12 ;  /* 0x0000b400ef087a23 */ /* 0x002fca000001080c */
[C---:B------:R-:W-:Y:S01]  /*5ae0*/  HMMA.16816.F32 R40, R4.reuse, R26, R40 ;  /* 0x0000001a0428723c */ /* 0x040fe20000001828 */
[----:B------:R1:W2:Y:S07]  /*5af0*/  MUFU.EX2 R24, R8 ;  /* 0x0000000800187308 */ /* 0x0002ae0000000800 */
[C---:B------:R-:W-:Y:S01]  /*5b00*/  HMMA.16816.F32 R68, R4.reuse, R28, R124 ;  /* 0x0000001c0444723c */ /* 0x040fe2000000187c */
[----:B------:R-:W4:Y:S07]  /*5b10*/  LDSM.16.MT88.4 R124, [R221+0xd00] ;  /* 0x000d0000dd7c783b */ /* 0x000f2e0000004200 */
[----:B------:R-:W-:Y:S01]  /*5b20*/  HMMA.16816.F32 R52, R4, R30, R52 ;  /* 0x0000001e0434723c */ /* 0x000fe20000001834 */
[----:B-1----:R-:W-:Y:S01]  /*5b30*/  FFMA.FTZ R8, R173, c[0x0][0x2d0], -R3 ;  /* 0x0000b400ad087a23 */ /* 0x002fe20000010803 */
[----:B--2---:R-:W-:-:S03]  /*5b40*/  F2FP.PACK_AB R94, R24, R44 ;  /* 0x0000002c185e723e */ /* 0x004fc600000000ff */
[----:B------:R1:W-:Y:S03]  /*5b50*/  MUFU.EX2 R21, R8 ;  /* 0x0000000800157308 */ /* 0x0003e60000000800 */
[C---:B------:R-:W-:Y:S08]  /*5b60*/  HMMA.16816.F32 R84, R4.reuse, R32, R200 ;  /* 0x000000200454723c */ /* 0x040ff000000018c8 */
[----:B------:R-:W-:Y:S01]  /*5b70*/  HMMA.16816.F32 R36, R4, R34, R36 ;  /* 0x000000220424723c */ /* 0x000fe20000001824 */
[----:B------:R-:W-:Y:S01]  /*5b80*/  LDSM.16.MT88.4 R4, [R222+0x2d00] ;  /* 0x002d0000de04783b */ /* 0x000fe20000004200 */
[----:B-1----:R-:W-:-:S04]  /*5b90*/  FFMA.FTZ R8, R175, c[0x0][0x2d0], -R3 ;  /* 0x0000b400af087a23 */ /* 0x002fc80000010803 */
[----:B------:R1:W2:Y:S02]  /*5ba0*/  MUFU.EX2 R23, R8 ;  /* 0x0000000800177308 */ /* 0x0002a40000000800 */
[--C-:B-1----:R-:W-:Y:S01]  /*5bb0*/  FFMA.FTZ R8, R174, c[0x0][0x2d0], -R3.reuse ;  /* 0x0000b400ae087a23 */ /* 0x102fe20000010803 */
[----:B--2---:R-:W-:Y:S01]  /*5bc0*/  F2FP.PACK_AB R93, R23, R21 ;  /* 0x00000015175d723e */ /* 0x004fe200000000ff */
[----:B------:R-:W-:Y:S01]  /*5bd0*/  FFMA.FTZ R3, R208, c[0x0][0x2d0], -R3 ;  /* 0x0000b400d0037a23 */ /* 0x000fe20000010803 */
[----:B------:R-:W1:Y:S03]  /*5be0*/  LDSM.16.MT88.4 R172, [R222+0x1d00] ;  /* 0x001d0000deac783b */ /* 0x000e660000004200 */
[----:B------:R2:W-:Y:S08]  /*5bf0*/  MUFU.EX2 R20, R8 ;  /* 0x0000000800147308 */ /* 0x0005f00000000800 */
[----:B------:R5:W3:Y:S01]  /*5c00*/  MUFU.EX2 R22, R3 ;  /* 0x0000000300167308 */ /* 0x000ae20000000800 */
[----:B--2---:R-:W-:-:S02]  /*5c10*/  FADD.FTZ R8, R249, R248 ;  /* 0x000000f8f9087221 */ /* 0x004fc40000010000 */
[----:B-----5:R-:W-:Y:S01]  /*5c20*/  FFMA.FTZ R3, R209, c[0x0][0x2d0], -R0 ;  /* 0x0000b400d1037a23 */ /* 0x020fe20000010800 */
[----:B---3--:R-:W-:-:S04]  /*5c30*/  F2FP.PACK_AB R95, R22, R20 ;  /* 0x00000014165f723e */ /* 0x008fc800000000ff */
[----:B------:R2:W-:Y:S03]  /*5c40*/  MUFU.EX2 R19, R3 ;  /* 0x0000000300137308 */ /* 0x0005e60000000800 */
[C---:B------:R-:W-:Y:S08]  /*5c50*/  HMMA.16816.F32 R152, R92.reuse, R158, R88 ;  /* 0x0000009e5c98723c */ /* 0x040ff00000001858 */
[----:B----4-:R-:W-:Y:S01]  /*5c60*/  HMMA.16816.F32 R116, R92, R124, R116 ;  /* 0x0000007c5c74723c */ /* 0x010fe20000001874 */
[----:B--2---:R-:W-:-:S04]  /*5c70*/  FFMA.FTZ R3, R210, c[0x0][0x2d0], -R0 ;  /* 0x0000b400d2037a23 */ /* 0x004fc80000010800 */
[----:B------:R2:W3:Y:S03]  /*5c80*/  MUFU.EX2 R18, R3 ;  /* 0x0000000300127308 */ /* 0x0004e60000000800 */
[C---:B------:R-:W-:Y:S08]  /*5c90*/  HMMA.16816.F32 R120, R92.reuse, R126, R120 ;  /* 0x0000007e5c78723c */ /* 0x040ff00000001878 */
[----:B------:R-:W-:Y:S01]  /*5ca0*/  HMMA.16816.F32 R132, R92, R140, R132 ;  /* 0x0000008c5c84723c */ /* 0x000fe20000001884 */
[----:B--2---:R-:W-:-:S07]  /*5cb0*/  FFMA.FTZ R3, R241, c[0x0][0x2d0], -R0 ;  /* 0x0000b400f1037a23 */ /* 0x004fce0000010800 */
[C---:B------:R-:W-:Y:S01]  /*5cc0*/  HMMA.16816.F32 R136, R92.reuse, R142, R136 ;  /* 0x0000008e5c88723c */ /* 0x040fe20000001888 */
[----:B------:R-:W-:Y:S01]  /*5cd0*/  FFMA.FTZ R0, R242, c[0x0][0x2d0], -R0 ;  /* 0x0000b400f2007a23 */ /* 0x000fe20000010800 */
[----:B------:R2:W-:Y:S06]  /*5ce0*/  MUFU.EX2 R17, R3 ;  /* 0x0000000300117308 */ /* 0x0005ec0000000800 */
[C---:B------:R-:W-:Y:S02]  /*5cf0*/  HMMA.16816.F32 R148, R92.reuse, R156, R148 ;  /* 0x0000009c5c94723c */ /* 0x040fe40000001894 */
[----:B------:R4:W5:Y:S06]  /*5d00*/  MUFU.EX2 R16, R0 ;  /* 0x0000000000107308 */ /* 0x00096c0000000800 */
[----:B-1----:R-:W-:Y:S01]  /*5d10*/  HMMA.16816.F32 R164, R92, R172, R164 ;  /* 0x000000ac5ca4723c */ /* 0x002fe200000018a4 */
[----:B--2---:R-:W-:-:S04]  /*5d20*/  FADD.FTZ R3, R10, R215 ;  /* 0x000000d70a037221 */ /* 0x004fc80000010000 */
[----:B------:R-:W-:-:S03]  /*5d30*/  FADD.FTZ R10, R47, R3 ;  /* 0x000000032f0a7221 */ /* 0x000fc60000010000 */
[----:B------:R-:W-:Y:S01]  /*5d40*/  HMMA.16816.F32 R168, R92, R174, R168 ;  /* 0x000000ae5ca8723c */ /* 0x000fe200000018a8 */
[----:B----4-:R-:W-:-:S04]  /*5d50*/  FFMA.FTZ R0, R211, c[0x0][0x2d0], -R2 ;  /* 0x0000b400d3007a23 */ /* 0x010fc80000010802 */
[----:B------:R1:W-:Y:S03]  /*5d60*/  MUFU.EX2 R12, R0 ;  /* 0x00000000000c7308 */ /* 0x0003e60000000800 */
[C---:B------:R-:W-:Y:S08]  /*5d70*/  HMMA.16816.F32 R72, R92.reuse, R80, R184 ;  /* 0x000000505c48723c */ /* 0x040ff000000018b8 */
[----:B------:R-:W-:Y:S01]  /*5d80*/  HMMA.16816.F32 R76, R92, R82, R112 ;  /* 0x000000525c4c723c */ /* 0x000fe20000001870 */
[----:B-1----:R-:W-:-:S07]  /*5d90*/  FFMA.FTZ R0, R216, c[0x0][0x2d0], -R2 ;  /* 0x0000b400d8007a23 */ /* 0x002fce0000010802 */
[C---:B------:R-:W-:Y:S01]  /*5da0*/  HMMA.16816.F32 R88, R92.reuse, R4, R192 ;  /* 0x000000045c58723c */ /* 0x040fe200000018c0 */
[----:B------:R1:W2:Y:S07]  /*5db0*/  MUFU.EX2 R13, R0 ;  /* 0x00000000000d7308 */ /* 0x0002ae0000000800 */
[----:B------:R-:W-:Y:S07]  /*5dc0*/  HMMA.16816.F32 R92, R92, R6, R96 ;  /* 0x000000065c5c723c */ /* 0x000fee0000001860 */
[----:B---3--:R-:W-:-:S02]  /*5dd0*/  F2FP.PACK_AB R96, R18, R19 ;  /* 0x000000131260723e */ /* 0x008fc400000000ff */
[----:B-----5:R-:W-:Y:S01]  /*5de0*/  F2FP.PACK_AB R98, R16, R17 ;  /* 0x000000111062723e */ /* 0x020fe200000000ff */
[--C-:B-1----:R-:W-:Y:S01]  /*5df0*/  FFMA.FTZ R0, R238, c[0x0][0x2d0], -R2.reuse ;  /* 0x0000b400ee007a23 */ /* 0x102fe20000010802 */
[----:B--2---:R-:W-:Y:S01]  /*5e00*/  F2FP.PACK_AB R97, R13, R12 ;  /* 0x0000000c0d61723e */ /* 0x004fe200000000ff */
[----:B------:R-:W-:Y:S02]  /*5e10*/  FFMA.FTZ R2, R240, c[0x0][0x2d0], -R2 ;  /* 0x0000b400f0027a23 */ /* 0x000fe40000010802 */
[----:B------:R1:W-:Y:S01]  /*5e20*/  MUFU.EX2 R14, R0 ;  /* 0x00000000000e7308 */ /* 0x0003e20000000800 */
[----:B------:R-:W-:-:S05]  /*5e30*/  IMAD.U32 R238, RZ, RZ, UR6 ;  /* 0x00000006ffee7e24 */ /* 0x000fca000f8e00ff */
[----:B------:R-:W-:Y:S02]  /*5e40*/  ISETP.GE.AND P0, PT, R238, UR4, PT ;  /* 0x00000004ee007c0c */ /* 0x000fe4000bf06270 */
        /* <DEDUP_REMOVED lines=65> */
[----:B------:R-:W-:Y:S02]  /*6260*/  FADD.FTZ R0, R44, R0 ;  /* 0x000000002c007221 */ /* 0x000fe40000010000 */
[----:B------:R-:W-:Y:S02]  /*6270*/  FADD.FTZ R4, R20, R4 ;  /* 0x0000000414047221 */ /* 0x000fe40000010000 */
[----:B------:R-:W-:Y:S02]  /*6280*/  FADD.FTZ R5, R16, R3 ;  /* 0x0000000310057221 */ /* 0x000fe40000010000 */
[----:B------:R-:W-:Y:S02]  /*6290*/  FADD.FTZ R3, R15, R2 ;  /* 0x000000020f037221 */ /* 0x000fe40000010000 */
[----:B------:R-:W-:Y:S01]  /*62a0*/  FADD.FTZ R2, R24, R0 ;  /* 0x0000000018027221 */ /* 0x000fe20000010000 */
[----:B------:R1:W-:Y:S01]  /*62b0*/  STL [R1+0x44], R5 ;  /* 0x0000440501007387 */ /* 0x0003e20000100800 */
[----:B------:R-:W-:-:S03]  /*62c0*/  FADD.FTZ R0, R22, R4 ;  /* 0x0000000416007221 */ /* 0x000fc60000010000 */
[----:B------:R1:W-:Y:S04]  /*62d0*/  STL [R1+0x48], R3 ;  /* 0x0000480301007387 */ /* 0x0003e80000100800 */
[----:B------:R1:W-:Y:S04]  /*62e0*/  STL [R1+0x50], R0 ;  /* 0x0000500001007387 */ /* 0x0003e80000100800 */
[----:B------:R1:W-:Y:S01]  /*62f0*/  STL [R1+0x4c], R2 ;  /* 0x00004c0201007387 */ /* 0x0003e20000100800 */
[----:B------:R-:W-:Y:S05]  /*6300*/  @!P0 BRA `(.L_x_714) ;  /* 0x0000498000008947 */ /* 0x000fea0003800000 */
[----:B------:R-:W2:Y:S04]  /*6310*/  LDL R181, [R1+0x54] ;  /* 0x0000540001b57983 */ /* 0x000ea80000100800 */
[----:B------:R-:W3:Y:S04]  /*6320*/  LDL R51, [R1+0x5c] ;  /* 0x00005c0001337983 */ /* 0x000ee80000100800 */
[----:B------:R-:W4:Y:S04]  /*6330*/  LDL R183, [R1+0x58] ;  /* 0x0000580001b77983 */ /* 0x000f280000100800 */
[----:B------:R-:W4:Y:S01]  /*6340*/  LDL R182, [R1+0x60] ;  /* 0x0000600001b67983 */ /* 0x000f220000100800 */
[----:B------:R-:W-:Y:S01]  /*6350*/  SHF.R.S32.HI R50, RZ, 0x1f, R100 ;  /* 0x0000001fff327819 */ /* 0x000fe20000011464 */
[----:B-1----:R-:W-:-:S03]  /*6360*/  IMAD.SHL.U32 R0, R100, 0x2, RZ ;  /* 0x0000000264007824 */ /* 0x002fc600078e00ff */
[----:B------:R-:W-:-:S05]  /*6370*/  SHF.L.U64.HI R2, R100, 0x1, R50 ;  /* 0x0000000164027819 */ /* 0x000fca0000010232 */
[----:B------:R-:W-:Y:S04]  /*6380*/  STL [R1+0x34], R2 ;  /* 0x0000340201007387 */ /* 0x000fe80000100800 */
[----:B------:R2:W-:Y:S01]  /*6390*/  STL [R1+0x30], R0 ;  /* 0x0000300001007387 */ /* 0x0005e20000100800 */
[----:B------:R-:W-:Y:S01]  /*63a0*/  IMAD.MOV.U32 R103, RZ, RZ, R105 ;  /* 0x000000ffff677224 */ /* 0x000fe200078e0069 */
[----:B------:R-:W-:Y:S01]  /*63b0*/  MOV R108, R102 ;  /* 0x00000066006c7202 */ /* 0x000fe20000000f00 */
[----:B------:R-:W-:Y:S01]  /*63c0*/  IMAD.MOV.U32 R100, RZ, RZ, R106 ;  /* 0x000000ffff647224 */ /* 0x000fe200078e006a */
[----:B------:R-:W-:Y:S01]  /*63d0*/  SEL R3, RZ, 0x10, P5 ;  /* 0x00000010ff037807 */ /* 0x000fe20002800000 */
[----:B------:R-:W-:Y:S02]  /*63e0*/  IMAD.MOV.U32 R107, RZ, RZ, R104 ;  /* 0x000000ffff6b7224 */ /* 0x000fe400078e0068 */
[C---:B--2---:R-:W-:Y:S01]  /*63f0*/  IMAD.SHL.U32 R0, R181.reuse, 0x2, RZ ;  /* 0x00000002b5007824 */ /* 0x044fe200078e00ff */
[----:B---3--:R-:W-:-:S05]  /*6400*/  SHF.L.U64.HI R2, R181, 0x1, R51 ;  /* 0x00000001b5027819 */ /* 0x008fca0000010233 */
[----:B------:R4:W-:Y:S04]  /*6410*/  STL [R1+0x2c], R2 ;  /* 0x00002c0201007387 */ /* 0x0009e80000100800 */
[----:B------:R1:W-:Y:S01]  /*6420*/  STL [R1+0x28], R0 ;  /* 0x0000280001007387 */ /* 0x0003e20000100800 */
[C---:B----4-:R-:W-:Y:S02]  /*6430*/  SHF.L.U64.HI R2, R183.reuse, 0x1, R182 ;  /* 0x00000001b7027819 */ /* 0x050fe400000102b6 */
[----:B-1----:R-:W-:-:S05]  /*6440*/  SHF.L.U32 R0, R183, 0x1, RZ ;  /* 0x00000001b7007819 */ /* 0x002fca00000006ff */
[----:B------:R1:W-:Y:S04]  /*6450*/  STL [R1+0x20], R0 ;  /* 0x0000200001007387 */ /* 0x0003e80000100800 */
[----:B------:R1:W-:Y:S02]  /*6460*/  STL [R1+0x24], R2 ;  /* 0x0000240201007387 */ /* 0x0003e40000100800 */
.L_x_717:
[----:B------:R2:W5:Y:S01]  /*6470*/  LDL R247, [R1+0x28] ;  /* 0x0000280001f77983 */ /* 0x0005620000100800 */
[----:B------:R-:W-:Y:S04]  /*6480*/  DEPBAR.LE SB0, 0x0 ;  /* 0x000080000000791a */ /* 0x000fe80000000000 */
[----:B------:R-:W-:Y:S01]  /*6490*/  BAR.SYNC.DEFER_BLOCKING 0x0 ;  /* 0x0000000000007b1d */ /* 0x000fe20000010000 */
[----:B------:R-:W-:Y:S02]  /*64a0*/  ISETP.GE.AND P0, PT, R238, RZ, PT ;  /* 0x000000ffee00720c */ /* 0x000fe40003f06270 */
[----:B------:R-:W-:Y:S02]  /*64b0*/  SEL R239, RZ, 0x10, P4 ;  /* 0x00000010ffef7807 */ /* 0x000fe40002000000 */
[----:B------:R-:W-:Y:S01]  /*64c0*/  SEL R241, RZ, 0x10, P5 ;  /* 0x00000010fff17807 */ /* 0x000fe20002800000 */
[----:B------:R2:W5:Y:S04]  /*64d0*/  LDL R246, [R1+0x20] ;  /* 0x0000200001f67983 */ /* 0x0005680000100800 */
[----:B------:R2:W5:Y:S04]  /*64e0*/  LDL R244, [R1+0x2c] ;  /* 0x00002c0001f47983 */ /* 0x0005680000100800 */
[----:B------:R2:W5:Y:S04]  /*64f0*/  LDL R243, [R1+0x30] ;  /* 0x0000300001f37983 */ /* 0x0005680000100800 */
[----:B------:R2:W5:Y:S04]  /*6500*/  LDL R242, [R1+0x24] ;  /* 0x0000240001f27983 */ /* 0x0005680000100800 */
[----:B------:R2:W5:Y:S04]  /*6510*/  LDL R240, [R1+0x34] ;  /* 0x0000340001f07983 */ /* 0x0005680000100800 */
[----:B------:R2:W3:Y:S04]  /*6520*/  LDSM.16.M88.4 R64, [R223+0x6100] ;  /* 0x00610000df40783b */ /* 0x0004e80000000200 */
[----:B------:R2:W4:Y:S04]  /*6530*/  LDSM.16.M88.4 R60, [R223+0x7100] ;  /* 0x00710000df3c783b */ /* 0x0005280000000200 */
[----:B-1----:R2:W1:Y:S04]  /*6540*/  LDSM.16.M88.4 R16, [R220+0x3100] ;  /* 0x00310000dc10783b */ /* 0x0024680000000200 */
[----:B------:R2:W1:Y:S04]  /*6550*/  LDSM.16.M88.4 R32, [R220+0x3500] ;  /* 0x00350000dc20783b */ /* 0x0004680000000200 */
[----:B------:R2:W1:Y:S04]  /*6560*/  LDSM.16.M88.4 R48, [R220+0x3900] ;  /* 0x00390000dc30783b */ /* 0x0004680000000200 */
[----:B------:R2:W1:Y:S04]  /*6570*/  LDSM.16.M88.4 R176, [R220+0x3d00] ;  /* 0x003d0000dcb0783b */ /* 0x0004680000000200 */
[----:B------:R2:W1:Y:S04]  /*6580*/  LDSM.16.M88.4 R180, [R224+0x6100] ;  /* 0x00610000e0b4783b */ /* 0x0004680000000200 */
[----:B------:R2:W1:Y:S04]  /*6590*/  LDSM.16.M88.4 R188, [R224+0x7100] ;  /* 0x00710000e0bc783b */ /* 0x0004680000000200 */
[----:B------:R2:W1:Y:S04]  /*65a0*/  LDSM.16.M88.4 R184, [R225] ;  /* 0x00000000e1b8783b */ /* 0x0004680000000200 */
[----:B------:R2:W1:Y:S04]  /*65b0*/  LDSM.16.M88.4 R192, [R236] ;  /* 0x00000000ecc0783b */ /* 0x0004680000000200 */
[----:B------:R2:W1:Y:S04]  /*65c0*/  LDSM.16.M88.4 R196, [R235] ;  /* 0x00000000ebc4783b */ /* 0x0004680000000200 */
[----:B------:R2:W1:Y:S01]  /*65d0*/  LDSM.16.M88.4 R200, [R234] ;  /* 0x00000000eac8783b */ /* 0x0004620000000200 */
[----:B------:R-:W-:-:S05]  /*65e0*/  @!P0 BRA `(.L_x_715) ;  /* 0x000002a000008947 */ /* 0x000fca0003800000 */
[----:B---34-:R-:W3:Y:S01]  /*65f0*/  LDL R5, [R1+0x1c] ;  /* 0x00001c0001057983 */ /* 0x018ee20000100800 */
[----:B-1----:R-:W-:Y:S01]  /*6600*/  SHF.R.S32.HI R0, RZ, 0x1f, R245 ;  /* 0x0000001fff007819 */ /* 0x002fe200000114f5 */
[----:B------:R-:W-:Y:S01]  /*6610*/  IMAD.WIDE.U32 R2, R245, c[0x0][0x208], RZ ;  /* 0x00008200f5027a25 */ /* 0x000fe200078e00ff */
[----:B------:R-:W-:Y:S02]  /*6620*/  SHF.R.S32.HI R4, RZ, 0x1f, R237 ;  /* 0x0000001fff047819 */ /* 0x000fe400000114ed */
[----:B------:R-:W-:Y:S01]  /*6630*/  IADD3 R12, -R241, 0x10, RZ ;  /* 0x00000010f10c7810 */ /* 0x000fe20007ffe1ff */
[----:B------:R-:W-:Y:S01]  /*6640*/  IMAD R0, R0, c[0x0][0x208], RZ ;  /* 0x0000820000007a24 */ /* 0x000fe200078e02ff */
[----:B------:R-:W-:Y:S01]  /*6650*/  IADD3 R10, -R239, 0x10, RZ ;  /* 0x00000010ef0a7810 */ /* 0x000fe20007ffe1ff */
[----:B------:R-:W-:Y:S01]  /*6660*/  IMAD R4, R4, c[0x0][0x218], RZ ;  /* 0x0000860004047a24 */ /* 0x000fe200078e02ff */
[----:B------:R-:W-:Y:S01]  /*6670*/  LOP3.LUT R12, R12, 0xf, RZ, 0xc0, !PT ;  /* 0x0000000f0c0c7812 */ /* 0x000fe200078ec0ff */
[----:B------:R-:W-:Y:S01]  /*6680*/  IMAD R0, R245, c[0x0][0x20c], R0 ;  /* 0x00008300f5007a24 */ /* 0x000fe200078e0200 */
[----:B------:R-:W-:Y:S01]  /*6690*/  LOP3.LUT R10, R10, 0xf, RZ, 0xc0, !PT ;  /* 0x0000000f0a0a7812 */ /* 0x000fe200078ec0ff */
[----:B------:R-:W-:Y:S02]  /*66a0*/  IMAD R4, R237, c[0x0][0x21c], R4 ;  /* 0x00008700ed047a24 */ /* 0x000fe400078e0204 */
[----:B------:R-:W-:Y:S04]  /*66b0*/  IMAD.IADD R3, R3, 0x1, R0 ;  /* 0x0000000103037824 */ /* 0x000fe800078e0200 */
[----:B------:R-:W-:Y:S05]  /*66c0*/  IMAD.WIDE.U32 R2, R237, c[0x0][0x218], R2 ;  /* 0x00008600ed027a25 */ /* 0x000fea00078e0002 */
[----:B------:R-:W-:Y:S04]  /*66d0*/  IADD3 R0, P0, R2, UR22, RZ ;  /* 0x0000001602007c10 */ /* 0x000fe8000ff1e0ff */
[----:B------:R-:W-:Y:S02]  /*66e0*/  IADD3.X R4, R3, UR17, R4, P0, !PT ;  /* 0x0000001103047c10 */ /* 0x000fe400087fe404 */
[C---:B------:R-:W-:Y:S04]  /*66f0*/  LEA R3, P0, R0.reuse, c[0x0][0x1f8], 0x1 ;  /* 0x00007e0000037a11 */ /* 0x040fe800078008ff */
[----:B------:R-:W-:Y:S02]  /*6700*/  LEA.HI.X R4, R0, c[0x0][0x1fc], R4, 0x1, P0 ;  /* 0x00007f0000047a11 */ /* 0x000fe400000f0c04 */
[----:B------:R-:W1:Y:S04]  /*6710*/  SHFL.IDX PT, R0, R3, 0x1, 0x1c1f ;  /* 0x003c1f0003007f89 */ /* 0x000e6800000e0000 */
[----:B------:R-:W4:Y:S04]  /*6720*/  SHFL.IDX PT, R2, R4, 0x1, 0x1c1f ;  /* 0x003c1f0004027f89 */ /* 0x000f2800000e0000 */
[----:B------:R-:W2:Y:S04]  /*6730*/  SHFL.IDX PT, R3, R3, RZ, 0x1c1f ;  /* 0x001c1fff03037589 */ /* 0x000ea800000e0000 */
[----:B------:R-:W2:Y:S01]  /*6740*/  SHFL.IDX PT, R4, R4, RZ, 0x1c1f ;  /* 0x001c1fff04047589 */ /* 0x000ea200000e0000 */
[----:B-1---5:R-:W-:Y:S04]  /*6750*/  IADD3 R12, P1, P0, R12, R0, R247 ;  /* 0x000000000c0c7210 */ /* 0x022fe8000783e0f7 */
[----:B----4-:R-:W-:Y:S02]  /*6760*/  IADD3.X R13, RZ, R2, R244, P1, P0 ;  /* 0x00000002ff0d7210 */ /* 0x010fe40000fe04f4 */
[----:B------:R-:W-:Y:S04]  /*6770*/  IADD3 R10, P1, P0, R10, R0, R246 ;  /* 0x000000000a0a7210 */ /* 0x000fe8000783e0f6 */
[----:B------:R-:W-:Y:S02]  /*6780*/  IADD3.X R11, RZ, R2, R242, P1, P0 ;  /* 0x00000002ff0b7210 */ /* 0x000fe40000fe04f2 */
[C---:B--2---:R-:W-:Y:S02]  /*6790*/  IADD3 R20, P1, R3.reuse, R243, RZ ;  /* 0x000000f303147210 */ /* 0x044fe40007f3e0ff */
[C---:B------:R-:W-:Y:S03]  /*67a0*/  IADD3 R14, P0, R3.reuse, R247, RZ ;  /* 0x000000f7030e7210 */ /* 0x040fe60007f1e0ff */
[C---:B------:R-:W-:Y:S01]  /*67b0*/  IMAD.X R21, R4.reuse, 0x1, R240, P1 ;  /* 0x0000000104157824 */ /* 0x040fe200008e06f0 */
[----:B------:R-:W-:Y:S01]  /*67c0*/  IADD3 R8, P1, R3, R246, RZ ;  /* 0x000000f603087210 */ /* 0x000fe20007f3e0ff */
[----:B------:R-:W-:Y:S01]  /*67d0*/  IMAD.X R15, R4, 0x1, R244, P0 ;  /* 0x00000001040f7824 */ /* 0x000fe200000e06f4 */
[----:B------:R-:W-:Y:S03]  /*67e0*/  IADD3 R6, P0, R0, R243, RZ ;  /* 0x000000f300067210 */ /* 0x000fe60007f1e0ff */
[----:B------:R-:W-:Y:S01]  /*67f0*/  IMAD.X R9, R4, 0x1, R242, P1 ;  /* 0x0000000104097824 */ /* 0x000fe200008e06f2 */
[----:B------:R-:W-:Y:S01]  /*6800*/  ISETP.NE.U32.AND P1, PT, R241, RZ, PT ;  /* 0x000000fff100720c */ /* 0x000fe20003f25070 */
[----:B------:R-:W-:Y:S01]  /*6810*/  IMAD.X R7, R2, 0x1, R240, P0 ;  /* 0x0000000102077824 */ /* 0x000fe200000e06f0 */
[----:B------:R-:W-:Y:S01]  /*6820*/  ISETP.NE.U32.AND P0, PT, R239, RZ, PT ;  /* 0x000000ffef00720c */ /* 0x000fe20003f05070 */
[----:B---3--:R1:W-:Y:S04]  /*6830*/  LDGSTS.E.BYPASS.LTC128B.128 [R5], [R20.64], !P6 ;  /* 0x0000000014057fae */ /* 0x0083e8000f101d4e */
[----:B------:R1:W-:Y:S04]  /*6840*/  LDGSTS.E.BYPASS.LTC128B.128 [R5+0x1000], [R14.64], !P5 ;  /* 0x010000000e057fae */ /* 0x0003e8000e901d4e */
[----:B------:R1:W-:Y:S04]  /*6850*/  LDGSTS.E.BYPASS.LTC128B.128 [R5+0x2000], [R8.64], !P4 ;  /* 0x0200000008057fae */ /* 0x0003e8000e101d4e */
[----:B------:R1:W-:Y:S04]  /*6860*/  LDGSTS.E.BYPASS.LTC128B.128 [R5+0x800], [R6.64], !P6 ;  /* 0x0080000006057fae */ /* 0x0003e8000f101d4e */
[----:B------:R1:W-:Y:S04]  /*6870*/  LDGSTS.E.BYPASS.LTC128B.128.ZFILL [R5+0x1800], [R12.64], P1 ;  /* 0x018000000c057fae */ /* 0x0003e80008941d4e */
[----:B------:R1:W-:Y:S02]  /*6880*/  LDGSTS.E.BYPASS.LTC128B.128.ZFILL [R5+0x2800], [R10.64], P0 ;  /* 0x028000000a057fae */ /* 0x0003e40008141d4e */
.L_x_715:
[-C--:B-1-34-:R-:W-:Y:S01]  /*6890*/  HMMA.16816.F32 R4, R64, R16.reuse, RZ ;  /* 0x000000104004723c */ /* 0x09afe200000018ff */
[----:B------:R-:W-:Y:S02]  /*68a0*/  LDSM.16.M88.4 R204, [R220+0x4100] ;  /* 0x00410000dccc783b */ /* 0x000fe40000000200 */
[----:B------:R-:W-:Y:S05]  /*68b0*/  ISETP.GE.AND P0, PT, R238, 0x1, PT ;  /* 0x00000001ee00780c */ /* 0x000fea0003f06270 */
[C---:B------:R-:W-:Y:S01]  /*68c0*/  HMMA.16816.F32 R8, R60.reuse, R16, RZ ;  /* 0x000000103c08723c */ /* 0x040fe200000018ff */
[----:B------:R-:W0:Y:S07]  /*68d0*/  LDGDEPBAR ;  /* 0x00000000000079af */ /* 0x000e2e0000000000 */
[-C--:B------:R-:W-:Y:S01]  /*68e0*/  HMMA.16816.F32 R12, R60, R18.reuse, RZ ;  /* 0x000000123c0c723c */ /* 0x080fe200000018ff */
[----:B------:R-:W-:Y:S07]  /*68f0*/  LDSM.16.M88.4 R208, [R223+0x9100] ;  /* 0x00910000dfd0783b */ /* 0x000fee0000000200 */
[C---:B------:R-:W-:Y:S01]  /*6900*/  HMMA.16816.F32 R16, R64.reuse, R18, RZ ;  /* 0x000000124010723c */ /* 0x040fe200000018ff */
[----:B------:R-:W-:Y:S07]  /*6910*/  LDSM.16.M88.4 R212, [R232] ;  /* 0x00000000e8d4783b */ /* 0x000fee0000000200 */
[-C--:B------:R-:W-:Y:S01]  /*6920*/  HMMA.16816.F32 R20, R64, R32.reuse, RZ ;  /* 0x000000204014723c */ /* 0x080fe200000018ff */
[----:B------:R-:W-:Y:S07]  /*6930*/  LDSM.16.M88.4 R216, [R229] ;  /* 0x00000000e5d8783b */ /* 0x000fee0000000200 */
        /* <DEDUP_REMOVED lines=30> */
[----:B------:R-:W-:Y:S07]  /*6b20*/  LDSM.16.M88.4 R188, [R220+0x4d00] ;  /* 0x004d0000dcbc783b */ /* 0x000fee0000000200 */
[----:B------:R-:W-:Y:S01]  /*6b30*/  HMMA.16816.F32 R64, R180, R202, R64 ;  /* 0x000000cab440723c */ /* 0x000fe20000001840 */
[----:B------:R-:W4:Y:S08]  /*6b40*/  LDSM.16.M88.4 R180, [R220+0x4900] ;  /* 0x00490000dcb4783b */ /* 0x000f300000000200 */
[----:B------:R-:W2:Y:S01]  /*6b50*/  LDSM.16.M88.4 R200, [R224+0x9100] ;  /* 0x00910000e0c8783b */ /* 0x000ea20000000200 */
[-C--:B-1----:R-:W-:Y:S08]  /*6b60*/  HMMA.16816.F32 R4, R176, R204.reuse, R4 ;  /* 0x000000ccb004723c */ /* 0x082ff00000001804 */
[C---:B------:R-:W-:Y:S08]  /*6b70*/  HMMA.16816.F32 R8, R208.reuse, R204, R8 ;  /* 0x000000ccd008723c */ /* 0x040ff00000001808 */
[-C--:B------:R-:W-:Y:S08]  /*6b80*/  HMMA.16816.F32 R12, R208, R206.reuse, R12 ;  /* 0x000000ced00c723c */ /* 0x080ff0000000180c */
[C---:B------:R-:W-:Y:S01]  /*6b90*/  HMMA.16816.F32 R16, R176.reuse, R206, R16 ;  /* 0x000000ceb010723c */ /* 0x040fe20000001810 */
[----:B------:R-:W1:Y:S07]  /*6ba0*/  LDSM.16.M88.4 R204, [R231] ;  /* 0x00000000e7cc783b */ /* 0x000e6e0000000200 */
[-C--:B---3--:R-:W-:Y:S08]  /*6bb0*/  HMMA.16816.F32 R20, R176, R184.reuse, R20 ;  /* 0x000000b8b014723c */ /* 0x088ff00000001814 */
[C---:B------:R-:W-:Y:S08]  /*6bc0*/  HMMA.16816.F32 R24, R208.reuse, R184, R24 ;  /* 0x000000b8d018723c */ /* 0x040ff00000001818 */
[-C--:B------:R-:W-:Y:S08]  /*6bd0*/  HMMA.16816.F32 R28, R208, R186.reuse, R28 ;  /* 0x000000bad01c723c */ /* 0x080ff0000000181c */
[C---:B------:R-:W-:Y:S01]  /*6be0*/  HMMA.16816.F32 R32, R176.reuse, R186, R32 ;  /* 0x000000bab020723c */ /* 0x040fe20000001820 */
[----:B------:R-:W3:Y:S07]  /*6bf0*/  LDSM.16.M88.4 R184, [R230] ;  /* 0x00000000e6b8783b */ /* 0x000eee0000000200 */
[-C--:B----4-:R-:W-:Y:S08]  /*6c00*/  HMMA.16816.F32 R36, R176, R180.reuse, R36 ;  /* 0x000000b4b024723c */ /* 0x090ff00000001824 */
        /* <DEDUP_REMOVED lines=10> */
[-C--:B------:R-:W-:Y:S01]  /*6cb0*/  HMMA.16816.F32 R4, R192, R196.reuse, R4 ;  /* 0x000000c4c004723c */ /* 0x080fe20000001804 */
        /* <DEDUP_REMOVED lines=10> */
[-C--:B-1----:R-:W-:Y:S08]  /*6d60*/  HMMA.16816.F32 R36, R192, R204.reuse, R36 ;  /* 0x000000ccc024723c */ /* 0x082ff00000001824 */
[C---:B------:R-:W-:Y:S08]  /*6d70*/  HMMA.16816.F32 R40, R200.reuse, R204, R40 ;  /* 0x000000ccc828723c */ /* 0x040ff00000001828 */
[-C--:B------:R-:W-:Y:S08]  /*6d80*/  HMMA.16816.F32 R44, R200, R206.reuse, R44 ;  /* 0x000000cec82c723c */ /* 0x080ff0000000182c */
[C---:B------:R-:W-:Y:S01]  /*6d90*/  HMMA.16816.F32 R48, R192.reuse, R206, R48 ;  /* 0x000000cec030723c */ /* 0x040fe20000001830 */
[----:B------:R-:W1:Y:S07]  /*6da0*/  LDSM.16.M88.4 R204, [R220+0x5900] ;  /* 0x00590000dccc783b */ /* 0x000e6e0000000200 */
[-C--:B---3--:R-:W-:Y:S08]  /*6db0*/  HMMA.16816.F32 R52, R192, R184.reuse, R52 ;  /* 0x000000b8c034723c */ /* 0x088ff00000001834 */
[C---:B------:R-:W-:Y:S08]  /*6dc0*/  HMMA.16816.F32 R56, R200.reuse, R184, R56 ;  /* 0x000000b8c838723c */ /* 0x040ff00000001838 */
[-C--:B------:R-:W-:Y:S08]  /*6dd0*/  HMMA.16816.F32 R60, R200, R186.reuse, R60 ;  /* 0x000000bac83c723c */ /* 0x080ff0000000183c */
[----:B------:R-:W-:Y:S08]  /*6de0*/  HMMA.16816.F32 R64, R192, R186, R64 ;  /* 0x000000bac040723c */ /* 0x000ff00000001840 */
        /* <DEDUP_REMOVED lines=46> */
[----:B------:R-:W2:Y:S10]  /*70d0*/  MUFU.TANH R179, R18 ;  /* 0x0000001200b37308 */ /* 0x000eb40000002400 */
[----:B------:R-:W2:Y:S01]  /*70e0*/  MUFU.TANH R197, R12 ;  /* 0x0000000c00c57308 */ /* 0x000ea20000002400 */
[----:B-1----:R-:W1:Y:S01]  /*70f0*/  LDSM.16.M88.4 R8, [R227] ;  /* 0x00000000e308783b */ /* 0x002e620000000200 */
[-C--:B----4-:R-:W-:Y:S08]  /*7100*/  HMMA.16816.F32 R20, R212, R4.reuse, R20 ;  /* 0x00000004d414723c */ /* 0x090ff00000001814 */
[----:B------:R-:W4:Y:S01]  /*7110*/  MUFU.TANH R196, R13 ;  /* 0x0000000d00c47308 */ /* 0x000f220000002400 */
[C---:B------:R-:W-:Y:S09]  /*7120*/  HMMA.16816.F32 R24, R180.reuse, R4, R24 ;  /* 0x00000004b418723c */ /* 0x040ff20000001818 */
[----:B------:R-:W1:Y:S01]  /*7130*/  MUFU.TANH R200, R14 ;  /* 0x0000000e00c87308 */ /* 0x000e620000002400 */
[-C--:B------:R-:W-:Y:S08]  /*7140*/  HMMA.16816.F32 R28, R180, R6.reuse, R28 ;  /* 0x00000006b41c723c */ /* 0x080ff0000000181c */
[C---:B------:R-:W-:Y:S01]  /*7150*/  HMMA.16816.F32 R32, R212.reuse, R6, R32 ;  /* 0x00000006d420723c */ /* 0x040fe20000001820 */
[----:B------:R-:W2:Y:S01]  /*7160*/  MUFU.TANH R206, R15 ;  /* 0x0000000f00ce7308 */ /* 0x000ea20000002400 */
[----:B------:R-:W2:Y:S01]  /*7170*/  LDSM.16.M88.4 R4, [R226] ;  /* 0x00000000e204783b */ /* 0x000ea20000000200 */
        /* <DEDUP_REMOVED lines=18> */
[C---:B------:R-:W-:Y:S01]  /*72a0*/  HMMA.16816.F32 R48, R212.reuse, R10, R48 ;  /* 0x0000000ad430723c */ /* 0x040fe20000001830 */
[----:B------:R-:W1:Y:S03]  /*72b0*/  MUFU.TANH R186, R24 ;  /* 0x0000001800ba7308 */ /* 0x000e660000002400 */
[----:B------:R-:W-:Y:S02]  /*72c0*/  FMUL.FTZ R31, R31, c[0x0][0x320] ;  /* 0x0000c8001f1f7a20 */ /* 0x000fe40000410000 */
[----:B------:R-:W-:Y:S02]  /*72d0*/  FMUL.FTZ R32, R32, c[0x0][0x320] ;  /* 0x0000c80020207a20 */ /* 0x000fe40000410000 */
[-C--:B--2---:R-:W-:Y:S03]  /*72e0*/  HMMA.16816.F32 R52, R212, R4.reuse, R52 ;  /* 0x00000004d434723c */ /* 0x084fe60000001834 */
[----:B------:R-:W2:Y:S01]  /*72f0*/  MUFU.TANH R187, R25 ;  /* 0x0000001900bb7308 */ /* 0x000ea20000002400 */
        /* <DEDUP_REMOVED lines=14> */
[----:B------:R3:W3:Y:S03]  /*73e0*/  MUFU.TANH R110, R16 ;  /* 0x00000010006e7308 */ /* 0x0006e60000002400 */
[----:B------:R-:W-:Y:S02]  /*73f0*/  FMUL.FTZ R46, R46, c[0x0][0x320] ;  /* 0x0000c8002e2e7a20 */ /* 0x000fe40000410000 */
[----:B------:R-:W-:Y:S02]  /*7400*/  FMUL.FTZ R47, R47, c[0x0][0x320] ;  /* 0x0000c8002f2f7a20 */ /* 0x000fe40000410000 */
[----:B-1----:R-:W-:Y:S02]  /*7410*/  FMUL.FTZ R26, R49, c[0x0][0x320] ;  /* 0x0000c800311a7a20 */ /* 0x002fe40000410000 */
[----:B------:R-:W-:Y:S01]  /*7420*/  FMUL.FTZ R50, R50, c[0x0][0x320] ;  /* 0x0000c80032327a20 */ /* 0x000fe20000410000 */
        /* <DEDUP_REMOVED lines=65> */
[----:B------:R-:W1:Y:S01]  /*7840*/  MUFU.TANH R23, R23 ;  /* 0x0000001700177308 */ /* 0x000e620000002400 */
[----:B------:R-:W-:-:S05]  /*7850*/  @!P0 BRA `(.L_x_716) ;  /* 0x0000038000008947 */ /* 0x000fca0003800000 */
[----:B--234-:R-:W-:Y:S01]  /*7860*/  LEA R2, R238, UR11, 0x6 ;  /* 0x0000000bee027c11 */ /* 0x01cfe2000f8e30ff */
[----:B------:R-:W2:Y:S01]  /*7870*/  LDL R0, [R1+0x38] ;  /* 0x0000380001007983 */ /* 0x000ea20000100800 */
[----:B------:R-:W-:Y:S01]  /*7880*/  IADD3 R12, -R241, 0x10, RZ ;  /* 0x00000010f10c7810 */ /* 0x000fe20007ffe1ff */
[----:B------:R-:W-:Y:S01]  /*7890*/  IMAD.MOV.U32 R237, RZ, RZ, RZ ;  /* 0x000000ffffed7224 */ /* 0x000fe200078e00ff */
[----:B------:R-:W-:Y:S01]  /*78a0*/  IADD3 R10, -R239, 0x10, RZ ;  /* 0x00000010ef0a7810 */ /* 0x000fe20007ffe1ff */
[----:B------:R-:W3:Y:S01]  /*78b0*/  LDL R19, [R1+0x18] ;  /* 0x0000180001137983 */ /* 0x000ee20000100800 */
[----:B------:R-:W-:Y:S02]  /*78c0*/  LOP3.LUT R12, R12, 0xf, RZ, 0xc0, !PT ;  /* 0x0000000f0c0c7812 */ /* 0x000fe400078ec0ff */
[----:B------:R-:W-:Y:S02]  /*78d0*/  LOP3.LUT R10, R10, 0xf, RZ, 0xc0, !PT ;  /* 0x0000000f0a0a7812 */ /* 0x000fe400078ec0ff */
[----:B--2---:R-:W-:Y:S05]  /*78e0*/  IADD3 R2, R2, -0x40, R0 ;  /* 0xffffffc002027810 */ /* 0x004fea0007ffe000 */
        /* <DEDUP_REMOVED lines=11> */
[----:B------:R-:W2:Y:S04]  /*79a0*/  @!P2 LDG.E R237, [R4.64] ;  /* 0x0000000e04eda981 */ /* 0x000ea8000c1e1900 */
[----:B------:R-:W-:Y:S04]  /*79b0*/  IMAD R0, R0, c[0x0][0x1e0], RZ ;  /* 0x0000780000007a24 */ /* 0x000fe800078e02ff */
[----:B------:R-:W-:Y:S04]  /*79c0*/  IMAD R0, R245, c[0x0][0x1e4], R0 ;  /* 0x00007900f5007a24 */ /* 0x000fe800078e0200 */
[----:B------:R-:W-:Y:S01]  /*79d0*/  IMAD.IADD R3, R3, 0x1, R0 ;  /* 0x0000000103037824 */ /* 0x000fe200078e0200 */
[----:B--2---:R-:W-:Y:S03]  /*79e0*/  SHF.R.S32.HI R4, RZ, 0x1f, R237 ;  /* 0x0000001fff047819 */ /* 0x004fe600000114ed */
[C---:B------:R-:W-:Y:S04]  /*79f0*/  IMAD.WIDE.U32 R2, R237.reuse, c[0x0][0x1f0], R2 ;  /* 0x00007c00ed027a25 */ /* 0x040fe800078e0002 */
[----:B------:R-:W-:Y:S01]  /*7a00*/  IMAD R4, R4, c[0x0][0x1f0], RZ ;  /* 0x00007c0004047a24 */ /* 0x000fe200078e02ff */
[----:B------:R-:W-:Y:S03]  /*7a10*/  IADD3 R0, P0, R2, UR20, RZ ;  /* 0x0000001402007c10 */ /* 0x000fe6000ff1e0ff */
[----:B------:R-:W-:Y:S05]  /*7a20*/  IMAD R4, R237, c[0x0][0x1f4], R4 ;  /* 0x00007d00ed047a24 */ /* 0x000fea00078e0204 */
[----:B------:R-:W-:Y:S02]  /*7a30*/  IADD3.X R4, R3, UR8, R4, P0, !PT ;  /* 0x0000000803047c10 */ /* 0x000fe400087fe404 */
[C---:B------:R-:W-:Y:S04]  /*7a40*/  LEA R3, P0, R0.reuse, c[0x0][0x1c8], 0x1 ;  /* 0x0000720000037a11 */ /* 0x040fe800078008ff */
[----:B------:R-:W-:Y:S02]  /*7a50*/  LEA.HI.X R4, R0, c[0x0][0x1cc], R4, 0x1, P0 ;  /* 0x0000730000047a11 */ /* 0x000fe400000f0c04 */
[----:B------:R-:W2:Y:S04]  /*7a60*/  SHFL.IDX PT, R0, R3, 0x1, 0x1c1f ;  /* 0x003c1f0003007f89 */ /* 0x000ea800000e0000 */
[----:B------:R-:W4:Y:S04]  /*7a70*/  SHFL.IDX PT, R2, R4, 0x1, 0x1c1f ;  /* 0x003c1f0004027f89 */ /* 0x000f2800000e0000 */
[----:B------:R-:W1:Y:S04]  /*7a80*/  SHFL.IDX PT, R3, R3, RZ, 0x1c1f ;  /* 0x001c1fff03037589 */ /* 0x000e6800000e0000 */
[----:B------:R-:W1:Y:S01]  /*7a90*/  SHFL.IDX PT, R4, R4, RZ, 0x1c1f ;  /* 0x001c1fff04047589 */ /* 0x000e6200000e0000 */
[----:B--2--5:R-:W-:Y:S04]  /*7aa0*/  IADD3 R12, P1, P0, R12, R0, R247 ;  /* 0x000000000c0c7210 */ /* 0x024fe8000783e0f7 */
[----:B----4-:R-:W-:Y:S02]  /*7ab0*/  IADD3.X R13, RZ, R2, R244, P1, P0 ;  /* 0x00000002ff0d7210 */ /* 0x010fe40000fe04f4 */
[----:B------:R-:W-:Y:S04]  /*7ac0*/  IADD3 R10, P1, P0, R10, R0, R246 ;  /* 0x000000000a0a7210 */ /* 0x000fe8000783e0f6 */
[----:B------:R-:W-:Y:S02]  /*7ad0*/  IADD3.X R11, RZ, R2, R242, P1, P0 ;  /* 0x00000002ff0b7210 */ /* 0x000fe40000fe04f2 */
[C---:B-1----:R-:W-:Y:S02]  /*7ae0*/  IADD3 R16, P1, R3.reuse, R243, RZ ;  /* 0x000000f303107210 */ /* 0x042fe40007f3e0ff */
[C---:B------:R-:W-:Y:S03]  /*7af0*/  IADD3 R14, P0, R3.reuse, R247, RZ ;  /* 0x000000f7030e7210 */ /* 0x040fe60007f1e0ff */
[C---:B------:R-:W-:Y:S01]  /*7b00*/  IMAD.X R17, R4.reuse, 0x1, R240, P1 ;  /* 0x0000000104117824 */ /* 0x040fe200008e06f0 */
[----:B------:R-:W-:Y:S01]  /*7b10*/  IADD3 R8, P1, R3, R246, RZ ;  /* 0x000000f603087210 */ /* 0x000fe20007f3e0ff */
[----:B------:R-:W-:Y:S01]  /*7b20*/  IMAD.X R15, R4, 0x1, R244, P0 ;  /* 0x00000001040f7824 */ /* 0x000fe200000e06f4 */
[----:B------:R-:W-:Y:S02]  /*7b30*/  IADD3 R6, P0, R0, R243, RZ ;  /* 0x000000f300067210 */ /* 0x000fe40007f1e0ff */
[----:B---3--:R1:W-:Y:S01]  /*7b40*/  LDGSTS.E.BYPASS.LTC128B.128 [R19+0x3100], [R16.64], !P6 ;  /* 0x0310000010137fae */ /* 0x0083e2000f101d4e */
[----:B------:R-:W-:Y:S01]  /*7b50*/  IMAD.X R9, R4, 0x1, R242, P1 ;  /* 0x0000000104097824 */ /* 0x000fe200008e06f2 */
[----:B------:R-:W-:Y:S01]  /*7b60*/  ISETP.NE.U32.AND P1, PT, R241, RZ, PT ;  /* 0x000000fff100720c */ /* 0x000fe20003f25070 */
[----:B------:R-:W-:Y:S01]  /*7b70*/  IMAD.X R7, R2, 0x1, R240, P0 ;  /* 0x0000000102077824 */ /* 0x000fe200000e06f0 */
[----:B------:R1:W-:Y:S01]  /*7b80*/  LDGSTS.E.BYPASS.LTC128B.128 [R19+0x4100], [R14.64], !P5 ;  /* 0x041000000e137fae */ /* 0x0003e2000e901d4e */
[----:B------:R-:W-:Y:S03]  /*7b90*/  ISETP.NE.U32.AND P0, PT, R239, RZ, PT ;  /* 0x000000ffef00720c */ /* 0x000fe60003f05070 */
[----:B------:R1:W-:Y:S04]  /*7ba0*/  LDGSTS.E.BYPASS.LTC128B.128 [R19+0x5100], [R8.64], !P4 ;  /* 0x0510000008137fae */ /* 0x0003e8000e101d4e */
[----:B------:R1:W-:Y:S04]  /*7bb0*/  LDGSTS.E.BYPASS.LTC128B.128 [R19+0x3900], [R6.64], !P6 ;  /* 0x0390000006137fae */ /* 0x0003e8000f101d4e */
[----:B------:R1:W-:Y:S04]  /*7bc0*/  LDGSTS.E.BYPASS.LTC128B.128.ZFILL [R19+0x4900], [R12.64], P1 ;  /* 0x049000000c137fae */ /* 0x0003e80008941d4e */
[----:B------:R1:W-:Y:S02]  /*7bd0*/  LDGSTS.E.BYPASS.LTC128B.128.ZFILL [R19+0x5900], [R10.64], P0 ;  /* 0x059000000a137fae */ /* 0x0003e40008141d4e */
.L_x_716:
[----:B--234-:R-:W2:Y:S01]  /*7be0*/  LDL R3, [R1+0x3c] ;  /* 0x00003c0001037983 */ /* 0x01cea20000100800 */
[----:B------:R-:W-:Y:S01]  /*7bf0*/  PLOP3.LUT P1, PT, PT, PT, UP1, 0x80, 0x0 ;  /* 0x000000000000781c */ /* 0x000fe20003f2f018 */
[----:B------:R-:W-:Y:S01]  /*7c00*/  IMAD.MOV.U32 R4, RZ, RZ, 0x1 ;  /* 0x00000001ff047424 */ /* 0x000fe200078e00ff */
[----:B------:R-:W-:Y:S01]  /*7c10*/  PLOP3.LUT P0, PT, PT, PT, UP1, 0x80, 0x0 ;  /* 0x000000000000781c */ /* 0x000fe20003f0f018 */
[----:B------:R-:W3:Y:S02]  /*7c20*/  LDL R2, [R1+0x40] ;  /* 0x0000400001027983 */ /* 0x000ee40000100800 */
[----:B------:R-:W-:Y:S02]  /*7c30*/  IMAD R4, R238, -0x40, R4 ;  /* 0xffffffc0ee047824 */ /* 0x000fe400078e0204 */
[----:B------:R-:W0:Y:S03]  /*7c40*/  LDGDEPBAR ;  /* 0x00000000000079af */ /* 0x000e260000000000 */
[----:B---3--:R-:W-:Y:S03]  /*7c50*/  IADD3 R4, R4, UR7, -R2 ;  /* 0x0000000704047c10 */ /* 0x008fe6000fffe802 */
[----:B--2---:R-:W-:Y:S01]  /*7c60*/  @P1 IMAD.HI.U32 R0, R3, c[0x0][0x2c8], RZ ;  /* 0x0000b20003001a27 */ /* 0x004fe200078e00ff */
[----:B------:R-:W-:Y:S04]  /*7c70*/  IADD3 R4, R4, -UR12, RZ ;  /* 0x8000000c04047c10 */ /* 0x000fe8000fffe0ff */
[----:B------:R-:W-:Y:S05]  /*7c80*/  @P0 SHF.R.U32.HI R3, RZ, c[0x0][0x2cc], R0 ;  /* 0x0000b300ff030a19 */ /* 0x000fea0000011600 */
[----:B------:R-:W2:Y:S08]  /*7c90*/  SHFL.IDX PT, R0, R3, RZ, 0x1c1f ;  /* 0x001c1fff03007589 */ /* 0x000eb000000e0000 */
[----:B-1----:R-:W-:Y:S08]  /*7ca0*/  SHFL.IDX PT, R6, R3, 0x1, 0x1c1f ;  /* 0x003c1f0003067f89 */ /* 0x002ff000000e0000 */
[----:B------:R-:W-:Y:S01]  /*7cb0*/  SHFL.IDX PT, R7, R3, 0x2, 0x1c1f ;  /* 0x005c1f0003077f89 */ /* 0x000fe200000e0000 */
[----:B--2---:R-:W-:Y:S07]  /*7cc0*/  IMAD.IADD R0, R4, 0x1, R0 ;  /* 0x0000000104007824 */ /* 0x004fee00078e0200 */
[----:B------:R-:W1:Y:S01]  /*7cd0*/  SHFL.IDX PT, R3, R3, 0x3, 0x1c1f ;  /* 0x007c1f0003037f89 */ /* 0x000e6200000e0000 */
[C---:B------:R-:W-:Y:S02]  /*7ce0*/  ISETP.GT.AND P0, PT, R0.reuse, RZ, PT ;  /* 0x000000ff0000720c */ /* 0x040fe40003f04270 */
[----:B------:R-:W-:Y:S02]  /*7cf0*/  ISETP.GT.AND P1, PT, R0, 0x1, PT ;  /* 0x000000010000780c */ /* 0x000fe40003f24270 */
[----:B------:R-:W-:Y:S02]  /*7d00*/  FSEL R5, R185, -INF , P0 ;  /* 0xff800000b9057808 */ /* 0x000fe40000000000 */
[----:B------:R-:W-:Y:S02]  /*7d10*/  FSEL R16, R184, -INF , P1 ;  /* 0xff800000b8107808 */ /* 0x000fe40000800000 */
[C---:B------:R-:W-:Y:S02]  /*7d20*/  ISETP.GT.AND P0, PT, R0.reuse, 0x8, PT ;  /* 0x000000080000780c */ /* 0x040fe40003f04270 */
[----:B------:R-:W-:Y:S02]  /*7d30*/  FMNMX.FTZ R2, R5, R100, !PT ;  /* 0x0000006405027209 */ /* 0x000fe40007810000 */
[----:B------:R-:W-:Y:S02]  /*7d40*/  ISETP.GT.AND P1, PT, R0, 0x9, PT ;  /* 0x000000090000780c */ /* 0x000fe40003f24270 */
[----:B------:R-:W-:Y:S02]  /*7d50*/  FSEL R19, R110, -INF , P0 ;  /* 0xff8000006e137808 */ /* 0x000fe40000000000 */
[----:B------:R-:W-:Y:S02]  /*7d60*/  FMNMX.FTZ R2, R16, R2, !PT ;  /* 0x0000000210027209 */ /* 0x000fe40007810000 */
[----:B------:R-:W-:Y:S02]  /*7d70*/  FSEL R21, R106, -INF , P1 ;  /* 0xff8000006a157808 */ /* 0x000fe40000800000 */
[----:B------:R-:W-:Y:S01]  /*7d80*/  FMNMX.FTZ R2, R19, R2, !PT ;  /* 0x0000000213027209 */ /* 0x000fe20007810000 */
[----:B-1----:R-:W-:Y:S01]  /*7d90*/  IMAD.IADD R3, R4, 0x1, R3 ;  /* 0x0000000104037824 */ /* 0x002fe200078e0203 */
[C---:B------:R-:W-:Y:S02]  /*7da0*/  ISETP.GT.AND P0, PT, R0.reuse, 0x10, PT ;  /* 0x000000100000780c */ /* 0x040fe40003f04270 */
[----:B------:R-:W-:Y:S02]  /*7db0*/  FMNMX.FTZ R2, R21, R2, !PT ;  /* 0x0000000215027209 */ /* 0x000fe40007810000 */
[----:B------:R-:W-:Y:S02]  /*7dc0*/  FSEL R40, R105, -INF , P0 ;  /* 0xff80000069287808 */ /* 0x000fe40000000000 */
[C---:B------:R-:W-:Y:S02]  /*7dd0*/  ISETP.GT.AND P1, PT, R0.reuse, 0x11, PT ;  /* 0x000000110000780c */ /* 0x040fe40003f24270 */
        /* <DEDUP_REMOVED lines=10> */
[----:B------:R-:W-:Y:S02]  /*7e80*/  FSEL R201, R37, -INF , P1 ;  /* 0xff80000025c97808 */ /* 0x000fe40000800000 */
[----:B------:R-:W-:Y:S02]  /*7e90*/  FMNMX.FTZ R2, R56, R2, !PT ;  /* 0x0000000238027209 */ /* 0x000fe40007810000 */
[C---:B------:R-:W-:Y:S02]  /*7ea0*/  ISETP.GT.AND P0, PT, R0.reuse, 0x28, PT ;  /* 0x000000280000780c */ /* 0x040fe40003f04270 */
[C---:B------:R-:W-:Y:S02]  /*7eb0*/  ISETP.GT.AND P1, PT, R0.reuse, 0x29, PT ;  /* 0x000000290000780c */ /* 0x040fe40003f24270 */
[----:B------:R-:W-:Y:S02]  /*7ec0*/  FSEL R204, R27, -INF , P0 ;  /* 0xff8000001bcc7808 */ /* 0x000fe40000000000 */
[----:B------:R-:W-:Y:S02]  /*7ed0*/  ISETP.GT.AND P0, PT, R0, 0x30, PT ;  /* 0x000000300000780c */ /* 0x000fe40003f04270 */
[----:B------:R-:W-:Y:S02]  /*7ee0*/  FSEL R205, R26, -INF , P1 ;  /* 0xff8000001acd7808 */ /* 0x000fe40000800000 */
[----:B------:R-:W-:Y:S02]  /*7ef0*/  ISETP.GT.AND P1, PT, R0, 0x31, PT ;  /* 0x000000310000780c */ /* 0x000fe40003f24270 */
[----:B------:R-:W-:Y:S02]  /*7f00*/  FMNMX.FTZ R2, R57, R2, !PT ;  /* 0x0000000239027209 */ /* 0x000fe40007810000 */
[----:B------:R-:W-:Y:S02]  /*7f10*/  FSEL R64, R25, -INF , P0 ;  /* 0xff80000019407808 */ /* 0x000fe40000000000 */
[----:B------:R-:W-:Y:S02]  /*7f20*/  FSEL R65, R24, -INF , P1 ;  /* 0xff80000018417808 */ /* 0x000fe40000800000 */
[C---:B------:R-:W-:Y:S02]  /*7f30*/  ISETP.GT.AND P0, PT, R0.reuse, 0x38, PT ;  /* 0x000000380000780c */ /* 0x040fe40003f04270 */
[----:B------:R-:W-:Y:S02]  /*7f40*/  ISETP.GT.AND P1, PT, R0, 0x39, PT ;  /* 0x000000390000780c */ /* 0x000fe40003f24270 */
[----:B------:R-:W-:Y:S02]  /*7f50*/  FMNMX.FTZ R0, R198, R2, !PT ;  /* 0x00000002c6007209 */ /* 0x000fe40007810000 */
[----:B------:R-:W-:Y:S02]  /*7f60*/  IADD3 R2, R4, R6, RZ ;  /* 0x0000000604027210 */ /* 0x000fe40007ffe0ff */
[----:B------:R-:W-:Y:S02]  /*7f70*/  FMNMX.FTZ R0, R201, R0, !PT ;  /* 0x00000000c9007209 */ /* 0x000fe40007810000 */
[----:B------:R-:W-:Y:S02]  /*7f80*/  FSEL R67, R20, -INF , P0 ;  /* 0xff80000014437808 */ /* 0x000fe40000000000 */
[----:B------:R-:W-:Y:S02]  /*7f90*/  ISETP.GT.AND P0, PT, R2, RZ, PT ;  /* 0x000000ff0200720c */ /* 0x000fe40003f04270 */
[----:B------:R-:W-:Y:S02]  /*7fa0*/  FMNMX.FTZ R0, R204, R0, !PT ;  /* 0x00000000cc007209 */ /* 0x000fe40007810000 */
[----:B------:R-:W-:Y:S02]  /*7fb0*/  FSEL R6, R195, -INF , P0 ;  /* 0xff800000c3067808 */ /* 0x000fe40000000000 */
[----:B------:R-:W-:Y:S02]  /*7fc0*/  ISETP.GT.AND P0, PT, R2, 0x8, PT ;  /* 0x000000080200780c */ /* 0x000fe40003f04270 */
[----:B------:R-:W-:Y:S01]  /*7fd0*/  FMNMX.FTZ R106, R205, R0, !PT ;  /* 0x00000000cd6a7209 */ /* 0x000fe20007810000 */
[----:B------:R-:W-:Y:S01]  /*7fe0*/  IMAD.IADD R0, R4, 0x1, R7 ;  /* 0x0000000104007824 */ /* 0x000fe200078e0207 */
[----:B------:R-:W-:Y:S02]  /*7ff0*/  FSEL R217, R18, -INF , P1 ;  /* 0xff80000012d97808 */ /* 0x000fe40000800000 */
[----:B------:R-:W-:Y:S02]  /*8000*/  FSEL R18, R179, -INF , P0 ;  /* 0xff800000b3127808 */ /* 0x000fe40000000000 */
[----:B------:R-:W-:Y:S02]  /*8010*/  ISETP.GT.AND P0, PT, R2, 0x10, PT ;  /* 0x000000100200780c */ /* 0x000fe40003f04270 */
[----:B------:R-:W-:Y:S02]  /*8020*/  FMNMX.FTZ R106, R64, R106, !PT ;  /* 0x0000006a406a7209 */ /* 0x000fe40007810000 */
[----:B------:R-:W-:Y:S02]  /*8030*/  FSEL R44, R177, -INF , P0 ;  /* 0xff800000b12c7808 */ /* 0x000fe40000000000 */
[C---:B------:R-:W-:Y:S02]  /*8040*/  ISETP.GT.AND P0, PT, R2.reuse, 0x18, PT ;  /* 0x000000180200780c */ /* 0x040fe40003f04270 */
[----:B------:R-:W-:Y:S02]  /*8050*/  FMNMX.FTZ R106, R65, R106, !PT ;  /* 0x0000006a416a7209 */ /* 0x000fe40007810000 */
[----:B------:R-:W-:Y:S02]  /*8060*/  ISETP.GT.AND P1, PT, R2, 0x1, PT ;  /* 0x000000010200780c */ /* 0x000fe40003f24270 */
        /* <DEDUP_REMOVED lines=10> */
[----:B------:R-:W-:Y:S01]  /*8110*/  ISETP.GT.AND P1, PT, R2, 0x11, PT ;  /* 0x000000110200780c */ /* 0x000fe20003f24270 */
[----:B------:R-:W1:Y:S01]  /*8120*/  SHFL.BFLY PT, R8, R106, 0x2, 0x1f ;  /* 0x0c401f006a087f89 */ /* 0x000e6200000e0000 */
        /* <DEDUP_REMOVED lines=8> */
[----:B------:R-:W-:Y:S02]  /*81b0*/  FSEL R61, R35, -INF , P1 ;  /* 0xff800000233d7808 */ /* 0x000fe40000800000 */
[----:B------:R-:W-:Y:S02]  /*81c0*/  ISETP.GT.AND P1, PT, R2, 0x21, PT ;  /* 0x000000210200780c */ /* 0x000fe40003f24270 */
[----:B------:R-:W-:Y:S02]  /*81d0*/  FSEL R48, R55, -INF , P0 ;  /* 0xff80000037307808 */ /* 0x000fe40000000000 */
[----:B------:R-:W-:Y:S01]  /*81e0*/  FMNMX.FTZ R7, R20, R7, !PT ;  /* 0x0000000714077209 */ /* 0x000fe20007810000 */
[----:B------:R-:W-:Y:S01]  /*81f0*/  LDSM.16.MT88.4 R52, [R221+0x1100] ;  /* 0x00110000dd34783b */ /* 0x000fe20000004200 */
[C---:B------:R-:W-:Y:S02]  /*8200*/  ISETP.GT.AND P0, PT, R2.reuse, 0x38, PT ;  /* 0x000000380200780c */ /* 0x040fe40003f04270 */
[----:B------:R-:W-:Y:S02]  /*8210*/  FSEL R195, R39, -INF , P1 ;  /* 0xff80000027c37808 */ /* 0x000fe40000800000 */
[----:B------:R-:W-:Y:S02]  /*8220*/  ISETP.GT.AND P1, PT, R2, 0x29, PT ;  /* 0x000000290200780c */ /* 0x000fe40003f24270 */
[----:B------:R-:W-:Y:S01]  /*8230*/  FSEL R210, R22, -INF , P0 ;  /* 0xff80000016d27808 */ /* 0x000fe20000000000 */
[----:B------:R-:W-:Y:S01]  /*8240*/  LDSM.16.MT88.4 R36, [R222+0x100] ;  /* 0x00010000de24783b */ /* 0x000fe20000004200 */
[----:B------:R-:W-:Y:S02]  /*8250*/  ISETP.GT.AND P0, PT, R2, 0x39, PT ;  /* 0x000000390200780c */ /* 0x000fe40003f04270 */
[----:B------:R-:W-:Y:S02]  /*8260*/  FMNMX.FTZ R2, R44, R7, !PT ;  /* 0x000000072c027209 */ /* 0x000fe40007810000 */
[----:B------:R-:W-:Y:S02]  /*8270*/  FSEL R203, R51, -INF , P1 ;  /* 0xff80000033cb7808 */ /* 0x000fe40000800000 */
[C---:B------:R-:W-:Y:S02]  /*8280*/  ISETP.GT.AND P1, PT, R0.reuse, RZ, PT ;  /* 0x000000ff0000720c */ /* 0x040fe40003f24270 */
[----:B------:R-:W-:Y:S02]  /*8290*/  FMNMX.FTZ R2, R45, R2, !PT ;  /* 0x000000022d027209 */ /* 0x000fe40007810000 */
[----:B------:R-:W-:Y:S02]  /*82a0*/  FSEL R4, R207, -INF , P1 ;  /* 0xff800000cf047808 */ /* 0x000fe40000800000 */
[----:B------:R-:W-:Y:S02]  /*82b0*/  ISETP.GT.AND P1, PT, R0, 0x1, PT ;  /* 0x000000010000780c */ /* 0x000fe40003f24270 */
[----:B------:R-:W-:Y:S02]  /*82c0*/  FMNMX.FTZ R2, R60, R2, !PT ;  /* 0x000000023c027209 */ /* 0x000fe40007810000 */
[----:B------:R-:W-:Y:S02]  /*82d0*/  FSEL R17, R199, -INF , P1 ;  /* 0xff800000c7117808 */ /* 0x000fe40000800000 */
[----:B------:R-:W-:Y:S02]  /*82e0*/  ISETP.GT.AND P1, PT, R0, 0x8, PT ;  /* 0x000000080000780c */ /* 0x000fe40003f24270 */
[----:B------:R-:W-:Y:S02]  /*82f0*/  FMNMX.FTZ R2, R61, R2, !PT ;  /* 0x000000023d027209 */ /* 0x000fe40007810000 */
[----:B-1----:R-:W-:Y:S02]  /*8300*/  FMNMX.FTZ R106, R8, R106, !PT ;  /* 0x0000006a086a7209 */ /* 0x002fe40007810000 */
[----:B------:R-:W-:Y:S02]  /*8310*/  FSEL R8, R197, -INF , P1 ;  /* 0xff800000c5087808 */ /* 0x000fe40000800000 */
[----:B------:R-:W-:Y:S01]  /*8320*/  ISETP.GT.AND P1, PT, R0, 0x9, PT ;  /* 0x000000090000780c */ /* 0x000fe20003f24270 */
[----:B------:R-:W1:Y:S01]  /*8330*/  SHFL.BFLY PT, R22, R106, 0x1, 0x1f ;  /* 0x0c201f006a167f89 */ /* 0x000e6200000e0000 */
[----:B------:R-:W-:Y:S02]  /*8340*/  FMNMX.FTZ R2, R194, R2, !PT ;  /* 0x00000002c2027209 */ /* 0x000fe40007810000 */
[----:B------:R-:W-:Y:S02]  /*8350*/  FSEL R14, R196, -INF , P1 ;  /* 0xff800000c40e7808 */ /* 0x000fe40000800000 */
[C---:B------:R-:W-:Y:S02]  /*8360*/  ISETP.GT.AND P1, PT, R0.reuse, 0x11, PT ;  /* 0x000000110000780c */ /* 0x040fe40003f24270 */
[----:B------:R-:W-:Y:S02]  /*8370*/  FMNMX.FTZ R2, R195, R2, !PT ;  /* 0x00000002c3027209 */ /* 0x000fe40007810000 */
[----:B------:R-:W-:Y:S02]  /*8380*/  FSEL R212, R23, -INF , P0 ;  /* 0xff80000017d47808 */ /* 0x000fe40000000000 */
[C---:B------:R-:W-:Y:S02]  /*8390*/  ISETP.GT.AND P0, PT, R0.reuse, 0x10, PT ;  /* 0x000000100000780c */ /* 0x040fe40003f04270 */
[----:B------:R-:W-:Y:S02]  /*83a0*/  FSEL R187, R187, -INF , P1 ;  /* 0xff800000bbbb7808 */ /* 0x000fe40000800000 */
[----:B------:R-:W-:Y:S02]  /*83b0*/  ISETP.GT.AND P1, PT, R0, 0x18, PT ;  /* 0x000000180000780c */ /* 0x000fe40003f24270 */
[----:B------:R-:W-:Y:S02]  /*83c0*/  FMNMX.FTZ R2, R202, R2, !PT ;  /* 0x00000002ca027209 */ /* 0x000fe40007810000 */
[----:B------:R-:W-:Y:S02]  /*83d0*/  FSEL R186, R186, -INF , P0 ;  /* 0xff800000baba7808 */ /* 0x000fe40000000000 */
[----:B------:R-:W-:Y:S02]  /*83e0*/  ISETP.GT.AND P0, PT, R3, RZ, PT ;  /* 0x000000ff0300720c */ /* 0x000fe40003f04270 */
        /* <DEDUP_REMOVED lines=27> */
[----:B------:R-:W-:Y:S01]  /*85a0*/  FSEL R190, R190, -INF , P0 ;  /* 0xff800000bebe7808 */ /* 0x000fe20000000000 */
[----:B------:R-:W2:Y:S01]  /*85b0*/  SHFL.BFLY PT, R105, R2, 0x2, 0x1f ;  /* 0x0c401f0002697f89 */ /* 0x000ea200000e0000 */
[----:B------:R-:W-:Y:S02]  /*85c0*/  ISETP.GT.AND P0, PT, R3, 0x11, PT ;  /* 0x000000110300780c */ /* 0x000fe40003f04270 */
[----:B-----5:R-:W-:Y:S02]  /*85d0*/  FSEL R240, R42, -INF , P1 ;  /* 0xff8000002af07808 */ /* 0x020fe40000800000 */
        /* <DEDUP_REMOVED lines=23> */
[----:B-1----:R-:W-:Y:S02]  /*8750*/  FMNMX.FTZ R106, R106, R22, !PT ;  /* 0x000000166a6a7209 */ /* 0x002fe40007810000 */
[----:B------:R-:W-:Y:S02]  /*8760*/  FMNMX.FTZ R13, R10, R13, !PT ;  /* 0x0000000d0a0d7209 */ /* 0x000fe40007810000 */
[----:B------:R-:W-:Y:S01]  /*8770*/  FMNMX.FTZ R12, R199, R12, !PT ;  /* 0x0000000cc70c7209 */ /* 0x000fe20007810000 */
[----:B------:R-:W-:Y:S01]  /*8780*/  FMUL.FTZ R110, R106, c[0x0][0x2d0] ;  /* 0x0000b4006a6e7a20 */ /* 0x000fe20000410000 */
[----:B------:R-:W-:Y:S02]  /*8790*/  FSEL R241, R28, -INF , P0 ;  /* 0xff8000001cf17808 */ /* 0x000fe40000000000 */
[C---:B------:R-:W-:Y:S02]  /*87a0*/  ISETP.GT.AND P0, PT, R3.reuse, 0x29, PT ;  /* 0x000000290300780c */ /* 0x040fe40003f04270 */
[----:B------:R-:W-:Y:S02]  /*87b0*/  FSEL R215, R46, -INF , P1 ;  /* 0xff8000002ed77808 */ /* 0x000fe40000800000 */
[----:B------:R-:W-:Y:S02]  /*87c0*/  ISETP.GT.AND P1, PT, R3, 0x30, PT ;  /* 0x000000300300780c */ /* 0x000fe40003f24270 */
[----:B------:R-:W-:Y:S02]  /*87d0*/  FMNMX.FTZ R13, R9, R13, !PT ;  /* 0x0000000d090d7209 */ /* 0x000fe40007810000 */
[----:B------:R-:W-:Y:S02]  /*87e0*/  FMNMX.FTZ R12, R200, R12, !PT ;  /* 0x0000000cc80c7209 */ /* 0x000fe40007810000 */
[----:B------:R-:W-:Y:S02]  /*87f0*/  FSEL R216, R47, -INF , P0 ;  /* 0xff8000002fd87808 */ /* 0x000fe40000000000 */
[----:B------:R-:W-:Y:S02]  /*8800*/  FSETP.NEU.FTZ.AND P0, PT, R106, -INF , PT ;  /* 0xff8000006a00780b */ /* 0x000fe40003f1d000 */
[----:B------:R-:W-:Y:S02]  /*8810*/  FSEL R58, R58, -INF , P1 ;  /* 0xff8000003a3a7808 */ /* 0x000fe40000800000 */
[----:B------:R-:W-:Y:S02]  /*8820*/  ISETP.GT.AND P1, PT, R3, 0x31, PT ;  /* 0x000000310300780c */ /* 0x000fe40003f24270 */
[----:B--2---:R-:W-:Y:S02]  /*8830*/  FMNMX.FTZ R105, R2, R105, !PT ;  /* 0x0000006902697209 */ /* 0x004fe40007810000 */
[----:B------:R-:W-:Y:S02]  /*8840*/  FMNMX.FTZ R2, R190, R13, !PT ;  /* 0x0000000dbe027209 */ /* 0x000fe40007810000 */
[----:B------:R-:W-:Y:S02]  /*8850*/  FMNMX.FTZ R0, R219, R12, !PT ;  /* 0x0000000cdb007209 */ /* 0x000fe40007810000 */
[----:B------:R-:W-:Y:S02]  /*8860*/  FSEL R110, R110, RZ, P0 ;  /* 0x000000ff6e6e7208 */ /* 0x000fe40000000000 */
[----:B------:R-:W-:Y:S02]  /*8870*/  FSEL R59, R59, -INF , P1 ;  /* 0xff8000003b3b7808 */ /* 0x000fe40000800000 */
[----:B------:R-:W-:Y:S01]  /*8880*/  ISETP.GT.AND P1, PT, R3, 0x38, PT ;  /* 0x000000380300780c */ /* 0x000fe20003f24270 */
[--C-:B------:R-:W-:Y:S01]  /*8890*/  FFMA.FTZ R5, R5, c[0x0][0x2d0], -R110.reuse ;  /* 0x0000b40005057a23 */ /* 0x100fe2000001086e */
[----:B------:R-:W-:Y:S02]  /*88a0*/  FMNMX.FTZ R2, R191, R2, !PT ;  /* 0x00000002bf027209 */ /* 0x000fe40007810000 */
[----:B------:R-:W-:Y:S01]  /*88b0*/  FMNMX.FTZ R0, R240, R0, !PT ;  /* 0x00000000f0007209 */ /* 0x000fe20007810000 */
[----:B------:R-:W-:Y:S01]  /*88c0*/  MUFU.EX2 R209, R5 ;  /* 0x0000000500d17308 */ /* 0x000fe20000000800 */
[----:B------:R-:W-:Y:S02]  /*88d0*/  FSEL R62, R62, -INF , P1 ;  /* 0xff8000003e3e7808 */ /* 0x000fe40000800000 */
[----:B------:R-:W-:Y:S01]  /*88e0*/  ISETP.GT.AND P1, PT, R3, 0x39, PT ;  /* 0x000000390300780c */ /* 0x000fe20003f24270 */
[--C-:B------:R-:W-:Y:S01]  /*88f0*/  FFMA.FTZ R3, R16, c[0x0][0x2d0], -R110.reuse ;  /* 0x0000b40010037a23 */ /* 0x100fe2000001086e */
[----:B------:R-:W-:Y:S02]  /*8900*/  FMNMX.FTZ R12, R192, R2, !PT ;  /* 0x00000002c00c7209 */ /* 0x000fe40007810000 */
[----:B------:R-:W-:Y:S02]  /*8910*/  FMNMX.FTZ R2, R239, R0, !PT ;  /* 0x00000000ef027209 */ /* 0x000fe40007810000 */
[----:B------:R-:W-:Y:S01]  /*8920*/  FMNMX.FTZ R0, R193, R12, !PT ;  /* 0x0000000cc1007209 */ /* 0x000fe20007810000 */
[----:B------:R1:W2:Y:S01]  /*8930*/  MUFU.EX2 R206, R3 ;  /* 0x0000000300ce7308 */ /* 0x0002a20000000800 */
[----:B------:R-:W-:Y:S01]  /*8940*/  FMNMX.FTZ R2, R246, R2, !PT ;  /* 0x00000002f6027209 */ /* 0x000fe20007810000 */
[----:B------:R-:W3:Y:S01]  /*8950*/  SHFL.BFLY PT, R12, R105, 0x1, 0x1f ;  /* 0x0c201f00690c7f89 */ /* 0x000ee200000e0000 */
[----:B------:R-:W-:Y:S02]  /*8960*/  FMNMX.FTZ R0, R197, R0, !PT ;  /* 0x00000000c5007209 */ /* 0x000fe40007810000 */
[----:B------:R-:W-:Y:S02]  /*8970*/  FMNMX.FTZ R2, R211, R2, !PT ;  /* 0x00000002d3027209 */ /* 0x000fe40007810000 */
[----:B------:R-:W-:Y:S02]  /*8980*/  FMNMX.FTZ R0, R196, R0, !PT ;  /* 0x00000000c4007209 */ /* 0x000fe40007810000 */
[----:B------:R-:W-:Y:S02]  /*8990*/  FMNMX.FTZ R2, R241, R2, !PT ;  /* 0x00000002f1027209 */ /* 0x000fe40007810000 */
[----:B------:R-:W-:Y:S02]  /*89a0*/  FMNMX.FTZ R0, R215, R0, !PT ;  /* 0x00000000d7007209 */ /* 0x000fe40007810000 */
[----:B------:R-:W-:Y:S01]  /*89b0*/  FSEL R109, R63, -INF , P1 ;  /* 0xff8000003f6d7808 */ /* 0x000fe20000800000 */
[----:B------:R-:W4:Y:S01]  /*89c0*/  SHFL.BFLY PT, R104, R2, 0x2, 0x1f ;  /* 0x0c401f0002687f89 */ /* 0x000f2200000e0000 */
[----:B------:R-:W-:Y:S04]  /*89d0*/  FMNMX.FTZ R0, R216, R0, !PT ;  /* 0x00000000d8007209 */ /* 0x000fe80007810000 */
[----:B------:R-:W-:Y:S04]  /*89e0*/  FMNMX.FTZ R0, R58, R0, !PT ;  /* 0x000000003a007209 */ /* 0x000fe80007810000 */
[----:B------:R-:W-:Y:S01]  /*89f0*/  FMNMX.FTZ R0, R59, R0, !PT ;  /* 0x000000003b007209 */ /* 0x000fe20007810000 */
[--C-:B-1----:R-:W-:Y:S01]  /*8a00*/  FFMA.FTZ R3, R19, c[0x0][0x2d0], -R110.reuse ;  /* 0x0000b40013037a23 */ /* 0x102fe2000001086e */
[----:B--2---:R-:W-:Y:S02]  /*8a10*/  F2FP.PACK_AB R176, R206, R209 ;  /* 0x000000d1ceb0723e */ /* 0x004fe400000000ff */
[----:B------:R-:W-:Y:S01]  /*8a20*/  FMNMX.FTZ R0, R62, R0, !PT ;  /* 0x000000003e007209 */ /* 0x000fe20007810000 */
[----:B------:R1:W-:Y:S01]  /*8a30*/  MUFU.EX2 R247, R3 ;  /* 0x0000000300f77308 */ /* 0x0003e20000000800 */
[----:B---3--:R-:W-:Y:S02]  /*8a40*/  FMNMX.FTZ R105, R105, R12, !PT ;  /* 0x0000000c69697209 */ /* 0x008fe40007810000 */
[----:B------:R-:W-:Y:S02]  /*8a50*/  FMNMX.FTZ R0, R109, R0, !PT ;  /* 0x000000006d007209 */ /* 0x000fe40007810000 */
[C---:B------:R-:W-:Y:S01]  /*8a60*/  FSETP.NEU.FTZ.AND P1, PT, R105.reuse, -INF , PT ;  /* 0xff8000006900780b */ /* 0x040fe20003f3d000 */
[----:B------:R-:W-:Y:S01]  /*8a70*/  FMUL.FTZ R111, R105, c[0x0][0x2d0] ;  /* 0x0000b400696f7a20 */ /* 0x000fe20000410000 */
[----:B----4-:R-:W-:Y:S02]  /*8a80*/  FMNMX.FTZ R104, R2, R104, !PT ;  /* 0x0000006802687209 */ /* 0x010fe40007810000 */
[----:B------:R-:W2:Y:S02]  /*8a90*/  SHFL.BFLY PT, R2, R0, 0x2, 0x1f ;  /* 0x0c401f0000027f89 */ /* 0x000ea400000e0000 */
[----:B------:R-:W-:Y:S05]  /*8aa0*/  FSEL R111, R111, RZ, P1 ;  /* 0x000000ff6f6f7208 */ /* 0x000fea0000800000 */
[--C-:B------:R-:W-:Y:S01]  /*8ab0*/  FFMA.FTZ R6, R6, c[0x0][0x2d0], -R111.reuse ;  /* 0x0000b40006067a23 */ /* 0x100fe2000001086f */
[----:B------:R-:W3:Y:S03]  /*8ac0*/  SHFL.BFLY PT, R5, R104, 0x1, 0x1f ;  /* 0x0c201f0068057f89 */ /* 0x000ee600000e0000 */
[----:B------:R-:W-:Y:S01]  /*8ad0*/  MUFU.EX2 R208, R6 ;  /* 0x0000000600d07308 */ /* 0x000fe20000000800 */
[----:B-1----:R-:W-:Y:S09]  /*8ae0*/  FFMA.FTZ R3, R21, c[0x0][0x2d0], -R110 ;  /* 0x0000b40015037a23 */ /* 0x002ff2000001086e */
[----:B------:R1:W4:Y:S01]  /*8af0*/  MUFU.EX2 R244, R3 ;  /* 0x0000000300f47308 */ /* 0x0003220000000800 */
[----:B--2---:R-:W-:Y:S01]  /*8b00*/  FMNMX.FTZ R0, R0, R2, !PT ;  /* 0x0000000200007209 */ /* 0x004fe20007810000 */
[--C-:B------:R-:W-:Y:S08]  /*8b10*/  FFMA.FTZ R2, R18, c[0x0][0x2d0], -R111.reuse ;  /* 0x0000b40012027a23 */ /* 0x100ff0000001086f */
[----:B------:R2:W-:Y:S01]  /*8b20*/  MUFU.EX2 R63, R2 ;  /* 0x00000002003f7308 */ /* 0x0005e20000000800 */
[----:B---3--:R-:W-:Y:S01]  /*8b30*/  FMNMX.FTZ R104, R104, R5, !PT ;  /* 0x0000000568687209 */ /* 0x008fe20007810000 */
[--C-:B------:R-:W-:Y:S02]  /*8b40*/  FFMA.FTZ R5, R20, c[0x0][0x2d0], -R111.reuse ;  /* 0x0000b40014057a23 */ /* 0x100fe4000001086f */
[----:B------:R-:W-:Y:S02]  /*8b50*/  LDSM.16.MT88.4 R20, [R221+0x100] ;  /* 0x00010000dd14783b */ /* 0x000fe40000004200 */
[----:B------:R-:W-:Y:S04]  /*8b60*/  FMUL.FTZ R184, R104, c[0x0][0x2d0] ;  /* 0x0000b40068b87a20 */ /* 0x000fe80000410000 */
[----:B------:R-:W3:Y:S01]  /*8b70*/  MUFU.EX2 R207, R5 ;  /* 0x0000000500cf7308 */ /* 0x000ee20000000800 */
[----:B-1----:R-:W-:Y:S01]  /*8b80*/  FFMA.FTZ R3, R15, c[0x0][0x2d0], -R111 ;  /* 0x0000b4000f037a23 */ /* 0x002fe2000001086f */
[----:B----4-:R-:W-:Y:S08]  /*8b90*/  F2FP.PACK_AB R178, R244, R247 ;  /* 0x000000f7f4b2723e */ /* 0x010ff000000000ff */
[----:B------:R1:W4:Y:S01]  /*8ba0*/  MUFU.EX2 R242, R3 ;  /* 0x0000000300f27308 */ /* 0x0003220000000800 */
[----:B--2---:R-:W2:Y:S01]  /*8bb0*/  SHFL.BFLY PT, R2, R0, 0x1, 0x1f ;  /* 0x0c201f0000027f89 */ /* 0x004ea200000e0000 */
[----:B---3--:R-:W-:Y:S02]  /*8bc0*/  F2FP.PACK_AB R179, R207, R63 ;  /* 0x0000003fcfb3723e */ /* 0x008fe400000000ff */
[----:B-1----:R-:W-:Y:S02]  /*8bd0*/  FSEL R3, R106, RZ, P0 ;  /* 0x000000ff6a037208 */ /* 0x002fe40000000000 */
[----:B------:R-:W-:Y:S02]  /*8be0*/  FSETP.NEU.FTZ.AND P0, PT, R104, -INF , PT ;  /* 0xff8000006800780b */ /* 0x000fe40003f1d000 */
[----:B--2---:R-:W-:Y:S02]  /*8bf0*/  FMNMX.FTZ R102, R2, R0, !PT ;  /* 0x0000000002667209 */ /* 0x004fe40007810000 */
[----:B------:R-:W-:Y:S02]  /*8c00*/  FSEL R184, R184, RZ, P0 ;  /* 0x000000ffb8b87208 */ /* 0x000fe40000000000 */
[----:B------:R-:W-:Y:S01]  /*8c10*/  FSEL R2, R105, RZ, P1 ;  /* 0x000000ff69027208 */ /* 0x000fe20000800000 */
[C---:B------:R-:W-:Y:S01]  /*8c20*/  FMUL.FTZ R185, R102.reuse, c[0x0][0x2d0] ;  /* 0x0000b40066b97a20 */ /* 0x040fe20000410000 */
[----:B------:R-:W-:Y:S01]  /*8c30*/  FSETP.NEU.FTZ.AND P1, PT, R102, -INF , PT ;  /* 0xff8000006600780b */ /* 0x000fe20003f3d000 */
[--C-:B------:R-:W-:Y:S01]  /*8c40*/  FFMA.FTZ R0, R14, c[0x0][0x2d0], -R184.reuse ;  /* 0x0000b4000e007a23 */ /* 0x100fe200000108b8 */
[----:B----4-:R-:W-:Y:S01]  /*8c50*/  F2FP.PACK_AB R177, R242, R208 ;  /* 0x000000d0f2b1723e */ /* 0x010fe200000000ff */
[--C-:B------:R-:W-:Y:S01]  /*8c60*/  FFMA.FTZ R4, R4, c[0x0][0x2d0], -R184.reuse ;  /* 0x0000b40004047a23 */ /* 0x100fe200000108b8 */
[----:B------:R-:W-:Y:S01]  /*8c70*/  FSEL R185, R185, RZ, P1 ;  /* 0x000000ffb9b97208 */ /* 0x000fe20000800000 */
[----:B------:R1:W-:Y:S01]  /*8c80*/  MUFU.EX2 R51, R0 ;  /* 0x0000000000337308 */ /* 0x0003e20000000800 */
[----:B------:R-:W-:Y:S03]  /*8c90*/  FFMA.FTZ R8, R8, c[0x0][0x2d0], -R184 ;  /* 0x0000b40008087a23 */ /* 0x000fe600000108b8 */
[--C-:B------:R-:W-:Y:S02]  /*8ca0*/  FFMA.FTZ R10, R10, c[0x0][0x2d0], -R185.reuse ;  /* 0x0000b4000a0a7a23 */ /* 0x100fe400000108b9 */
[--C-:B------:R-:W-:Y:S02]  /*8cb0*/  FFMA.FTZ R9, R9, c[0x0][0x2d0], -R185.reuse ;  /* 0x0000b40009097a23 */ /* 0x100fe400000108b9 */
[--C-:B------:R-:W-:Y:S02]  /*8cc0*/  FFMA.FTZ R7, R7, c[0x0][0x2d0], -R185.reuse ;  /* 0x0000b40007077a23 */ /* 0x100fe400000108b9 */
[----:B------:R-:W-:Y:S01]  /*8cd0*/  MUFU.EX2 R213, R10 ;  /* 0x0000000a00d57308 */ /* 0x000fe20000000800 */
[----:B------:R-:W-:Y:S09]  /*8ce0*/  FFMA.FTZ R11, R11, c[0x0][0x2d0], -R185 ;  /* 0x0000b4000b0b7a23 */ /* 0x000ff200000108b9 */
[----:B------:R-:W2:Y:S01]  /*8cf0*/  MUFU.EX2 R249, R9 ;  /* 0x0000000900f97308 */ /* 0x000ea20000000800 */
[----:B-1----:R-:W-:Y:S04]  /*8d00*/  FADD.FTZ R0, -R3, R100 ;  /* 0x0000006403007221 */ /* 0x002fe80000010100 */
[----:B------:R-:W-:Y:S05]  /*8d10*/  FMUL.FTZ R0, R0, c[0x0][0x2d0] ;  /* 0x0000b40000007a20 */ /* 0x000fea0000410000 */
[----:B------:R-:W-:Y:S10]  /*8d20*/  MUFU.EX2 R243, R7 ;  /* 0x0000000700f37308 */ /* 0x000ff40000000800 */
[----:B------:R1:W3:Y:S01]  /*8d30*/  MUFU.EX2 R101, R0 ;  /* 0x0000000000657308 */ /* 0x0002e20000000800 */
[----:B--2---:R-:W-:Y:S09]  /*8d40*/  F2FP.PACK_AB R183, R249, R213 ;  /* 0x000000d5f9b7723e */ /* 0x004ff200000000ff */
[----:B------:R-:W2:Y:S10]  /*8d50*/  MUFU.EX2 R248, R11 ;  /* 0x0000000b00f87308 */ /* 0x000eb40000000800 */
[----:B------:R4:W-:Y:S01]  /*8d60*/  MUFU.EX2 R49, R4 ;  /* 0x0000000400317308 */ /* 0x0009e20000000800 */
[----:B-1----:R-:W-:Y:S01]  /*8d70*/  FADD.FTZ R0, -R2, R103 ;  /* 0x0000006702007221 */ /* 0x002fe20000010100 */
[----:B------:R-:W-:Y:S01]  /*8d80*/  FSEL R2, R104, RZ, P0 ;  /* 0x000000ff68027208 */ /* 0x000fe20000000000 */
[C---:B---3--:R-:W-:Y:S01]  /*8d90*/  FMUL.FTZ R33, R101.reuse, R141 ;  /* 0x0000008d65217220 */ /* 0x048fe20000410000 */
[----:B------:R-:W-:Y:S01]  /*8da0*/  ISETP.GT.AND P0, PT, R238, UR4, PT ;  /* 0x00000004ee007c0c */ /* 0x000fe2000bf04270 */
[----:B------:R-:W-:Y:S01]  /*8db0*/  FMUL.FTZ R0, R0, c[0x0][0x2d0] ;  /* 0x0000b40000007a20 */ /* 0x000fe20000410000 */
[----:B------:R-:W-:Y:S01]  /*8dc0*/  IADD3 R238, R238, -0x1, RZ ;  /* 0xffffffffeeee7810 */ /* 0x000fe20007ffe0ff */
[C---:B------:R-:W-:Y:S03]  /*8dd0*/  FMUL.FTZ R32, R101.reuse, R140 ;  /* 0x0000008c65207220 */ /* 0x040fe60000410000 */
[----:B------:R-:W1:Y:S01]  /*8de0*/  MUFU.EX2 R214, R8 ;  /* 0x0000000800d67308 */ /* 0x000e620000000800 */
[----:B------:R-:W-:Y:S01]  /*8df0*/  IMAD.MOV.U32 R140, RZ, RZ, R247 ;  /* 0x000000ffff8c7224 */ /* 0x000fe200078e00f7 */
[----:B--2---:R-:W-:Y:S01]  /*8e00*/  F2FP.PACK_AB R181, R248, R243 ;  /* 0x000000f3f8b5723e */ /* 0x004fe200000000ff */
[----:B------:R-:W-:Y:S02]  /*8e10*/  IMAD.MOV.U32 R141, RZ, RZ, R248 ;  /* 0x000000ffff8d7224 */ /* 0x000fe400078e00f8 */
[C---:B------:R-:W-:Y:S02]  /*8e20*/  FMUL.FTZ R5, R101.reuse, R113 ;  /* 0x0000007165057220 */ /* 0x040fe40000410000 */
[----:B------:R-:W-:Y:S03]  /*8e30*/  FMUL.FTZ R16, R101, R124 ;  /* 0x0000007c65107220 */ /* 0x000fe60000410000 */
[----:B------:R2:W3:Y:S01]  /*8e40*/  MUFU.EX2 R100, R0 ;  /* 0x0000000000647308 */ /* 0x0004e20000000800 */
[----:B------:R-:W-:Y:S02]  /*8e50*/  IMAD.MOV.U32 R103, RZ, RZ, R48 ;  /* 0x000000ffff677224 */ /* 0x000fe400078e0030 */
[----:B----4-:R-:W-:Y:S02]  /*8e60*/  FFMA.FTZ R4, R17, c[0x0][0x2d0], -R184 ;  /* 0x0000b40011047a23 */ /* 0x010fe400000108b8 */
[C---:B------:R-:W-:Y:S02]  /*8e70*/  FMUL.FTZ R17, R101.reuse, R125 ;  /* 0x0000007d65117220 */ /* 0x040fe40000410000 */
[C---:B------:R-:W-:Y:S01]  /*8e80*/  FMUL.FTZ R48, R101.reuse, R156 ;  /* 0x0000009c65307220 */ /* 0x040fe20000410000 */
[----:B------:R-:W-:Y:S01]  /*8e90*/  MOV R156, R217 ;  /* 0x000000d9009c7202 */ /* 0x000fe20000000f00 */
[C---:B------:R-:W-:Y:S01]  /*8ea0*/  FMUL.FTZ R68, R101.reuse, R68 ;  /* 0x0000004465447220 */ /* 0x040fe20000410000 */
[----:B------:R4:W4:Y:S01]  /*8eb0*/  MUFU.EX2 R218, R4 ;  /* 0x0000000400da7308 */ /* 0x0009220000000800 */
[C---:B------:R-:W-:Y:S02]  /*8ec0*/  FMUL.FTZ R69, R101.reuse, R69 ;  /* 0x0000004565457220 */ /* 0x040fe40000410000 */
[----:B------:R-:W-:Y:S01]  /*8ed0*/  FMUL.FTZ R80, R101, R80 ;  /* 0x0000005065507220 */ /* 0x000fe20000410000 */
[----:B-1----:R-:W-:Y:S01]  /*8ee0*/  F2FP.PACK_AB R182, R51, R214 ;  /* 0x000000d633b6723e */ /* 0x002fe200000000ff */
[C---:B------:R-:W-:Y:S02]  /*8ef0*/  FMUL.FTZ R81, R101.reuse, R81 ;  /* 0x0000005165517220 */ /* 0x040fe40000410000 */
[C---:B------:R-:W-:Y:S02]  /*8f00*/  FMUL.FTZ R84, R101.reuse, R84 ;  /* 0x0000005465547220 */ /* 0x040fe40000410000 */
[C---:B------:R-:W-:Y:S02]  /*8f10*/  FMUL.FTZ R85, R101.reuse, R85 ;  /* 0x0000005565557220 */ /* 0x040fe40000410000 */
[C---:B------:R-:W-:Y:S02]  /*8f20*/  FMUL.FTZ R96, R101.reuse, R96 ;  /* 0x0000006065607220 */ /* 0x040fe40000410000 */
[C---:B------:R-:W-:Y:S02]  /*8f30*/  FMUL.FTZ R97, R101.reuse, R97 ;  /* 0x0000006165617220 */ /* 0x040fe40000410000 */
[----:B--2---:R-:W-:Y:S01]  /*8f40*/  FADD.FTZ R0, -R2, R107 ;  /* 0x0000006b02007221 */ /* 0x004fe20000010100 */
[----:B------:R-:W-:Y:S01]  /*8f50*/  FSEL R2, R102, RZ, P1 ;  /* 0x000000ff66027208 */ /* 0x000fe20000800000 */
[----:B---3--:R-:W-:Y:S01]  /*8f60*/  FMUL.FTZ R35, R100, R143 ;  /* 0x0000008f64237220 */ /* 0x008fe20000410000 */
[----:B------:R-:W-:Y:S01]  /*8f70*/  MOV R143, R244 ;  /* 0x000000f4008f7202 */ /* 0x000fe20000000f00 */
[----:B------:R-:W-:Y:S01]  /*8f80*/  FMUL.FTZ R0, R0, c[0x0][0x2d0] ;  /* 0x0000b40000007a20 */ /* 0x000fe20000410000 */
[----:B------:R-:W-:Y:S01]  /*8f90*/  MOV R107, R211 ;  /* 0x000000d3006b7202 */ /* 0x000fe20000000f00 */
[C---:B------:R-:W-:Y:S02]  /*8fa0*/  FMUL.FTZ R34, R100.reuse, R142 ;  /* 0x0000008e64227220 */ /* 0x040fe40000410000 */
[----:B------:R1:W2:Y:S01]  /*8fb0*/  MUFU.EX2 R3, R0 ;  /* 0x0000000000037308 */ /* 0x0002a20000000800 */
[----:B------:R-:W-:Y:S02]  /*8fc0*/  IMAD.MOV.U32 R142, RZ, RZ, R242 ;  /* 0x000000ffff8e7224 */ /* 0x000fe400078e00f2 */
[----:B----4-:R-:W-:Y:S02]  /*8fd0*/  FMUL.FTZ R4, R101, R112 ;  /* 0x0000007065047220 */ /* 0x010fe40000410000 */
[C---:B------:R-:W-:Y:S02]  /*8fe0*/  FMUL.FTZ R6, R100.reuse, R114 ;  /* 0x0000007264067220 */ /* 0x040fe40000410000 */
[C---:B------:R-:W-:Y:S02]  /*8ff0*/  FMUL.FTZ R7, R100.reuse, R115 ;  /* 0x0000007364077220 */ /* 0x040fe40000410000 */
[----:B------:R-:W3:Y:S01]  /*9000*/  LDSM.16.MT88.4 R112, [R222+0x1100] ;  /* 0x00110000de70783b */ /* 0x000ee20000004200 */
[C---:B------:R-:W-:Y:S02]  /*9010*/  FMUL.FTZ R18, R100.reuse, R126 ;  /* 0x0000007e64127220 */ /* 0x040fe40000410000 */
[C---:B------:R-:W-:Y:S02]  /*9020*/  FMUL.FTZ R19, R100.reuse, R127 ;  /* 0x0000007f64137220 */ /* 0x040fe40000410000 */
[-C--:B------:R-:W-:Y:S01]  /*9030*/  HMMA.16816.F32 R4, R176, R20.reuse, R4 ;  /* 0x00000014b004723c */ /* 0x080fe20000001804 */
[C---:B------:R-:W-:Y:S01]  /*9040*/  FMUL.FTZ R50, R100.reuse, R158 ;  /* 0x0000009e64327220 */ /* 0x040fe20000410000 */
[----:B------:R-:W-:Y:S01]  /*9050*/  MOV R158, R103 ;  /* 0x00000067009e7202 */ /* 0x000fe20000000f00 */
[----:B------:R-:W-:Y:S01]  /*9060*/  FFMA.FTZ R103, R205, c[0x0][0x2d0], -R110 ;  /* 0x0000b400cd677a23 */ /* 0x000fe2000001086e */
[----:B------:R-:W-:Y:S01]  /*9070*/  LDSM.16.MT88.4 R124, [R222+0x500] ;  /* 0x00050000de7c783b */ /* 0x000fe20000004200 */
[C---:B------:R-:W-:Y:S02]  /*9080*/  FMUL.FTZ R70, R100.reuse, R70 ;  /* 0x0000004664467220 */ /* 0x040fe40000410000 */
[C---:B------:R-:W-:Y:S02]  /*9090*/  FMUL.FTZ R71, R100.reuse, R71 ;  /* 0x0000004764477220 */ /* 0x040fe40000410000 */
[----:B------:R-:W-:Y:S03]  /*90a0*/  FMUL.FTZ R82, R100, R82 ;  /* 0x0000005264527220 */ /* 0x000fe60000410000 */
[----:B-1----:R-:W-:Y:S01]  /*90b0*/  FADD.FTZ R0, -R2, R108 ;  /* 0x0000006c02007221 */ /* 0x002fe20000010100 */
[----:B------:R-:W-:Y:S01]  /*90c0*/  MOV R108, R49 ;  /* 0x00000031006c7202 */ /* 0x000fe20000000f00 */
[----:B------:R-:W-:Y:S02]  /*90d0*/  FFMA.FTZ R2, R40, c[0x0][0x2d0], -R110 ;  /* 0x0000b40028027a23 */ /* 0x000fe4000001086e */
[----:B------:R-:W-:Y:S01]  /*90e0*/  FMUL.FTZ R0, R0, c[0x0][0x2d0] ;  /* 0x0000b40000007a20 */ /* 0x000fe20000410000 */
[----:B------:R-:W-:Y:S01]  /*90f0*/  F2FP.PACK_AB R180, R218, R108 ;  /* 0x0000006cdab4723e */ /* 0x000fe200000000ff */
[----:B------:R1:W-:Y:S01]  /*9100*/  MUFU.EX2 R46, R2 ;  /* 0x00000002002e7308 */ /* 0x0003e20000000800 */
[C---:B--2---:R-:W-:Y:S01]  /*9110*/  FMUL.FTZ R24, R3.reuse, R132 ;  /* 0x0000008403187220 */ /* 0x044fe20000410000 */
[----:B------:R-:W-:Y:S01]  /*9120*/  MOV R132, R241 ;  /* 0x000000f100847202 */ /* 0x000fe20000000f00 */
[C---:B------:R-:W-:Y:S02]  /*9130*/  FMUL.FTZ R8, R3.reuse, R116 ;  /* 0x0000007403087220 */ /* 0x040fe40000410000 */
[C---:B------:R-:W-:Y:S02]  /*9140*/  FMUL.FTZ R9, R3.reuse, R117 ;  /* 0x0000007503097220 */ /* 0x040fe40000410000 */
[C---:B------:R-:W-:Y:S02]  /*9150*/  FMUL.FTZ R12, R3.reuse, R120 ;  /* 0x00000078030c7220 */ /* 0x040fe40000410000 */
[C---:B------:R-:W-:Y:S01]  /*9160*/  FMUL.FTZ R13, R3.reuse, R121 ;  /* 0x00000079030d7220 */ /* 0x040fe20000410000 */
[----:B------:R-:W2:Y:S01]  /*9170*/  MUFU.EX2 R0, R0 ;  /* 0x0000000000007308 */ /* 0x000ea20000000800 */
[C---:B------:R-:W-:Y:S02]  /*9180*/  FMUL.FTZ R25, R3.reuse, R133 ;  /* 0x0000008503197220 */ /* 0x040fe40000410000 */
[C---:B------:R-:W-:Y:S01]  /*9190*/  FMUL.FTZ R29, R3.reuse, R137 ;  /* 0x00000089031d7220 */ /* 0x040fe20000410000 */
[----:B------:R-:W-:Y:S01]  /*91a0*/  MOV R137, R209 ;  /* 0x000000d100897202 */ /* 0x000fe20000000f00 */
[C---:B------:R-:W-:Y:S02]  /*91b0*/  FMUL.FTZ R28, R3.reuse, R136 ;  /* 0x00000088031c7220 */ /* 0x040fe40000410000 */
[----:B------:R-:W-:Y:S02]  /*91c0*/  IMAD.MOV.U32 R136, RZ, RZ, R208 ;  /* 0x000000ffff887224 */ /* 0x000fe400078e00d0 */
[----:B------:R-:W-:Y:S01]  /*91d0*/  FMUL.FTZ R40, R3, R148 ;  /* 0x0000009403287220 */ /* 0x000fe20000410000 */
[----:B------:R-:W-:Y:S01]  /*91e0*/  MOV R148, R51 ;  /* 0x0000003300947202 */ /* 0x000fe20000000f00 */
[----:B------:R-:W-:Y:S02]  /*91f0*/  FMUL.FTZ R49, R101, R157 ;  /* 0x0000009d65317220 */ /* 0x000fe40000410000 */
[----:B------:R-:W-:Y:S01]  /*9200*/  FMUL.FTZ R51, R100, R159 ;  /* 0x0000009f64337220 */ /* 0x000fe20000410000 */
[----:B------:R-:W-:Y:S01]  /*9210*/  MOV R159, R66 ;  /* 0x00000042009f7202 */ /* 0x000fe20000000f00 */
[----:B-1----:R-:W-:Y:S02]  /*9220*/  FFMA.FTZ R2, R41, c[0x0][0x2d0], -R110 ;  /* 0x0000b40029027a23 */ /* 0x002fe4000001086e */
[C---:B------:R-:W-:Y:S02]  /*9230*/  FMUL.FTZ R41, R3.reuse, R149 ;  /* 0x0000009503297220 */ /* 0x040fe40000410000 */
[----:B------:R1:W4:Y:S01]  /*9240*/  MUFU.EX2 R252, R2 ;  /* 0x0000000200fc7308 */ /* 0x0003220000000800 */
[----:B------:R-:W-:Y:S02]  /*9250*/  IMAD.MOV.U32 R149, RZ, RZ, R249 ;  /* 0x000000ffff957224 */ /* 0x000fe400078e00f9 */
[----:B------:R-:W-:Y:S02]  /*9260*/  IMAD.MOV.U32 R133, RZ, RZ, R59 ;  /* 0x000000ffff857224 */ /* 0x000fe400078e003b */
[C---:B--2---:R-:W-:Y:S02]  /*9270*/  FMUL.FTZ R31, R0.reuse, R139 ;  /* 0x0000008b001f7220 */ /* 0x044fe40000410000 */
[----:B------:R-:W-:Y:S02]  /*9280*/  IMAD.MOV.U32 R139, RZ, RZ, R243 ;  /* 0x000000ffff8b7224 */ /* 0x000fe400078e00f3 */
[C---:B------:R-:W-:Y:S02]  /*9290*/  FMUL.FTZ R27, R0.reuse, R135 ;  /* 0x00000087001b7220 */ /* 0x040fe40000410000 */
[----:B------:R-:W-:Y:S02]  /*92a0*/  IMAD.MOV.U32 R135, RZ, RZ, R218 ;  /* 0x000000ffff877224 */ /* 0x000fe400078e00da */
[C---:B------:R-:W-:Y:S02]  /*92b0*/  FMUL.FTZ R10, R0.reuse, R118 ;  /* 0x00000076000a7220 */ /* 0x040fe40000410000 */
[----:B------:R-:W-:Y:S02]  /*92c0*/  FMUL.FTZ R11, R0, R119 ;  /* 0x00000077000b7220 */ /* 0x000fe40000410000 */
[----:B------:R-:W2:Y:S01]  /*92d0*/  LDSM.16.MT88.4 R116, [R221+0x2100] ;  /* 0x00210000dd74783b */ /* 0x000ea20000004200 */
[----:B------:R-:W-:Y:S02]  /*92e0*/  IMAD.MOV.U32 R157, RZ, RZ, R67 ;  /* 0x000000ffff9d7224 */ /* 0x000fe400078e0043 */
[----:B------:R-:W-:Y:S02]  /*92f0*/  FMUL.FTZ R66, R100, R174 ;  /* 0x000000ae64427220 */ /* 0x000fe40000410000 */
[C---:B------:R-:W-:Y:S01]  /*9300*/  HMMA.16816.F32 R8, R180.reuse, R20, R8 ;  /* 0x00000014b408723c */ /* 0x040fe20000001808 */
[----:B------:R-:W-:Y:S02]  /*9310*/  FMUL.FTZ R14, R0, R122 ;  /* 0x0000007a000e7220 */ /* 0x000fe40000410000 */
[--C-:B-1----:R-:W-:Y:S02]  /*9320*/  FFMA.FTZ R2, R44, c[0x0][0x2d0], -R111.reuse ;  /* 0x0000b4002c027a23 */ /* 0x102fe4000001086f */
[----:B------:R-:W-:Y:S02]  /*9330*/  FMUL.FTZ R44, R3, R152 ;  /* 0x00000098032c7220 */ /* 0x000fe40000410000 */
[----:B------:R1:W-:Y:S01]  /*9340*/  MUFU.EX2 R251, R2 ;  /* 0x0000000200fb7308 */ /* 0x0003e20000000800 */
[----:B------:R-:W-:Y:S04]  /*9350*/  IMAD.MOV.U32 R152, RZ, RZ, R246 ;  /* 0x000000ffff987224 */ /* 0x000fe800078e00f6 */
[----:B------:R-:W-:Y:S02]  /*9360*/  FMUL.FTZ R15, R0, R123 ;  /* 0x0000007b000f7220 */ /* 0x000fe40000410000 */
[C---:B------:R-:W-:Y:S02]  /*9370*/  FMUL.FTZ R20, R101.reuse, R128 ;  /* 0x0000008065147220 */ /* 0x040fe40000410000 */
[----:B------:R-:W-:Y:S02]  /*9380*/  FMUL.FTZ R21, R101, R129 ;  /* 0x0000008165157220 */ /* 0x000fe40000410000 */
[----:B------:R-:W-:Y:S01]  /*9390*/  FMUL.FTZ R67, R100, R175 ;  /* 0x000000af64437220 */ /* 0x000fe20000410000 */
[-C--:B------:R-:W-:Y:S01]  /*93a0*/  HMMA.16816.F32 R12, R180, R22.reuse, R12 ;  /* 0x00000016b40c723c */ /* 0x080fe2000000180c */
[C---:B------:R-:W-:Y:S02]  /*93b0*/  FMUL.FTZ R26, R0.reuse, R134 ;  /* 0x00000086001a7220 */ /* 0x040fe40000410000 */
[----:B------:R-:W-:Y:S02]  /*93c0*/  IMAD.MOV.U32 R134, RZ, RZ, R58 ;  /* 0x000000ffff867224 */ /* 0x000fe400078e003a */
[C---:B------:R-:W-:Y:S02]  /*93d0*/  FMUL.FTZ R43, R0.reuse, R151 ;  /* 0x00000097002b7220 */ /* 0x040fe40000410000 */
[----:B------:R-:W-:Y:S01]  /*93e0*/  FMUL.FTZ R30, R0, R138 ;  /* 0x0000008a001e7220 */ /* 0x000fe20000410000 */
[C---:B------:R-:W-:Y:S01]  /*93f0*/  HMMA.16816.F32 R16, R176.reuse, R22, R16 ;  /* 0x00000016b010723c */ /* 0x040fe20000001810 */
[----:B------:R-:W-:Y:S03]  /*9400*/  IMAD.MOV.U32 R151, RZ, RZ, R46 ;  /* 0x000000ffff977224 */ /* 0x000fe600078e002e */
[----:B-1----:R-:W-:Y:S02]  /*9410*/  FFMA.FTZ R2, R45, c[0x0][0x2d0], -R111 ;  /* 0x0000b4002d027a23 */ /* 0x002fe4000001086f */
[C---:B------:R-:W-:Y:S02]  /*9420*/  FMUL.FTZ R45, R3.reuse, R153 ;  /* 0x00000099032d7220 */ /* 0x040fe40000410000 */
[----:B------:R1:W1:Y:S01]  /*9430*/  MUFU.EX2 R250, R2 ;  /* 0x0000000200fa7308 */ /* 0x0002620000000800 */
[----:B------:R-:W-:Y:S03]  /*9440*/  IMAD.MOV.U32 R153, RZ, RZ, R239 ;  /* 0x000000ffff997224 */ /* 0x000fe600078e00ef */
[C---:B------:R-:W-:Y:S02]  /*9450*/  FMUL.FTZ R22, R100.reuse, R130 ;  /* 0x0000008264167220 */ /* 0x040fe40000410000 */
[----:B------:R-:W-:Y:S02]  /*9460*/  FMUL.FTZ R23, R100, R131 ;  /* 0x0000008364177220 */ /* 0x000fe40000410000 */
[----:B------:R-:W-:Y:S01]  /*9470*/  LDSM.16.MT88.4 R128, [R221+0x1500] ;  /* 0x00150000dd80783b */ /* 0x000fe20000004200 */
[C---:B------:R-:W-:Y:S01]  /*9480*/  FMUL.FTZ R46, R0.reuse, R154 ;  /* 0x0000009a002e7220 */ /* 0x040fe20000410000 */
[----:B------:R-:W-:Y:S01]  /*9490*/  MOV R154, R212 ;  /* 0x000000d4009a7202 */ /* 0x000fe20000000f00 */
[C---:B------:R-:W-:Y:S01]  /*94a0*/  FMUL.FTZ R42, R0.reuse, R150 ;  /* 0x00000096002a7220 */ /* 0x040fe20000410000 */
[----:B------:R-:W-:Y:S01]  /*94b0*/  MOV R150, R62 ;  /* 0x0000003e00967202 */ /* 0x000fe20000000f00 */
[-C--:B------:R-:W-:Y:S01]  /*94c0*/  HMMA.16816.F32 R20, R176, R36.reuse, R20 ;  /* 0x00000024b014723c */ /* 0x080fe20000001814 */
[C---:B------:R-:W-:Y:S01]  /*94d0*/  FMUL.FTZ R47, R0.reuse, R155 ;  /* 0x0000009b002f7220 */ /* 0x040fe20000410000 */
[----:B------:R-:W-:Y:S01]  /*94e0*/  MOV R155, R210 ;  /* 0x000000d2009b7202 */ /* 0x000fe20000000f00 */
[C---:B------:R-:W-:Y:S01]  /*94f0*/  FMUL.FTZ R58, R0.reuse, R166 ;  /* 0x000000a6003a7220 */ /* 0x040fe20000410000 */
[----:B------:R-:W-:Y:S01]  /*9500*/  MUFU.EX2 R210, R103 ;  /* 0x0000006700d27308 */ /* 0x000fe20000000800 */
[C---:B------:R-:W-:Y:S02]  /*9510*/  FMUL.FTZ R59, R0.reuse, R167 ;  /* 0x000000a7003b7220 */ /* 0x040fe40000410000 */
[----:B------:R-:W-:Y:S01]  /*9520*/  FMUL.FTZ R62, R0, R170 ;  /* 0x000000aa003e7220 */ /* 0x000fe20000410000 */
[C---:B------:R-:W-:Y:S01]  /*9530*/  HMMA.16816.F32 R24, R180.reuse, R36, R24 ;  /* 0x00000024b418723c */ /* 0x040fe20000001818 */
[C---:B------:R-:W-:Y:S03]  /*9540*/  FMUL.FTZ R72, R3.reuse, R72 ;  /* 0x0000004803487220 */ /* 0x040fe60000410000 */
[----:B-1----:R-:W-:Y:S02]  /*9550*/  FFMA.FTZ R2, R56, c[0x0][0x2d0], -R110 ;  /* 0x0000b40038027a23 */ /* 0x002fe4000001086e */
[----:B------:R-:W-:Y:S02]  /*9560*/  FMUL.FTZ R56, R3, R164 ;  /* 0x000000a403387220 */ /* 0x000fe40000410000 */
[-C--:B------:R-:W-:Y:S01]  /*9570*/  HMMA.16816.F32 R28, R180, R38.reuse, R28 ;  /* 0x00000026b41c723c */ /* 0x080fe2000000181c */
[----:B------:R1:W-:Y:S03]  /*9580*/  MUFU.EX2 R249, R2 ;  /* 0x0000000200f97308 */ /* 0x0003e60000000800 */
[C---:B------:R-:W-:Y:S02]  /*9590*/  FMUL.FTZ R37, R101.reuse, R145 ;  /* 0x0000009165257220 */ /* 0x040fe40000410000 */
[----:B------:R-:W-:Y:S02]  /*95a0*/  IMAD.MOV.U32 R145, RZ, RZ, R214 ;  /* 0x000000ffff917224 */ /* 0x000fe400078e00d6 */
[C---:B------:R-:W-:Y:S01]  /*95b0*/  HMMA.16816.F32 R32, R176.reuse, R38, R32 ;  /* 0x00000026b020723c */ /* 0x040fe20000001820 */
[----:B------:R-:W-:Y:S03]  /*95c0*/  FMUL.FTZ R36, R101, R144 ;  /* 0x0000009065247220 */ /* 0x000fe60000410000 */
[----:B------:R-:W-:Y:S02]  /*95d0*/  IMAD.MOV.U32 R144, RZ, RZ, R213 ;  /* 0x000000ffff907224 */ /* 0x000fe400078e00d5 */
[----:B------:R-:W-:Y:S02]  /*95e0*/  IMAD.MOV.U32 R138, RZ, RZ, R206 ;  /* 0x000000ffff8a7224 */ /* 0x000fe400078e00ce */
[C---:B------:R-:W-:Y:S04]  /*95f0*/  FMUL.FTZ R39, R100.reuse, R147 ;  /* 0x0000009364277220 */ /* 0x040fe80000410000 */
[----:B------:R-:W-:Y:S02]  /*9600*/  IMAD.MOV.U32 R147, RZ, RZ, R207 ;  /* 0x000000ffff937224 */ /* 0x000fe400078e00cf */
[----:B------:R-:W-:Y:S02]  /*9610*/  FMUL.FTZ R38, R100, R146 ;  /* 0x0000009264267220 */ /* 0x000fe40000410000 */
[----:B------:R-:W-:Y:S02]  /*9620*/  FMUL.FTZ R73, R3, R73 ;  /* 0x0000004903497220 */ /* 0x000fe40000410000 */
[----:B-1----:R-:W-:Y:S02]  /*9630*/  FFMA.FTZ R2, R57, c[0x0][0x2d0], -R110 ;  /* 0x0000b40039027a23 */ /* 0x002fe4000001086e */
[C---:B------:R-:W-:Y:S01]  /*9640*/  FMUL.FTZ R57, R3.reuse, R165 ;  /* 0x000000a503397220 */ /* 0x040fe20000410000 */
[-C--:B------:R-:W-:Y:S01]  /*9650*/  HMMA.16816.F32 R36, R176, R52.reuse, R36 ;  /* 0x00000034b024723c */ /* 0x080fe20000001824 */
[----:B------:R1:W1:Y:S01]  /*9660*/  MUFU.EX2 R248, R2 ;  /* 0x0000000200f87308 */ /* 0x0002620000000800 */
[C---:B------:R-:W-:Y:S02]  /*9670*/  FMUL.FTZ R74, R0.reuse, R74 ;  /* 0x0000004a004a7220 */ /* 0x040fe40000410000 */
[C---:B------:R-:W-:Y:S02]  /*9680*/  FMUL.FTZ R75, R0.reuse, R75 ;  /* 0x0000004b004b7220 */ /* 0x040fe40000410000 */
[C---:B------:R-:W-:Y:S02]  /*9690*/  FMUL.FTZ R76, R3.reuse, R76 ;  /* 0x0000004c034c7220 */ /* 0x040fe40000410000 */
[C---:B------:R-:W-:Y:S01]  /*96a0*/  HMMA.16816.F32 R40, R180.reuse, R52, R40 ;  /* 0x00000034b428723c */ /* 0x040fe20000001828 */
[----:B------:R-:W-:Y:S03]  /*96b0*/  FMUL.FTZ R77, R3, R77 ;  /* 0x0000004d034d7220 */ /* 0x000fe60000410000 */
[C---:B------:R-:W-:Y:S02]  /*96c0*/  FMUL.FTZ R78, R0.reuse, R78 ;  /* 0x0000004e004e7220 */ /* 0x040fe40000410000 */
[----:B------:R-:W-:Y:S02]  /*96d0*/  FMUL.FTZ R79, R0, R79 ;  /* 0x0000004f004f7220 */ /* 0x000fe40000410000 */
[-C--:B------:R-:W-:Y:S01]  /*96e0*/  HMMA.16816.F32 R44, R180, R54.reuse, R44 ;  /* 0x00000036b42c723c */ /* 0x080fe2000000182c */
[C---:B------:R-:W-:Y:S03]  /*96f0*/  FMUL.FTZ R52, R101.reuse, R160 ;  /* 0x000000a065347220 */ /* 0x040fe60000410000 */
[C---:B------:R-:W-:Y:S01]  /*9700*/  FMUL.FTZ R53, R101.reuse, R161 ;  /* 0x000000a165357220 */ /* 0x040fe20000410000 */
[----:B------:R-:W-:Y:S01]  /*9710*/  MOV R161, R64 ;  /* 0x0000004000a17202 */ /* 0x000fe20000000f00 */
[----:B------:R-:W-:Y:S02]  /*9720*/  FMUL.FTZ R64, R101, R172 ;  /* 0x000000ac65407220 */ /* 0x000fe40000410000 */
[C---:B------:R-:W-:Y:S01]  /*9730*/  HMMA.16816.F32 R48, R176.reuse, R54, R48 ;  /* 0x00000036b030723c */ /* 0x040fe20000001830 */
[----:B-1----:R-:W-:Y:S03]  /*9740*/  FFMA.FTZ R2, R60, c[0x0][0x2d0], -R111 ;  /* 0x0000b4003c027a23 */ /* 0x002fe6000001086f */
[----:B------:R-:W-:Y:S01]  /*9750*/  FMUL.FTZ R60, R3, R168 ;  /* 0x000000a8033c7220 */ /* 0x000fe20000410000 */
[----:B------:R1:W-:Y:S01]  /*9760*/  MUFU.EX2 R247, R2 ;  /* 0x0000000200f77308 */ /* 0x0003e20000000800 */
[----:B------:R-:W-:Y:S02]  /*9770*/  IMAD.MOV.U32 R146, RZ, RZ, R63 ;  /* 0x000000ffff927224 */ /* 0x000fe400078e003f */
[C---:B------:R-:W-:Y:S04]  /*9780*/  FMUL.FTZ R54, R100.reuse, R162 ;  /* 0x000000a264367220 */ /* 0x040fe80000410000 */
[----:B------:R-:W-:Y:S02]  /*9790*/  FMUL.FTZ R55, R100, R163 ;  /* 0x000000a364377220 */ /* 0x000fe40000410000 */
[----:B------:R-:W-:Y:S02]  /*97a0*/  FMUL.FTZ R63, R0, R171 ;  /* 0x000000ab003f7220 */ /* 0x000fe40000410000 */
[----:B------:R-:W-:Y:S02]  /*97b0*/  IMAD.MOV.U32 R160, RZ, RZ, R65 ;  /* 0x000000ffffa07224 */ /* 0x000fe400078e0041 */
[----:B------:R-:W-:Y:S01]  /*97c0*/  FMUL.FTZ R65, R101, R173 ;  /* 0x000000ad65417220 */ /* 0x000fe20000410000 */
[-C--:B---3--:R-:W-:Y:S01]  /*97d0*/  HMMA.16816.F32 R52, R176, R112.reuse, R52 ;  /* 0x00000070b034723c */ /* 0x088fe20000001834 */
[----:B------:R-:W-:Y:S01]  /*97e0*/  LDSM.16.MT88.4 R172, [R222+0x1d00] ;  /* 0x001d0000deac783b */ /* 0x000fe20000004200 */
[C---:B------:R-:W-:Y:S02]  /*97f0*/  FMUL.FTZ R83, R100.reuse, R83 ;  /* 0x0000005364537220 */ /* 0x040fe40000410000 */
[C---:B------:R-:W-:Y:S02]  /*9800*/  FMUL.FTZ R88, R3.reuse, R88 ;  /* 0x0000005803587220 */ /* 0x040fe40000410000 */
[----:B------:R-:W-:Y:S02]  /*9810*/  FMUL.FTZ R89, R3, R89 ;  /* 0x0000005903597220 */ /* 0x000fe40000410000 */
[C---:B------:R-:W-:Y:S01]  /*9820*/  HMMA.16816.F32 R56, R180.reuse, R112, R56 ;  /* 0x00000070b438723c */ /* 0x040fe20000001838 */
[----:B------:R-:W-:Y:S03]  /*9830*/  FMUL.FTZ R86, R100, R86 ;  /* 0x0000005664567220 */ /* 0x000fe60000410000 */
[----:B-1----:R-:W-:Y:S02]  /*9840*/  FFMA.FTZ R2, R61, c[0x0][0x2d0], -R111 ;  /* 0x0000b4003d027a23 */ /* 0x002fe4000001086f */
[C---:B------:R-:W-:Y:S02]  /*9850*/  FMUL.FTZ R61, R3.reuse, R169 ;  /* 0x000000a9033d7220 */ /* 0x040fe40000410000 */
[----:B------:R1:W3:Y:S01]  /*9860*/  MUFU.EX2 R246, R2 ;  /* 0x0000000200f67308 */ /* 0x0002e20000000800 */
[C---:B------:R-:W-:Y:S03]  /*9870*/  FMUL.FTZ R90, R0.reuse, R90 ;  /* 0x0000005a005a7220 */ /* 0x040fe60000410000 */
[C---:B------:R-:W-:Y:S01]  /*9880*/  FMUL.FTZ R91, R0.reuse, R91 ;  /* 0x0000005b005b7220 */ /* 0x040fe20000410000 */
[-C--:B------:R-:W-:Y:S01]  /*9890*/  HMMA.16816.F32 R60, R180, R114.reuse, R60 ;  /* 0x00000072b43c723c */ /* 0x080fe2000000183c */
[C---:B------:R-:W-:Y:S02]  /*98a0*/  FMUL.FTZ R92, R3.reuse, R92 ;  /* 0x0000005c035c7220 */ /* 0x040fe40000410000 */
[----:B------:R-:W-:Y:S02]  /*98b0*/  FMUL.FTZ R93, R3, R93 ;  /* 0x0000005d035d7220 */ /* 0x000fe40000410000 */
[C---:B------:R-:W-:Y:S02]  /*98c0*/  FMUL.FTZ R94, R0.reuse, R94 ;  /* 0x0000005e005e7220 */ /* 0x040fe40000410000 */
[----:B------:R-:W-:Y:S01]  /*98d0*/  FMUL.FTZ R95, R0, R95 ;  /* 0x0000005f005f7220 */ /* 0x000fe20000410000 */
[C---:B------:R-:W-:Y:S01]  /*98e0*/  HMMA.16816.F32 R64, R176.reuse, R114, R64 ;  /* 0x00000072b040723c */ /* 0x040fe20000001840 */
[----:B------:R-:W3:Y:S03]  /*98f0*/  LDSM.16.MT88.4 R112, [R222+0x2100] ;  /* 0x00210000de70783b */ /* 0x000ee60000004200 */
[--C-:B------:R-:W-:Y:S02]  /*9900*/  FFMA.FTZ R103, R200, c[0x0][0x2d0], -R184.reuse ;  /* 0x0000b400c8677a23 */ /* 0x100fe400000108b8 */
[C---:B------:R-:W-:Y:S02]  /*9910*/  FMUL.FTZ R87, R100.reuse, R87 ;  /* 0x0000005764577220 */ /* 0x040fe40000410000 */
[-C--:B--2---:R-:W-:Y:S01]  /*9920*/  HMMA.16816.F32 R68, R176, R116.reuse, R68 ;  /* 0x00000074b044723c */ /* 0x084fe20000001844 */
[----:B------:R-:W-:Y:S03]  /*9930*/  FMUL.FTZ R98, R100, R98 ;  /* 0x0000006264627220 */ /* 0x000fe60000410000 */
[--C-:B-1----:R-:W-:Y:S02]  /*9940*/  FFMA.FTZ R2, R186, c[0x0][0x2d0], -R184.reuse ;  /* 0x0000b400ba027a23 */ /* 0x102fe400000108b8 */
[----:B------:R-:W-:Y:S02]  /*9950*/  FMUL.FTZ R99, R100, R99 ;  /* 0x0000006364637220 */ /* 0x000fe40000410000 */
[C---:B------:R-:W-:Y:S01]  /*9960*/  HMMA.16816.F32 R72, R180.reuse, R116, R72 ;  /* 0x00000074b448723c */ /* 0x040fe20000001848 */
[----:B------:R1:W-:Y:S07]  /*9970*/  MUFU.EX2 R244, R2 ;  /* 0x0000000200f47308 */ /* 0x0003ee0000000800 */
[-C--:B------:R-:W-:Y:S08]  /*9980*/  HMMA.16816.F32 R76, R180, R118.reuse, R76 ;  /* 0x00000076b44c723c */ /* 0x080ff0000000184c */
[C---:B------:R-:W-:Y:S01]  /*9990*/  HMMA.16816.F32 R80, R176.reuse, R118, R80 ;  /* 0x00000076b050723c */ /* 0x040fe20000001850 */
[----:B------:R-:W2:Y:S07]  /*99a0*/  LDSM.16.MT88.4 R116, [R221+0x500] ;  /* 0x00050000dd74783b */ /* 0x000eae0000004200 */
[-C--:B---3--:R-:W-:Y:S01]  /*99b0*/  HMMA.16816.F32 R84, R176, R112.reuse, R84 ;  /* 0x00000070b054723c */ /* 0x088fe20000001854 */
[--C-:B-1----:R-:W-:Y:S04]  /*99c0*/  FFMA.FTZ R2, R187, c[0x0][0x2d0], -R184.reuse ;  /* 0x0000b400bb027a23 */ /* 0x102fe800000108b8 */
[----:B------:R1:W3:Y:S03]  /*99d0*/  MUFU.EX2 R243, R2 ;  /* 0x0000000200f37308 */ /* 0x0002e60000000800 */
[C---:B------:R-:W-:Y:S07]  /*99e0*/  HMMA.16816.F32 R88, R180.reuse, R112, R88 ;  /* 0x00000070b458723c */ /* 0x040fee0000001858 */
[----:B----4-:R-:W-:Y:S01]  /*99f0*/  F2FP.PACK_AB R112, R252, R151 ;  /* 0x00000097fc70723e */ /* 0x010fe200000000ff */
[-C--:B------:R-:W-:Y:S01]  /*9a00*/  HMMA.16816.F32 R92, R180, R114.reuse, R92 ;  /* 0x00000072b45c723c */ /* 0x080fe2000000185c */
[----:B------:R-:W-:Y:S03]  /*9a10*/  LDSM.16.MT88.4 R180, [R221+0x2d00] ;  /* 0x002d0000ddb4783b */ /* 0x000fe60000004200 */
[----:B------:R-:W-:Y:S04]  /*9a20*/  F2FP.PACK_AB R113, R250, R251 ;  /* 0x000000fbfa71723e */ /* 0x000fe800000000ff */
[----:B------:R-:W-:Y:S01]  /*9a30*/  HMMA.16816.F32 R96, R176, R114, R96 ;  /* 0x00000072b060723c */ /* 0x000fe20000001860 */
[--C-:B-1----:R-:W-:Y:S06]  /*9a40*/  FFMA.FTZ R2, R188, c[0x0][0x2d0], -R184.reuse ;  /* 0x0000b400bc027a23 */ /* 0x102fec00000108b8 */
[----:B------:R-:W-:Y:S01]  /*9a50*/  F2FP.PACK_AB R114, R248, R249 ;  /* 0x000000f9f872723e */ /* 0x000fe200000000ff */
[----:B------:R1:W-:Y:S01]  /*9a60*/  MUFU.EX2 R242, R2 ;  /* 0x0000000200f27308 */ /* 0x0003e20000000800 */
[----:B------:R-:W-:Y:S03]  /*9a70*/  F2FP.PACK_AB R115, R246, R247 ;  /* 0x000000f7f673723e */ /* 0x000fe600000000ff */
[----:B---3--:R-:W-:Y:S04]  /*9a80*/  F2FP.PACK_AB R120, R243, R244 ;  /* 0x000000f4f378723e */ /* 0x008fe800000000ff */
[-C--:B--2---:R-:W-:Y:S01]  /*9a90*/  HMMA.16816.F32 R4, R112, R116.reuse, R4 ;  /* 0x000000747004723c */ /* 0x084fe20000001804 */
[----:B-1----:R-:W-:Y:S04]  /*9aa0*/  FFMA.FTZ R2, R189, c[0x0][0x2d0], -R184 ;  /* 0x0000b400bd027a23 */ /* 0x002fe800000108b8 */
        /* <DEDUP_REMOVED lines=25> */
[----:B------:R-:W1:Y:S03]  /*9c40*/  LDSM.16.MT88.4 R124, [R221+0x2500] ;  /* 0x00250000dd7c783b */ /* 0x000e660000004200 */
[----:B------:R4:W-:Y:S03]  /*9c50*/  MUFU.EX2 R209, R2 ;  /* 0x0000000200d17308 */ /* 0x0009e60000000800 */
[-C--:B------:R-:W-:Y:S08]  /*9c60*/  HMMA.16816.F32 R36, R112, R128.reuse, R36 ;  /* 0x000000807024723c */ /* 0x080ff00000001824 */
[C---:B------:R-:W-:Y:S08]  /*9c70*/  HMMA.16816.F32 R40, R120.reuse, R128, R40 ;  /* 0x000000807828723c */ /* 0x040ff00000001828 */
[-C--:B------:R-:W-:Y:S01]  /*9c80*/  HMMA.16816.F32 R44, R120, R130.reuse, R44 ;  /* 0x00000082782c723c */ /* 0x080fe2000000182c */
[--C-:B----4-:R-:W-:Y:S07]  /*9c90*/  FFMA.FTZ R2, R195, c[0x0][0x2d0], -R111.reuse ;  /* 0x0000b400c3027a23 */ /* 0x110fee000001086f */
[C---:B------:R-:W-:Y:S01]  /*9ca0*/  HMMA.16816.F32 R48, R112.reuse, R130, R48 ;  /* 0x000000827030723c */ /* 0x040fe20000001830 */
[----:B------:R4:W1:Y:S01]  /*9cb0*/  MUFU.EX2 R211, R2 ;  /* 0x0000000200d37308 */ /* 0x0008620000000800 */
[----:B------:R-:W3:Y:S06]  /*9cc0*/  LDSM.16.MT88.4 R128, [R222+0x2500] ;  /* 0x00250000de80783b */ /* 0x000eec0000004200 */
[-C--:B--2---:R-:W-:Y:S08]  /*9cd0*/  HMMA.16816.F32 R52, R112, R116.reuse, R52 ;  /* 0x000000747034723c */ /* 0x084ff00000001834 */
[C---:B------:R-:W-:Y:S08]  /*9ce0*/  HMMA.16816.F32 R56, R120.reuse, R116, R56 ;  /* 0x000000747838723c */ /* 0x040ff00000001838 */
[-C--:B------:R-:W-:Y:S01]  /*9cf0*/  HMMA.16816.F32 R60, R120, R118.reuse, R60 ;  /* 0x00000076783c723c */ /* 0x080fe2000000183c */
[----:B----4-:R-:W-:Y:S02]  /*9d00*/  FFMA.FTZ R2, R204, c[0x0][0x2d0], -R110 ;  /* 0x0000b400cc027a23 */ /* 0x010fe4000001086e */
[----:B------:R-:W-:Y:S05]  /*9d10*/  MUFU.EX2 R204, R103 ;  /* 0x0000006700cc7308 */ /* 0x000fea0000000800 */
[C---:B------:R-:W-:Y:S01]  /*9d20*/  HMMA.16816.F32 R64, R112.reuse, R118, R64 ;  /* 0x000000767040723c */ /* 0x040fe20000001840 */
[----:B------:R-:W2:Y:S04]  /*9d30*/  LDSM.16.MT88.4 R116, [R221+0x900] ;  /* 0x00090000dd74783b */ /* 0x000ea80000004200 */
[----:B------:R4:W2:Y:S03]  /*9d40*/  MUFU.EX2 R208, R2 ;  /* 0x0000000200d07308 */ /* 0x0008a60000000800 */
[-C--:B-1----:R-:W-:Y:S08]  /*9d50*/  HMMA.16816.F32 R68, R112, R124.reuse, R68 ;  /* 0x0000007c7044723c */ /* 0x082ff00000001844 */
[C---:B------:R-:W-:Y:S08]  /*9d60*/  HMMA.16816.F32 R72, R120.reuse, R124, R72 ;  /* 0x0000007c7848723c */ /* 0x040ff00000001848 */
[-C--:B------:R-:W-:Y:S01]  /*9d70*/  HMMA.16816.F32 R76, R120, R126.reuse, R76 ;  /* 0x0000007e784c723c */ /* 0x080fe2000000184c */
[--C-:B----4-:R-:W-:Y:S07]  /*9d80*/  FFMA.FTZ R2, R202, c[0x0][0x2d0], -R111.reuse ;  /* 0x0000b400ca027a23 */ /* 0x110fee000001086f */
[C---:B------:R-:W-:Y:S01]  /*9d90*/  HMMA.16816.F32 R80, R112.reuse, R126, R80 ;  /* 0x0000007e7050723c */ /* 0x040fe20000001850 */
[----:B------:R1:W-:Y:S01]  /*9da0*/  MUFU.EX2 R207, R2 ;  /* 0x0000000200cf7308 */ /* 0x0003e20000000800 */
[----:B------:R-:W4:Y:S06]  /*9db0*/  LDSM.16.MT88.4 R124, [R222+0x900] ;  /* 0x00090000de7c783b */ /* 0x000f2c0000004200 */
[-C--:B---3--:R-:W-:Y:S08]  /*9dc0*/  HMMA.16816.F32 R84, R112, R128.reuse, R84 ;  /* 0x000000807054723c */ /* 0x088ff00000001854 */
[C---:B------:R-:W-:Y:S08]  /*9dd0*/  HMMA.16816.F32 R88, R120.reuse, R128, R88 ;  /* 0x000000807858723c */ /* 0x040ff00000001858 */
[-C--:B------:R-:W-:Y:S01]  /*9de0*/  HMMA.16816.F32 R92, R120, R130.reuse, R92 ;  /* 0x00000082785c723c */ /* 0x080fe2000000185c */
[----:B-1----:R-:W-:Y:S04]  /*9df0*/  FFMA.FTZ R2, R203, c[0x0][0x2d0], -R111 ;  /* 0x0000b400cb027a23 */ /* 0x002fe8000001086f */
[----:B------:R1:W3:Y:S03]  /*9e00*/  MUFU.EX2 R206, R2 ;  /* 0x0000000200ce7308 */ /* 0x0002e60000000800 */
[----:B------:R-:W-:Y:S01]  /*9e10*/  HMMA.16816.F32 R96, R112, R130, R96 ;  /* 0x000000827060723c */ /* 0x000fe20000001860 */
[----:B------:R-:W4:Y:S06]  /*9e20*/  LDSM.16.MT88.4 R128, [R221+0x1900] ;  /* 0x00190000dd80783b */ /* 0x000f2c0000004200 */
[----:B------:R-:W-:Y:S02]  /*9e30*/  F2FP.PACK_AB R112, R213, R212 ;  /* 0x000000d4d570723e */ /* 0x000fe400000000ff */
[----:B------:R-:W-:Y:S03]  /*9e40*/  F2FP.PACK_AB R113, R211, R209 ;  /* 0x000000d1d371723e */ /* 0x000fe600000000ff */
[----:B--2---:R-:W-:Y:S01]  /*9e50*/  F2FP.PACK_AB R114, R210, R208 ;  /* 0x000000d0d272723e */ /* 0x004fe200000000ff */
[--C-:B-1----:R-:W-:Y:S01]  /*9e60*/  FFMA.FTZ R2, R199, c[0x0][0x2d0], -R184.reuse ;  /* 0x0000b400c7027a23 */ /* 0x102fe200000108b8 */
[----:B---3--:R-:W-:Y:S03]  /*9e70*/  F2FP.PACK_AB R115, R206, R207 ;  /* 0x000000cfce73723e */ /* 0x008fe600000000ff */
[----:B------:R1:W2:Y:S04]  /*9e80*/  MUFU.EX2 R205, R2 ;  /* 0x0000000200cd7308 */ /* 0x0002a80000000800 */
[-C--:B------:R-:W-:Y:S01]  /*9e90*/  HMMA.16816.F32 R4, R112, R116.reuse, R4 ;  /* 0x000000747004723c */ /* 0x080fe20000001804 */
[--C-:B-1----:R-:W-:Y:S01]  /*9ea0*/  FFMA.FTZ R2, R197, c[0x0][0x2d0], -R185.reuse ;  /* 0x0000b400c5027a23 */ /* 0x102fe200000108b9 */
[----:B--2---:R-:W-:Y:S04]  /*9eb0*/  F2FP.PACK_AB R120, R204, R205 ;  /* 0x000000cdcc78723e */ /* 0x004fe800000000ff */
[----:B------:R1:W-:Y:S02]  /*9ec0*/  MUFU.EX2 R203, R2 ;  /* 0x0000000200cb7308 */ /* 0x0003e40000000800 */
[----:B-1----:R-:W-:Y:S08]  /*9ed0*/  FFMA.FTZ R2, R196, c[0x0][0x2d0], -R185 ;  /* 0x0000b400c4027a23 */ /* 0x002ff000000108b9 */
[----:B------:R1:W2:Y:S02]  /*9ee0*/  MUFU.EX2 R201, R2 ;  /* 0x0000000200c97308 */ /* 0x0002a40000000800 */
[--C-:B-1----:R-:W-:Y:S01]  /*9ef0*/  FFMA.FTZ R2, R219, c[0x0][0x2d0], -R184.reuse ;  /* 0x0000b400db027a23 */ /* 0x102fe200000108b8 */
[----:B--2---:R-:W-:Y:S01]  /*9f00*/  F2FP.PACK_AB R121, R201, R203 ;  /* 0x000000cbc979723e */ /* 0x004fe200000000ff */
[----:B------:R-:W-:Y:S06]  /*9f10*/  IMAD.MOV.U32 R219, RZ, RZ, R151 ;  /* 0x000000ffffdb7224 */ /* 0x000fec00078e0097 */
[----:B------:R1:W-:Y:S02]  /*9f20*/  MUFU.EX2 R202, R2 ;  /* 0x0000000200ca7308 */ /* 0x0003e40000000800 */
[----:B-1----:R-:W-:Y:S08]  /*9f30*/  FFMA.FTZ R2, R240, c[0x0][0x2d0], -R184 ;  /* 0x0000b400f0027a23 */ /* 0x002ff000000108b8 */
        /* <DEDUP_REMOVED lines=14> */
[-C--:B----4-:R-:W-:Y:S01]  /*a020*/  HMMA.16816.F32 R20, R112, R124.reuse, R20 ;  /* 0x0000007c7014723c */ /* 0x090fe20000001814 */
[----:B------:R1:W-:Y:S07]  /*a030*/  MUFU.EX2 R196, R2 ;  /* 0x0000000200c47308 */ /* 0x0003ee0000000800 */
        /* <DEDUP_REMOVED lines=19> */
[----:B------:R-:W-:Y:S02]  /*a170*/  LDSM.16.MT88.4 R156, [R221+0x1d00] ;  /* 0x001d0000dd9c783b */ /* 0x000fe40000004200 */
[C---:B------:R-:W-:Y:S07]  /*a180*/  HMMA.16816.F32 R64, R112.reuse, R118, R64 ;  /* 0x000000767040723c */ /* 0x040fee0000001840 */
[----:B------:R-:W3:Y:S01]  /*a190*/  MUFU.EX2 R192, R110 ;  /* 0x0000006e00c07308 */ /* 0x000ee20000000800 */
[-C--:B-1----:R-:W-:Y:S08]  /*a1a0*/  HMMA.16816.F32 R68, R112, R124.reuse, R68 ;  /* 0x0000007c7044723c */ /* 0x082ff00000001844 */
[C---:B------:R-:W-:Y:S01]  /*a1b0*/  HMMA.16816.F32 R72, R120.reuse, R124, R72 ;  /* 0x0000007c7848723c */ /* 0x040fe20000001848 */
[--C-:B--2---:R-:W-:Y:S03]  /*a1c0*/  FFMA.FTZ R2, R155, c[0x0][0x2d0], -R111.reuse ;  /* 0x0000b4009b027a23 */ /* 0x104fe6000001086f */
[----:B------:R-:W-:Y:S04]  /*a1d0*/  FFMA.FTZ R111, R154, c[0x0][0x2d0], -R111 ;  /* 0x0000b4009a6f7a23 */ /* 0x000fe8000001086f */
[-C--:B------:R-:W-:Y:S01]  /*a1e0*/  HMMA.16816.F32 R76, R120, R126.reuse, R76 ;  /* 0x0000007e784c723c */ /* 0x080fe2000000184c */
[----:B------:R1:W-:Y:S03]  /*a1f0*/  MUFU.EX2 R191, R2 ;  /* 0x0000000200bf7308 */ /* 0x0003e60000000800 */
[----:B---3--:R-:W-:Y:S04]  /*a200*/  F2FP.PACK_AB R110, R192, R194 ;  /* 0x000000c2c06e723e */ /* 0x008fe800000000ff */
[C---:B------:R-:W-:Y:S03]  /*a210*/  HMMA.16816.F32 R80, R112.reuse, R126, R80 ;  /* 0x0000007e7050723c */ /* 0x040fe60000001850 */
[----:B------:R-:W2:Y:S05]  /*a220*/  MUFU.EX2 R190, R111 ;  /* 0x0000006f00be7308 */ /* 0x000eaa0000000800 */
[-C--:B----4-:R-:W-:Y:S08]  /*a230*/  HMMA.16816.F32 R84, R112, R128.reuse, R84 ;  /* 0x000000807054723c */ /* 0x090ff00000001854 */
[C---:B------:R-:W-:Y:S01]  /*a240*/  HMMA.16816.F32 R88, R120.reuse, R128, R88 ;  /* 0x000000807858723c */ /* 0x040fe20000001858 */
[--C-:B-1----:R-:W-:Y:S04]  /*a250*/  FFMA.FTZ R2, R153, c[0x0][0x2d0], -R184.reuse ;  /* 0x0000b40099027a23 */ /* 0x102fe800000108b8 */
[----:B------:R1:W-:Y:S03]  /*a260*/  MUFU.EX2 R189, R2 ;  /* 0x0000000200bd7308 */ /* 0x0003e60000000800 */
[-C--:B------:R-:W-:Y:S01]  /*a270*/  HMMA.16816.F32 R92, R120, R130.reuse, R92 ;  /* 0x00000082785c723c */ /* 0x080fe2000000185c */
[----:B--2---:R-:W-:Y:S07]  /*a280*/  F2FP.PACK_AB R111, R190, R191 ;  /* 0x000000bfbe6f723e */ /* 0x004fee00000000ff */
[----:B------:R-:W-:Y:S01]  /*a290*/  HMMA.16816.F32 R96, R112, R130, R96 ;  /* 0x000000827060723c */ /* 0x000fe20000001860 */
[----:B-1----:R-:W-:Y:S03]  /*a2a0*/  FFMA.FTZ R2, R152, c[0x0][0x2d0], -R184 ;  /* 0x0000b40098027a23 */ /* 0x002fe600000108b8 */
[----:B------:R-:W-:Y:S01]  /*a2b0*/  IMAD.MOV.U32 R152, RZ, RZ, R150 ;  /* 0x000000ffff987224 */ /* 0x000fe200078e0096 */
[----:B------:R-:W-:Y:S01]  /*a2c0*/  MOV R150, R149 ;  /* 0x0000009500967202 */ /* 0x000fe20000000f00 */
[----:B------:R1:W2:Y:S01]  /*a2d0*/  MUFU.EX2 R188, R2 ;  /* 0x0000000200bc7308 */ /* 0x0002a20000000800 */
[----:B------:R-:W-:Y:S01]  /*a2e0*/  IMAD.MOV.U32 R149, RZ, RZ, R148 ;  /* 0x000000ffff957224 */ /* 0x000fe200078e0094 */
[----:B------:R-:W-:Y:S01]  /*a2f0*/  MOV R148, R147 ;  /* 0x0000009300947202 */ /* 0x000fe20000000f00 */
[----:B------:R-:W-:Y:S03]  /*a300*/  IMAD.MOV.U32 R147, RZ, RZ, R146 ;  /* 0x000000ffff937224 */ /* 0x000fe600078e0092 */
[----:B------:R-:W-:Y:S01]  /*a310*/  MOV R146, R145 ;  /* 0x0000009100927202 */ /* 0x000fe20000000f00 */
[----:B------:R-:W-:Y:S01]  /*a320*/  IMAD.MOV.U32 R145, RZ, RZ, R144 ;  /* 0x000000ffff917224 */ /* 0x000fe200078e0090 */
        /* <DEDUP_REMOVED lines=10> */
[----:B------:R-:W-:Y:S02]  /*a3d0*/  MOV R145, R140 ;  /* 0x0000008c00917202 */ /* 0x000fe40000000f00 */
[----:B------:R-:W-:Y:S01]  /*a3e0*/  MOV R149, R144 ;  /* 0x0000009000957202 */ /* 0x000fe20000000f00 */
[----:B------:R-:W-:Y:S01]  /*a3f0*/  IMAD.MOV.U32 R144, RZ, RZ, R108 ;  /* 0x000000ffff907224 */ /* 0x000fe200078e006c */
[----:B------:R-:W-:Y:S01]  /*a400*/  F2FP.PACK_AB R108, R196, R197 ;  /* 0x000000c5c46c723e */ /* 0x000fe200000000ff */
[--C-:B-1----:R-:W-:Y:S01]  /*a410*/  FFMA.FTZ R2, R134, c[0x0][0x2d0], -R185.reuse ;  /* 0x0000b40086027a23 */ /* 0x102fe200000108b9 */
[----:B--2---:R-:W-:Y:S03]  /*a420*/  F2FP.PACK_AB R176, R188, R189 ;  /* 0x000000bdbcb0723e */ /* 0x004fe600000000ff */
[----:B------:R1:W-:Y:S02]  /*a430*/  MUFU.EX2 R186, R2 ;  /* 0x0000000200ba7308 */ /* 0x0003e40000000800 */
[--C-:B-1----:R-:W-:Y:S08]  /*a440*/  FFMA.FTZ R2, R133, c[0x0][0x2d0], -R185.reuse ;  /* 0x0000b40085027a23 */ /* 0x102ff000000108b9 */
[----:B------:R1:W2:Y:S02]  /*a450*/  MUFU.EX2 R187, R2 ;  /* 0x0000000200bb7308 */ /* 0x0002a40000000800 */
[--C-:B-1----:R-:W-:Y:S01]  /*a460*/  FFMA.FTZ R2, R107, c[0x0][0x2d0], -R184.reuse ;  /* 0x0000b4006b027a23 */ /* 0x102fe200000108b8 */
[----:B--2---:R-:W-:Y:S01]  /*a470*/  F2FP.PACK_AB R177, R187, R186 ;  /* 0x000000babbb1723e */ /* 0x004fe200000000ff */
[----:B------:R-:W-:Y:S06]  /*a480*/  FFMA.FTZ R184, R132, c[0x0][0x2d0], -R184 ;  /* 0x0000b40084b87a23 */ /* 0x000fec00000108b8 */
[----:B------:R1:W-:Y:S01]  /*a490*/  MUFU.EX2 R107, R2 ;  /* 0x00000002006b7308 */ /* 0x0003e20000000800 */
[----:B------:R-:W2:Y:S09]  /*a4a0*/  LDSM.16.MT88.4 R132, [R221+0xd00] ;  /* 0x000d0000dd84783b */ /* 0x000eb20000004200 */
[----:B------:R-:W3:Y:S01]  /*a4b0*/  MUFU.EX2 R184, R184 ;  /* 0x000000b800b87308 */ /* 0x000ee20000000800 */
[--C-:B-1----:R-:W-:Y:S02]  /*a4c0*/  FFMA.FTZ R2, R152, c[0x0][0x2d0], -R185.reuse ;  /* 0x0000b40098027a23 */ /* 0x102fe400000108b9 */
[----:B------:R-:W-:Y:S01]  /*a4d0*/  FFMA.FTZ R185, R109, c[0x0][0x2d0], -R185 ;  /* 0x0000b4006db97a23 */ /* 0x000fe200000108b9 */
[----:B------:R-:W-:Y:S06]  /*a4e0*/  F2FP.PACK_AB R109, R193, R195 ;  /* 0x000000c3c16d723e */ /* 0x000fec00000000ff */
[----:B------:R-:W-:Y:S01]  /*a4f0*/  MUFU.EX2 R103, R2 ;  /* 0x0000000200677308 */ /* 0x000fe20000000800 */
[----:B------:R-:W-:Y:S01]  /*a500*/  IMAD.MOV.U32 R152, RZ, RZ, R147 ;  /* 0x000000ffff987224 */ /* 0x000fe200078e0093 */
[----:B------:R-:W-:Y:S02]  /*a510*/  MOV R147, R142 ;  /* 0x0000008e00937202 */ /* 0x000fe40000000f00 */
[----:B------:R-:W1:Y:S01]  /*a520*/  LDSM.16.MT88.4 R140, [R222+0xd00] ;  /* 0x000d0000de8c783b */ /* 0x000e620000004200 */
[----:B---3--:R-:W-:Y:S05]  /*a530*/  F2FP.PACK_AB R178, R184, R107 ;  /* 0x0000006bb8b2723e */ /* 0x008fea00000000ff */
[----:B------:R-:W3:Y:S01]  /*a540*/  MUFU.EX2 R185, R185 ;  /* 0x000000b900b97308 */ /* 0x000ee20000000800 */
[-C--:B--2---:R-:W-:Y:S01]  /*a550*/  HMMA.16816.F32 R112, R108, R132.reuse, R4 ;  /* 0x000000846c70723c */ /* 0x084fe20000001804 */
[----:B------:R-:W2:Y:S01]  /*a560*/  LDSM.16.MT88.4 R4, [R222+0x2d00] ;  /* 0x002d0000de04783b */ /* 0x000ea20000004200 */
[----:B---3--:R-:W-:Y:S07]  /*a570*/  F2FP.PACK_AB R179, R185, R103 ;  /* 0x00000067b9b3723e */ /* 0x008fee00000000ff */
[C---:B------:R-:W-:Y:S07]  /*a580*/  HMMA.16816.F32 R116, R176.reuse, R132, R8 ;  /* 0x00000084b074723c */ /* 0x040fee0000001808 */
[----:B------:R-:W-:Y:S01]  /*a590*/  IMAD.MOV.U32 R11, RZ, RZ, R149 ;  /* 0x000000ffff0b7224 */ /* 0x000fe200078e0095 */
[-C--:B------:R-:W-:Y:S01]  /*a5a0*/  HMMA.16816.F32 R120, R176, R134.reuse, R12 ;  /* 0x00000086b078723c */ /* 0x080fe2000000180c */
[----:B------:R-:W-:Y:S03]  /*a5b0*/  IMAD.MOV.U32 R10, RZ, RZ, R151 ;  /* 0x000000ffff0a7224 */ /* 0x000fe600078e0097 */
[----:B------:R-:W-:Y:S02]  /*a5c0*/  MOV R9, R150 ;  /* 0x0000009600097202 */ /* 0x000fe40000000f00 */
[----:B------:R-:W-:Y:S01]  /*a5d0*/  MOV R8, R152 ;  /* 0x0000009800087202 */ /* 0x000fe20000000f00 */
[----:B------:R-:W-:Y:S01]  /*a5e0*/  IMAD.MOV.U32 R13, RZ, RZ, R147 ;  /* 0x000000ffff0d7224 */ /* 0x000fe200078e0093 */
[C---:B------:R-:W-:Y:S01]  /*a5f0*/  HMMA.16816.F32 R124, R108.reuse, R134, R16 ;  /* 0x000000866c7c723c */ /* 0x040fe20000001810 */
[----:B------:R-:W3:Y:S03]  /*a600*/  LDL.LU R16, [R1+0x4c] ;  /* 0x00004c0001107983 */ /* 0x000ee60000300800 */
[----:B------:R-:W-:Y:S01]  /*a610*/  MOV R14, R146 ;  /* 0x00000092000e7202 */ /* 0x000fe20000000f00 */
[----:B------:R-:W4:Y:S01]  /*a620*/  LDL.LU R2, [R1+0x50] ;  /* 0x0000500001027983 */ /* 0x000f220000300800 */
[----:B------:R-:W-:Y:S01]  /*a630*/  IMAD.MOV.U32 R15, RZ, RZ, R145 ;  /* 0x000000ffff0f7224 */ /* 0x000fe200078e0091 */
[----:B------:R-:W-:Y:S01]  /*a640*/  MOV R19, R138 ;  /* 0x0000008a00137202 */ /* 0x000fe20000000f00 */
[-C--:B-1----:R-:W-:Y:S01]  /*a650*/  HMMA.16816.F32 R128, R108, R140.reuse, R20 ;  /* 0x0000008c6c80723c */ /* 0x082fe20000001814 */
[----:B------:R-:W4:Y:S03]  /*a660*/  LDL.LU R21, [R1+0x44] ;  /* 0x0000440001157983 */ /* 0x000f260000300800 */
[----:B------:R-:W-:Y:S01]  /*a670*/  IMAD.MOV.U32 R18, RZ, RZ, R139 ;  /* 0x000000ffff127224 */ /* 0x000fe200078e008b */
[----:B------:R-:W4:Y:S01]  /*a680*/  LDL.LU R23, [R1+0x48] ;  /* 0x0000480001177983 */ /* 0x000f220000300800 */
[----:B------:R-:W-:Y:S01]  /*a690*/  MOV R17, R144 ;  /* 0x0000009000117202 */ /* 0x000fe20000000f00 */
[----:B------:R-:W-:Y:S01]  /*a6a0*/  IMAD.MOV.U32 R20, RZ, RZ, R137 ;  /* 0x000000ffff147224 */ /* 0x000fe200078e0089 */
[C---:B------:R-:W-:Y:S01]  /*a6b0*/  HMMA.16816.F32 R132, R176.reuse, R140, R24 ;  /* 0x0000008cb084723c */ /* 0x040fe20000001818 */
[----:B------:R-:W-:Y:S03]  /*a6c0*/  MOV R22, R136 ;  /* 0x0000008800167202 */ /* 0x000fe60000000f00 */
        /* <DEDUP_REMOVED lines=18> */
[----:B------:R-:W-:Y:S07]  /*a7f0*/  HMMA.16816.F32 R96, R108, R6, R96 ;  /* 0x000000066c60723c */ /* 0x000fee0000001860 */
[----:B------:R-:W-:Y:S02]  /*a800*/  IMAD.MOV.U32 R108, RZ, RZ, R102 ;  /* 0x000000ffff6c7224 */ /* 0x000fe400078e0066 */
[----:B---3--:R-:W-:Y:S03]  /*a810*/  FFMA.FTZ R3, R3, R16, R17 ;  /* 0x0000001003037223 */ /* 0x008fe60000010011 */
[----:B----4-:R-:W-:Y:S02]  /*a820*/  FFMA.FTZ R2, R0, R2, R18 ;  /* 0x0000000200027223 */ /* 0x010fe40000010012 */
[----:B------:R-:W-:Y:S02]  /*a830*/  FADD.FTZ R3, R13, R3 ;  /* 0x000000030d037221 */ /* 0x000fe40000010000 */
[----:B------:R-:W-:Y:S02]  /*a840*/  FFMA.FTZ R101, R101, R21, R20 ;  /* 0x0000001565657223 */ /* 0x000fe40000010014 */
[----:B------:R-:W-:Y:S02]  /*a850*/  FADD.FTZ R2, R14, R2 ;  /* 0x000000020e027221 */ /* 0x000fe40000010000 */
[----:B------:R-:W-:Y:S02]  /*a860*/  FFMA.FTZ R100, R100, R23, R22 ;  /* 0x0000001764647223 */ /* 0x000fe40000010016 */
        /* <DEDUP_REMOVED lines=55> */
[----:B------:R-:W-:Y:S01]  /*abe0*/  FADD.FTZ R0, R187, R5 ;  /* 0x00000005bb007221 */ /* 0x000fe20000010000 */
[----:B------:R-:W-:Y:S01]  /*abf0*/  MOV R107, R104 ;  /* 0x00000068006b7202 */ /* 0x000fe20000000f00 */
[----:B------:R-:W-:Y:S01]  /*ac00*/  FADD.FTZ R2, R184, R2 ;  /* 0x00000002b8027221 */ /* 0x000fe20000010000 */
[----:B------:R1:W-:Y:S01]  /*ac10*/  STL [R1+0x48], R3 ;  /* 0x0000480301007387 */ /* 0x0003e20000100800 */
[----:B------:R-:W-:Y:S01]  /*ac20*/  FADD.FTZ R0, R103, R0 ;  /* 0x0000000067007221 */ /* 0x000fe20000010000 */
[----:B------:R-:W-:Y:S01]  /*ac30*/  MOV R103, R105 ;  /* 0x0000006900677202 */ /* 0x000fe20000000f00 */
[----:B------:R-:W-:Y:S01]  /*ac40*/  IMAD.MOV.U32 R100, RZ, RZ, R106 ;  /* 0x000000ffff647224 */ /* 0x000fe200078e006a */
[----:B------:R1:W-:Y:S01]  /*ac50*/  STL [R1+0x4c], R2 ;  /* 0x00004c0201007387 */ /* 0x0003e20000100800 */
[----:B------:R-:W-:Y:S05]  /*ac60*/  FADD.FTZ R0, R185, R0 ;  /* 0x00000000b9007221 */ /* 0x000fea0000010000 */
[----:B------:R1:W-:Y:S01]  /*ac70*/  STL [R1+0x50], R0 ;  /* 0x0000500001007387 */ /* 0x0003e20000100800 */
[----:B------:R-:W-:-:S05]  /*ac80*/  @P0 BRA `(.L_x_717) ;  /* 0xffffb7e000000947 */ /* 0x000fca000383ffff */
.L_x_714:
[----:B------:R-:W-:-:S13]  /*ac90*/  ISETP.GE.AND P0, PT, R238, RZ, PT ;  /* 0x000000ffee00720c */ /* 0x000fda0003f06270 */
[----:B------:R-:W-:Y:S05]  /*aca0*/  @!P0 BRA `(.L_x_718) ;  /* 0x00003f8000008947 */ /* 0x000fea0003800000 */
[----:B-1----:R-:W1:Y:S01]  /*acb0*/  S2R R2, SR_TID.X ;  /* 0x0000000000027919 */ /* 0x002e620000002100 */
[----:B------:R-:W-:Y:S01]  /*acc0*/  IMAD.MOV.U32 R3, RZ, RZ, R105 ;  /* 0x000000ffff037224 */ /* 0x000fe200078e0069 */
[----:B------:R-:W-:Y:S01]  /*acd0*/  MOV R107, R102 ;  /* 0x00000066006b7202 */ /* 0x000fe20000000f00 */
[----:B------:R-:W-:Y:S01]  /*ace0*/  IMAD.MOV.U32 R100, RZ, RZ, R104 ;  /* 0x000000ffff647224 */ /* 0x000fe200078e0068 */
[----:B-1----:R-:W-:-:S04]  /*acf0*/  SHF.R.S32.HI R0, RZ, 0x1f, R2 ;  /* 0x0000001fff007819 */ /* 0x002fc80000011402 */
[----:B------:R-:W-:-:S04]  /*ad00*/  LEA.HI R0, R0, R2, RZ, 0x2 ;  /* 0x0000000200007211 */ /* 0x000fc800078f10ff */
[----:B------:R-:W-:-:S05]  /*ad10*/  LOP3.LUT R0, R0, 0xfffffffc, RZ, 0xc0, !PT ;  /* 0xfffffffc00007812 */ /* 0x000fca00078ec0ff */
[----:B------:R-:W-:Y:S02]  /*ad20*/  IMAD.IADD R0, R2, 0x1, -R0 ;  /* 0x0000000102007824 */ /* 0x000fe400078e0a00 */
[----:B------:R-:W-:Y:S02]  /*ad30*/  IMAD.MOV.U32 R2, RZ, RZ, R106 ;  /* 0x000000ffff027224 */ /* 0x000fe400078e006a */
[----:B------:R-:W-:-:S05]  /*ad40*/  IMAD.SHL.U32 R0, R0, 0x8, RZ ;  /* 0x0000000800007824 */ /* 0x000fca00078e00ff */
[----:B------:R-:W-:-:S04]  /*ad50*/  SHF.R.S32.HI R4, RZ, 0x1f, R0 ;  /* 0x0000001fff047819 */ /* 0x000fc80000011400 */
[C---:B------:R-:W-:Y:S01]  /*ad60*/  SHF.L.U64.HI R4, R0.reuse, 0x1, R4 ;  /* 0x0000000100047819 */ /* 0x040fe20000010204 */
[----:B------:R-:W-:-:S05]  /*ad70*/  IMAD.SHL.U32 R0, R0, 0x2, RZ ;  /* 0x0000000200007824 */ /* 0x000fca00078e00ff */
[----:B------:R1:W-:Y:S04]  /*ad80*/  STL [R1+0x10], R0 ;  /* 0x0000100001007387 */ /* 0x0003e80000100800 */
[----:B------:R2:W-:Y:S04]  /*ad90*/  STL [R1+0x14], R4 ;  /* 0x0000140401007387 */ /* 0x0005e80000100800 */
[----:B------:R-:W1:Y:S04]  /*ada0*/  LDL.LU R8, [R1+0x5c] ;  /* 0x00005c0001087983 */ /* 0x000e680000300800 */
[----:B------:R-:W1:Y:S04]  /*adb0*/  LDL.LU R7, [R1+0x54] ;  /* 0x0000540001077983 */ /* 0x000e680000300800 */
[----:B------:R-:W2:Y:S04]  /*adc0*/  LDL.LU R6, [R1+0x60] ;  /* 0x0000600001067983 */ /* 0x000ea80000300800 */
[----:B------:R-:W2:Y:S01]  /*add0*/  LDL.LU R5, [R1+0x58] ;  /* 0x0000580001057983 */ /* 0x000ea20000300800 */
[----:B-1----:R-:W-:-:S02]  /*ade0*/  SHF.L.U64.HI R0, R7, 0x1, R8 ;  /* 0x0000000107007819 */ /* 0x002fc40000010208 */
[----:B------:R-:W-:-:S03]  /*adf0*/  SHF.L.U32 R7, R7, 0x1, RZ ;  /* 0x0000000107077819 */ /* 0x000fc600000006ff */
[----:B------:R1:W-:Y:S01]  /*ae00*/  STL [R1+0xc], R0 ;  /* 0x00000c0001007387 */ /* 0x0003e20000100800 */
[----:B--2---:R-:W-:-:S03]  /*ae10*/  SHF.L.U64.HI R4, R5, 0x1, R6 ;  /* 0x0000000105047819 */ /* 0x004fc60000010206 */
[----:B------:R2:W-:Y:S01]  /*ae20*/  STL [R1+0x8], R7 ;  /* 0x0000080701007387 */ /* 0x0005e20000100800 */
[----:B-1----:R-:W-:-:S05]  /*ae30*/  IMAD.SHL.U32 R0, R5, 0x2, RZ ;  /* 0x0000000205007824 */ /* 0x002fca00078e00ff */
[----:B------:R2:W-:Y:S04]  /*ae40*/  STL [R1], R0 ;  /* 0x0000000001007387 */ /* 0x0005e80000100800 */
[----:B------:R2:W-:Y:S01]  /*ae50*/  STL [R1+0x4], R4 ;  /* 0x0000040401007387 */ /* 0x0005e20000100800 */
[----:B------:R-:W-:Y:S05]  /*ae60*/  BRA `(.L_x_719) ;  /* 0x0000038000007947 */ /* 0x000fea0003800000 */
.L_x_721:
[----:B------:R-:W2:Y:S01]  /*ae70*/  LDL R13, [R1+0x38] ;  /* 0x00003800010d7983 */ /* 0x000ea20000100800 */
[----:B------:R-:W-:Y:S01]  /*ae80*/  LEA R4, R238, UR11, 0x6 ;  /* 0x0000000bee047c11 */ /* 0x000fe2000f8e30ff */
[----:B------:R-:W-:Y:S02]  /*ae90*/  IMAD.MOV.U32 R237, RZ, RZ, RZ ;  /* 0x000000ffffed7224 */ /* 0x000fe400078e00ff */
[----:B------:R-:W3:Y:S04]  /*aea0*/  LDL R12, [R1+0x10] ;  /* 0x00001000010c7983 */ /* 0x000ee80000100800 */
[----:B------:R-:W4:Y:S04]  /*aeb0*/  LDL R104, [R1+0x14] ;  /* 0x0000140001687983 */ /* 0x000f280000100800 */
[----:B------:R-:W5:Y:S04]  /*aec0*/  LDL R21, [R1+0x18] ;  /* 0x0000180001157983 */ /* 0x000f680000100800 */
[----:B------:R-:W4:Y:S04]  /*aed0*/  LDL R103, [R1+0x8] ;  /* 0x0000080001677983 */ /* 0x000f280000100800 */
[----:B------:R-:W4:Y:S01]  /*aee0*/  LDL R105, [R1] ;  /* 0x0000000001697983 */ /* 0x000f220000100800 */
[----:B--2---:R-:W-:Y:S01]  /*aef0*/  IADD3 R4, R4, -0x40, R13 ;  /* 0xffffffc004047810 */ /* 0x004fe20007ffe00d */
[----:B---3--:R-:W-:Y:S04]  /*af00*/  IMAD.MOV.U32 R22, RZ, RZ, R12 ;  /* 0x000000ffff167224 */ /* 0x008fe800078e000c */
        /* <DEDUP_REMOVED lines=22> */
[----:B------:R-:W-:Y:S01]  /*b070*/  LEA.HI.X R4, R0, c[0x0][0x1cc], R4, 0x1, P0 ;  /* 0x0000730000047a11 */ /* 0x000fe200000f0c04 */
[----:B------:R-:W1:Y:S04]  /*b080*/  SHFL.IDX PT, R5, R7, RZ, 0x1c1f ;  /* 0x001c1fff07057589 */ /* 0x000e6800000e0000 */
[----:B------:R-:W2:Y:S04]  /*b090*/  SHFL.IDX PT, R6, R4, RZ, 0x1c1f ;  /* 0x001c1fff04067589 */ /* 0x000ea800000e0000 */
[----:B------:R-:W3:Y:S04]  /*b0a0*/  SHFL.IDX PT, R0, R7, 0x1, 0x1c1f ;  /* 0x003c1f0007007f89 */ /* 0x000ee800000e0000 */
[----:B------:R-:W5:Y:S01]  /*b0b0*/  SHFL.IDX PT, R4, R4, 0x1, 0x1c1f ;  /* 0x003c1f0004047f89 */ /* 0x000f6200000e0000 */
[CC--:B-1----:R-:W-:Y:S02]  /*b0c0*/  IADD3 R8, P1, R5.reuse, R22.reuse, RZ ;  /* 0x0000001605087210 */ /* 0x0c2fe40007f3e0ff */
[C---:B----4-:R-:W-:Y:S03]  /*b0d0*/  IADD3 R14, P0, R5.reuse, R103, RZ ;  /* 0x00000067050e7210 */ /* 0x050fe60007f1e0ff */
[C---:B--2---:R-:W-:Y:S01]  /*b0e0*/  IMAD.X R9, R6.reuse, 0x1, R104, P1 ;  /* 0x0000000106097824 */ /* 0x044fe200008e0668 */
[-C--:B------:R-:W-:Y:S01]  /*b0f0*/  IADD3 R12, P1, R5, R105.reuse, RZ ;  /* 0x00000069050c7210 */ /* 0x080fe20007f3e0ff */
[--C-:B------:R-:W-:Y:S01]  /*b100*/  IMAD.X R15, R6, 0x1, R101.reuse, P0 ;  /* 0x00000001060f7824 */ /* 0x100fe200000e0665 */
[----:B---3--:R-:W-:Y:S02]  /*b110*/  IADD3 R10, P0, R0, R22, RZ ;  /* 0x00000016000a7210 */ /* 0x008fe40007f1e0ff */
[----:B-----5:R1:W-:Y:S01]  /*b120*/  LDGSTS.E.BYPASS.LTC128B.128 [R21+0x3100], [R8.64], !P6 ;  /* 0x0310000008157fae */ /* 0x0203e2000f101d4e */
[----:B------:R-:W-:Y:S02]  /*b130*/  IMAD.X R13, R6, 0x1, R106, P1 ;  /* 0x00000001060d7824 */ /* 0x000fe400008e066a */
[----:B------:R-:W-:Y:S01]  /*b140*/  IMAD.X R11, R4, 0x1, R104, P0 ;  /* 0x00000001040b7824 */ /* 0x000fe200000e0668 */
[----:B------:R2:W-:Y:S01]  /*b150*/  LDGSTS.E.BYPASS.LTC128B.128 [R21+0x4100], [R14.64], !P5 ;  /* 0x041000000e157fae */ /* 0x0005e2000e901d4e */
[----:B------:R-:W-:Y:S03]  /*b160*/  IADD3 R6, P0, R0, R105, RZ ;  /* 0x0000006900067210 */ /* 0x000fe60007f1e0ff */
[----:B------:R2:W-:Y:S02]  /*b170*/  LDGSTS.E.BYPASS.LTC128B.128 [R21+0x5100], [R12.64], !P4 ;  /* 0x051000000c157fae */ /* 0x0005e4000e101d4e */
[----:B------:R-:W-:Y:S02]  /*b180*/  IMAD.X R7, R4, 0x1, R106, P0 ;  /* 0x0000000104077824 */ /* 0x000fe400000e066a */
[----:B------:R2:W-:Y:S01]  /*b190*/  LDGSTS.E.BYPASS.LTC128B.128 [R21+0x3900], [R10.64], !P6 ;  /* 0x039000000a157fae */ /* 0x0005e2000f101d4e */
[----:B-1----:R-:W-:Y:S05]  /*b1a0*/  IADD3 R8, P1, R0, R103, RZ ;  /* 0x0000006700087210 */ /* 0x002fea0007f3e0ff */
[----:B------:R-:W-:Y:S05]  /*b1b0*/  IMAD.X R9, R4, 0x1, R101, P1 ;  /* 0x0000000104097824 */ /* 0x000fea00008e0665 */
[----:B------:R2:W-:Y:S04]  /*b1c0*/  LDGSTS.E.BYPASS.LTC128B.128 [R21+0x4900], [R8.64], !P5 ;  /* 0x0490000008157fae */ /* 0x0005e8000e901d4e */
[----:B------:R2:W-:Y:S01]  /*b1d0*/  LDGSTS.E.BYPASS.LTC128B.128 [R21+0x5900], [R6.64], !P4 ;  /* 0x0590000006157fae */ /* 0x0005e2000e101d4e */
[----:B------:R-:W-:-:S05]  /*b1e0*/  BRA `(.L_x_720) ;  /* 0x0000139000007947 */ /* 0x000fca0003800000 */
.L_x_719:
[----:B------:R-:W3:Y:S01]  /*b1f0*/  LDL R199, [R1+0x10] ;  /* 0x0000100001c77983 */ /* 0x000ee20000100800 */
[----:B------:R-:W-:Y:S04]  /*b200*/  DEPBAR.LE SB0, 0x0 ;  /* 0x000080000000791a */ /* 0x000fe80000000000 */
[----:B------:R-:W4:Y:S01]  /*b210*/  LDL R197, [R1+0x14] ;  /* 0x0000140001c57983 */ /* 0x000f220000100800 */
[----:B--2---:R-:W-:Y:S01]  /*b220*/  SHF.R.S32.HI R0, RZ, 0x1f, R245 ;  /* 0x0000001fff007819 */ /* 0x004fe200000114f5 */
[----:B------:R-:W-:Y:S01]  /*b230*/  IMAD.WIDE.U32 R102, R245, c[0x0][0x208], RZ ;  /* 0x00008200f5667a25 */ /* 0x000fe200078e00ff */
[----:B------:R-:W-:Y:S01]  /*b240*/  SHF.R.S32.HI R101, RZ, 0x1f, R237 ;  /* 0x0000001fff657819 */ /* 0x000fe200000114ed */
[----:B------:R-:W2:Y:S02]  /*b250*/  LDL R198, [R1+0x8] ;  /* 0x0000080001c67983 */ /* 0x000ea40000100800 */
[----:B------:R-:W-:Y:S02]  /*b260*/  IMAD R0, R0, c[0x0][0x208], RZ ;  /* 0x0000820000007a24 */ /* 0x000fe400078e02ff */
[----:B------:R-:W5:Y:S01]  /*b270*/  LDL R194, [R1+0x1c] ;  /* 0x00001c0001c27983 */ /* 0x000f620000100800 */
[----:B------:R-:W-:Y:S02]  /*b280*/  IMAD R101, R101, c[0x0][0x218], RZ ;  /* 0x0000860065657a24 */ /* 0x000fe400078e02ff */
[----:B------:R-:W-:Y:S01]  /*b290*/  IMAD R0, R245, c[0x0][0x20c], R0 ;  /* 0x00008300f5007a24 */ /* 0x000fe200078e0200 */
[----:B------:R-:W5:Y:S01]  /*b2a0*/  LDL R195, [R1+0xc] ;  /* 0x00000c0001c37983 */ /* 0x000f620000100800 */
[----:B------:R-:W-:Y:S03]  /*b2b0*/  IMAD R101, R237, c[0x0][0x21c], R101 ;  /* 0x00008700ed657a24 */ /* 0x000fe600078e0265 */
[----:B------:R-:W5:Y:S01]  /*b2c0*/  LDL R196, [R1] ;  /* 0x0000000001c47983 */ /* 0x000f620000100800 */
[----:B------:R-:W-:Y:S03]  /*b2d0*/  IADD3 R103, R103, R0, RZ ;  /* 0x0000000067677210 */ /* 0x000fe60007ffe0ff */
[----:B------:R-:W5:Y:S02]  /*b2e0*/  LDL R106, [R1+0x4] ;  /* 0x00000400016a7983 */ /* 0x000f640000100800 */
[----:B------:R-:W-:Y:S02]  /*b2f0*/  IMAD.WIDE.U32 R102, R237, c[0x0][0x218], R102 ;  /* 0x00008600ed667a25 */ /* 0x000fe400078e0066 */
[----:B------:R-:W-:Y:S03]  /*b300*/  BAR.SYNC.DEFER_BLOCKING 0x0 ;  /* 0x0000000000007b1d */ /* 0x000fe60000010000 */
[----:B------:R-:W-:Y:S04]  /*b310*/  IADD3 R0, P0, R102, UR22, RZ ;  /* 0x0000001666007c10 */ /* 0x000fe8000ff1e0ff */
[----:B------:R-:W-:Y:S02]  /*b320*/  IADD3.X R102, R103, UR17, R101, P0, !PT ;  /* 0x0000001167667c10 */ /* 0x000fe400087fe465 */
[C---:B------:R-:W-:Y:S04]  /*b330*/  LEA R101, P0, R0.reuse, c[0x0][0x1f8], 0x1 ;  /* 0x00007e0000657a11 */ /* 0x040fe800078008ff */
[----:B------:R-:W-:Y:S01]  /*b340*/  LEA.HI.X R0, R0, c[0x0][0x1fc], R102, 0x1, P0 ;  /* 0x00007f0000007a11 */ /* 0x000fe200000f0c66 */
[----:B------:R-:W-:Y:S08]  /*b350*/  LDSM.16.M88.4 R64, [R223+0x6100] ;  /* 0x00610000df40783b */ /* 0x000ff00000000200 */
[----:B------:R-:W1:Y:S08]  /*b360*/  LDSM.16.M88.4 R16, [R220+0x3100] ;  /* 0x00310000dc10783b */ /* 0x000e700000000200 */
[----:B------:R-:W1:Y:S08]  /*b370*/  LDSM.16.M88.4 R60, [R223+0x7100] ;  /* 0x00710000df3c783b */ /* 0x000e700000000200 */
[----:B------:R-:W1:Y:S08]  /*b380*/  LDSM.16.M88.4 R32, [R220+0x3500] ;  /* 0x00350000dc20783b */ /* 0x000e700000000200 */
[----:B------:R-:W1:Y:S08]  /*b390*/  LDSM.16.M88.4 R48, [R220+0x3900] ;  /* 0x00390000dc30783b */ /* 0x000e700000000200 */
[----:B------:R-:W1:Y:S02]  /*b3a0*/  LDSM.16.M88.4 R108, [R220+0x3d00] ;  /* 0x003d0000dc6c783b */ /* 0x000e640000000200 */
[-C--:B-1----:R-:W-:Y:S06]  /*b3b0*/  HMMA.16816.F32 R4, R64, R16.reuse, RZ ;  /* 0x000000104004723c */ /* 0x082fec00000018ff */
[----:B------:R-:W-:Y:S02]  /*b3c0*/  LDSM.16.M88.4 R176, [R224+0x6100] ;  /* 0x00610000e0b0783b */ /* 0x000fe40000000200 */
[C---:B------:R-:W-:Y:S06]  /*b3d0*/  HMMA.16816.F32 R8, R60.reuse, R16, RZ ;  /* 0x000000103c08723c */ /* 0x040fec00000018ff */
[----:B------:R-:W1:Y:S02]  /*b3e0*/  LDSM.16.M88.4 R180, [R225] ;  /* 0x00000000e1b4783b */ /* 0x000e640000000200 */
[-C--:B------:R-:W-:Y:S06]  /*b3f0*/  HMMA.16816.F32 R12, R60, R18.reuse, RZ ;  /* 0x000000123c0c723c */ /* 0x080fec00000018ff */
[----:B------:R-:W1:Y:S02]  /*b400*/  LDSM.16.M88.4 R184, [R224+0x7100] ;  /* 0x00710000e0b8783b */ /* 0x000e640000000200 */
[C---:B------:R-:W-:Y:S06]  /*b410*/  HMMA.16816.F32 R16, R64.reuse, R18, RZ ;  /* 0x000000124010723c */ /* 0x040fec00000018ff */
[----:B------:R-:W1:Y:S02]  /*b420*/  LDSM.16.M88.4 R188, [R236] ;  /* 0x00000000ecbc783b */ /* 0x000e640000000200 */
[-C--:B------:R-:W-:Y:S06]  /*b430*/  HMMA.16816.F32 R20, R64, R32.reuse, RZ ;  /* 0x000000204014723c */ /* 0x080fec00000018ff */
[----:B------:R-:W-:Y:S02]  /*b440*/  SHFL.IDX PT, R103, R101, RZ, 0x1c1f ;  /* 0x001c1fff65677589 */ /* 0x000fe400000e0000 */
[C---:B------:R-:W-:Y:S06]  /*b450*/  HMMA.16816.F32 R24, R60.reuse, R32, RZ ;  /* 0x000000203c18723c */ /* 0x040fec00000018ff */
[----:B------:R-:W-:Y:S02]  /*b460*/  SHFL.IDX PT, R102, R0, RZ, 0x1c1f ;  /* 0x001c1fff00667589 */ /* 0x000fe400000e0000 */
[-C--:B------:R-:W-:Y:S06]  /*b470*/  HMMA.16816.F32 R28, R60, R34.reuse, RZ ;  /* 0x000000223c1c723c */ /* 0x080fec00000018ff */
[----:B------:R-:W-:Y:S02]  /*b480*/  SHFL.IDX PT, R101, R101, 0x1, 0x1c1f ;  /* 0x003c1f0065657f89 */ /* 0x000fe400000e0000 */
[C---:B------:R-:W-:Y:S06]  /*b490*/  HMMA.16816.F32 R32, R64.reuse, R34, RZ ;  /* 0x000000224020723c */ /* 0x040fec00000018ff */
[----:B------:R-:W-:Y:S02]  /*b4a0*/  SHFL.IDX PT, R0, R0, 0x1, 0x1c1f ;  /* 0x003c1f0000007f89 */ /* 0x000fe400000e0000 */
        /* <DEDUP_REMOVED lines=8> */
[----:B------:R-:W3:Y:S07]  /*b530*/  LDSM.16.M88.4 R108, [R235] ;  /* 0x00000000eb6c783b */ /* 0x000eee0000000200 */
        /* <DEDUP_REMOVED lines=8> */
[C---:B------:R-:W-:Y:S08]  /*b5c0*/  HMMA.16816.F32 R32, R176.reuse, R190, R32 ;  /* 0x000000beb020723c */ /* 0x040ff00000001820 */
[-C--:B---3--:R-:W-:Y:S04]  /*b5d0*/  HMMA.16816.F32 R36, R176, R108.reuse, R36 ;  /* 0x0000006cb024723c */ /* 0x088fe80000001824 */
[C---:B------:R-:W-:Y:S04]  /*b5e0*/  IADD3 R104, P1, R103.reuse, R199, RZ ;  /* 0x000000c767687210 */ /* 0x040fe80007f3e0ff */
[C---:B------:R-:W-:Y:S04]  /*b5f0*/  HMMA.16816.F32 R40, R184.reuse, R108, R40 ;  /* 0x0000006cb828723c */ /* 0x040fe80000001828 */
[C---:B----4-:R-:W-:Y:S02]  /*b600*/  IADD3.X R105, R102.reuse, R197, RZ, P1, !PT ;  /* 0x000000c566697210 */ /* 0x050fe40000ffe4ff */
[C---:B--2---:R-:W-:Y:S02]  /*b610*/  IADD3 R192, P0, R103.reuse, R198, RZ ;  /* 0x000000c667c07210 */ /* 0x044fe40007f1e0ff */
[-C--:B------:R-:W-:Y:S01]  /*b620*/  HMMA.16816.F32 R44, R184, R110.reuse, R44 ;  /* 0x0000006eb82c723c */ /* 0x080fe2000000182c */
[----:B------:R-:W-:Y:S01]  /*b630*/  @!PT LDS RZ, [RZ] ;  /* 0x00000000fffff984 */ /* 0x000fe20000000800 */
[----:B------:R-:W-:Y:S01]  /*b640*/  @!PT LDS RZ, [RZ] ;  /* 0x00000000fffff984 */ /* 0x000fe20000000800 */
[----:B------:R-:W-:Y:S01]  /*b650*/  @!PT LDS RZ, [RZ] ;  /* 0x00000000fffff984 */ /* 0x000fe20000000800 */
[----:B-----5:R2:W-:Y:S03]  /*b660*/  LDGSTS.E.BYPASS.LTC128B.128 [R194], [R104.64], !P6 ;  /* 0x0000000068c27fae */ /* 0x0205e6000f101d4e */
[C---:B------:R-:W-:Y:S04]  /*b670*/  IADD3.X R193, R102.reuse, R195, RZ, P0, !PT ;  /* 0x000000c366c17210 */ /* 0x040fe800007fe4ff */
[C---:B------:R-:W-:Y:S01]  /*b680*/  HMMA.16816.F32 R48, R176.reuse, R110, R48 ;  /* 0x0000006eb030723c */ /* 0x040fe20000001830 */
[----:B------:R3:W-:Y:S03]  /*b690*/  LDGSTS.E.BYPASS.LTC128B.128 [R194+0x1000], [R192.64], !P5 ;  /* 0x01000000c0c27fae */ /* 0x0007e6000e901d4e */
[----:B------:R-:W-:Y:S04]  /*b6a0*/  IADD3 R188, P1, R103, R196, RZ ;  /* 0x000000c467bc7210 */ /* 0x000fe80007f3e0ff */
[-C--:B-1----:R-:W-:Y:S04]  /*b6b0*/  HMMA.16816.F32 R52, R176, R180.reuse, R52 ;  /* 0x000000b4b034723c */ /* 0x082fe80000001834 */
[----:B------:R-:W-:Y:S04]  /*b6c0*/  IADD3.X R189, R102, R106, RZ, P1, !PT ;  /* 0x0000006a66bd7210 */ /* 0x000fe80000ffe4ff */
[C---:B------:R-:W-:Y:S01]  /*b6d0*/  HMMA.16816.F32 R56, R184.reuse, R180, R56 ;  /* 0x000000b4b838723c */ /* 0x040fe20000001838 */
[----:B------:R1:W-:Y:S03]  /*b6e0*/  LDGSTS.E.BYPASS.LTC128B.128 [R194+0x2000], [R188.64], !P4 ;  /* 0x02000000bcc27fae */ /* 0x0003e6000e101d4e */
[C---:B--2---:R-:W-:Y:S04]  /*b6f0*/  IADD3 R104, P1, R101.reuse, R198, RZ ;  /* 0x000000c665687210 */ /* 0x044fe80007f3e0ff */
[-C--:B------:R-:W-:Y:S04]  /*b700*/  HMMA.16816.F32 R60, R184, R182.reuse, R60 ;  /* 0x000000b6b83c723c */ /* 0x080fe8000000183c */
[C---:B---3--:R-:W-:Y:S04]  /*b710*/  IADD3 R192, P0, R101.reuse, R199, RZ ;  /* 0x000000c765c07210 */ /* 0x048fe80007f1e0ff */
[----:B------:R-:W-:Y:S04]  /*b720*/  HMMA.16816.F32 R64, R176, R182, R64 ;  /* 0x000000b6b040723c */ /* 0x000fe80000001840 */
[C---:B------:R-:W-:Y:S02]  /*b730*/  IADD3.X R193, R0.reuse, R197, RZ, P0, !PT ;  /* 0x000000c500c17210 */ /* 0x040fe400007fe4ff */
[----:B------:R-:W-:Y:S02]  /*b740*/  IADD3 R102, P0, R101, R196, RZ ;  /* 0x000000c465667210 */ /* 0x000fe40007f1e0ff */
[----:B------:R-:W-:Y:S01]  /*b750*/  MOV R101, R195 ;  /* 0x000000c300657202 */ /* 0x000fe20000000f00 */
[----:B------:R2:W-:Y:S03]  /*b760*/  LDGSTS.E.BYPASS.LTC128B.128 [R194+0x800], [R192.64], !P6 ;  /* 0x00800000c0c27fae */ /* 0x0005e6000f101d4e */
[C---:B------:R-:W-:Y:S02]  /*b770*/  IADD3.X R105, R0.reuse, R101, RZ, P1, !PT ;  /* 0x0000006500697210 */ /* 0x040fe40000ffe4ff */
[----:B------:R-:W-:Y:S02]  /*b780*/  IADD3.X R103, R0, R106, RZ, P0, !PT ;  /* 0x0000006a00677210 */ /* 0x000fe400007fe4ff */
[----:B------:R-:W-:Y:S01]  /*b790*/  ISETP.GE.AND P0, PT, R238, 0x1, PT ;  /* 0x00000001ee00780c */ /* 0x000fe20003f06270 */
[----:B------:R2:W-:Y:S08]  /*b7a0*/  LDGSTS.E.BYPASS.LTC128B.128 [R194+0x1800], [R104.64], !P5 ;  /* 0x0180000068c27fae */ /* 0x0005f0000e901d4e */
[----:B------:R2:W-:Y:S08]  /*b7b0*/  LDGSTS.E.BYPASS.LTC128B.128 [R194+0x2800], [R102.64], !P4 ;  /* 0x0280000066c27fae */ /* 0x0005f0000e101d4e */
[----:B-1----:R-:W-:Y:S08]  /*b7c0*/  LDSM.16.M88.4 R188, [R223+0x8100] ;  /* 0x00810000dfbc783b */ /* 0x002ff00000000200 */
[----:B------:R-:W-:Y:S08]  /*b7d0*/  LDSM.16.M88.4 R196, [R223+0x9100] ;  /* 0x00910000dfc4783b */ /* 0x000ff00000000200 */
[----:B------:R-:W0:Y:S08]  /*b7e0*/  LDGDEPBAR ;  /* 0x00000000000079af */ /* 0x000e300000000000 */
[----:B--2---:R-:W1:Y:S08]  /*b7f0*/  LDSM.16.M88.4 R192, [R220+0x4100] ;  /* 0x00410000dcc0783b */ /* 0x004e700000000200 */
[----:B------:R-:W2:Y:S08]  /*b800*/  LDSM.16.M88.4 R108, [R220+0x4500] ;  /* 0x00450000dc6c783b */ /* 0x000eb00000000200 */
[----:B------:R-:W3:Y:S08]  /*b810*/  LDSM.16.M88.4 R200, [R220+0x4900] ;  /* 0x00490000dcc8783b */ /* 0x000ef00000000200 */
[----:B------:R-:W4:Y:S08]  /*b820*/  LDSM.16.M88.4 R204, [R220+0x4d00] ;  /* 0x004d0000dccc783b */ /* 0x000f300000000200 */
[----:B------:R-:W-:Y:S08]  /*b830*/  LDSM.16.M88.4 R208, [R224+0x8100] ;  /* 0x00810000e0d0783b */ /* 0x000ff00000000200 */
[----:B------:R-:W5:Y:S01]  /*b840*/  LDSM.16.M88.4 R212, [R233] ;  /* 0x00000000e9d4783b */ /* 0x000f620000000200 */
[-C--:B-1----:R-:W-:Y:S07]  /*b850*/  HMMA.16816.F32 R4, R188, R192.reuse, R4 ;  /* 0x000000c0bc04723c */ /* 0x082fee0000001804 */
[----:B------:R-:W1:Y:S01]  /*b860*/  LDSM.16.M88.4 R184, [R224+0x9100] ;  /* 0x00910000e0b8783b */ /* 0x000e620000000200 */
[C---:B------:R-:W-:Y:S07]  /*b870*/  HMMA.16816.F32 R8, R196.reuse, R192, R8 ;  /* 0x000000c0c408723c */ /* 0x040fee0000001808 */
[----:B------:R-:W1:Y:S01]  /*b880*/  LDSM.16.M88.4 R176, [R232] ;  /* 0x00000000e8b0783b */ /* 0x000e620000000200 */
[-C--:B------:R-:W-:Y:S07]  /*b890*/  HMMA.16816.F32 R12, R196, R194.reuse, R12 ;  /* 0x000000c2c40c723c */ /* 0x080fee000000180c */
[----:B------:R-:W-:Y:S01]  /*b8a0*/  LDSM.16.M88.4 R180, [R230] ;  /* 0x00000000e6b4783b */ /* 0x000fe20000000200 */
[C---:B------:R-:W-:Y:S07]  /*b8b0*/  HMMA.16816.F32 R16, R188.reuse, R194, R16 ;  /* 0x000000c2bc10723c */ /* 0x040fee0000001810 */
[----:B------:R-:W-:Y:S01]  /*b8c0*/  LDSM.16.M88.4 R192, [R220+0x5100] ;  /* 0x00510000dcc0783b */ /* 0x000fe20000000200 */
[-C--:B--2---:R-:W-:Y:S07]  /*b8d0*/  HMMA.16816.F32 R20, R188, R108.reuse, R20 ;  /* 0x0000006cbc14723c */ /* 0x084fee0000001814 */
[----:B------:R-:W-:Y:S01]  /*b8e0*/  LDSM.16.M88.4 R216, [R229] ;  /* 0x00000000e5d8783b */ /* 0x000fe20000000200 */
[C---:B------:R-:W-:Y:S08]  /*b8f0*/  HMMA.16816.F32 R24, R196.reuse, R108, R24 ;  /* 0x0000006cc418723c */ /* 0x040ff00000001818 */
[-C--:B------:R-:W-:Y:S08]  /*b900*/  HMMA.16816.F32 R28, R196, R110.reuse, R28 ;  /* 0x0000006ec41c723c */ /* 0x080ff0000000181c */
[C---:B------:R-:W-:Y:S01]  /*b910*/  HMMA.16816.F32 R32, R188.reuse, R110, R32 ;  /* 0x0000006ebc20723c */ /* 0x040fe20000001820 */
[----:B------:R-:W2:Y:S07]  /*b920*/  LDSM.16.M88.4 R108, [R231] ;  /* 0x00000000e76c783b */ /* 0x000eae0000000200 */
[-C--:B---3--:R-:W-:Y:S08]  /*b930*/  HMMA.16816.F32 R36, R188, R200.reuse, R36 ;  /* 0x000000c8bc24723c */ /* 0x088ff00000001824 */
        /* <DEDUP_REMOVED lines=9> */
[----:B------:R-:W3:Y:S07]  /*b9d0*/  LDSM.16.M88.4 R188, [R223+0xa100] ;  /* 0x00a10000dfbc783b */ /* 0x000eee0000000200 */
[-C--:B-----5:R-:W-:Y:S01]  /*b9e0*/  HMMA.16816.F32 R4, R208, R212.reuse, R4 ;  /* 0x000000d4d004723c */ /* 0x0a0fe20000001804 */
[----:B------:R-:W4:Y:S07]  /*b9f0*/  LDSM.16.M88.4 R204, [R220+0x5900] ;  /* 0x00590000dccc783b */ /* 0x000f2e0000000200 */
[C---:B-1----:R-:W-:Y:S08]  /*ba00*/  HMMA.16816.F32 R8, R184.reuse, R212, R8 ;  /* 0x000000d4b808723c */ /* 0x042ff00000001808 */
        /* <DEDUP_REMOVED lines=11> */
[C---:B------:R-:W-:Y:S01]  /*bac0*/  HMMA.16816.F32 R48, R208.reuse, R110, R48 ;  /* 0x0000006ed030723c */ /* 0x040fe20000001830 */
[----:B------:R-:W2:Y:S07]  /*bad0*/  LDSM.16.M88.4 R108, [R224+0xb100] ;  /* 0x00b10000e06c783b */ /* 0x000eae0000000200 */
[-C--:B------:R-:W-:Y:S08]  /*bae0*/  HMMA.16816.F32 R52, R208, R180.reuse, R52 ;  /* 0x000000b4d034723c */ /* 0x080ff00000001834 */
[C---:B------:R-:W-:Y:S08]  /*baf0*/  HMMA.16816.F32 R56, R184.reuse, R180, R56 ;  /* 0x000000b4b838723c */ /* 0x040ff00000001838 */
[-C--:B------:R-:W-:Y:S08]  /*bb00*/  HMMA.16816.F32 R60, R184, R182.reuse, R60 ;  /* 0x000000b6b83c723c */ /* 0x080ff0000000183c */
[----:B------:R-:W-:Y:S08]  /*bb10*/  HMMA.16816.F32 R64, R208, R182, R64 ;  /* 0x000000b6d040723c */ /* 0x000ff00000001840 */
[-C--:B---3--:R-:W-:Y:S08]  /*bb20*/  HMMA.16816.F32 R4, R188, R192.reuse, R4 ;  /* 0x000000c0bc04723c */ /* 0x088ff00000001804 */
[C---:B------:R-:W-:Y:S08]  /*bb30*/  HMMA.16816.F32 R8, R196.reuse, R192, R8 ;  /* 0x000000c0c408723c */ /* 0x040ff00000001808 */
[-C--:B------:R-:W-:Y:S08]  /*bb40*/  HMMA.16816.F32 R12, R196, R194.reuse, R12 ;  /* 0x000000c2c40c723c */ /* 0x080ff0000000180c */
[C---:B------:R-:W-:Y:S08]  /*bb50*/  HMMA.16816.F32 R16, R188.reuse, R194, R16 ;  /* 0x000000c2bc10723c */ /* 0x040ff00000001810 */
[-C--:B------:R-:W-:Y:S08]  /*bb60*/  HMMA.16816.F32 R20, R188, R200.reuse, R20 ;  /* 0x000000c8bc14723c */ /* 0x080ff00000001814 */
[C---:B------:R-:W-:Y:S08]  /*bb70*/  HMMA.16816.F32 R24, R196.reuse, R200, R24 ;  /* 0x000000c8c418723c */ /* 0x040ff00000001818 */
[-C--:B------:R-:W-:Y:S08]  /*bb80*/  HMMA.16816.F32 R28, R196, R202.reuse, R28 ;  /* 0x000000cac41c723c */ /* 0x080ff0000000181c */
[C---:B------:R-:W-:Y:S08]  /*bb90*/  HMMA.16816.F32 R32, R188.reuse, R202, R32 ;  /* 0x000000cabc20723c */ /* 0x040ff00000001820 */
[-C--:B----4-:R-:W-:Y:S08]  /*bba0*/  HMMA.16816.F32 R36, R188, R204.reuse, R36 ;  /* 0x000000ccbc24723c */ /* 0x090ff00000001824 */
[C---:B------:R-:W-:Y:S08]  /*bbb0*/  HMMA.16816.F32 R40, R196.reuse, R204, R40 ;  /* 0x000000ccc428723c */ /* 0x040ff00000001828 */
[-C--:B------:R-:W-:Y:S08]  /*bbc0*/  HMMA.16816.F32 R44, R196, R206.reuse, R44 ;  /* 0x000000cec42c723c */ /* 0x080ff0000000182c */
[C---:B------:R-:W-:Y:S08]  /*bbd0*/  HMMA.16816.F32 R48, R188.reuse, R206, R48 ;  /* 0x000000cebc30723c */ /* 0x040ff00000001830 */
[-C--:B-1----:R-:W-:Y:S08]  /*bbe0*/  HMMA.16816.F32 R52, R188, R212.reuse, R52 ;  /* 0x000000d4bc34723c */ /* 0x082ff00000001834 */
        /* <DEDUP_REMOVED lines=153> */
.L_x_720:
        /* <DEDUP_REMOVED lines=37> */
[----:B--2---:R-:W1:Y:S01]  /*c7d0*/  SHFL.BFLY PT, R8, R0, 0x2, 0x1f ;  /* 0x0c401f0000087f89 */ /* 0x004e6200000e0000 */
        /* <DEDUP_REMOVED lines=27> */
[----:B------:R-:W-:Y:S02]  /*c990*/  ISETP.GT.AND P0, PT, R238, RZ, PT ;  /* 0x000000ffee00720c */ /* 0x000fe40003f04270 */
[----:B------:R-:W-:Y:S03]  /*c9a0*/  FMNMX.FTZ R6, R218, R6, !PT ;  /* 0x00000006da067209 */ /* 0x000fe60007810000 */
[----:B------:R-:W2:Y:S01]  /*c9b0*/  SHFL.BFLY PT, R105, R5, 0x1, 0x1f ;  /* 0x0c201f0005697f89 */ /* 0x000ea200000e0000 */
[----:B------:R-:W-:Y:S04]  /*c9c0*/  FMNMX.FTZ R6, R219, R6, !PT ;  /* 0x00000006db067209 */ /* 0x000fe80007810000 */
[----:B------:R-:W-:Y:S03]  /*c9d0*/  FMNMX.FTZ R6, R241, R6, !PT ;  /* 0x00000006f1067209 */ /* 0x000fe60007810000 */
[----:B------:R-:W3:Y:S01]  /*c9e0*/  SHFL.BFLY PT, R9, R4, 0x2, 0x1f ;  /* 0x0c401f0004097f89 */ /* 0x000ee200000e0000 */
[----:B------:R-:W-:Y:S04]  /*c9f0*/  FMNMX.FTZ R6, R242, R6, !PT ;  /* 0x00000006f2067209 */ /* 0x000fe80007810000 */
[----:B------:R-:W-:Y:S02]  /*ca00*/  FMNMX.FTZ R6, R252, R6, !PT ;  /* 0x00000006fc067209 */ /* 0x000fe40007810000 */
[----:B-1----:R-:W-:Y:S05]  /*ca10*/  FMNMX.FTZ R106, R0, R106, !PT ;  /* 0x0000006a006a7209 */ /* 0x002fea0007810000 */
[C---:B------:R-:W-:Y:S02]  /*ca20*/  FADD.FTZ R0, -R106.reuse, R2 ;  /* 0x000000026a007221 */ /* 0x040fe40000010100 */
[----:B------:R-:W-:Y:S01]  /*ca30*/  FMUL.FTZ R110, R106, c[0x0][0x2d0] ;  /* 0x0000b4006a6e7a20 */ /* 0x000fe20000410000 */
[----:B--2---:R-:W-:Y:S01]  /*ca40*/  FMNMX.FTZ R105, R5, R105, !PT ;  /* 0x0000006905697209 */ /* 0x004fe20007810000 */
[----:B------:R-:W-:Y:S01]  /*ca50*/  FMUL.FTZ R2, R0, c[0x0][0x2d0] ;  /* 0x0000b40000027a20 */ /* 0x000fe20000410000 */
[----:B------:R-:W-:Y:S03]  /*ca60*/  FMNMX.FTZ R0, R20, R6, !PT ;  /* 0x0000000614007209 */ /* 0x000fe60007810000 */
[----:B------:R1:W2:Y:S01]  /*ca70*/  MUFU.EX2 R103, R2 ;  /* 0x0000000200677308 */ /* 0x0002a20000000800 */
[----:B------:R-:W-:Y:S01]  /*ca80*/  FMNMX.FTZ R0, R108, R0, !PT ;  /* 0x000000006c007209 */ /* 0x000fe20007810000 */
[----:B------:R-:W-:Y:S01]  /*ca90*/  FMUL.FTZ R111, R105, c[0x0][0x2d0] ;  /* 0x0000b400696f7a20 */ /* 0x000fe20000410000 */
[----:B---3--:R-:W-:Y:S02]  /*caa0*/  FMNMX.FTZ R4, R4, R9, !PT ;  /* 0x0000000904047209 */ /* 0x008fe40007810000 */
[----:B------:R-:W-:Y:S03]  /*cab0*/  FMNMX.FTZ R0, R109, R0, !PT ;  /* 0x000000006d007209 */ /* 0x000fe60007810000 */
[----:B------:R-:W3:Y:S01]  /*cac0*/  SHFL.BFLY PT, R104, R4, 0x1, 0x1f ;  /* 0x0c201f0004687f89 */ /* 0x000ee200000e0000 */
[----:B-1----:R-:W-:Y:S07]  /*cad0*/  FADD.FTZ R2, -R105, R3 ;  /* 0x0000000369027221 */ /* 0x002fee0000010100 */
[----:B------:R-:W1:Y:S01]  /*cae0*/  SHFL.BFLY PT, R3, R0, 0x2, 0x1f ;  /* 0x0c401f0000037f89 */ /* 0x000e6200000e0000 */
[C---:B--2---:R-:W-:Y:S02]  /*caf0*/  FMUL.FTZ R5, R103.reuse, R113 ;  /* 0x0000007167057220 */ /* 0x044fe40000410000 */
[----:B------:R-:W-:Y:S02]  /*cb00*/  FMUL.FTZ R2, R2, c[0x0][0x2d0] ;  /* 0x0000b40002027a20 */ /* 0x000fe40000410000 */
[C---:B------:R-:W-:Y:S01]  /*cb10*/  FMUL.FTZ R49, R103.reuse, R157 ;  /* 0x0000009d67317220 */ /* 0x040fe20000410000 */
[----:B---3--:R-:W-:Y:S01]  /*cb20*/  FMNMX.FTZ R104, R4, R104, !PT ;  /* 0x0000006804687209 */ /* 0x008fe20007810000 */
[----:B------:R2:W3:Y:S01]  /*cb30*/  MUFU.EX2 R101, R2 ;  /* 0x0000000200657308 */ /* 0x0004e20000000800 */
[--C-:B------:R-:W-:Y:S02]  /*cb40*/  FFMA.FTZ R4, R180, c[0x0][0x2d0], -R110.reuse ;  /* 0x0000b400b4047a23 */ /* 0x100fe4000001086e */
[C---:B------:R-:W-:Y:S02]  /*cb50*/  FMUL.FTZ R48, R103.reuse, R156 ;  /* 0x0000009c67307220 */ /* 0x040fe40000410000 */
[----:B------:R-:W-:Y:S02]  /*cb60*/  FMUL.FTZ R176, R104, c[0x0][0x2d0] ;  /* 0x0000b40068b07a20 */ /* 0x000fe40000410000 */
[C---:B------:R-:W-:Y:S02]  /*cb70*/  FMUL.FTZ R64, R103.reuse, R172 ;  /* 0x000000ac67407220 */ /* 0x040fe40000410000 */
[C---:B------:R-:W-:Y:S01]  /*cb80*/  FMUL.FTZ R65, R103.reuse, R173 ;  /* 0x000000ad67417220 */ /* 0x040fe20000410000 */
[----:B------:R-:W-:Y:S01]  /*cb90*/  MUFU.EX2 R11, R4 ;  /* 0x00000004000b7308 */ /* 0x000fe20000000800 */
[C---:B------:R-:W-:Y:S02]  /*cba0*/  FMUL.FTZ R68, R103.reuse, R68 ;  /* 0x0000004467447220 */ /* 0x040fe40000410000 */
[C---:B------:R-:W-:Y:S02]  /*cbb0*/  FMUL.FTZ R69, R103.reuse, R69 ;  /* 0x0000004567457220 */ /* 0x040fe40000410000 */
[C---:B------:R-:W-:Y:S01]  /*cbc0*/  FMUL.FTZ R80, R103.reuse, R80 ;  /* 0x0000005067507220 */ /* 0x040fe20000410000 */
[----:B-1----:R-:W-:Y:S01]  /*cbd0*/  FMNMX.FTZ R0, R0, R3, !PT ;  /* 0x0000000300007209 */ /* 0x002fe20007810000 */
[----:B------:R-:W-:Y:S02]  /*cbe0*/  FFMA.FTZ R3, R16, c[0x0][0x2d0], -R110 ;  /* 0x0000b40010037a23 */ /* 0x000fe4000001086e */
[C---:B------:R-:W-:Y:S02]  /*cbf0*/  FMUL.FTZ R16, R103.reuse, R124 ;  /* 0x0000007c67107220 */ /* 0x040fe40000410000 */
[----:B------:R1:W-:Y:S01]  /*cc00*/  MUFU.EX2 R34, R3 ;  /* 0x0000000300227308 */ /* 0x0003e20000000800 */
[----:B------:R-:W-:Y:S02]  /*cc10*/  FMUL.FTZ R81, R103, R81 ;  /* 0x0000005167517220 */ /* 0x000fe40000410000 */
[----:B--2---:R-:W-:Y:S02]  /*cc20*/  FADD.FTZ R2, -R104, R100 ;  /* 0x0000006468027221 */ /* 0x004fe40000010100 */
[C---:B---3--:R-:W-:Y:S02]  /*cc30*/  FMUL.FTZ R7, R101.reuse, R115 ;  /* 0x0000007365077220 */ /* 0x048fe40000410000 */
[----:B------:R-:W-:Y:S02]  /*cc40*/  FMUL.FTZ R2, R2, c[0x0][0x2d0] ;  /* 0x0000b40002027a20 */ /* 0x000fe40000410000 */
[C---:B------:R-:W-:Y:S02]  /*cc50*/  FMUL.FTZ R35, R101.reuse, R143 ;  /* 0x0000008f65237220 */ /* 0x040fe40000410000 */
[----:B------:R2:W3:Y:S01]  /*cc60*/  MUFU.EX2 R100, R2 ;  /* 0x0000000200647308 */ /* 0x0004e20000000800 */
[C---:B------:R-:W-:Y:S02]  /*cc70*/  FMUL.FTZ R6, R101.reuse, R114 ;  /* 0x0000007265067220 */ /* 0x040fe40000410000 */
[C---:B------:R-:W-:Y:S02]  /*cc80*/  FMUL.FTZ R50, R101.reuse, R158 ;  /* 0x0000009e65327220 */ /* 0x040fe40000410000 */
[C---:B------:R-:W-:Y:S02]  /*cc90*/  FMUL.FTZ R51, R101.reuse, R159 ;  /* 0x0000009f65337220 */ /* 0x040fe40000410000 */
[C---:B------:R-:W-:Y:S02]  /*cca0*/  FMUL.FTZ R66, R101.reuse, R174 ;  /* 0x000000ae65427220 */ /* 0x040fe40000410000 */
[C---:B------:R-:W-:Y:S02]  /*ccb0*/  FMUL.FTZ R67, R101.reuse, R175 ;  /* 0x000000af65437220 */ /* 0x040fe40000410000 */
[----:B------:R-:W-:Y:S01]  /*ccc0*/  FMUL.FTZ R70, R101, R70 ;  /* 0x0000004665467220 */ /* 0x000fe20000410000 */
[----:B------:R-:W-:Y:S01]  /*ccd0*/  LDSM.16.MT88.4 R172, [R222+0x1d00] ;  /* 0x001d0000deac783b */ /* 0x000fe20000004200 */
[--C-:B-1----:R-:W-:Y:S02]  /*cce0*/  FFMA.FTZ R3, R181, c[0x0][0x2d0], -R111.reuse ;  /* 0x0000b400b5037a23 */ /* 0x102fe4000001086f */
[C---:B------:R-:W-:Y:S02]  /*ccf0*/  FMUL.FTZ R71, R101.reuse, R71 ;  /* 0x0000004765477220 */ /* 0x040fe40000410000 */
[----:B------:R1:W-:Y:S01]  /*cd00*/  MUFU.EX2 R10, R3 ;  /* 0x00000003000a7308 */ /* 0x0003e20000000800 */
[C---:B------:R-:W-:Y:S02]  /*cd10*/  FMUL.FTZ R82, R101.reuse, R82 ;  /* 0x0000005265527220 */ /* 0x040fe40000410000 */
[----:B------:R-:W-:Y:S02]  /*cd20*/  FMUL.FTZ R83, R101, R83 ;  /* 0x0000005365537220 */ /* 0x000fe40000410000 */
        /* <DEDUP_REMOVED lines=8> */
[C---:B------:R-:W-:Y:S02]  /*cdb0*/  FMUL.FTZ R13, R100.reuse, R121 ;  /* 0x00000079640d7220 */ /* 0x040fe40000410000 */
[C---:B------:R-:W-:Y:S02]  /*cdc0*/  FMUL.FTZ R45, R100.reuse, R153 ;  /* 0x00000099642d7220 */ /* 0x040fe40000410000 */
[--C-:B-1----:R-:W-:Y:S01]  /*cdd0*/  FFMA.FTZ R3, R187, c[0x0][0x2d0], -R111.reuse ;  /* 0x0000b400bb037a23 */ /* 0x102fe2000001086f */
[----:B------:R-:W-:Y:S01]  /*cde0*/  MOV R187, R20 ;  /* 0x0000001400bb7202 */ /* 0x000fe20000000f00 */
[C---:B------:R-:W-:Y:S01]  /*cdf0*/  FMUL.FTZ R29, R100.reuse, R137 ;  /* 0x00000089641d7220 */ /* 0x040fe20000410000 */
[----:B------:R-:W-:Y:S01]  /*ce00*/  LDSM.16.MT88.4 R20, [R221+0x100] ;  /* 0x00010000dd14783b */ /* 0x000fe20000004200 */
[----:B------:R1:W-:Y:S01]  /*ce10*/  MUFU.EX2 R220, R3 ;  /* 0x0000000300dc7308 */ /* 0x0003e20000000800 */
[C---:B------:R-:W-:Y:S02]  /*ce20*/  FMUL.FTZ R40, R100.reuse, R148 ;  /* 0x0000009464287220 */ /* 0x040fe40000410000 */
[C---:B------:R-:W-:Y:S02]  /*ce30*/  FMUL.FTZ R44, R100.reuse, R152 ;  /* 0x00000098642c7220 */ /* 0x040fe40000410000 */
[----:B------:R-:W-:Y:S02]  /*ce40*/  FMUL.FTZ R56, R100, R164 ;  /* 0x000000a464387220 */ /* 0x000fe40000410000 */
[----:B--2---:R-:W-:Y:S02]  /*ce50*/  FFMA.FTZ R2, R102, c[0x0][0x2d0], -R110 ;  /* 0x0000b40066027a23 */ /* 0x004fe4000001086e */
[C---:B------:R-:W-:Y:S02]  /*ce60*/  FMUL.FTZ R57, R100.reuse, R165 ;  /* 0x000000a564397220 */ /* 0x040fe40000410000 */
[----:B------:R2:W3:Y:S01]  /*ce70*/  MUFU.EX2 R185, R2 ;  /* 0x0000000200b97308 */ /* 0x0004e20000000800 */
[C---:B------:R-:W-:Y:S02]  /*ce80*/  FMUL.FTZ R60, R100.reuse, R168 ;  /* 0x000000a8643c7220 */ /* 0x040fe40000410000 */
[C---:B------:R-:W-:Y:S02]  /*ce90*/  FMUL.FTZ R61, R100.reuse, R169 ;  /* 0x000000a9643d7220 */ /* 0x040fe40000410000 */
[C---:B------:R-:W-:Y:S02]  /*cea0*/  FMUL.FTZ R72, R100.reuse, R72 ;  /* 0x0000004864487220 */ /* 0x040fe40000410000 */
[C---:B------:R-:W-:Y:S02]  /*ceb0*/  FMUL.FTZ R73, R100.reuse, R73 ;  /* 0x0000004964497220 */ /* 0x040fe40000410000 */
[C---:B------:R-:W-:Y:S02]  /*cec0*/  FMUL.FTZ R76, R100.reuse, R76 ;  /* 0x0000004c644c7220 */ /* 0x040fe40000410000 */
[----:B------:R-:W-:Y:S02]  /*ced0*/  FMUL.FTZ R77, R100, R77 ;  /* 0x0000004d644d7220 */ /* 0x000fe40000410000 */
[--C-:B-1----:R-:W-:Y:S02]  /*cee0*/  FFMA.FTZ R3, R17, c[0x0][0x2d0], -R111.reuse ;  /* 0x0000b40011037a23 */ /* 0x102fe4000001086f */
[C---:B------:R-:W-:Y:S02]  /*cef0*/  FMUL.FTZ R17, R103.reuse, R125 ;  /* 0x0000007d67117220 */ /* 0x040fe40000410000 */
[----:B------:R-:W-:Y:S01]  /*cf00*/  MUFU.EX2 R31, R3 ;  /* 0x00000003001f7308 */ /* 0x000fe20000000800 */
[----:B------:R-:W-:Y:S02]  /*cf10*/  FMUL.FTZ R85, R103, R85 ;  /* 0x0000005567557220 */ /* 0x000fe40000410000 */
[C---:B------:R-:W-:Y:S02]  /*cf20*/  FMUL.FTZ R86, R101.reuse, R86 ;  /* 0x0000005665567220 */ /* 0x040fe40000410000 */
[----:B------:R-:W-:Y:S01]  /*cf30*/  FMUL.FTZ R87, R101, R87 ;  /* 0x0000005765577220 */ /* 0x000fe20000410000 */
[----:B--2---:R-:W1:Y:S01]  /*cf40*/  SHFL.BFLY PT, R2, R0, 0x1, 0x1f ;  /* 0x0c201f0000027f89 */ /* 0x004e6200000e0000 */
[----:B---3--:R-:W-:Y:S01]  /*cf50*/  F2FP.PACK_AB R114, R34, R185 ;  /* 0x000000b92272723e */ /* 0x008fe200000000ff */
[C---:B------:R-:W-:Y:S02]  /*cf60*/  FMUL.FTZ R88, R100.reuse, R88 ;  /* 0x0000005864587220 */ /* 0x040fe40000410000 */
[C---:B------:R-:W-:Y:S02]  /*cf70*/  FMUL.FTZ R89, R100.reuse, R89 ;  /* 0x0000005964597220 */ /* 0x040fe40000410000 */
[C---:B------:R-:W-:Y:S02]  /*cf80*/  FMUL.FTZ R92, R100.reuse, R92 ;  /* 0x0000005c645c7220 */ /* 0x040fe40000410000 */
[----:B------:R-:W-:Y:S02]  /*cf90*/  FMUL.FTZ R93, R100, R93 ;  /* 0x0000005d645d7220 */ /* 0x000fe40000410000 */
[C---:B------:R-:W-:Y:S02]  /*cfa0*/  FMUL.FTZ R96, R103.reuse, R96 ;  /* 0x0000006067607220 */ /* 0x040fe40000410000 */
[----:B------:R-:W-:Y:S02]  /*cfb0*/  FMUL.FTZ R97, R103, R97 ;  /* 0x0000006167617220 */ /* 0x000fe40000410000 */
[C---:B------:R-:W-:Y:S02]  /*cfc0*/  FMUL.FTZ R98, R101.reuse, R98 ;  /* 0x0000006265627220 */ /* 0x040fe40000410000 */
[C---:B------:R-:W-:Y:S01]  /*cfd0*/  FMUL.FTZ R99, R101.reuse, R99 ;  /* 0x0000006365637220 */ /* 0x040fe20000410000 */
[----:B-1----:R-:W-:Y:S01]  /*cfe0*/  FMNMX.FTZ R102, R2, R0, !PT ;  /* 0x0000000002667209 */ /* 0x002fe20007810000 */
[--C-:B------:R-:W-:Y:S02]  /*cff0*/  FFMA.FTZ R2, R186, c[0x0][0x2d0], -R176.reuse ;  /* 0x0000b400ba027a23 */ /* 0x100fe400000108b0 */
[----:B------:R-:W-:Y:S02]  /*d000*/  FFMA.FTZ R0, R18, c[0x0][0x2d0], -R111 ;  /* 0x0000b40012007a23 */ /* 0x000fe4000001086f */
[----:B------:R1:W-:Y:S01]  /*d010*/  MUFU.EX2 R12, R2 ;  /* 0x00000002000c7308 */ /* 0x0003e20000000800 */
[C---:B------:R-:W-:Y:S09]  /*d020*/  FMUL.FTZ R18, R101.reuse, R126 ;  /* 0x0000007e65127220 */ /* 0x040ff20000410000 */
[----:B------:R2:W3:Y:S01]  /*d030*/  MUFU.EX2 R33, R0 ;  /* 0x0000000000217308 */ /* 0x0004e20000000800 */
[--C-:B-1----:R-:W-:Y:S01]  /*d040*/  FFMA.FTZ R2, R190, c[0x0][0x2d0], -R176.reuse ;  /* 0x0000b400be027a23 */ /* 0x102fe200000108b0 */
[----:B------:R-:W-:Y:S01]  /*d050*/  MOV R190, R19 ;  /* 0x0000001300be7202 */ /* 0x000fe20000000f00 */
[----:B------:R-:W-:Y:S07]  /*d060*/  FMUL.FTZ R19, R101, R127 ;  /* 0x0000007f65137220 */ /* 0x000fee0000410000 */
[----:B------:R1:W4:Y:S01]  /*d070*/  MUFU.EX2 R26, R2 ;  /* 0x00000002001a7308 */ /* 0x0003220000000800 */
[----:B------:R-:W-:Y:S01]  /*d080*/  LDSM.16.MT88.4 R124, [R221+0x2100] ;  /* 0x00210000dd7c783b */ /* 0x000fe20000004200 */
[----:B------:R-:W-:Y:S01]  /*d090*/  MOV R156, R190 ;  /* 0x000000be009c7202 */ /* 0x000fe20000000f00 */
[----:B--2---:R-:W-:Y:S01]  /*d0a0*/  FADD.FTZ R0, -R102, R107 ;  /* 0x0000006b66007221 */ /* 0x004fe20000010100 */
[----:B---3--:R-:W-:Y:S02]  /*d0b0*/  F2FP.PACK_AB R115, R33, R31 ;  /* 0x0000001f2173723e */ /* 0x008fe400000000ff */
[----:B------:R-:W-:Y:S01]  /*d0c0*/  MOV R137, R33 ;  /* 0x0000002100897202 */ /* 0x000fe20000000f00 */
[----:B------:R-:W-:Y:S02]  /*d0d0*/  FMUL.FTZ R0, R0, c[0x0][0x2d0] ;  /* 0x0000b40000007a20 */ /* 0x000fe40000410000 */
[----:B------:R-:W-:Y:S04]  /*d0e0*/  FMUL.FTZ R33, R103, R141 ;  /* 0x0000008d67217220 */ /* 0x000fe80000410000 */
[----:B------:R-:W2:Y:S01]  /*d0f0*/  MUFU.EX2 R0, R0 ;  /* 0x0000000000007308 */ /* 0x000ea20000000800 */
[--C-:B-1----:R-:W-:Y:S01]  /*d100*/  FFMA.FTZ R2, R183, c[0x0][0x2d0], -R176.reuse ;  /* 0x0000b400b7027a23 */ /* 0x102fe200000108b0 */
[----:B------:R-:W-:Y:S01]  /*d110*/  MOV R183, R12 ;  /* 0x0000000c00b77202 */ /* 0x000fe20000000f00 */
[----:B------:R-:W-:Y:S01]  /*d120*/  FMUL.FTZ R12, R100, R120 ;  /* 0x00000078640c7220 */ /* 0x000fe20000410000 */
[----:B----4-:R-:W-:Y:S06]  /*d130*/  MOV R133, R26 ;  /* 0x0000001a00857202 */ /* 0x010fec0000000f00 */
[----:B------:R1:W-:Y:S01]  /*d140*/  MUFU.EX2 R4, R2 ;  /* 0x0000000200047308 */ /* 0x0003e20000000800 */
[----:B------:R-:W-:Y:S01]  /*d150*/  F2FP.PACK_AB R116, R26, R183 ;  /* 0x000000b71a74723e */ /* 0x000fe200000000ff */
[C---:B--2---:R-:W-:Y:S02]  /*d160*/  FMUL.FTZ R26, R0.reuse, R134 ;  /* 0x00000086001a7220 */ /* 0x044fe40000410000 */
[C---:B------:R-:W-:Y:S02]  /*d170*/  FMUL.FTZ R27, R0.reuse, R135 ;  /* 0x00000087001b7220 */ /* 0x040fe40000410000 */
[C---:B------:R-:W-:Y:S02]  /*d180*/  FMUL.FTZ R14, R0.reuse, R122 ;  /* 0x0000007a000e7220 */ /* 0x040fe40000410000 */
[C---:B------:R-:W-:Y:S02]  /*d190*/  FMUL.FTZ R15, R0.reuse, R123 ;  /* 0x0000007b000f7220 */ /* 0x040fe40000410000 */
[C---:B------:R-:W-:Y:S01]  /*d1a0*/  FMUL.FTZ R42, R0.reuse, R150 ;  /* 0x00000096002a7220 */ /* 0x040fe20000410000 */
[----:B------:R-:W2:Y:S01]  /*d1b0*/  LDSM.16.MT88.4 R120, [R222+0x1100] ;  /* 0x00110000de78783b */ /* 0x000ea20000004200 */
[----:B------:R-:W-:Y:S01]  /*d1c0*/  FMUL.FTZ R30, R0, R138 ;  /* 0x0000008a001e7220 */ /* 0x000fe20000410000 */
[----:B------:R-:W-:Y:S01]  /*d1d0*/  MOV R138, R34 ;  /* 0x00000022008a7202 */ /* 0x000fe20000000f00 */
[----:B-1----:R-:W-:Y:S02]  /*d1e0*/  FFMA.FTZ R2, R182, c[0x0][0x2d0], -R176 ;  /* 0x0000b400b6027a23 */ /* 0x002fe400000108b0 */
[----:B------:R-:W-:Y:S02]  /*d1f0*/  FMUL.FTZ R34, R101, R142 ;  /* 0x0000008e65227220 */ /* 0x000fe40000410000 */
        /* <DEDUP_REMOVED lines=13> */
[----:B-1----:R-:W-:Y:S02]  /*d2d0*/  FMUL.FTZ R2, R102, c[0x0][0x2d0] ;  /* 0x0000b40066027a20 */ /* 0x002fe40000410000 */
[----:B------:R-:W-:Y:S02]  /*d2e0*/  FMUL.FTZ R91, R0, R91 ;  /* 0x0000005b005b7220 */ /* 0x000fe40000410000 */
[--C-:B------:R-:W-:Y:S02]  /*d2f0*/  FFMA.FTZ R3, R184, c[0x0][0x2d0], -R2.reuse ;  /* 0x0000b400b8037a23 */ /* 0x100fe40000010802 */
[C---:B------:R-:W-:Y:S02]  /*d300*/  FMUL.FTZ R94, R0.reuse, R94 ;  /* 0x0000005e005e7220 */ /* 0x040fe40000410000 */
[----:B------:R1:W-:Y:S01]  /*d310*/  MUFU.EX2 R182, R3 ;  /* 0x0000000300b67308 */ /* 0x0003e20000000800 */
[----:B------:R-:W-:Y:S02]  /*d320*/  FMUL.FTZ R95, R0, R95 ;  /* 0x0000005f005f7220 */ /* 0x000fe40000410000 */
[--C-:B------:R-:W-:Y:S02]  /*d330*/  FFMA.FTZ R108, R108, c[0x0][0x2d0], -R2.reuse ;  /* 0x0000b4006c6c7a23 */ /* 0x100fe40000010802 */
[--C-:B-1----:R-:W-:Y:S01]  /*d340*/  FFMA.FTZ R3, R191, c[0x0][0x2d0], -R2.reuse ;  /* 0x0000b400bf037a23 */ /* 0x102fe20000010802 */
[----:B------:R-:W-:Y:S01]  /*d350*/  MOV R191, R11 ;  /* 0x0000000b00bf7202 */ /* 0x000fe20000000f00 */
[C---:B------:R-:W-:Y:S03]  /*d360*/  FMUL.FTZ R11, R0.reuse, R119 ;  /* 0x00000077000b7220 */ /* 0x040fe60000410000 */
[----:B------:R1:W3:Y:S02]  /*d370*/  MUFU.EX2 R186, R3 ;  /* 0x0000000300ba7308 */ /* 0x0002e40000000800 */
[--C-:B-1----:R-:W-:Y:S01]  /*d380*/  FFMA.FTZ R3, R189, c[0x0][0x2d0], -R2.reuse ;  /* 0x0000b400bd037a23 */ /* 0x102fe20000010802 */
[----:B------:R-:W-:Y:S01]  /*d390*/  MOV R189, R10 ;  /* 0x0000000a00bd7202 */ /* 0x000fe20000000f00 */
[----:B------:R-:W-:Y:S01]  /*d3a0*/  FMUL.FTZ R10, R0, R118 ;  /* 0x00000076000a7220 */ /* 0x000fe20000410000 */
[----:B---3--:R-:W-:Y:S05]  /*d3b0*/  F2FP.PACK_AB R117, R186, R182 ;  /* 0x000000b6ba75723e */ /* 0x008fea00000000ff */
[----:B------:R1:W3:Y:S01]  /*d3c0*/  MUFU.EX2 R28, R3 ;  /* 0x00000003001c7308 */ /* 0x0002e20000000800 */
[----:B------:R-:W-:Y:S01]  /*d3d0*/  F2FP.PACK_AB R113, R220, R189 ;  /* 0x000000bddc71723e */ /* 0x000fe200000000ff */
[----:B-1----:R-:W-:Y:S01]  /*d3e0*/  FFMA.FTZ R3, R188, c[0x0][0x2d0], -R2 ;  /* 0x0000b400bc037a23 */ /* 0x002fe20000010802 */
[----:B------:R-:W-:Y:S01]  /*d3f0*/  MOV R188, R4 ;  /* 0x0000000400bc7202 */ /* 0x000fe20000000f00 */
[----:B------:R-:W-:Y:S01]  /*d400*/  FMUL.FTZ R4, R103, R112 ;  /* 0x0000007067047220 */ /* 0x000fe20000410000 */
[----:B------:R-:W-:Y:S05]  /*d410*/  F2FP.PACK_AB R112, R32, R191 ;  /* 0x000000bf2070723e */ /* 0x000fea00000000ff */
[----:B------:R1:W4:Y:S01]  /*d420*/  MUFU.EX2 R181, R3 ;  /* 0x0000000300b57308 */ /* 0x0003220000000800 */
[----:B---3--:R-:W-:Y:S02]  /*d430*/  MOV R135, R28 ;  /* 0x0000001c00877202 */ /* 0x008fe40000000f00 */
[----:B------:R-:W-:Y:S01]  /*d440*/  F2FP.PACK_AB R118, R180, R188 ;  /* 0x000000bcb476723e */ /* 0x000fe200000000ff */
[-C--:B------:R-:W-:Y:S05]  /*d450*/  HMMA.16816.F32 R4, R112, R20.reuse, R4 ;  /* 0x000000147004723c */ /* 0x080fea0000001804 */
[--C-:B-1----:R-:W-:Y:S01]  /*d460*/  FFMA.FTZ R3, R192, c[0x0][0x2d0], -R110.reuse ;  /* 0x0000b400c0037a23 */ /* 0x102fe2000001086e */
[----:B----4-:R-:W-:Y:S01]  /*d470*/  F2FP.PACK_AB R119, R181, R28 ;  /* 0x0000001cb577723e */ /* 0x010fe200000000ff */
[----:B------:R-:W-:Y:S01]  /*d480*/  FMUL.FTZ R28, R100, R136 ;  /* 0x00000088641c7220 */ /* 0x000fe20000410000 */
[----:B------:R-:W-:Y:S01]  /*d490*/  MOV R136, R31 ;  /* 0x0000001f00887202 */ /* 0x000fe20000000f00 */
[----:B------:R1:W-:Y:S03]  /*d4a0*/  MUFU.EX2 R132, R3 ;  /* 0x0000000300847308 */ /* 0x0003e60000000800 */
[----:B------:R-:W-:Y:S01]  /*d4b0*/  FMUL.FTZ R31, R0, R139 ;  /* 0x0000008b001f7220 */ /* 0x000fe20000410000 */
[----:B------:R-:W-:Y:S01]  /*d4c0*/  MOV R139, R32 ;  /* 0x00000020008b7202 */ /* 0x000fe20000000f00 */
[C---:B------:R-:W-:Y:S01]  /*d4d0*/  FMUL.FTZ R32, R103.reuse, R140 ;  /* 0x0000008c67207220 */ /* 0x040fe20000410000 */
[C---:B------:R-:W-:Y:S04]  /*d4e0*/  HMMA.16816.F32 R8, R116.reuse, R20, R8 ;  /* 0x000000147408723c */ /* 0x040fe80000001808 */
[----:B------:R-:W-:Y:S02]  /*d4f0*/  MOV R152, R139 ;  /* 0x0000008b00987202 */ /* 0x000fe40000000f00 */
[----:B------:R-:W-:Y:S01]  /*d500*/  MOV R139, R135 ;  /* 0x00000087008b7202 */ /* 0x000fe20000000f00 */
[C---:B------:R-:W-:Y:S01]  /*d510*/  FMUL.FTZ R20, R103.reuse, R128 ;  /* 0x0000008067147220 */ /* 0x040fe20000410000 */
[-C--:B------:R-:W-:Y:S04]  /*d520*/  HMMA.16816.F32 R12, R116, R22.reuse, R12 ;  /* 0x00000016740c723c */ /* 0x080fe8000000180c */
[----:B------:R-:W-:Y:S01]  /*d530*/  FMUL.FTZ R21, R103, R129 ;  /* 0x0000008167157220 */ /* 0x000fe20000410000 */
[----:B------:R-:W-:Y:S03]  /*d540*/  MOV R135, R188 ;  /* 0x000000bc00877202 */ /* 0x000fe60000000f00 */
[C---:B------:R-:W-:Y:S04]  /*d550*/  HMMA.16816.F32 R16, R112.reuse, R22, R16 ;  /* 0x000000167010723c */ /* 0x040fe80000001810 */
[--C-:B-1----:R-:W-:Y:S03]  /*d560*/  FFMA.FTZ R3, R193, c[0x0][0x2d0], -R110.reuse ;  /* 0x0000b400c1037a23 */ /* 0x102fe6000001086e */
[C---:B------:R-:W-:Y:S01]  /*d570*/  FMUL.FTZ R22, R101.reuse, R130 ;  /* 0x0000008265167220 */ /* 0x040fe20000410000 */
[----:B------:R1:W-:Y:S01]  /*d580*/  MUFU.EX2 R184, R3 ;  /* 0x0000000300b87308 */ /* 0x0003e20000000800 */
[----:B------:R-:W-:Y:S02]  /*d590*/  FMUL.FTZ R23, R101, R131 ;  /* 0x0000008365177220 */ /* 0x000fe40000410000 */
[----:B------:R-:W-:Y:S05]  /*d5a0*/  LDSM.16.MT88.4 R128, [R222+0x500] ;  /* 0x00050000de80783b */ /* 0x000fea0000004200 */
[-C--:B------:R-:W-:Y:S08]  /*d5b0*/  HMMA.16816.F32 R20, R112, R36.reuse, R20 ;  /* 0x000000247014723c */ /* 0x080ff00000001814 */
[C---:B------:R-:W-:Y:S07]  /*d5c0*/  HMMA.16816.F32 R24, R116.reuse, R36, R24 ;  /* 0x000000247418723c */ /* 0x040fee0000001818 */
[C---:B------:R-:W-:Y:S01]  /*d5d0*/  FMUL.FTZ R36, R103.reuse, R144 ;  /* 0x0000009067247220 */ /* 0x040fe20000410000 */
[-C--:B------:R-:W-:Y:S04]  /*d5e0*/  HMMA.16816.F32 R28, R116, R38.reuse, R28 ;  /* 0x00000026741c723c */ /* 0x080fe8000000181c */
[--C-:B-1----:R-:W-:Y:S01]  /*d5f0*/  FFMA.FTZ R3, R196, c[0x0][0x2d0], -R111.reuse ;  /* 0x0000b400c4037a23 */ /* 0x102fe2000001086f */
[----:B------:R-:W-:Y:S01]  /*d600*/  MOV R144, R133 ;  /* 0x0000008500907202 */ /* 0x000fe20000000f00 */
[----:B------:R-:W-:Y:S01]  /*d610*/  FMUL.FTZ R37, R103, R145 ;  /* 0x0000009167257220 */ /* 0x000fe20000410000 */
[----:B------:R-:W-:Y:S01]  /*d620*/  MOV R133, R191 ;  /* 0x000000bf00857202 */ /* 0x000fe20000000f00 */
[C---:B------:R-:W-:Y:S01]  /*d630*/  HMMA.16816.F32 R32, R112.reuse, R38, R32 ;  /* 0x000000267020723c */ /* 0x040fe20000001820 */
[----:B------:R1:W-:Y:S03]  /*d640*/  MUFU.EX2 R134, R3 ;  /* 0x0000000300867308 */ /* 0x0003e60000000800 */
[----:B------:R-:W-:Y:S03]  /*d650*/  MOV R145, R189 ;  /* 0x000000bd00917202 */ /* 0x000fe60000000f00 */
[C---:B------:R-:W-:Y:S02]  /*d660*/  FMUL.FTZ R39, R101.reuse, R147 ;  /* 0x0000009365277220 */ /* 0x040fe40000410000 */
[----:B------:R-:W-:Y:S07]  /*d670*/  FMUL.FTZ R38, R101, R146 ;  /* 0x0000009265267220 */ /* 0x000fee0000410000 */
[-C--:B------:R-:W-:Y:S08]  /*d680*/  HMMA.16816.F32 R36, R112, R52.reuse, R36 ;  /* 0x000000347024723c */ /* 0x080ff00000001824 */
[C---:B------:R-:W-:Y:S04]  /*d690*/  HMMA.16816.F32 R40, R116.reuse, R52, R40 ;  /* 0x000000347428723c */ /* 0x040fe80000001828 */
[--C-:B-1----:R-:W-:Y:S03]  /*d6a0*/  FFMA.FTZ R3, R198, c[0x0][0x2d0], -R111.reuse ;  /* 0x0000b400c6037a23 */ /* 0x102fe6000001086f */
[C---:B------:R-:W-:Y:S01]  /*d6b0*/  FMUL.FTZ R52, R103.reuse, R160 ;  /* 0x000000a067347220 */ /* 0x040fe20000410000 */
[-C--:B------:R-:W-:Y:S01]  /*d6c0*/  HMMA.16816.F32 R44, R116, R54.reuse, R44 ;  /* 0x00000036742c723c */ /* 0x080fe2000000182c */
[----:B------:R1:W3:Y:S03]  /*d6d0*/  MUFU.EX2 R140, R3 ;  /* 0x00000003008c7308 */ /* 0x0002e60000000800 */
[----:B------:R-:W-:Y:S04]  /*d6e0*/  FMUL.FTZ R53, R103, R161 ;  /* 0x000000a167357220 */ /* 0x000fe80000410000 */
[C---:B------:R-:W-:Y:S07]  /*d6f0*/  HMMA.16816.F32 R48, R112.reuse, R54, R48 ;  /* 0x000000367030723c */ /* 0x040fee0000001830 */
[C---:B------:R-:W-:Y:S02]  /*d700*/  FMUL.FTZ R54, R101.reuse, R162 ;  /* 0x000000a265367220 */ /* 0x040fe40000410000 */
[----:B------:R-:W-:Y:S07]  /*d710*/  FMUL.FTZ R55, R101, R163 ;  /* 0x000000a365377220 */ /* 0x000fee0000410000 */
[-C--:B--2---:R-:W-:Y:S03]  /*d720*/  HMMA.16816.F32 R52, R112, R120.reuse, R52 ;  /* 0x000000787034723c */ /* 0x084fe60000001834 */
        /* <DEDUP_REMOVED lines=18> */
[--C-:B-1----:R-:W-:Y:S04]  /*d850*/  FFMA.FTZ R3, R199, c[0x0][0x2d0], -R111.reuse ;  /* 0x0000b400c7037a23 */ /* 0x102fe8000001086f */
[----:B------:R-:W-:Y:S01]  /*d860*/  HMMA.16816.F32 R96, R112, R122, R96 ;  /* 0x0000007a7060723c */ /* 0x000fe20000001860 */
[----:B------:R-:W1:Y:S01]  /*d870*/  LDSM.16.MT88.4 R120, [R221+0x1500] ;  /* 0x00150000dd78783b */ /* 0x000e620000004200 */
[----:B------:R2:W2:Y:S05]  /*d880*/  MUFU.EX2 R153, R3 ;  /* 0x0000000300997308 */ /* 0x0004aa0000000800 */
[----:B---3--:R-:W-:Y:S02]  /*d890*/  F2FP.PACK_AB R113, R140, R134 ;  /* 0x000000868c71723e */ /* 0x008fe400000000ff */
[----:B----4-:R-:W-:Y:S03]  /*d8a0*/  F2FP.PACK_AB R114, R149, R143 ;  /* 0x0000008f9572723e */ /* 0x010fe600000000ff */
[----:B------:R-:W-:Y:S01]  /*d8b0*/  F2FP.PACK_AB R112, R184, R132 ;  /* 0x00000084b870723e */ /* 0x000fe200000000ff */
[--C-:B--2---:R-:W-:Y:S01]  /*d8c0*/  FFMA.FTZ R3, R201, c[0x0][0x2d0], -R176.reuse ;  /* 0x0000b400c9037a23 */ /* 0x104fe200000108b0 */
[----:B------:R-:W-:Y:S03]  /*d8d0*/  F2FP.PACK_AB R115, R153, R150 ;  /* 0x000000969973723e */ /* 0x000fe600000000ff */
[----:B------:R2:W-:Y:S04]  /*d8e0*/  MUFU.EX2 R147, R3 ;  /* 0x0000000300937308 */ /* 0x0005e80000000800 */
[-C--:B------:R-:W-:Y:S03]  /*d8f0*/  HMMA.16816.F32 R4, R112, R124.reuse, R4 ;  /* 0x0000007c7004723c */ /* 0x080fe60000001804 */
[----:B--2---:R-:W-:Y:S04]  /*d900*/  FFMA.FTZ R3, R200, c[0x0][0x2d0], -R176 ;  /* 0x0000b400c8037a23 */ /* 0x004fe800000108b0 */
[----:B------:R2:W3:Y:S02]  /*d910*/  MUFU.EX2 R141, R3 ;  /* 0x00000003008d7308 */ /* 0x0004e40000000800 */
[--C-:B--2---:R-:W-:Y:S03]  /*d920*/  FFMA.FTZ R3, R202, c[0x0][0x2d0], -R2.reuse ;  /* 0x0000b400ca037a23 */ /* 0x104fe60000010802 */
[----:B---3--:R-:W-:Y:S05]  /*d930*/  F2FP.PACK_AB R116, R141, R147 ;  /* 0x000000938d74723e */ /* 0x008fea00000000ff */
[----:B------:R2:W-:Y:S02]  /*d940*/  MUFU.EX2 R148, R3 ;  /* 0x0000000300947308 */ /* 0x0005e40000000800 */
[----:B--2---:R-:W-:Y:S08]  /*d950*/  FFMA.FTZ R3, R203, c[0x0][0x2d0], -R2 ;  /* 0x0000b400cb037a23 */ /* 0x004ff00000010802 */
[----:B------:R2:W3:Y:S02]  /*d960*/  MUFU.EX2 R142, R3 ;  /* 0x00000003008e7308 */ /* 0x0004e40000000800 */
[--C-:B--2---:R-:W-:Y:S01]  /*d970*/  FFMA.FTZ R3, R204, c[0x0][0x2d0], -R176.reuse ;  /* 0x0000b400cc037a23 */ /* 0x104fe200000108b0 */
[----:B---3--:R-:W-:Y:S07]  /*d980*/  F2FP.PACK_AB R117, R142, R148 ;  /* 0x000000948e75723e */ /* 0x008fee00000000ff */
        /* <DEDUP_REMOVED lines=10> */
[----:B------:R2:W-:Y:S01]  /*da30*/  MUFU.EX2 R192, R3 ;  /* 0x0000000300c07308 */ /* 0x0005e20000000800 */
[C---:B------:R-:W-:Y:S08]  /*da40*/  HMMA.16816.F32 R8, R116.reuse, R124, R8 ;  /* 0x0000007c7408723c */ /* 0x040ff00000001808 */
[-C--:B------:R-:W-:Y:S08]  /*da50*/  HMMA.16816.F32 R12, R116, R126.reuse, R12 ;  /* 0x0000007e740c723c */ /* 0x080ff0000000180c */
[C---:B------:R-:W-:Y:S01]  /*da60*/  HMMA.16816.F32 R16, R112.reuse, R126, R16 ;  /* 0x0000007e7010723c */ /* 0x040fe20000001810 */
[----:B------:R-:W3:Y:S03]  /*da70*/  LDSM.16.MT88.4 R124, [R222+0x1500] ;  /* 0x00150000de7c783b */ /* 0x000ee60000004200 */
[--C-:B--2---:R-:W-:Y:S04]  /*da80*/  FFMA.FTZ R3, R213, c[0x0][0x2d0], -R110.reuse ;  /* 0x0000b400d5037a23 */ /* 0x104fe8000001086e */
[-C--:B------:R-:W-:Y:S01]  /*da90*/  HMMA.16816.F32 R20, R112, R128.reuse, R20 ;  /* 0x000000807014723c */ /* 0x080fe20000001814 */
[----:B------:R2:W4:Y:S07]  /*daa0*/  MUFU.EX2 R107, R3 ;  /* 0x00000003006b7308 */ /* 0x00052e0000000800 */
[C---:B------:R-:W-:Y:S08]  /*dab0*/  HMMA.16816.F32 R24, R116.reuse, R128, R24 ;  /* 0x000000807418723c */ /* 0x040ff00000001818 */
[-C--:B------:R-:W-:Y:S08]  /*dac0*/  HMMA.16816.F32 R28, R116, R130.reuse, R28 ;  /* 0x00000082741c723c */ /* 0x080ff0000000181c */
[C---:B------:R-:W-:Y:S01]  /*dad0*/  HMMA.16816.F32 R32, R112.reuse, R130, R32 ;  /* 0x000000827020723c */ /* 0x040fe20000001820 */
[----:B------:R-:W3:Y:S03]  /*dae0*/  LDSM.16.MT88.4 R128, [R221+0x2500] ;  /* 0x00250000dd80783b */ /* 0x000ee60000004200 */
[--C-:B--2---:R-:W-:Y:S04]  /*daf0*/  FFMA.FTZ R3, R214, c[0x0][0x2d0], -R111.reuse ;  /* 0x0000b400d6037a23 */ /* 0x104fe8000001086f */
[-C--:B-1----:R-:W-:Y:S01]  /*db00*/  HMMA.16816.F32 R36, R112, R120.reuse, R36 ;  /* 0x000000787024723c */ /* 0x082fe20000001824 */
[----:B------:R1:W-:Y:S07]  /*db10*/  MUFU.EX2 R213, R3 ;  /* 0x0000000300d57308 */ /* 0x0003ee0000000800 */
[C---:B------:R-:W-:Y:S08]  /*db20*/  HMMA.16816.F32 R40, R116.reuse, R120, R40 ;  /* 0x000000787428723c */ /* 0x040ff00000001828 */
[-C--:B------:R-:W-:Y:S08]  /*db30*/  HMMA.16816.F32 R44, R116, R122.reuse, R44 ;  /* 0x0000007a742c723c */ /* 0x080ff0000000182c */
[C---:B------:R-:W-:Y:S01]  /*db40*/  HMMA.16816.F32 R48, R112.reuse, R122, R48 ;  /* 0x0000007a7030723c */ /* 0x040fe20000001830 */
[----:B------:R-:W2:Y:S03]  /*db50*/  LDSM.16.MT88.4 R120, [R222+0x2500] ;  /* 0x00250000de78783b */ /* 0x000ea60000004200 */
[--C-:B-1----:R-:W-:Y:S01]  /*db60*/  FFMA.FTZ R3, R215, c[0x0][0x2d0], -R111.reuse ;  /* 0x0000b400d7037a23 */ /* 0x102fe2000001086f */
[----:B----4-:R-:W-:Y:S01]  /*db70*/  MOV R215, R107 ;  /* 0x0000006b00d77202 */ /* 0x010fe20000000f00 */
[--C-:B------:R-:W-:Y:S02]  /*db80*/  FFMA.FTZ R107, R209, c[0x0][0x2d0], -R110.reuse ;  /* 0x0000b400d16b7a23 */ /* 0x100fe4000001086e */
[-C--:B---3--:R-:W-:Y:S01]  /*db90*/  HMMA.16816.F32 R52, R112, R124.reuse, R52 ;  /* 0x0000007c7034723c */ /* 0x088fe20000001834 */
[----:B------:R1:W3:Y:S07]  /*dba0*/  MUFU.EX2 R214, R3 ;  /* 0x0000000300d67308 */ /* 0x0002ee0000000800 */
[C---:B------:R-:W-:Y:S03]  /*dbb0*/  HMMA.16816.F32 R56, R116.reuse, R124, R56 ;  /* 0x0000007c7438723c */ /* 0x040fe60000001838 */
[----:B------:R4:W-:Y:S05]  /*dbc0*/  MUFU.EX2 R209, R107 ;  /* 0x0000006b00d17308 */ /* 0x0009ea0000000800 */
[-C--:B------:R-:W-:Y:S08]  /*dbd0*/  HMMA.16816.F32 R60, R116, R126.reuse, R60 ;  /* 0x0000007e743c723c */ /* 0x080ff0000000183c */
[C---:B------:R-:W-:Y:S01]  /*dbe0*/  HMMA.16816.F32 R64, R112.reuse, R126, R64 ;  /* 0x0000007e7040723c */ /* 0x040fe20000001840 */
[----:B------:R-:W3:Y:S03]  /*dbf0*/  LDSM.16.MT88.4 R124, [R221+0x900] ;  /* 0x00090000dd7c783b */ /* 0x000ee60000004200 */
[----:B-1----:R-:W-:Y:S04]  /*dc00*/  FFMA.FTZ R3, R208, c[0x0][0x2d0], -R110 ;  /* 0x0000b400d0037a23 */ /* 0x002fe8000001086e */
[-C--:B------:R-:W-:Y:S01]  /*dc10*/  HMMA.16816.F32 R68, R112, R128.reuse, R68 ;  /* 0x000000807044723c */ /* 0x080fe20000001844 */
[----:B------:R1:W1:Y:S03]  /*dc20*/  MUFU.EX2 R212, R3 ;  /* 0x0000000300d47308 */ /* 0x0002660000000800 */
[----:B----4-:R-:W-:Y:S01]  /*dc30*/  FFMA.FTZ R107, R217, c[0x0][0x2d0], -R176 ;  /* 0x0000b400d96b7a23 */ /* 0x010fe200000108b0 */
[----:B------:R-:W-:Y:S03]  /*dc40*/  MOV R217, R153 ;  /* 0x0000009900d97202 */ /* 0x000fe60000000f00 */
[C---:B------:R-:W-:Y:S03]  /*dc50*/  HMMA.16816.F32 R72, R116.reuse, R128, R72 ;  /* 0x000000807448723c */ /* 0x040fe60000001848 */
[----:B------:R4:W-:Y:S05]  /*dc60*/  MUFU.EX2 R205, R107 ;  /* 0x0000006b00cd7308 */ /* 0x0009ea0000000800 */
[-C--:B------:R-:W-:Y:S08]  /*dc70*/  HMMA.16816.F32 R76, R116, R130.reuse, R76 ;  /* 0x00000082744c723c */ /* 0x080ff0000000184c */
[C---:B------:R-:W-:Y:S01]  /*dc80*/  HMMA.16816.F32 R80, R112.reuse, R130, R80 ;  /* 0x000000827050723c */ /* 0x040fe20000001850 */
[----:B------:R-:W3:Y:S03]  /*dc90*/  LDSM.16.MT88.4 R128, [R222+0x900] ;  /* 0x00090000de80783b */ /* 0x000ee60000004200 */
[--C-:B-1----:R-:W-:Y:S01]  /*dca0*/  FFMA.FTZ R3, R210, c[0x0][0x2d0], -R111.reuse ;  /* 0x0000b400d2037a23 */ /* 0x102fe2000001086f */
[----:B------:R-:W-:Y:S03]  /*dcb0*/  MOV R210, R192 ;  /* 0x000000c000d27202 */ /* 0x000fe60000000f00 */
[-C--:B--2---:R-:W-:Y:S01]  /*dcc0*/  HMMA.16816.F32 R84, R112, R120.reuse, R84 ;  /* 0x000000787054723c */ /* 0x084fe20000001854 */
[----:B------:R1:W-:Y:S03]  /*dcd0*/  MUFU.EX2 R208, R3 ;  /* 0x0000000300d07308 */ /* 0x0003e60000000800 */
[----:B----4-:R-:W-:Y:S04]  /*dce0*/  FFMA.FTZ R107, R178, c[0x0][0x2d0], -R110 ;  /* 0x0000b400b26b7a23 */ /* 0x010fe8000001086e */
[C---:B------:R-:W-:Y:S03]  /*dcf0*/  HMMA.16816.F32 R88, R116.reuse, R120, R88 ;  /* 0x000000787458723c */ /* 0x040fe60000001858 */
[----:B------:R2:W-:Y:S05]  /*dd00*/  MUFU.EX2 R193, R107 ;  /* 0x0000006b00c17308 */ /* 0x0005ea0000000800 */
[-C--:B------:R-:W-:Y:S08]  /*dd10*/  HMMA.16816.F32 R92, R116, R122.reuse, R92 ;  /* 0x0000007a745c723c */ /* 0x080ff0000000185c */
[----:B------:R-:W-:Y:S01]  /*dd20*/  HMMA.16816.F32 R96, R112, R122, R96 ;  /* 0x0000007a7060723c */ /* 0x000fe20000001860 */
[----:B------:R-:W4:Y:S03]  /*dd30*/  LDSM.16.MT88.4 R120, [R221+0x1900] ;  /* 0x00190000dd78783b */ /* 0x000f260000004200 */
[--C-:B-1----:R-:W-:Y:S01]  /*dd40*/  FFMA.FTZ R3, R211, c[0x0][0x2d0], -R111.reuse ;  /* 0x0000b400d3037a23 */ /* 0x102fe2000001086f */
[----:B------:R-:W-:Y:S02]  /*dd50*/  MOV R211, R155 ;  /* 0x0000009b00d37202 */ /* 0x000fe40000000f00 */
[----:B------:R-:W-:Y:S01]  /*dd60*/  F2FP.PACK_AB R112, R215, R210 ;  /* 0x000000d2d770723e */ /* 0x000fe200000000ff */
[----:B------:R1:W1:Y:S01]  /*dd70*/  MUFU.EX2 R207, R3 ;  /* 0x0000000300cf7308 */ /* 0x0002620000000800 */
[----:B---3--:R-:W-:Y:S03]  /*dd80*/  F2FP.PACK_AB R113, R214, R213 ;  /* 0x000000d5d671723e */ /* 0x008fe600000000ff */
[----:B------:R-:W-:Y:S01]  /*dd90*/  F2FP.PACK_AB R114, R209, R212 ;  /* 0x000000d4d172723e */ /* 0x000fe200000000ff */
[--C-:B--2---:R-:W-:Y:S01]  /*dda0*/  FFMA.FTZ R107, R250, c[0x0][0x2d0], -R176.reuse ;  /* 0x0000b400fa6b7a23 */ /* 0x104fe200000108b0 */
[----:B------:R-:W-:Y:S02]  /*ddb0*/  MOV R250, R132 ;  /* 0x0000008400fa7202 */ /* 0x000fe40000000f00 */
[----:B------:R-:W-:Y:S02]  /*ddc0*/  MOV R132, R183 ;  /* 0x000000b700847202 */ /* 0x000fe40000000f00 */
[----:B------:R-:W-:Y:S01]  /*ddd0*/  MUFU.EX2 R189, R107 ;  /* 0x0000006b00bd7308 */ /* 0x000fe20000000800 */
[----:B-1----:R-:W-:Y:S01]  /*dde0*/  FFMA.FTZ R3, R216, c[0x0][0x2d0], -R176 ;  /* 0x0000b400d8037a23 */ /* 0x002fe200000108b0 */
[----:B------:R-:W-:Y:S02]  /*ddf0*/  F2FP.PACK_AB R115, R207, R208 ;  /* 0x000000d0cf73723e */ /* 0x000fe400000000ff */
[----:B------:R-:W-:Y:S06]  /*de00*/  MOV R216, R154 ;  /* 0x0000009a00d87202 */ /* 0x000fec0000000f00 */
[----:B------:R1:W2:Y:S01]  /*de10*/  MUFU.EX2 R206, R3 ;  /* 0x0000000300ce7308 */ /* 0x0002a20000000800 */
[-C--:B------:R-:W-:Y:S03]  /*de20*/  HMMA.16816.F32 R4, R112, R124.reuse, R4 ;  /* 0x0000007c7004723c */ /* 0x080fe60000001804 */
[--C-:B-1----:R-:W-:Y:S01]  /*de30*/  FFMA.FTZ R3, R218, c[0x0][0x2d0], -R2.reuse ;  /* 0x0000b400da037a23 */ /* 0x102fe20000010802 */
[----:B--2---:R-:W-:Y:S02]  /*de40*/  F2FP.PACK_AB R116, R205, R206 ;  /* 0x000000cecd74723e */ /* 0x004fe400000000ff */
[----:B------:R-:W-:Y:S03]  /*de50*/  MOV R218, R149 ;  /* 0x0000009500da7202 */ /* 0x000fe60000000f00 */
[----:B------:R1:W-:Y:S03]  /*de60*/  MUFU.EX2 R204, R3 ;  /* 0x0000000300cc7308 */ /* 0x0003e60000000800 */
        /* <DEDUP_REMOVED lines=9> */
[----:B------:R-:W-:Y:S01]  /*df00*/  MOV R138, R186 ;  /* 0x000000ba008a7202 */ /* 0x000fe20000000f00 */
[--C-:B-1----:R-:W-:Y:S01]  /*df10*/  FFMA.FTZ R3, R239, c[0x0][0x2d0], -R176.reuse ;  /* 0x0000b400ef037a23 */ /* 0x102fe200000108b0 */
[----:B--2---:R-:W-:Y:S02]  /*df20*/  F2FP.PACK_AB R117, R203, R204 ;  /* 0x000000cccb75723e */ /* 0x004fe400000000ff */
[----:B------:R-:W-:Y:S03]  /*df30*/  MOV R239, R151 ;  /* 0x0000009700ef7202 */ /* 0x000fe60000000f00 */
        /* <DEDUP_REMOVED lines=22> */
[----:B------:R1:W3:Y:S01]  /*e0a0*/  MUFU.EX2 R197, R3 ;  /* 0x0000000300c57308 */ /* 0x0002e20000000800 */
[----:B------:R-:W-:Y:S06]  /*e0b0*/  LDSM.16.MT88.4 R140, [R222+0xd00] ;  /* 0x000d0000de8c783b */ /* 0x000fec0000004200 */
[C---:B------:R-:W-:Y:S08]  /*e0c0*/  HMMA.16816.F32 R24, R116.reuse, R128, R24 ;  /* 0x000000807418723c */ /* 0x040ff00000001818 */
[-C--:B------:R-:W-:Y:S08]  /*e0d0*/  HMMA.16816.F32 R28, R116, R130.reuse, R28 ;  /* 0x00000082741c723c */ /* 0x080ff0000000181c */
[C---:B------:R-:W-:Y:S01]  /*e0e0*/  HMMA.16816.F32 R32, R112.reuse, R130, R32 ;  /* 0x000000827020723c */ /* 0x040fe20000001820 */
[----:B------:R-:W2:Y:S03]  /*e0f0*/  LDSM.16.MT88.4 R128, [R221+0x2900] ;  /* 0x00290000dd80783b */ /* 0x000ea60000004200 */
[--C-:B-1----:R-:W-:Y:S01]  /*e100*/  FFMA.FTZ R3, R247, c[0x0][0x2d0], -R111.reuse ;  /* 0x0000b400f7037a23 */ /* 0x102fe2000001086f */
[----:B------:R-:W-:Y:S02]  /*e110*/  MOV R247, R184 ;  /* 0x000000b800f77202 */ /* 0x000fe40000000f00 */
[----:B------:R3:W-:Y:S01]  /*e120*/  MUFU.EX2 R184, R108 ;  /* 0x0000006c00b87308 */ /* 0x0007e20000000800 */
[-C--:B----4-:R-:W-:Y:S08]  /*e130*/  HMMA.16816.F32 R36, R112, R120.reuse, R36 ;  /* 0x000000787024723c */ /* 0x090ff00000001824 */
[C---:B------:R-:W-:Y:S01]  /*e140*/  HMMA.16816.F32 R40, R116.reuse, R120, R40 ;  /* 0x000000787428723c */ /* 0x040fe20000001828 */
[----:B------:R1:W-:Y:S07]  /*e150*/  MUFU.EX2 R196, R3 ;  /* 0x0000000300c47308 */ /* 0x0003ee0000000800 */
[-C--:B------:R-:W-:Y:S04]  /*e160*/  HMMA.16816.F32 R44, R116, R122.reuse, R44 ;  /* 0x0000007a742c723c */ /* 0x080fe8000000182c */
[----:B---3--:R-:W-:Y:S04]  /*e170*/  F2FP.PACK_AB R108, R197, R198 ;  /* 0x000000c6c56c723e */ /* 0x008fe800000000ff */
[C---:B------:R-:W-:Y:S01]  /*e180*/  HMMA.16816.F32 R48, R112.reuse, R122, R48 ;  /* 0x0000007a7030723c */ /* 0x040fe20000001830 */
[----:B------:R-:W3:Y:S07]  /*e190*/  LDSM.16.MT88.4 R120, [R222+0x2900] ;  /* 0x00290000de78783b */ /* 0x000eee0000004200 */
[-C--:B--2---:R-:W-:Y:S04]  /*e1a0*/  HMMA.16816.F32 R52, R112, R124.reuse, R52 ;  /* 0x0000007c7034723c */ /* 0x084fe80000001834 */
[--C-:B-1----:R-:W-:Y:S01]  /*e1b0*/  FFMA.FTZ R3, R248, c[0x0][0x2d0], -R111.reuse ;  /* 0x0000b400f8037a23 */ /* 0x102fe2000001086f */
[----:B------:R-:W-:Y:S03]  /*e1c0*/  MOV R248, R148 ;  /* 0x0000009400f87202 */ /* 0x000fe60000000f00 */
[C---:B------:R-:W-:Y:S01]  /*e1d0*/  HMMA.16816.F32 R56, R116.reuse, R124, R56 ;  /* 0x0000007c7438723c */ /* 0x040fe20000001838 */
[----:B------:R1:W-:Y:S07]  /*e1e0*/  MUFU.EX2 R195, R3 ;  /* 0x0000000300c37308 */ /* 0x0003ee0000000800 */
[-C--:B------:R-:W-:Y:S08]  /*e1f0*/  HMMA.16816.F32 R60, R116, R126.reuse, R60 ;  /* 0x0000007e743c723c */ /* 0x080ff0000000183c */
[C---:B------:R-:W-:Y:S01]  /*e200*/  HMMA.16816.F32 R64, R112.reuse, R126, R64 ;  /* 0x0000007e7040723c */ /* 0x040fe20000001840 */
[----:B------:R-:W2:Y:S07]  /*e210*/  LDSM.16.MT88.4 R124, [R221+0xd00] ;  /* 0x000d0000dd7c783b */ /* 0x000eae0000004200 */
[-C--:B------:R-:W-:Y:S04]  /*e220*/  HMMA.16816.F32 R68, R112, R128.reuse, R68 ;  /* 0x000000807044723c */ /* 0x080fe80000001844 */
[----:B-1----:R-:W-:Y:S04]  /*e230*/  FFMA.FTZ R3, R177, c[0x0][0x2d0], -R110 ;  /* 0x0000b400b1037a23 */ /* 0x002fe8000001086e */
[C---:B------:R-:W-:Y:S01]  /*e240*/  HMMA.16816.F32 R72, R116.reuse, R128, R72 ;  /* 0x000000807448723c */ /* 0x040fe20000001848 */
[----:B------:R1:W4:Y:S07]  /*e250*/  MUFU.EX2 R194, R3 ;  /* 0x0000000300c27308 */ /* 0x00032e0000000800 */
[-C--:B------:R-:W-:Y:S08]  /*e260*/  HMMA.16816.F32 R76, R116, R130.reuse, R76 ;  /* 0x00000082744c723c */ /* 0x080ff0000000184c */
[C---:B------:R-:W-:Y:S08]  /*e270*/  HMMA.16816.F32 R80, R112.reuse, R130, R80 ;  /* 0x000000827050723c */ /* 0x040ff00000001850 */
[-C--:B---3--:R-:W-:Y:S04]  /*e280*/  HMMA.16816.F32 R84, R112, R120.reuse, R84 ;  /* 0x000000787054723c */ /* 0x088fe80000001854 */
[--C-:B-1----:R-:W-:Y:S01]  /*e290*/  FFMA.FTZ R3, R179, c[0x0][0x2d0], -R111.reuse ;  /* 0x0000b400b3037a23 */ /* 0x102fe2000001086f */
[----:B----4-:R-:W-:Y:S03]  /*e2a0*/  F2FP.PACK_AB R110, R193, R194 ;  /* 0x000000c2c16e723e */ /* 0x010fe600000000ff */
[C---:B------:R-:W-:Y:S01]  /*e2b0*/  HMMA.16816.F32 R88, R116.reuse, R120, R88 ;  /* 0x000000787458723c */ /* 0x040fe20000001858 */
[----:B------:R1:W-:Y:S07]  /*e2c0*/  MUFU.EX2 R192, R3 ;  /* 0x0000000300c07308 */ /* 0x0003ee0000000800 */
[-C--:B------:R-:W-:Y:S08]  /*e2d0*/  HMMA.16816.F32 R92, R116, R122.reuse, R92 ;  /* 0x0000007a745c723c */ /* 0x080ff0000000185c */
[----:B------:R-:W-:Y:S04]  /*e2e0*/  HMMA.16816.F32 R96, R112, R122, R96 ;  /* 0x0000007a7060723c */ /* 0x000fe80000001860 */
[----:B-1----:R-:W-:Y:S01]  /*e2f0*/  FFMA.FTZ R3, R243, c[0x0][0x2d0], -R111 ;  /* 0x0000b400f3037a23 */ /* 0x002fe2000001086f */
[----:B------:R-:W-:Y:S03]  /*e300*/  MOV R243, R147 ;  /* 0x0000009300f37202 */ /* 0x000fe60000000f00 */
[----:B------:R1:W3:Y:S04]  /*e310*/  MUFU.EX2 R191, R3 ;  /* 0x0000000300bf7308 */ /* 0x0002e80000000800 */
[----:B-1----:R-:W-:Y:S01]  /*e320*/  FFMA.FTZ R3, R249, c[0x0][0x2d0], -R176 ;  /* 0x0000b400f9037a23 */ /* 0x002fe200000108b0 */
[----:B---3--:R-:W-:Y:S02]  /*e330*/  F2FP.PACK_AB R111, R191, R192 ;  /* 0x000000c0bf6f723e */ /* 0x008fe400000000ff */
[----:B------:R-:W-:Y:S03]  /*e340*/  MOV R249, R134 ;  /* 0x0000008600f97202 */ /* 0x000fe60000000f00 */
[----:B------:R1:W-:Y:S01]  /*e350*/  MUFU.EX2 R190, R3 ;  /* 0x0000000300be7308 */ /* 0x0003e20000000800 */
[----:B------:R-:W-:Y:S02]  /*e360*/  MOV R134, R133 ;  /* 0x0000008500867202 */ /* 0x000fe40000000f00 */
[----:B------:R-:W-:Y:S01]  /*e370*/  MOV R133, R182 ;  /* 0x000000b600857202 */ /* 0x000fe20000000f00 */
[--C-:B-1----:R-:W-:Y:S01]  /*e380*/  FFMA.FTZ R3, R252, c[0x0][0x2d0], -R2.reuse ;  /* 0x0000b400fc037a23 */ /* 0x102fe20000010802 */
[----:B------:R-:W-:Y:S05]  /*e390*/  MOV R252, R181 ;  /* 0x000000b500fc7202 */ /* 0x000fea0000000f00 */
[----:B------:R1:W-:Y:S02]  /*e3a0*/  MUFU.EX2 R188, R3 ;  /* 0x0000000300bc7308 */ /* 0x0003e40000000800 */
[--C-:B-1----:R-:W-:Y:S02]  /*e3b0*/  FFMA.FTZ R3, R187, c[0x0][0x2d0], -R2.reuse ;  /* 0x0000b400bb037a23 */ /* 0x102fe40000010802 */
[----:B------:R-:W-:Y:S01]  /*e3c0*/  FFMA.FTZ R2, R109, c[0x0][0x2d0], -R2 ;  /* 0x0000b4006d027a23 */ /* 0x000fe20000010802 */
[----:B------:R-:W-:Y:S05]  /*e3d0*/  F2FP.PACK_AB R109, R195, R196 ;  /* 0x000000c4c36d723e */ /* 0x000fea00000000ff */
[----:B------:R1:W3:Y:S02]  /*e3e0*/  MUFU.EX2 R187, R3 ;  /* 0x0000000300bb7308 */ /* 0x0002e40000000800 */
[-C--:B--2---:R-:W-:Y:S01]  /*e3f0*/  HMMA.16816.F32 R112, R108, R124.reuse, R4 ;  /* 0x0000007c6c70723c */ /* 0x084fe20000001804 */
[----:B------:R-:W-:Y:S07]  /*e400*/  LDSM.16.MT88.4 R4, [R222+0x2d00] ;  /* 0x002d0000de04783b */ /* 0x000fee0000004200 */
[----:B------:R-:W2:Y:S01]  /*e410*/  MUFU.EX2 R107, R2 ;  /* 0x00000002006b7308 */ /* 0x000ea20000000800 */
[--C-:B-1----:R-:W-:Y:S03]  /*e420*/  FFMA.FTZ R3, R156, c[0x0][0x2d0], -R176.reuse ;  /* 0x0000b4009c037a23 */ /* 0x102fe600000108b0 */
[----:B---3--:R-:W-:Y:S01]  /*e430*/  F2FP.PACK_AB R177, R187, R188 ;  /* 0x000000bcbbb1723e */ /* 0x008fe200000000ff */
[----:B------:R-:W1:Y:S05]  /*e440*/  LDSM.16.MT88.4 R156, [R221+0x1d00] ;  /* 0x001d0000dd9c783b */ /* 0x000e6a0000004200 */
[----:B------:R3:W-:Y:S01]  /*e450*/  MUFU.EX2 R186, R3 ;  /* 0x0000000300ba7308 */ /* 0x0007e20000000800 */
[----:B--2---:R-:W-:Y:S02]  /*e460*/  F2FP.PACK_AB R179, R107, R184 ;  /* 0x000000b86bb3723e */ /* 0x004fe400000000ff */
[----:B------:R-:W-:Y:S01]  /*e470*/  MOV R2, R149 ;  /* 0x0000009500027202 */ /* 0x000fe20000000f00 */
[----:B---3--:R-:W-:Y:S01]  /*e480*/  FFMA.FTZ R3, R251, c[0x0][0x2d0], -R176 ;  /* 0x0000b400fb037a23 */ /* 0x008fe200000108b0 */
[----:B------:R-:W-:Y:S02]  /*e490*/  F2FP.PACK_AB R176, R189, R190 ;  /* 0x000000bebdb0723e */ /* 0x000fe400000000ff */
[----:B------:R-:W-:Y:S03]  /*e4a0*/  MOV R251, R180 ;  /* 0x000000b400fb7202 */ /* 0x000fe60000000f00 */
[----:B------:R-:W2:Y:S01]  /*e4b0*/  MUFU.EX2 R185, R3 ;  /* 0x0000000300b97308 */ /* 0x000ea20000000800 */
[----:B------:R-:W3:Y:S01]  /*e4c0*/  LDSM.16.MT88.4 R180, [R221+0x2d00] ;  /* 0x002d0000ddb4783b */ /* 0x000ee20000004200 */
[----:B--2---:R-:W-:Y:S02]  /*e4d0*/  F2FP.PACK_AB R178, R185, R186 ;  /* 0x000000bab9b2723e */ /* 0x004fe400000000ff */
[----:B------:R-:W-:Y:S05]  /*e4e0*/  MOV R3, R152 ;  /* 0x0000009800037202 */ /* 0x000fea0000000f00 */
[C---:B------:R-:W-:Y:S07]  /*e4f0*/  HMMA.16816.F32 R116, R176.reuse, R124, R8 ;  /* 0x0000007cb074723c */ /* 0x040fee0000001808 */
[----:B------:R-:W-:Y:S01]  /*e500*/  MOV R11, R139 ;  /* 0x0000008b000b7202 */ /* 0x000fe20000000f00 */
[-C--:B------:R-:W-:Y:S04]  /*e510*/  HMMA.16816.F32 R120, R176, R126.reuse, R12 ;  /* 0x0000007eb078723c */ /* 0x080fe8000000180c */
[----:B------:R-:W-:Y:S02]  /*e520*/  MOV R10, R144 ;  /* 0x00000090000a7202 */ /* 0x000fe40000000f00 */
[----:B------:R-:W-:Y:S02]  /*e530*/  MOV R8, R145 ;  /* 0x0000009100087202 */ /* 0x000fe40000000f00 */
[C---:B------:R-:W-:Y:S01]  /*e540*/  HMMA.16816.F32 R124, R108.reuse, R126, R16 ;  /* 0x0000007e6c7c723c */ /* 0x040fe20000001810 */
[----:B------:R-:W2:Y:S03]  /*e550*/  LDL.LU R17, [R1+0x44] ;  /* 0x0000440001117983 */ /* 0x000ea60000300800 */
[----:B------:R-:W-:Y:S02]  /*e560*/  MOV R13, R137 ;  /* 0x00000089000d7202 */ /* 0x000fe40000000f00 */
[----:B------:R-:W-:Y:S02]  /*e570*/  MOV R14, R136 ;  /* 0x00000088000e7202 */ /* 0x000fe40000000f00 */
[-C--:B------:R-:W-:Y:S04]  /*e580*/  HMMA.16816.F32 R128, R108, R140.reuse, R20 ;  /* 0x0000008c6c80723c */ /* 0x080fe80000001814 */
[----:B------:R-:W-:Y:S02]  /*e590*/  MOV R16, R134 ;  /* 0x0000008600107202 */ /* 0x000fe40000000f00 */
[----:B------:R-:W-:Y:S02]  /*e5a0*/  MOV R15, R135 ;  /* 0x00000087000f7202 */ /* 0x000fe40000000f00 */
[----:B------:R-:W-:Y:S04]  /*e5b0*/  MOV R23, R2 ;  /* 0x0000000200177202 */ /* 0x000fe80000000f00 */
[----:B------:R-:W-:Y:S02]  /*e5c0*/  MOV R2, R220 ;  /* 0x000000dc00027202 */ /* 0x000fe40000000f00 */
[----:B------:R4:W5:Y:S01]  /*e5d0*/  LDL.LU R220, [R1+0x64] ;  /* 0x0000640001dc7983 */ /* 0x0009620000300800 */
[----:B------:R-:W-:Y:S02]  /*e5e0*/  MOV R19, R133 ;  /* 0x0000008500137202 */ /* 0x000fe40000000f00 */
[----:B------:R-:W-:Y:S01]  /*e5f0*/  MOV R18, R132 ;  /* 0x0000008400127202 */ /* 0x000fe20000000f00 */
[----:B------:R-:W4:Y:S01]  /*e600*/  LDL.LU R20, [R1+0x48] ;  /* 0x0000480001147983 */ /* 0x000f220000300800 */
[C---:B------:R-:W-:Y:S04]  /*e610*/  HMMA.16816.F32 R132, R176.reuse, R140, R24 ;  /* 0x0000008cb084723c */ /* 0x040fe80000001818 */
[----:B------:R-:W-:Y:S02]  /*e620*/  MOV R12, R138 ;  /* 0x0000008a000c7202 */ /* 0x000fe40000000f00 */
[----:B------:R-:W-:Y:S02]  /*e630*/  MOV R9, R146 ;  /* 0x0000009200097202 */ /* 0x000fe40000000f00 */
        /* <DEDUP_REMOVED lines=17> */
[----:B------:R-:W-:Y:S04]  /*e750*/  HMMA.16816.F32 R96, R108, R6, R96 ;  /* 0x000000066c60723c */ /* 0x000fe80000001860 */
[----:B--2---:R-:W-:Y:S02]  /*e760*/  FFMA.FTZ R103, R103, R17, R16 ;  /* 0x0000001167677223 */ /* 0x004fe40000010010 */
        /* <DEDUP_REMOVED lines=65> */
[----:B------:R-:W-:Y:S02]  /*eb80*/  IADD3 R0, R238, -0x1, RZ ;  /* 0xffffffffee007810 */ /* 0x000fe40007ffe0ff */
[----:B------:R-:W-:Y:S01]  /*eb90*/  STL [R1+0x48], R5 ;  /* 0x0000480501007387 */ /* 0x000fe20000100800 */
[----:B------:R-:W-:Y:S01]  /*eba0*/  FADD.FTZ R2, R107, R2 ;  /* 0x000000026b027221 */ /* 0x000fe20000010000 */
[----:B------:R-:W-:Y:S02]  /*ebb0*/  MOV R238, R0 ;  /* 0x0000000000ee7202 */ /* 0x000fe40000000f00 */
[----:B------:R-:W-:Y:S01]  /*ebc0*/  MOV R107, R102 ;  /* 0x00000066006b7202 */ /* 0x000fe20000000f00 */
[----:B-1----:R-:W-:Y:S05]  /*ebd0*/  FADD.FTZ R3, R185, R4 ;  /* 0x00000004b9037221 */ /* 0x002fea0000010000 */
[----:B------:R1:W-:Y:S04]  /*ebe0*/  STL [R1+0x4c], R3 ;  /* 0x00004c0301007387 */ /* 0x0003e80000100800 */
[----:B------:R2:W-:Y:S01]  /*ebf0*/  STL [R1+0x50], R2 ;  /* 0x0000500201007387 */ /* 0x0005e20000100800 */
[----:B-1----:R-:W-:Y:S02]  /*ec00*/  MOV R3, R105 ;  /* 0x0000006900037202 */ /* 0x002fe40000000f00 */
[----:B--2---:R-:W-:Y:S01]  /*ec10*/  MOV R2, R106 ;  /* 0x0000006a00027202 */ /* 0x004fe20000000f00 */
[----:B-----5:R-:W-:-:S05]  /*ec20*/  @P0 BRA `(.L_x_719) ;  /* 0xffffc5c000000947 */ /* 0x020fca000383ffff */
.L_x_718:
[----:B-1----:R-:W2:Y:S04]  /*ec30*/  LDL.LU R0, [R1+0x44] ;  /* 0x0000440001007983 */ /* 0x002ea80000300800 */
        /* <DEDUP_REMOVED lines=152> */
.L_x_706:
[----:B------:R-:W-:Y:S01]  /*f5c0*/  USHF.R.S32.HI UR8, URZ, 0x1f, UR9 ;  /* 0x0000001f3f087899 */ /* 0x000fe20008011409 */
[----:B------:R-:W-:Y:S05]  /*f5d0*/  @P4 BRA `(.L_x_722) ;  /* 0x000018a000004947 */ /* 0x000fea0003800000 */
[----:B------:R-:W1:Y:S01]  /*f5e0*/  S2R R55, SR_TID.X ;  /* 0x0000000000377919 */ /* 0x000e620000002100 */
[----:B------:R-:W-:Y:S01]  /*f5f0*/  F2FP.PACK_AB R45, R45, R112 ;  /* 0x000000702d2d723e */ /* 0x000fe200000000ff */
[----:B------:R-:W-:Y:S01]  /*f600*/  ULDC.64 UR4, c[0x0][0x500] ;  /* 0x0001400000047ab9 */ /* 0x000fe20000000a00 */
[----:B------:R-:W-:Y:S01]  /*f610*/  F2FP.PACK_AB R44, R44, R114 ;  /* 0x000000722c2c723e */ /* 0x000fe200000000ff */
[----:B------:R-:W-:Y:S01]  /*f620*/  UISETP.NE.U32.AND UP1, UPT, URZ, UR4, UPT ;  /* 0x000000043f00728c */ /* 0x000fe2000bf25070 */
[----:B------:R-:W-:Y:S01]  /*f630*/  F2FP.PACK_AB R43, R43, R124 ;  /* 0x0000007c2b2b723e */ /* 0x000fe200000000ff */
[----:B------:R-:W-:Y:S01]  /*f640*/  UMOV UR6, 0x4 ;  /* 0x0000000400067882 */ /* 0x000fe20000000000 */
[----:B------:R-:W-:Y:S01]  /*f650*/  F2FP.PACK_AB R42, R42, R126 ;  /* 0x0000007e2a2a723e */ /* 0x000fe200000000ff */
[----:B------:R-:W-:Y:S01]  /*f660*/  UISETP.NE.AND.EX UP1, UPT, URZ, UR5, UPT, UP1 ;  /* 0x000000053f00728c */ /* 0x000fe2000bf25310 */
[----:B------:R-:W-:-:S02]  /*f670*/  F2FP.PACK_AB R48, R48, R116 ;  /* 0x000000743030723e */ /* 0x000fc400000000ff */
[----:B------:R-:W-:Y:S01]  /*f680*/  F2FP.PACK_AB R118, R119, R118 ;  /* 0x000000767776723e */ /* 0x000fe200000000ff */
[----:B------:R-:W-:Y:S01]  /*f690*/  ULDC.64 UR4, c[0x0][0x500] ;  /* 0x0001400000047ab9 */ /* 0x000fe20000000a00 */
[----:B------:R-:W-:Y:S01]  /*f6a0*/  F2FP.PACK_AB R47, R47, R120 ;  /* 0x000000782f2f723e */ /* 0x000fe200000000ff */
[----:B------:R-:W-:Y:S01]  /*f6b0*/  UIMAD.WIDE UR4, UR13, UR6, UR4 ;  /* 0x000000060d0472a5 */ /* 0x000fe2000f8e0204 */
[----:B------:R-:W-:Y:S02]  /*f6c0*/  F2FP.PACK_AB R122, R123, R122 ;  /* 0x0000007a7b7a723e */ /* 0x000fe400000000ff */
[----:B------:R-:W-:Y:S02]  /*f6d0*/  F2FP.PACK_AB R41, R41, R128 ;  /* 0x000000802929723e */ /* 0x000fe400000000ff */
[----:B------:R-:W-:Y:S02]  /*f6e0*/  F2FP.PACK_AB R40, R40, R130 ;  /* 0x000000822828723e */ /* 0x000fe400000000ff */
[----:B------:R-:W-:-:S02]  /*f6f0*/  F2FP.PACK_AB R38, R38, R140 ;  /* 0x0000008c2626723e */ /* 0x000fc400000000ff */
[----:B------:R-:W-:Y:S02]  /*f700*/  F2FP.PACK_AB R37, R37, R142 ;  /* 0x0000008e2525723e */ /* 0x000fe400000000ff */
[----:B-1----:R-:W-:Y:S02]  /*f710*/  SHF.R.S32.HI R56, RZ, 0x1f, R55 ;  /* 0x0000001fff387819 */ /* 0x002fe40000011437 */
[----:B------:R-:W-:Y:S02]  /*f720*/  F2FP.PACK_AB R39, R39, R132 ;  /* 0x000000842727723e */ /* 0x000fe400000000ff */
[CC--:B------:R-:W-:Y:S02]  /*f730*/  LEA.HI R3, R56.reuse, R55.reuse, RZ, 0x2 ;  /* 0x0000003738037211 */ /* 0x0c0fe400078f10ff */
[----:B------:R-:W-:Y:S02]  /*f740*/  LEA.HI R49, R56, R55, RZ, 0x5 ;  /* 0x0000003738317211 */ /* 0x000fe400078f28ff */
[----:B------:R-:W-:-:S02]  /*f750*/  SHF.R.S32.HI R46, RZ, 0x2, R3 ;  /* 0x00000002ff2e7819 */ /* 0x000fc40000011403 */
[----:B------:R-:W-:Y:S02]  /*f760*/  SHF.R.S32.HI R0, RZ, 0x1f, R3 ;  /* 0x0000001fff007819 */ /* 0x000fe40000011403 */
[----:B------:R-:W-:Y:S02]  /*f770*/  LOP3.LUT R3, R3, 0xfffffffc, RZ, 0xc0, !PT ;  /* 0xfffffffc03037812 */ /* 0x000fe400078ec0ff */
[----:B------:R-:W-:Y:S02]  /*f780*/  LEA.HI R0, R0, R46, RZ, 0x3 ;  /* 0x0000002e00007211 */ /* 0x000fe400078f18ff */
[----:B------:R-:W-:Y:S01]  /*f790*/  SHF.R.S32.HI R50, RZ, 0x5, R49 ;  /* 0x00000005ff327819 */ /* 0x000fe20000011431 */
[----:B------:R-:W-:Y:S01]  /*f7a0*/  IMAD.IADD R19, R55, 0x1, -R3 ;  /* 0x0000000137137824 */ /* 0x000fe200078e0a03 */
[----:B------:R-:W-:Y:S02]  /*f7b0*/  LOP3.LUT R0, R0, 0xfffffff8, RZ, 0xc0, !PT ;  /* 0xfffffff800007812 */ /* 0x000fe400078ec0ff */
[----:B------:R-:W-:-:S02]  /*f7c0*/  F2FP.PACK_AB R134, R135, R134 ;  /* 0x000000868786723e */ /* 0x000fc400000000ff */
[----:B------:R-:W-:Y:S01]  /*f7d0*/  F2FP.PACK_AB R36, R36, R136 ;  /* 0x000000882424723e */ /* 0x000fe200000000ff */
[----:B------:R-:W-:Y:S01]  /*f7e0*/  IMAD.IADD R2, R46, 0x1, -R0 ;  /* 0x000000012e027824 */ /* 0x000fe200078e0a00 */
[----:B------:R-:W-:Y:S02]  /*f7f0*/  F2FP.PACK_AB R138, R139, R138 ;  /* 0x0000008a8b8a723e */ /* 0x000fe400000000ff */
[----:B------:R-:W-:Y:S02]  /*f800*/  F2FP.PACK_AB R35, R35, R144 ;  /* 0x000000902323723e */ /* 0x000fe400000000ff */
[----:B------:R-:W-:Y:S02]  /*f810*/  LEA.HI R0, R2, R2, RZ, 0x1 ;  /* 0x0000000202007211 */ /* 0x000fe400078f08ff */
[----:B------:R-:W-:Y:S02]  /*f820*/  F2FP.PACK_AB R34, R34, R146 ;  /* 0x000000922222723e */ /* 0x000fe400000000ff */
[----:B------:R-:W-:-:S02]  /*f830*/  SHF.R.S32.HI R13, RZ, 0x1, R0 ;  /* 0x00000001ff0d7819 */ /* 0x000fc40000011400 */
[----:B------:R-:W-:Y:S02]  /*f840*/  LOP3.LUT R0, R0, 0x3fffffe, RZ, 0xc0, !PT ;  /* 0x03fffffe00007812 */ /* 0x000fe400078ec0ff */
[C---:B------:R-:W-:Y:S01]  /*f850*/  LOP3.LUT R3, R13.reuse, 0x1, RZ, 0xc0, !PT ;  /* 0x000000010d037812 */ /* 0x040fe200078ec0ff */
[C---:B------:R-:W-:Y:S01]  /*f860*/  IMAD.SHL.U32 R4, R13.reuse, 0x40, RZ ;  /* 0x000000400d047824 */ /* 0x040fe200078e00ff */
[----:B------:R-:W-:Y:S01]  /*f870*/  LOP3.LUT P0, RZ, R13, 0x2, RZ, 0xc0, !PT ;  /* 0x000000020dff7812 */ /* 0x000fe2000780c0ff */
[----:B------:R-:W-:Y:S01]  /*f880*/  IMAD.IADD R2, R2, 0x1, -R0 ;  /* 0x0000000102027824 */ /* 0x000fe200078e0a00 */
[----:B------:R-:W-:Y:S01]  /*f890*/  ISETP.NE.U32.AND P1, PT, R3, 0x1, PT ;  /* 0x000000010300780c */ /* 0x000fe20003f25070 */
[----:B------:R-:W-:Y:S01]  /*f8a0*/  IMAD R0, R50, 0x100, R19 ;  /* 0x0000010032007824 */ /* 0x000fe200078e0213 */
[----:B------:R-:W-:Y:S02]  /*f8b0*/  LOP3.LUT R4, R4, 0xc0, RZ, 0xc0, !PT ;  /* 0x000000c004047812 */ /* 0x000fe400078ec0ff */
[----:B------:R-:W-:Y:S01]  /*f8c0*/  F2FP.PACK_AB R32, R32, R156 ;  /* 0x0000009c2020723e */ /* 0x000fe200000000ff */
[----:B------:R-:W-:Y:S01]  /*f8d0*/  IMAD R0, R2, 0x10, R0 ;  /* 0x0000001002007824 */ /* 0x000fe200078e0200 */
[----:B------:R-:W-:Y:S01]  /*f8e0*/  LEA.HI R2, R4, R4, RZ, 0x1d ;  /* 0x0000000404027211 */ /* 0x000fe200078fe8ff */
[----:B------:R-:W-:Y:S01]  /*f8f0*/  IMAD.MOV.U32 R4, RZ, RZ, 0x20 ;  /* 0x00000020ff047424 */ /* 0x000fe200078e00ff */
[----:B------:R-:W-:-:S02]  /*f900*/  F2FP.PACK_AB R31, R31, R158 ;  /* 0x0000009e1f1f723e */ /* 0x000fc400000000ff */
[----:B------:R-:W-:Y:S01]  /*f910*/  F2FP.PACK_AB R33, R33, R148 ;  /* 0x000000942121723e */ /* 0x000fe200000000ff */
[----:B------:R-:W-:Y:S01]  /*f920*/  IMAD.U32 R0, R0, 0x2, R2 ;  /* 0x0000000200007824 */ /* 0x000fe200078e0002 */
[----:B------:R-:W-:Y:S02]  /*f930*/  SEL R4, R4, 0xffffffe0, !P0 ;  /* 0xffffffe004047807 */ /* 0x000fe40004000000 */
[----:B------:R-:W-:Y:S01]  /*f940*/  F2FP.PACK_AB R150, R151, R150 ;  /* 0x000000969796723e */ /* 0x000fe200000000ff */
[----:B------:R-:W-:Y:S01]  /*f950*/  IMAD.SHL.U32 R0, R0, 0x2, RZ ;  /* 0x0000000200007824 */ /* 0x000fe200078e00ff */
[----:B------:R-:W-:Y:S01]  /*f960*/  BAR.SYNC.DEFER_BLOCKING 0x1, 0x80 ;  /* 0x0042000000007b1d */ /* 0x000fe20000010000 */
[----:B------:R-:W-:Y:S02]  /*f970*/  F2FP.PACK_AB R30, R30, R152 ;  /* 0x000000981e1e723e */ /* 0x000fe400000000ff */
[----:B------:R-:W-:Y:S02]  /*f980*/  F2FP.PACK_AB R154, R155, R154 ;  /* 0x0000009a9b9a723e */ /* 0x000fe400000000ff */
[----:B------:R-:W-:-:S02]  /*f990*/  IADD3 R3, R0, 0x80, RZ ;  /* 0x0000008000037810 */ /* 0x000fc40007ffe0ff */
[C---:B------:R-:W-:Y:S02]  /*f9a0*/  IADD3 R2, R0.reuse, 0x70, RZ ;  /* 0x0000007000027810 */ /* 0x040fe40007ffe0ff */
[----:B------:R-:W-:Y:S01]  /*f9b0*/  @P1 IADD3 R2, R3, 0x10, RZ ;  /* 0x0000001003021810 */ /* 0x000fe20007ffe0ff */
[----:B------:R-:W-:Y:S01]  /*f9c0*/  IMAD.IADD R3, R0, 0x1, R4 ;  /* 0x0000000100037824 */ /* 0x000fe200078e0204 */
[----:B------:R-:W-:Y:S02]  /*f9d0*/  F2FP.PACK_AB R29, R29, R160 ;  /* 0x000000a01d1d723e */ /* 0x000fe400000000ff */
[----:B------:R-:W-:Y:S01]  /*f9e0*/  F2FP.PACK_AB R28, R28, R162 ;  /* 0x000000a21c1c723e */ /* 0x000fe200000000ff */
[----:B------:R-:W-:Y:S01]  /*f9f0*/  IMAD.IADD R4, R4, 0x1, R2 ;  /* 0x0000000104047824 */ /* 0x000fe200078e0202 */
[----:B------:R-:W-:Y:S02]  /*fa00*/  F2FP.PACK_AB R26, R26, R172 ;  /* 0x000000ac1a1a723e */ /* 0x000fe400000000ff */
[----:B------:R-:W-:-:S02]  /*fa10*/  F2FP.PACK_AB R25, R25, R174 ;  /* 0x000000ae1919723e */ /* 0x000fc400000000ff */
        /* <DEDUP_REMOVED lines=29> */
[----:B------:R-:W-:Y:S01]  /*fbf0*/  PLOP3.LUT P1, PT, PT, PT, UP1, 0x80, 0x0 ;  /* 0x000000000000781c */ /* 0x000fe20003f2f018 */
[----:B------:R-:W-:Y:S04]  /*fc00*/  STS [R3+0x280], R40 ;  /* 0x0002802803007388 */ /* 0x000fe80000000800 */
        /* <DEDUP_REMOVED lines=35> */
[----:B------:R3:W-:Y:S04]  /*fe40*/  STS [R3+0x5280], R9 ;  /* 0x0052800903007388 */ /* 0x0007e80000000800 */
[----:B------:R4:W-:Y:S04]  /*fe50*/  STS [R4+0x5000], R6 ;  /* 0x0050000604007388 */ /* 0x0009e80000000800 */
[----:B------:R4:W-:Y:S01]  /*fe60*/  STS [R4+0x5200], R5 ;  /* 0x0052000504007388 */ /* 0x0009e20000000800 */
[----:B-1----:R-:W-:-:S02]  /*fe70*/  IMAD.U32 R11, RZ, RZ, UR5 ;  /* 0x00000005ff0b7e24 */ /* 0x002fc4000f8e00ff */
[----:B--2---:R-:W-:Y:S01]  /*fe80*/  IMAD.U32 R10, RZ, RZ, UR4 ;  /* 0x00000004ff0a7e24 */ /* 0x004fe2000f8e00ff */
[----:B------:R-:W-:Y:S06]  /*fe90*/  BAR.SYNC.DEFER_BLOCKING 0x1, 0x80 ;  /* 0x0042000000007b1d */ /* 0x000fec0000010000 */
[----:B------:R-:W-:Y:S02]  /*fea0*/  ULDC.64 UR4, c[0x0][0x508] ;  /* 0x0001420000047ab9 */ /* 0x000fe40000000a00 */
[----:B------:R-:W-:Y:S01]  /*feb0*/  UISETP.NE.U32.AND UP0, UPT, URZ, UR4, UPT ;  /* 0x000000043f00728c */ /* 0x000fe2000bf05070 */
[----:B------:R-:W2:Y:S03]  /*fec0*/  @P1 LDG.E R0, [R10.64] ;  /* 0x0000000e0a001981 */ /* 0x000ea6000c1e1900 */
[----:B------:R-:W-:Y:S01]  /*fed0*/  UISETP.NE.AND.EX UP0, UPT, URZ, UR5, UPT, UP0 ;  /* 0x000000053f00728c */ /* 0x000fe2000bf05300 */
[----:B------:R-:W-:-:S02]  /*fee0*/  IMAD.MOV.U32 R24, RZ, RZ, c[0x0][0x388] ;  /* 0x0000e200ff187624 */ /* 0x000fc400078e00ff */
[----:B------:R-:W-:-:S03]  /*fef0*/  ULDC.64 UR4, c[0x0][0x508] ;  /* 0x0001420000047ab9 */ /* 0x000fc60000000a00 */
[----:B------:R-:W-:-:S05]  /*ff00*/  PLOP3.LUT P0, PT, PT, PT, UP0, 0x80, 0x0 ;  /* 0x000000000000781c */ /* 0x000fca0003f0f008 */
[----:B------:R-:W-:-:S06]  /*ff10*/  @UP0 UIMAD.WIDE UR4, UR13, UR6, UR4 ;  /* 0x000000060d0402a5 */ /* 0x000fcc000f8e0204 */
[----:B------:R-:W-:Y:S02]  /*ff20*/  IMAD.U32 R2, RZ, RZ, UR4 ;  /* 0x00000004ff027e24 */ /* 0x000fe4000f8e00ff */
[----:B---3--:R-:W-:-:S05]  /*ff30*/  IMAD.U32 R3, RZ, RZ, UR5 ;  /* 0x00000005ff037e24 */ /* 0x008fca000f8e00ff */
[----:B------:R4:W5:Y:S01]  /*ff40*/  @P0 LDG.E R24, [R2.64] ;  /* 0x0000000e02180981 */ /* 0x000962000c1e1900 */
[----:B------:R-:W-:Y:S02]  /*ff50*/  UMOV UR6, URZ ;  /* 0x0000003f00067c82 */ /* 0x000fe40008000000 */
[----:B------:R-:W-:Y:S01]  /*ff60*/  UMOV UR7, URZ ;  /* 0x0000003f00077c82 */ /* 0x000fe20008000000 */
[----:B--2---:R-:W1:Y:S02]  /*ff70*/  @P1 R2UR UR5, R0 ;  /* 0x00000000000513c2 */ /* 0x004e6400000e0000 */
[----:B-1----:R-:W-:Y:S02]  /*ff80*/  @UP1 USHF.R.S32.HI UR4, URZ, 0x1f, UR5 ;  /* 0x0000001f3f041899 */ /* 0x002fe40008011405 */
[----:B------:R-:W-:-:S05]  /*ff90*/  @UP1 UMOV UR6, UR5 ;  /* 0x0000000500061c82 */ /* 0x000fca0008000000 */
[----:B------:R-:W-:Y:S01]  /*ffa0*/  @UP1 UMOV UR7, UR4 ;  /* 0x0000000400071c82 */ /* 0x000fe20008000000 */
[----:B------:R-:W-:Y:S05]  /*ffb0*/  @P0 BRA `(.L_x_723) ;  /* 0x0000004000000947 */ /* 0x000fea0003800000 */
[----:B----4-:R-:W-:Y:S05]  /*ffc0*/  @!P1 BRA `(.L_x_723) ;  /* 0x0000003000009947 */ /* 0x010fea0003800000 */
[----:B------:R-:W2:Y:S04]  /*ffd0*/  LDG.E R0, [R10.64] ;  /* 0x0000000e0a007981 */ /* 0x000ea8000c1e1900 */
[----:B------:R-:W2:Y:S02]  /*ffe0*/  LDG.E R2, [R10.64+0x4] ;  /* 0x0000040e0a027981 */ /* 0x000ea4000c1e1900 */
[----:B--2--5:R-:W-:Y:S02]  /*fff0*/  IADD3 R24, -R0, R2, RZ ;  /* 0x0000000200187210 */ /* 0x024fe40007ffe1ff */
.L_x_723:
[----:B----4-:R-:W-:Y:S01]  /*10000*/  IMAD.MOV.U32 R0, RZ, RZ, c[0x0][0x4e8] ;  /* 0x00013a00ff007624 */ /* 0x010fe200078e00ff */
[----:B------:R-:W-:Y:S01]  /*10010*/  SHF.R.S32.HI R2, RZ, 0x1f, R50 ;  /* 0x0000001fff027819 */ /* 0x000fe20000011432 */
[----:B------:R-:W1:Y:S01]  /*10020*/  S2R R21, SR_CTAID.X ;  /* 0x0000000000157919 */ /* 0x000e620000002500 */
[----:B------:R-:W-:Y:S01]  /*10030*/  ULDC.64 UR4, c[0x0][0x490] ;  /* 0x0001240000047ab9 */ /* 0x000fe20000000a00 */
[----:B------:R-:W-:Y:S01]  /*10040*/  LEA.HI R8, R56, R55, RZ, 0x3 ;  /* 0x0000003738087211 */ /* 0x000fe200078f18ff */
[----:B------:R-:W-:Y:S01]  /*10050*/  UIMAD UR10, UR8, UR4, URZ ;  /* 0x00000004080a72a4 */ /* 0x000fe2000f8e023f */
[----:B------:R-:W-:Y:S01]  /*10060*/  ISETP.NE.AND P2, PT, R0, 0x1, PT ;  /* 0x000000010000780c */ /* 0x000fe20003f45270 */
[----:B------:R-:W-:Y:S01]  /*10070*/  UMOV UR16, UR6 ;  /* 0x0000000600107c82 */ /* 0x000fe20008000000 */
[----:B------:R-:W-:Y:S01]  /*10080*/  LOP3.LUT R0, R49, 0xffffffe0, RZ, 0xc0, !PT ;  /* 0xffffffe031007812 */ /* 0x000fe200078ec0ff */
[----:B------:R-:W-:Y:S01]  /*10090*/  UMOV UR17, UR7 ;  /* 0x0000000700117c82 */ /* 0x000fe20008000000 */
[----:B------:R-:W-:Y:S01]  /*100a0*/  LEA.HI R2, R2, R50, RZ, 0x2 ;  /* 0x0000003202027211 */ /* 0x000fe200078f10ff */
[----:B------:R-:W-:Y:S01]  /*100b0*/  UIMAD.WIDE.U32 UR16, UR9, UR4, UR16 ;  /* 0x00000004091072a5 */ /* 0x000fe2000f8e0010 */
[----:B-----5:R-:W-:Y:S01]  /*100c0*/  IMAD R24, R24, c[0x0][0x4e8], RZ ;  /* 0x00013a0018187a24 */ /* 0x020fe200078e02ff */
[----:B------:R-:W-:Y:S01]  /*100d0*/  UIMAD UR10, UR9, UR5, UR10 ;  /* 0x00000005090a72a4 */ /* 0x000fe2000f8e020a */
[----:B------:R-:W-:Y:S01]  /*100e0*/  IMAD.IADD R4, R55, 0x1, -R0 ;  /* 0x0000000137047824 */ /* 0x000fe200078e0a00 */
[C---:B------:R-:W-:Y:S01]  /*100f0*/  LEA.HI R0, R19.reuse, R19, RZ, 0x1 ;  /* 0x0000001313007211 */ /* 0x040fe200078f08ff */
[----:B------:R-:W-:Y:S01]  /*10100*/  ULDC.64 UR4, c[0x0][0x3a0] ;  /* 0x0000e80000047ab9 */ /* 0x000fe20000000a00 */
[----:B------:R-:W-:Y:S01]  /*10110*/  LOP3.LUT R2, R2, 0xffffffc, RZ, 0xc0, !PT ;  /* 0x0ffffffc02027812 */ /* 0x000fe200078ec0ff */
[----:B------:R-:W-:Y:S01]  /*10120*/  USHF.R.S32.HI UR12, URZ, 0x1f, UR13 ;  /* 0x0000001f3f0c7899 */ /* 0x000fe2000801140d */
[----:B------:R-:W-:Y:S01]  /*10130*/  SHF.R.S32.HI R6, RZ, 0x1f, R4 ;  /* 0x0000001fff067819 */ /* 0x000fe20000011404 */
[----:B------:R-:W-:Y:S01]  /*10140*/  UIMAD UR11, UR7, UR4, URZ ;  /* 0x00000004070b72a4 */ /* 0x000fe2000f8e023f */
[C---:B------:R-:W-:Y:S01]  /*10150*/  LOP3.LUT R3, R0.reuse, 0x1ffffffe, RZ, 0xc0, !PT ;  /* 0x1ffffffe00037812 */ /* 0x040fe200078ec0ff */
[----:B------:R-:W-:Y:S01]  /*10160*/  IMAD.SHL.U32 R0, R0, 0x20, RZ ;  /* 0x0000002000007824 */ /* 0x000fe200078e00ff */
[----:B------:R-:W-:Y:S01]  /*10170*/  LEA.HI R6, R6, R4, RZ, 0x2 ;  /* 0x0000000406067211 */ /* 0x000fe200078f10ff */
[----:B------:R-:W-:Y:S01]  /*10180*/  IMAD.IADD R2, R50, 0x1, -R2 ;  /* 0x0000000132027824 */ /* 0x000fe200078e0a02 */
[----:B------:R-:W-:Y:S01]  /*10190*/  LOP3.LUT P0, RZ, R4, 0x3, RZ, 0xc0, !PT ;  /* 0x0000000304ff7812 */ /* 0x000fe2000780c0ff */
[----:B------:R-:W-:Y:S01]  /*101a0*/  IMAD.IADD R5, R19, 0x1, -R3 ;  /* 0x0000000113057824 */ /* 0x000fe200078e0a03 */
[----:B------:R-:W-:Y:S01]  /*101b0*/  LOP3.LUT R0, R0, 0xffffffc0, RZ, 0xc0, !PT ;  /* 0xffffffc000007812 */ /* 0x000fe200078ec0ff */
[----:B------:R-:W-:Y:S01]  /*101c0*/  USEL UR12, UR12, URZ, !UP1 ;  /* 0x0000003f0c0c7287 */ /* 0x000fe2000c800000 */
[----:B------:R-:W-:Y:S01]  /*101d0*/  SHF.R.S32.HI R3, RZ, 0x2, R6 ;  /* 0x00000002ff037819 */ /* 0x000fe20000011406 */
[----:B------:R-:W-:Y:S01]  /*101e0*/  UIMAD.WIDE.U32 UR20, UR6, UR4, URZ ;  /* 0x00000004061472a5 */ /* 0x000fe2000f8e003f */
[----:B------:R-:W-:Y:S01]  /*101f0*/  LEA.HI R4, R46, R46, RZ, 0x1 ;  /* 0x0000002e2e047211 */ /* 0x000fe200078f08ff */
[----:B------:R-:W-:Y:S01]  /*10200*/  IMAD R0, R5, 0x8, R0 ;  /* 0x0000000805007824 */ /* 0x000fe200078e0200 */
[----:B------:R-:W-:Y:S01]  /*10210*/  UIMAD UR11, UR6, UR5, UR11 ;  /* 0x00000005060b72a4 */ /* 0x000fe2000f8e020b */
[----:B------:R-:W-:Y:S01]  /*10220*/  IMAD R16, R2, 0x10, R3 ;  /* 0x0000001002107824 */ /* 0x000fe200078e0203 */
[----:B------:R-:W-:Y:S01]  /*10230*/  USEL UR13, UR13, URZ, !UP1 ;  /* 0x0000003f0d0d7287 */ /* 0x000fe2000c800000 */
[----:B------:R-:W-:Y:S01]  /*10240*/  BSSY B0, `(.L_x_724) ;  /* 0x000007b000007945 */ /* 0x000fe20003800000 */
[----:B------:R-:W-:-:S02]  /*10250*/  ULDC.64 UR6, c[0x0][0x498] ;  /* 0x0001260000067ab9 */ /* 0x000fc40000000a00 */
[----:B------:R-:W-:Y:S01]  /*10260*/  IADD3 R0, R16, R0, RZ ;  /* 0x0000000010007210 */ /* 0x000fe20007ffe0ff */
[----:B------:R-:W-:Y:S02]  /*10270*/  UIMAD UR18, UR12, UR6, URZ ;  /* 0x000000060c1272a4 */ /* 0x000fe4000f8e023f */
[----:B------:R-:W-:Y:S02]  /*10280*/  UIADD3 UR17, UR17, UR10, URZ ;  /* 0x0000000a11117290 */ /* 0x000fe4000fffe03f */
[----:B-1----:R-:W-:Y:S01]  /*10290*/  IMAD R3, R21, 0x80, R0 ;  /* 0x0000008015037824 */ /* 0x002fe200078e0200 */
[----:B------:R-:W-:Y:S02]  /*102a0*/  UIMAD UR7, UR13, UR7, UR18 ;  /* 0x000000070d0772a4 */ /* 0x000fe4000f8e0212 */
[----:B------:R-:W-:Y:S01]  /*102b0*/  UIMAD.WIDE.U32 UR16, UR13, UR6, UR16 ;  /* 0x000000060d1072a5 */ /* 0x000fe2000f8e0010 */
[----:B------:R-:W-:Y:S01]  /*102c0*/  @P2 IMAD.HI.U32 R2, R3, c[0x0][0x4ec], RZ ;  /* 0x00013b0003022a27 */ /* 0x000fe200078e00ff */
[----:B------:R-:W-:-:S02]  /*102d0*/  ULDC.64 UR4, c[0x0][0x3e8] ;  /* 0x0000fa0000047ab9 */ /* 0x000fc40000000a00 */
[----:B------:R-:W-:Y:S01]  /*102e0*/  UIMAD UR8, UR8, UR4, URZ ;  /* 0x00000004080872a4 */ /* 0x000fe2000f8e023f */
[----:B------:R-:W-:Y:S01]  /*102f0*/  IMAD.MOV.U32 R0, RZ, RZ, R3 ;  /* 0x000000ffff007224 */ /* 0x000fe200078e0003 */
[----:B------:R-:W-:Y:S01]  /*10300*/  @P2 SHF.R.U32.HI R0, RZ, c[0x0][0x4f0], R2 ;  /* 0x00013c00ff002a19 */ /* 0x000fe20000011602 */
[----:B------:R-:W-:Y:S01]  /*10310*/  IMAD.U32 R5, RZ, RZ, UR7 ;  /* 0x00000007ff057e24 */ /* 0x000fe2000f8e00ff */
[----:B------:R-:W-:Y:S01]  /*10320*/  LOP3.LUT R2, R4, 0x3fffffe, RZ, 0xc0, !PT ;  /* 0x03fffffe04027812 */ /* 0x000fe200078ec0ff */
[----:B------:R-:W-:Y:S01]  /*10330*/  IMAD R4, R19, 0x20, R46 ;  /* 0x0000002013047824 */ /* 0x000fe200078e022e */
[----:B------:R-:W-:Y:S01]  /*10340*/  SHF.R.S32.HI R6, RZ, 0x1f, R0 ;  /* 0x0000001fff067819 */ /* 0x000fe20000011400 */
[----:B------:R-:W-:Y:S02]  /*10350*/  UIADD3 UR21, UR21, UR11, URZ ;  /* 0x0000000b15157290 */ /* 0x000fe4000fffe03f */
[----:B------:R-:W-:Y:S01]  /*10360*/  IMAD.IADD R2, R46, 0x1, -R2 ;  /* 0x000000012e027824 */ /* 0x000fe200078e0a02 */
[----:B------:R-:W-:Y:S01]  /*10370*/  UIMAD UR8, UR9, UR5, UR8 ;  /* 0x00000005090872a4 */ /* 0x000fe2000f8e0208 */
[----:B------:R-:W-:Y:S01]  /*10380*/  IMAD R10, R21, 0x80, R4 ;  /* 0x00000080150a7824 */ /* 0x000fe200078e0204 */
[----:B------:R-:W-:Y:S01]  /*10390*/  UIMAD.WIDE.U32 UR20, UR9, UR4, UR20 ;  /* 0x00000004091472a5 */ /* 0x000fe2000f8e0014 */
[----:B------:R-:W-:Y:S01]  /*103a0*/  IMAD.MOV R4, RZ, RZ, -R0 ;  /* 0x000000ffff047224 */ /* 0x000fe200078e0a00 */
[----:B------:R-:W-:Y:S01]  /*103b0*/  LEA R20, R50, R2, 0x3 ;  /* 0x0000000232147211 */ /* 0x000fe200078e18ff */
[----:B------:R-:W-:Y:S01]  /*103c0*/  @P2 IMAD.HI.U32 R7, R10, c[0x0][0x4ec], RZ ;  /* 0x00013b000a072a27 */ /* 0x000fe200078e00ff */
[----:B------:R-:W-:Y:S01]  /*103d0*/  IADD3 R2, P1, R0, UR16, RZ ;  /* 0x0000001000027c10 */ /* 0x000fe2000ff3e0ff */
[----:B------:R-:W-:-:S02]  /*103e0*/  ULDC.64 UR4, c[0x0][0x3f0] ;  /* 0x0000fc0000047ab9 */ /* 0x000fc40000000a00 */
[----:B------:R-:W-:Y:S01]  /*103f0*/  IMAD R0, R4, c[0x0][0x4e8], R3 ;  /* 0x00013a0004007a24 */ /* 0x000fe200078e0203 */
[----:B------:R-:W-:Y:S01]  /*10400*/  IADD3.X R3, R6, UR17, R5, P1, !PT ;  /* 0x0000001106037c10 */ /* 0x000fe20008ffe405 */
[----:B------:R-:W-:Y:S01]  /*10410*/  IMAD.MOV.U32 R9, RZ, RZ, R10 ;  /* 0x000000ffff097224 */ /* 0x000fe200078e000a */
[----:B------:R-:W-:Y:S01]  /*10420*/  @P2 SHF.R.U32.HI R9, RZ, c[0x0][0x4f0], R7 ;  /* 0x00013c00ff092a19 */ /* 0x000fe20000011607 */
[----:B------:R-:W-:Y:S01]  /*10430*/  IMAD.SHL.U32 R4, R8, 0x8, RZ ;  /* 0x0000000808047824 */ /* 0x000fe200078e00ff */
[----:B------:R-:W-:Y:S01]  /*10440*/  SHF.R.S32.HI R5, RZ, 0x1f, R0 ;  /* 0x0000001fff057819 */ /* 0x000fe20000011400 */
[----:B------:R-:W-:Y:S01]  /*10450*/  IMAD.WIDE.U32 R2, R0, c[0x0][0x488], R2 ;  /* 0x0001220000027a25 */ /* 0x000fe200078e0002 */
[----:B------:R-:W-:Y:S02]  /*10460*/  UIMAD UR12, UR12, UR4, URZ ;  /* 0x000000040c0c72a4 */ /* 0x000fe4000f8e023f */
[----:B------:R-:W-:Y:S01]  /*10470*/  UIADD3 UR9, UR21, UR8, URZ ;  /* 0x0000000815097290 */ /* 0x000fe2000fffe03f */
[----:B------:R-:W-:Y:S01]  /*10480*/  IMAD R5, R5, c[0x0][0x488], RZ ;  /* 0x0001220005057a24 */ /* 0x000fe200078e02ff */
[----:B------:R-:W-:Y:S01]  /*10490*/  LOP3.LUT R4, R4, 0xc0, RZ, 0xc0, !PT ;  /* 0x000000c004047812 */ /* 0x000fe200078ec0ff */
[----:B------:R-:W-:Y:S01]  /*104a0*/  IMAD.SHL.U32 R6, R19, 0x8, RZ ;  /* 0x0000000813067824 */ /* 0x000fe200078e00ff */
[----:B------:R-:W-:Y:S01]  /*104b0*/  LEA R7, P1, R2, c[0x0][0x450], 0x2 ;  /* 0x0001140002077a11 */ /* 0x000fe200078210ff */
[----:B------:R-:W-:Y:S01]  /*104c0*/  IMAD R8, R0, c[0x0][0x48c], R5 ;  /* 0x0001230000087a24 */ /* 0x000fe200078e0205 */
[----:B------:R-:W-:Y:S01]  /*104d0*/  IADD3 R0, -R9, RZ, RZ ;  /* 0x000000ff09007210 */ /* 0x000fe20007ffe1ff */
[----:B------:R-:W-:Y:S01]  /*104e0*/  UMOV UR8, UR20 ;  /* 0x0000001400087c82 */ /* 0x000fe20008000000 */
[----:B------:R-:W-:Y:S01]  /*104f0*/  SHF.R.U32.HI R12, RZ, 0x3, R4 ;  /* 0x00000003ff0c7819 */ /* 0x000fe20000011604 */
[----:B------:R-:W-:Y:S01]  /*10500*/  IMAD.IADD R3, R3, 0x1, R8 ;  /* 0x0000000103037824 */ /* 0x000fe200078e0208 */
[----:B------:R-:W-:Y:S01]  /*10510*/  UIMAD UR5, UR13, UR5, UR12 ;  /* 0x000000050d0572a4 */ /* 0x000fe2000f8e020c */
[----:B------:R-:W-:Y:S01]  /*10520*/  IMAD R18, R0, c[0x0][0x4e8], R10 ;  /* 0x00013a0000127a24 */ /* 0x000fe200078e020a */
[----:B------:R-:W-:Y:S01]  /*10530*/  UIMAD.WIDE.U32 UR8, UR13, UR4, UR8 ;  /* 0x000000040d0872a5 */ /* 0x000fe2000f8e0008 */
[----:B------:R-:W-:Y:S01]  /*10540*/  SHF.R.S32.HI R8, RZ, 0x1f, R9 ;  /* 0x0000001fff087819 */ /* 0x000fe20000011409 */
[----:B------:R-:W-:Y:S01]  /*10550*/  SHFL.IDX PT, R14, R7, RZ, 0x1c1f ;  /* 0x001c1fff070e7589 */ /* 0x000fe200000e0000 */
[----:B------:R-:W-:Y:S01]  /*10560*/  LEA.HI.X R0, R2, c[0x0][0x454], R3, 0x2, P1 ;  /* 0x0001150002007a11 */ /* 0x000fe200008f1403 */
[----:B------:R-:W-:Y:S01]  /*10570*/  UIADD3 UR5, UR9, UR5, URZ ;  /* 0x0000000509057290 */ /* 0x000fe2000fffe03f */
[----:B------:R-:W-:Y:S01]  /*10580*/  LOP3.LUT R11, R4, 0x18, R6, 0xf8, !PT ;  /* 0x00000018040b7812 */ /* 0x000fe200078ef806 */
[----:B------:R-:W-:Y:S01]  /*10590*/  IMAD R2, R8, c[0x0][0x3e0], RZ ;  /* 0x0000f80008027a24 */ /* 0x000fe200078e02ff */
[----:B------:R-:W-:Y:S01]  /*105a0*/  SHFL.IDX PT, R10, R7, 0x3, 0x1c1f ;  /* 0x007c1f00070a7f89 */ /* 0x000fe200000e0000 */
[----:B------:R-:W-:Y:S01]  /*105b0*/  IMAD R8, R21, 0x80, R16 ;  /* 0x0000008015087824 */ /* 0x000fe200078e0210 */
[----:B------:R-:W-:Y:S01]  /*105c0*/  LOP3.LUT R19, R11, R12, RZ, 0x3c, !PT ;  /* 0x0000000c0b137212 */ /* 0x000fe200078e3cff */
[----:B------:R-:W-:Y:S01]  /*105d0*/  IMAD.U32 R5, RZ, RZ, UR9 ;  /* 0x00000009ff057e24 */ /* 0x000fe2000f8e00ff */
[----:B------:R-:W1:Y:S01]  /*105e0*/  SHFL.IDX PT, R15, R0, RZ, 0x1c1f ;  /* 0x001c1fff000f7589 */ /* 0x000e6200000e0000 */
[----:B------:R-:W-:Y:S01]  /*105f0*/  IMAD.U32 R4, RZ, RZ, UR8 ;  /* 0x00000008ff047e24 */ /* 0x000fe2000f8e00ff */
[----:B------:R-:W-:Y:S01]  /*10600*/  ISETP.GE.OR P3, PT, R8, R24, P0 ;  /* 0x000000180800720c */ /* 0x000fe20000766670 */
[----:B------:R-:W-:Y:S01]  /*10610*/  IMAD.U32 R5, RZ, RZ, UR5 ;  /* 0x00000005ff057e24 */ /* 0x000fe2000f8e00ff */
[----:B------:R-:W-:Y:S04]  /*10620*/  SHFL.IDX PT, R12, R7, 0x1, 0x1c1f ;  /* 0x003c1f00070c7f89 */ /* 0x000fe800000e0000 */
[----:B------:R-:W2:Y:S04]  /*10630*/  SHFL.IDX PT, R13, R0, 0x1, 0x1c1f ;  /* 0x003c1f00000d7f89 */ /* 0x000ea800000e0000 */
[----:B------:R3:W-:Y:S04]  /*10640*/  SHFL.IDX PT, R16, R7, 0x2, 0x1c1f ;  /* 0x005c1f0007107f89 */ /* 0x0007e800000e0000 */
[----:B------:R-:W4:Y:S04]  /*10650*/  SHFL.IDX PT, R17, R0, 0x2, 0x1c1f ;  /* 0x005c1f0000117f89 */ /* 0x000f2800000e0000 */
[----:B------:R2:W2:Y:S04]  /*10660*/  SHFL.IDX PT, R11, R0, 0x3, 0x1c1f ;  /* 0x007c1f00000b7f89 */ /* 0x0004a800000e0000 */
[----:B-1----:R-:W-:Y:S01]  /*10670*/  @!P3 ST.E [R14.64], R51 ;  /* 0x000000330e00b985 */ /* 0x002fe2000c10190e */
[----:B---3--:R-:W-:-:S02]  /*10680*/  IMAD R7, R9, c[0x0][0x3e4], R2 ;  /* 0x0000f90009077a24 */ /* 0x008fc400078e0202 */
[----:B------:R-:W-:Y:S01]  /*10690*/  IMAD.WIDE.U32 R2, R9, c[0x0][0x3e0], R4 ;  /* 0x0000f80009027a25 */ /* 0x000fe200078e0004 */
[----:B------:R-:W-:Y:S02]  /*106a0*/  IADD3 R5, R8, 0x40, RZ ;  /* 0x0000004008057810 */ /* 0x000fe40007ffe0ff */
[----:B------:R-:W-:Y:S02]  /*106b0*/  SHF.R.S32.HI R4, RZ, 0x1f, R18 ;  /* 0x0000001fff047819 */ /* 0x000fe40000011412 */
[-C--:B------:R-:W-:Y:S01]  /*106c0*/  ISETP.GE.OR P1, PT, R5, R24.reuse, P0 ;  /* 0x000000180500720c */ /* 0x080fe20000726670 */
[----:B------:R-:W-:Y:S01]  /*106d0*/  IMAD.U32 R5, R20, 0x20, R19 ;  /* 0x0000002014057824 */ /* 0x000fe200078e0013 */
[C---:B--2---:R-:W-:Y:S02]  /*106e0*/  IADD3 R0, R8.reuse, 0x8, RZ ;  /* 0x0000000808007810 */ /* 0x044fe40007ffe0ff */
[----:B------:R-:W-:Y:S02]  /*106f0*/  IADD3 R8, R8, 0x48, RZ ;  /* 0x0000004808087810 */ /* 0x000fe40007ffe0ff */
[-C--:B------:R-:W-:Y:S01]  /*10700*/  ISETP.GE.OR P2, PT, R0, R24.reuse, P0 ;  /* 0x000000180000720c */ /* 0x080fe20000746670 */
[----:B------:R-:W-:Y:S01]  /*10710*/  IMAD R0, R4, c[0x0][0x3d8], RZ ;  /* 0x0000f60004007a24 */ /* 0x000fe200078e02ff */
[----:B------:R-:W-:-:S02]  /*10720*/  ISETP.GE.OR P0, PT, R8, R24, P0 ;  /* 0x000000180800720c */ /* 0x000fc40000706670 */
[----:B------:R-:W-:Y:S01]  /*10730*/  IADD3 R3, R3, R7, RZ ;  /* 0x0000000703037210 */ /* 0x000fe20007ffe0ff */
[C---:B------:R-:W-:Y:S02]  /*10740*/  IMAD R4, R18.reuse, c[0x0][0x3dc], R0 ;  /* 0x0000f70012047a24 */ /* 0x040fe400078e0200 */
[----:B------:R-:W-:Y:S02]  /*10750*/  IMAD.SHL.U32 R0, R5, 0x2, RZ ;  /* 0x0000000205007824 */ /* 0x000fe400078e00ff */
[----:B------:R-:W-:-:S04]  /*10760*/  IMAD.WIDE.U32 R2, R18, c[0x0][0x3d8], R2 ;  /* 0x0000f60012027a25 */ /* 0x000fc800078e0002 */
[----:B------:R-:W-:Y:S01]  /*10770*/  @!P2 ST.E [R12.64], R52 ;  /* 0x000000340c00a985 */ /* 0x000fe2000c10190e */
[----:B------:R-:W-:-:S03]  /*10780*/  IMAD.IADD R3, R3, 0x1, R4 ;  /* 0x0000000103037824 */ /* 0x000fc600078e0204 */
[----:B----4-:R-:W-:Y:S04]  /*10790*/  @!P1 ST.E [R16.64], R53 ;  /* 0x0000003510009985 */ /* 0x010fe8000c10190e */
        /* <DEDUP_REMOVED lines=8> */
[----:B-1----:R-:W-:-:S03]  /*10820*/  IMAD R11, R21, 0x80, R46 ;  /* 0x00000080150b7824 */ /* 0x002fc600078e022e */
[----:B------:R1:W1:Y:S01]  /*10830*/  LDS.128 R28, [R0+0x4880] ;  /* 0x00488000001c7984 */ /* 0x0002620000000c00 */
[----:B------:R-:W-:-:S03]  /*10840*/  LEA.HI.X R10, R2, c[0x0][0x384], R3, 0x1, P0 ;  /* 0x0000e100020a7a11 */ /* 0x000fc600000f0c03 */
[----:B------:R1:W1:Y:S01]  /*10850*/  LDS.128 R40, [R0+0x5080] ;  /* 0x0050800000287984 */ /* 0x0002620000000c00 */
[----:B------:R-:W-:-:S03]  /*10860*/  ISETP.GE.AND P0, PT, R11, R24, PT ;  /* 0x000000180b00720c */ /* 0x000fc60003f06270 */
[----:B------:R1:W1:Y:S04]  /*10870*/  LDS.128 R64, [R0+0x5880] ;  /* 0x0058800000407984 */ /* 0x0002680000000c00 */
[----:B------:R1:W1:Y:S04]  /*10880*/  SHFL.IDX PT, R2, R25, RZ, 0x1c1f ;  /* 0x001c1fff19027589 */ /* 0x00026800000e0000 */
[----:B------:R1:W1:Y:S02]  /*10890*/  SHFL.IDX PT, R3, R10, RZ, 0x1c1f ;  /* 0x001c1fff0a037589 */ /* 0x00026400000e0000 */
        /* <DEDUP_REMOVED lines=21> */
.L_x_725:
[----:B---3--:R-:W-:Y:S05]  /*109f0*/  BSYNC B0 ;  /* 0x0000000000007941 */ /* 0x008fea0003800000 */
.L_x_724:
        /* <DEDUP_REMOVED lines=23> */
.L_x_727:
[----:B------:R-:W-:Y:S05]  /*10b70*/  BSYNC B0 ;  /* 0x0000000000007941 */ /* 0x000fea0003800000 */
.L_x_726:
        /* <DEDUP_REMOVED lines=23> */
.L_x_729:
[----:B------:R-:W-:Y:S05]  /*10cf0*/  BSYNC B0 ;  /* 0x0000000000007941 */ /* 0x000fea0003800000 */
.L_x_728:
        /* <DEDUP_REMOVED lines=24> */
.L_x_722:
[----:B------:R-:W-:Y:S02]  /*10e80*/  ULDC.64 UR4, c[0x0][0x500] ;  /* 0x0001400000047ab9 */ /* 0x000fe40000000a00 */
[----:B------:R-:W-:Y:S02]  /*10e90*/  UISETP.NE.U32.AND UP1, UPT, URZ, UR4, UPT ;  /* 0x000000043f00728c */ /* 0x000fe4000bf25070 */
[----:B------:R-:W-:Y:S02]  /*10ea0*/  UMOV UR6, 0x4 ;  /* 0x0000000400067882 */ /* 0x000fe40000000000 */
[----:B------:R-:W-:-:S03]  /*10eb0*/  UISETP.NE.AND.EX UP1, UPT, URZ, UR5, UPT, UP1 ;  /* 0x000000053f00728c */ /* 0x000fc6000bf25310 */
[----:B------:R-:W-:Y:S02]  /*10ec0*/  ULDC.64 UR4, c[0x0][0x500] ;  /* 0x0001400000047ab9 */ /* 0x000fe40000000a00 */
[----:B------:R-:W-:Y:S01]  /*10ed0*/  UIMAD.WIDE UR4, UR13, UR6, UR4 ;  /* 0x000000060d0472a5 */ /* 0x000fe2000f8e0204 */
[----:B------:R-:W-:-:S05]  /*10ee0*/  PLOP3.LUT P1, PT, PT, PT, UP1, 0x80, 0x0 ;  /* 0x000000000000781c */ /* 0x000fca0003f2f018 */
[----:B------:R-:W-:Y:S01]  /*10ef0*/  IMAD.U32 R4, RZ, RZ, UR4 ;  /* 0x00000004ff047e24 */ /* 0x000fe2000f8e00ff */
[----:B------:R-:W-:Y:S01]  /*10f00*/  MOV R5, UR5 ;  /* 0x0000000500057c02 */ /* 0x000fe20008000f00 */
[----:B------:R-:W-:-:S06]  /*10f10*/  ULDC.64 UR4, c[0x0][0x508] ;  /* 0x0001420000047ab9 */ /* 0x000fcc0000000a00 */
[----:B------:R-:W2:Y:S01]  /*10f20*/  @P1 LDG.E R0, [R4.64] ;  /* 0x0000000e04001981 */ /* 0x000ea2000c1e1900 */
[----:B------:R-:W-:Y:S01]  /*10f30*/  UISETP.NE.U32.AND UP0, UPT, URZ, UR4, UPT ;  /* 0x000000043f00728c */ /* 0x000fe2000bf05070 */
[----:B------:R-:W-:-:S03]  /*10f40*/  IMAD.MOV.U32 R9, RZ, RZ, c[0x0][0x388] ;  /* 0x0000e200ff097624 */ /* 0x000fc600078e00ff */
[----:B------:R-:W-:-:S03]  /*10f50*/  UISETP.NE.AND.EX UP0, UPT, URZ, UR5, UPT, UP0 ;  /* 0x000000053f00728c */ /* 0x000fc6000bf05300 */
[----:B------:R-:W-:-:S03]  /*10f60*/  ULDC.64 UR4, c[0x0][0x508] ;  /* 0x0001420000047ab9 */ /* 0x000fc60000000a00 */
[----:B------:R-:W-:-:S05]  /*10f70*/  PLOP3.LUT P0, PT, PT, PT, UP0, 0x80, 0x0 ;  /* 0x000000000000781c */ /* 0x000fca0003f0f008 */
[----:B------:R-:W-:-:S06]  /*10f80*/  @UP0 UIMAD.WIDE UR4, UR13, UR6, UR4 ;  /* 0x000000060d0402a5 */ /* 0x000fcc000f8e0204 */
[----:B------:R-:W-:Y:S01]  /*10f90*/  MOV R2, UR4 ;  /* 0x0000000400027c02 */ /* 0x000fe20008000f00 */
[----:B------:R-:W-:-:S05]  /*10fa0*/  IMAD.U32 R3, RZ, RZ, UR5 ;  /* 0x00000005ff037e24 */ /* 0x000fca000f8e00ff */
[----:B------:R1:W5:Y:S01]  /*10fb0*/  @P0 LDG.E R9, [R2.64] ;  /* 0x0000000e02090981 */ /* 0x000362000c1e1900 */
[----:B------:R-:W-:Y:S02]  /*10fc0*/  UMOV UR10, URZ ;  /* 0x0000003f000a7c82 */ /* 0x000fe40008000000 */
[----:B------:R-:W-:Y:S01]  /*10fd0*/  UMOV UR11, URZ ;  /* 0x0000003f000b7c82 */ /* 0x000fe20008000000 */
[----:B--2---:R-:W2:Y:S02]  /*10fe0*/  @P1 R2UR UR5, R0 ;  /* 0x00000000000513c2 */ /* 0x004ea400000e0000 */
[----:B--2---:R-:W-:Y:S02]  /*10ff0*/  @UP1 USHF.R.S32.HI UR4, URZ, 0x1f, UR5 ;  /* 0x0000001f3f041899 */ /* 0x004fe40008011405 */
[----:B------:R-:W-:-:S05]  /*11000*/  @UP1 UMOV UR10, UR5 ;  /* 0x00000005000a1c82 */ /* 0x000fca0008000000 */
[----:B------:R-:W-:Y:S01]  /*11010*/  @UP1 UMOV UR11, UR4 ;  /* 0x00000004000b1c82 */ /* 0x000fe20008000000 */
[----:B------:R-:W-:Y:S05]  /*11020*/  @P0 BRA `(.L_x_730) ;  /* 0x0000004000000947 */ /* 0x000fea0003800000 */
[----:B-1----:R-:W-:Y:S05]  /*11030*/  @!P1 BRA `(.L_x_730) ;  /* 0x0000003000009947 */ /* 0x002fea0003800000 */
[----:B------:R-:W2:Y:S04]  /*11040*/  LDG.E R0, [R4.64] ;  /* 0x0000000e04007981 */ /* 0x000ea8000c1e1900 */
[----:B------:R-:W2:Y:S02]  /*11050*/  LDG.E R2, [R4.64+0x4] ;  /* 0x0000040e04027981 */ /* 0x000ea4000c1e1900 */
[----:B--2--5:R-:W-:Y:S02]  /*11060*/  IADD3 R9, -R0, R2, RZ ;  /* 0x0000000200097210 */ /* 0x024fe40007ffe1ff */
.L_x_730:
[----:B-1----:R-:W1:Y:S01]  /*11070*/  S2R R8, SR_TID.X ;  /* 0x0000000000087919 */ /* 0x002e620000002100 */
[----:B------:R-:W-:Y:S01]  /*11080*/  USHF.R.S32.HI UR6, URZ, 0x1f, UR13 ;  /* 0x0000001f3f067899 */ /* 0x000fe2000801140d */
[----:B------:R-:W-:Y:S01]  /*11090*/  BSSY B0, `(.L_x_731) ;  /* 0x0000029000007945 */ /* 0x000fe20003800000 */
[----:B------:R-:W-:-:S02]  /*110a0*/  USEL UR13, UR13, URZ, !UP1 ;  /* 0x0000003f0d0d7287 */ /* 0x000fc4000c800000 */
[----:B------:R-:W-:Y:S01]  /*110b0*/  USEL UR6, UR6, URZ, !UP1 ;  /* 0x0000003f06067287 */ /* 0x000fe2000c800000 */
[----:B-1----:R-:W-:-:S13]  /*110c0*/  ISETP.GT.AND P0, PT, R8, 0x7f, PT ;  /* 0x0000007f0800780c */ /* 0x002fda0003f04270 */
[----:B------:R-:W-:Y:S05]  /*110d0*/  @P0 BRA `(.L_x_732) ;  /* 0x0000024000000947 */ /* 0x000fea0003800000 */
[----:B------:R-:W1:Y:S01]  /*110e0*/  S2R R3, SR_CTAID.X ;  /* 0x0000000000037919 */ /* 0x000e620000002500 */
[----:B-----5:R-:W-:Y:S01]  /*110f0*/  IMAD R0, R9, c[0x0][0x4e8], RZ ;  /* 0x00013a0009007a24 */ /* 0x020fe200078e02ff */
[----:B-1----:R-:W-:-:S04]  /*11100*/  LEA R3, R3, R8, 0x7 ;  /* 0x0000000803037211 */ /* 0x002fc800078e38ff */
[----:B------:R-:W-:-:S13]  /*11110*/  ISETP.GE.AND P0, PT, R3, R0, PT ;  /* 0x000000000300720c */ /* 0x000fda0003f06270 */
[----:B------:R-:W-:Y:S05]  /*11120*/  @P0 BRA `(.L_x_732) ;  /* 0x000001f000000947 */ /* 0x000fea0003800000 */
[----:B------:R-:W-:Y:S01]  /*11130*/  IMAD.MOV.U32 R0, RZ, RZ, c[0x0][0x4e8] ;  /* 0x00013a00ff007624 */ /* 0x000fe200078e00ff */
[----:B------:R-:W-:Y:S02]  /*11140*/  ULDC.64 UR4, c[0x0][0x490] ;  /* 0x0001240000047ab9 */ /* 0x000fe40000000a00 */
[----:B------:R-:W-:Y:S02]  /*11150*/  UIMAD UR7, UR8, UR4, URZ ;  /* 0x00000004080772a4 */ /* 0x000fe4000f8e023f */
[----:B------:R-:W-:Y:S01]  /*11160*/  ISETP.NE.AND P0, PT, R0, 0x1, PT ;  /* 0x000000010000780c */ /* 0x000fe20003f05270 */
[----:B------:R-:W-:Y:S01]  /*11170*/  UMOV UR16, UR10 ;  /* 0x0000000a00107c82 */ /* 0x000fe20008000000 */
[----:B------:R-:W-:Y:S01]  /*11180*/  IMAD.MOV.U32 R0, RZ, RZ, R3 ;  /* 0x000000ffff007224 */ /* 0x000fe200078e0003 */
[----:B------:R-:W-:Y:S02]  /*11190*/  UMOV UR17, UR11 ;  /* 0x0000000b00117c82 */ /* 0x000fe40008000000 */
[----:B------:R-:W-:-:S02]  /*111a0*/  UIMAD.WIDE.U32 UR16, UR9, UR4, UR16 ;  /* 0x00000004091072a5 */ /* 0x000fc4000f8e0010 */
[----:B------:R-:W-:-:S03]  /*111b0*/  UIMAD UR7, UR9, UR5, UR7 ;  /* 0x00000005090772a4 */ /* 0x000fc6000f8e0207 */
[----:B------:R-:W-:Y:S02]  /*111c0*/  ULDC.64 UR4, c[0x0][0x498] ;  /* 0x0001260000047ab9 */ /* 0x000fe40000000a00 */
[----:B------:R-:W-:Y:S01]  /*111d0*/  UIADD3 UR17, UR7, UR17, URZ ;  /* 0x0000001107117290 */ /* 0x000fe2000fffe03f */
[----:B------:R-:W-:Y:S01]  /*111e0*/  @P0 IMAD.HI.U32 R2, R3, c[0x0][0x4ec], RZ ;  /* 0x00013b0003020a27 */ /* 0x000fe200078e00ff */
[----:B------:R-:W-:Y:S02]  /*111f0*/  UIMAD UR7, UR6, UR4, URZ ;  /* 0x00000004060772a4 */ /* 0x000fe4000f8e023f */
[----:B------:R-:W-:Y:S02]  /*11200*/  UIMAD.WIDE.U32 UR16, UR13, UR4, UR16 ;  /* 0x000000040d1072a5 */ /* 0x000fe4000f8e0010 */
[----:B------:R-:W-:Y:S01]  /*11210*/  @P0 SHF.R.U32.HI R0, RZ, c[0x0][0x4f0], R2 ;  /* 0x00013c00ff000a19 */ /* 0x000fe20000011602 */
[----:B------:R-:W-:-:S03]  /*11220*/  UIMAD UR5, UR13, UR5, UR7 ;  /* 0x000000050d0572a4 */ /* 0x000fc6000f8e0207 */
[----:B------:R-:W-:-:S03]  /*11230*/  IADD3 R2, -R0, RZ, RZ ;  /* 0x000000ff00027210 */ /* 0x000fc60007ffe1ff */
[----:B------:R-:W-:Y:S02]  /*11240*/  IMAD.U32 R5, RZ, RZ, UR5 ;  /* 0x00000005ff057e24 */ /* 0x000fe4000f8e00ff */
[----:B------:R-:W-:Y:S01]  /*11250*/  IMAD R4, R2, c[0x0][0x4e8], R3 ;  /* 0x00013a0002047a24 */ /* 0x000fe200078e0203 */
[----:B------:R-:W-:Y:S02]  /*11260*/  SHF.R.S32.HI R3, RZ, 0x1f, R0 ;  /* 0x0000001fff037819 */ /* 0x000fe40000011400 */
[----:B------:R-:W-:Y:S02]  /*11270*/  IADD3 R2, P0, R0, UR16, RZ ;  /* 0x0000001000027c10 */ /* 0x000fe4000ff1e0ff */
[----:B------:R-:W-:Y:S02]  /*11280*/  SHF.R.S32.HI R0, RZ, 0x1f, R4 ;  /* 0x0000001fff007819 */ /* 0x000fe40000011404 */
[----:B------:R-:W-:-:S03]  /*11290*/  IADD3.X R3, R3, UR17, R5, P0, !PT ;  /* 0x0000001103037c10 */ /* 0x000fc600087fe405 */
        /* <DEDUP_REMOVED lines=8> */
.L_x_732:
[----:B------:R-:W-:Y:S05]  /*11320*/  BSYNC B0 ;  /* 0x0000000000007941 */ /* 0x000fea0003800000 */
.L_x_731:
[----:B------:R-:W2:Y:S01]  /*11330*/  S2R R11, SR_CTAID.X ;  /* 0x00000000000b7919 */ /* 0x000ea20000002500 */
[----:B-1----:R-:W-:Y:S01]  /*11340*/  SHF.R.S32.HI R0, RZ, 0x1f, R8 ;  /* 0x0000001fff007819 */ /* 0x002fe20000011408 */
[----:B------:R-:W-:Y:S01]  /*11350*/  IMAD.MOV.U32 R3, RZ, RZ, c[0x0][0x4e8] ;  /* 0x00013a00ff037624 */ /* 0x000fe200078e00ff */
[----:B------:R-:W-:Y:S01]  /*11360*/  ULDC.64 UR4, c[0x0][0x3a0] ;  /* 0x0000e80000047ab9 */ /* 0x000fe20000000a00 */
[----:B-----5:R-:W-:Y:S01]  /*11370*/  IMAD R13, R9, c[0x0][0x4e8], RZ ;  /* 0x00013a00090d7a24 */ /* 0x020fe200078e02ff */
[----:B------:R-:W-:Y:S01]  /*11380*/  LEA.HI R0, R0, R8, RZ, 0x2 ;  /* 0x0000000800007211 */ /* 0x000fe200078f10ff */
[----:B------:R-:W-:Y:S01]  /*11390*/  UIMAD UR7, UR11, UR4, URZ ;  /* 0x000000040b0772a4 */ /* 0x000fe2000f8e023f */
[----:B------:R-:W-:Y:S01]  /*113a0*/  ISETP.NE.AND P0, PT, R3, 0x1, PT ;  /* 0x000000010300780c */ /* 0x000fe20003f05270 */
[----:B------:R-:W-:Y:S01]  /*113b0*/  UIMAD.WIDE.U32 UR16, UR10, UR4, URZ ;  /* 0x000000040a1072a5 */ /* 0x000fe2000f8e003f */
[----:B------:R-:W-:Y:S01]  /*113c0*/  LOP3.LUT R2, R0, 0xfffffffc, RZ, 0xc0, !PT ;  /* 0xfffffffc00027812 */ /* 0x000fe200078ec0ff */
[----:B------:R-:W-:Y:S01]  /*113d0*/  UIMAD UR7, UR10, UR5, UR7 ;  /* 0x000000050a0772a4 */ /* 0x000fe2000f8e0207 */
[----:B------:R-:W-:Y:S01]  /*113e0*/  SHF.R.S32.HI R7, RZ, 0x2, R0 ;  /* 0x00000002ff077819 */ /* 0x000fe20000011400 */
[----:B------:R-:W-:Y:S01]  /*113f0*/  BSSY B0, `(.L_x_733) ;  /* 0x000003a000007945 */ /* 0x000fe20003800000 */
[----:B------:R-:W-:Y:S01]  /*11400*/  ULDC.64 UR4, c[0x0][0x3e8] ;  /* 0x0000fa0000047ab9 */ /* 0x000fe20000000a00 */
[----:B------:R-:W-:Y:S01]  /*11410*/  IMAD.IADD R8, R8, 0x1, -R2 ;  /* 0x0000000108087824 */ /* 0x000fe200078e0a02 */
[----:B------:R-:W-:-:S02]  /*11420*/  UIADD3 UR17, UR17, UR7, URZ ;  /* 0x0000000711117290 */ /* 0x000fc4000fffe03f */
[----:B------:R-:W-:Y:S02]  /*11430*/  UIMAD UR7, UR8, UR4, URZ ;  /* 0x00000004080772a4 */ /* 0x000fe4000f8e023f */
[----:B------:R-:W-:Y:S01]  /*11440*/  LEA R0, R8, R7, 0x5 ;  /* 0x0000000708007211 */ /* 0x000fe200078e28ff */
[----:B------:R-:W-:Y:S02]  /*11450*/  UIMAD.WIDE.U32 UR16, UR9, UR4, UR16 ;  /* 0x00000004091072a5 */ /* 0x000fe4000f8e0010 */
[----:B------:R-:W-:Y:S02]  /*11460*/  UIMAD UR7, UR9, UR5, UR7 ;  /* 0x00000005090772a4 */ /* 0x000fe4000f8e0207 */
[C---:B--2---:R-:W-:Y:S01]  /*11470*/  IMAD R0, R11.reuse, 0x80, R0 ;  /* 0x000000800b007824 */ /* 0x044fe200078e0200 */
[----:B------:R-:W-:Y:S01]  /*11480*/  ULDC.64 UR4, c[0x0][0x3f0] ;  /* 0x0000fc0000047ab9 */ /* 0x000fe20000000a00 */
[----:B------:R-:W-:Y:S01]  /*11490*/  IMAD R11, R11, 0x80, R7 ;  /* 0x000000800b0b7824 */ /* 0x000fe200078e0207 */
[----:B------:R-:W-:Y:S01]  /*114a0*/  UIMAD UR6, UR6, UR4, URZ ;  /* 0x00000004060672a4 */ /* 0x000fe2000f8e023f */
[----:B------:R-:W-:Y:S01]  /*114b0*/  @P0 IMAD.HI.U32 R2, R0, c[0x0][0x4ec], RZ ;  /* 0x00013b0000020a27 */ /* 0x000fe200078e00ff */
[----:B------:R-:W-:Y:S01]  /*114c0*/  UIADD3 UR17, UR7, UR17, URZ ;  /* 0x0000001107117290 */ /* 0x000fe2000fffe03f */
[----:B------:R-:W-:Y:S01]  /*114d0*/  MOV R4, R0 ;  /* 0x0000000000047202 */ /* 0x000fe20000000f00 */
[----:B------:R-:W-:-:S02]  /*114e0*/  UIMAD UR5, UR13, UR5, UR6 ;  /* 0x000000050d0572a4 */ /* 0x000fc4000f8e0206 */
[----:B------:R-:W-:Y:S01]  /*114f0*/  @P0 SHF.R.U32.HI R4, RZ, c[0x0][0x4f0], R2 ;  /* 0x00013c00ff040a19 */ /* 0x000fe20000011602 */
[----:B------:R-:W-:-:S03]  /*11500*/  UIMAD.WIDE.U32 UR16, UR13, UR4, UR16 ;  /* 0x000000040d1072a5 */ /* 0x000fc6000f8e0010 */
[--C-:B------:R-:W-:Y:S01]  /*11510*/  SHF.R.S32.HI R3, RZ, 0x1f, R4.reuse ;  /* 0x0000001fff037819 */ /* 0x100fe20000011404 */
[----:B------:R-:W-:Y:S01]  /*11520*/  IMAD.MOV R2, RZ, RZ, -R4 ;  /* 0x000000ffff027224 */ /* 0x000fe200078e0a04 */
[----:B------:R-:W-:-:S03]  /*11530*/  UIADD3 UR5, UR17, UR5, URZ ;  /* 0x0000000511057290 */ /* 0x000fc6000fffe03f */
[----:B------:R-:W-:Y:S01]  /*11540*/  IMAD R5, R2, c[0x0][0x4e8], R0 ;  /* 0x00013a0002057a24 */ /* 0x000fe200078e0200 */
[----:B------:R-:W-:Y:S01]  /*11550*/  MOV R2, UR16 ;  /* 0x0000001000027c02 */ /* 0x000fe20008000f00 */
[----:B------:R-:W-:Y:S02]  /*11560*/  IMAD R0, R3, c[0x0][0x3e0], RZ ;  /* 0x0000f80003007a24 */ /* 0x000fe400078e02ff */
[----:B------:R-:W-:Y:S01]  /*11570*/  IMAD.U32 R3, RZ, RZ, UR17 ;  /* 0x00000011ff037e24 */ /* 0x000fe2000f8e00ff */
[----:B------:R-:W-:Y:S01]  /*11580*/  MOV R3, UR5 ;  /* 0x0000000500037c02 */ /* 0x000fe20008000f00 */
[----:B------:R-:W-:Y:S01]  /*11590*/  IMAD R6, R4, c[0x0][0x3e4], R0 ;  /* 0x0000f90004067a24 */ /* 0x000fe200078e0200 */
[----:B------:R-:W-:-:S03]  /*115a0*/  SHF.R.S32.HI R0, RZ, 0x1f, R5 ;  /* 0x0000001fff007819 */ /* 0x000fc60000011405 */
[----:B------:R-:W-:-:S04]  /*115b0*/  IMAD.WIDE.U32 R2, R4, c[0x0][0x3e0], R2 ;  /* 0x0000f80004027a25 */ /* 0x000fc800078e0002 */
[----:B------:R-:W-:Y:S02]  /*115c0*/  IMAD R0, R0, c[0x0][0x3d8], RZ ;  /* 0x0000f60000007a24 */ /* 0x000fe400078e02ff */
[----:B------:R-:W-:Y:S02]  /*115d0*/  IMAD.IADD R3, R3, 0x1, R6 ;  /* 0x0000000103037824 */ /* 0x000fe400078e0206 */
[C---:B------:R-:W-:Y:S02]  /*115e0*/  IMAD R0, R5.reuse, c[0x0][0x3dc], R0 ;  /* 0x0000f70005007a24 */ /* 0x040fe400078e0200 */
[----:B------:R-:W-:-:S05]  /*115f0*/  IMAD.WIDE.U32 R2, R5, c[0x0][0x3d8], R2 ;  /* 0x0000f60005027a25 */ /* 0x000fca00078e0002 */
[----:B------:R-:W-:Y:S02]  /*11600*/  IADD3 R0, R3, R0, RZ ;  /* 0x0000000003007210 */ /* 0x000fe40007ffe0ff */
        /* <DEDUP_REMOVED lines=24> */
.L_x_734:
[----:B------:R-:W-:Y:S05]  /*11790*/  BSYNC B0 ;  /* 0x0000000000007941 */ /* 0x000fea0003800000 */
.L_x_733:
        /* <DEDUP_REMOVED lines=21> */
.L_x_736:
[----:B------:R-:W-:Y:S05]  /*118f0*/  BSYNC B0 ;  /* 0x0000000000007941 */ /* 0x000fea0003800000 */
.L_x_735:
        /* <DEDUP_REMOVED lines=21> */
.L_x_738:
[----:B------:R-:W-:Y:S05]  /*11a50*/  BSYNC B0 ;  /* 0x0000000000007941 */ /* 0x000fea0003800000 */
.L_x_737:
        /* <DEDUP_REMOVED lines=22> */
.L_x_739:
        /* <DEDUP_REMOVED lines=12> */
.L_x_1722:


//--------------------- .text._ZN7cutlass13device_kernelIN5flash19enable_sm80_to_sm89INS1_16FlashAttnFwdSm80INS1_25CollectiveMainloopFwdSm80ILi4ELi1ELb0EN4cute5tupleIJNS5_1CILi128EEENS7_ILi64EEENS7_ILi96EEEEEELi96ENS_6half_tEfNS_4arch4Sm80ELb1ELb0ELb1ELb1ELb1ELb1ELb1ELb0EEENS1_21CollectiveEpilogueFwdINS6_IJS8_SA_S9_EEENS6_IJNS7_ILi1EEESI_SI_EEESC_SE_Li128ELb1ELb1ELb0ELb0EEENS1_19SingleTileSchedulerILb1ELb0ELb1ELi128EEEEEEEEEvNT_6ParamsE --------------------------
	.section	.text._ZN7cutlass13device_kernelIN5flash19enable_sm80_to_sm89INS1_16FlashAttnFwdSm80INS1_25CollectiveMainloopFwdSm80ILi4ELi1ELb0EN4cute5tupleIJNS5_1CILi128EEENS7_ILi64EEENS7_ILi96EEEEEELi96ENS_6half_tEfNS_4arch4Sm80ELb1ELb0ELb1ELb1ELb1ELb1ELb1ELb0EEENS1_21CollectiveEpilogueFwdINS6_IJS8_SA_S9_EEENS6_IJNS7_ILi1EEESI_SI_EEESC_SE_Li128ELb1ELb1ELb0ELb0EEENS1_19SingleTileSchedulerILb1ELb0ELb1ELi128EEEEEEEEEvNT_6ParamsE,"ax",@progbits
	.sectioninfo	@"SHI_REGISTERS=255"
	.align	128
.text._ZN7cutlass13device_kernelIN5flash19enable_sm80_to_sm89INS1_16FlashAttnFwdSm80INS1_25CollectiveMainloopFwdSm80ILi4ELi1ELb0EN4cute5tupleIJNS5_1CILi128EEENS7_ILi64EEENS7_ILi96EEEEEELi96ENS_6half_tEfNS_4arch4Sm80ELb1ELb0ELb1ELb1ELb1ELb1ELb1ELb0EEENS1_21CollectiveEpilogueFwdINS6_IJS8_SA_S9_EEENS6_IJNS7_ILi1EEESI_SI_EEESC_SE_Li128ELb1ELb1ELb0ELb0EEENS1_19SingleTileSchedulerILb1ELb0ELb1ELi128EEEEEEEEEvNT_6ParamsE:
        .type           _ZN7cutlass13device_kernelIN5flash19enable_sm80_to_sm89INS1_16FlashAttnFwdSm80INS1_25CollectiveMainloopFwdSm80ILi4ELi1ELb0EN4cute5tupleIJNS5_1CILi128EEENS7_ILi64EEENS7_ILi96EEEEEELi96ENS_6half_tEfNS_4arch4Sm80ELb1ELb0ELb1ELb1ELb1ELb1ELb1ELb0EEENS1_21CollectiveEpilogueFwdINS6_IJS8_SA_S9_EEENS6_IJNS7_ILi1EEESI_SI_EEESC_SE_Li128ELb1ELb1ELb0ELb0EEENS1_19SingleTileSchedulerILb1ELb0ELb1ELi128EEEEEEEEEvNT_6ParamsE,@function
        .size           _ZN7cutlass13device_kernelIN5flash19enable_sm80_to_sm89INS1_16FlashAttnFwdSm80INS1_25CollectiveMainloopFwdSm80ILi4ELi1ELb0EN4cute5tupleIJNS5_1CILi128EEENS7_ILi64EEENS7_ILi96EEEEEELi96ENS_6half_tEfNS_4arch4Sm80ELb1ELb0ELb1ELb1ELb1ELb1ELb1ELb0EEENS1_21CollectiveEpilogueFwdINS6_IJS8_SA_S9_EEENS6_IJNS7_ILi1EEESI_SI_EEESC_SE_Li128ELb1ELb1ELb0ELb0EEENS1_19SingleTileSchedulerILb1ELb0ELb1ELi128EEEEEEEEEvNT_6ParamsE,(.L_x_1723 - _ZN7cutlass13device_kernelIN5flash19enable_sm80_to_sm89INS1_16FlashAttnFwdSm80INS1_25CollectiveMainloopFwdSm80ILi4ELi1ELb0EN4cute5tupleIJNS5_1CILi128EEENS7_ILi64EEENS7_ILi96EEEEEELi96ENS_6half_tEfNS_4arch4Sm80ELb1ELb0ELb1ELb1ELb1ELb1ELb1ELb0EEENS1_21CollectiveEpilogueFwdINS6_IJS8_SA_S9_EEENS6_IJNS7_ILi1EEESI_SI_EEESC_SE_Li128ELb1ELb1ELb0ELb0EEENS1_19SingleTileSchedulerILb1ELb0ELb1ELi128EEEEEEEEEvNT_6ParamsE)
        .other          _ZN7cutlass13device_kernelIN5flash19enable_sm80_to_sm89INS1_16FlashAttnFwdSm80INS1_25CollectiveMainloopFwdSm80ILi4ELi1ELb0EN4cute5tupleIJNS5_1CILi128EEENS7_ILi64EEENS7_ILi96EEEEEELi96ENS_6half_tEfNS_4arch4Sm80ELb1ELb0ELb1ELb1ELb1ELb1ELb1ELb0EEENS1_21CollectiveEpilogueFwdINS6_IJS8_SA_S9_EEENS6_IJNS7_ILi1EEESI_SI_EEESC_SE_Li128ELb1ELb1ELb0ELb0EEENS1_19SingleTileSchedulerILb1ELb0ELb1ELi128EEEEEEEEEvNT_6ParamsE,@"STO_CUDA_ENTRY STV_DEFAULT"
_ZN7cutlass13device_kernelIN5flash19enable_sm80_to_sm89INS1_16FlashAttnFwdSm80INS1_25CollectiveMainloopFwdSm80ILi4ELi1ELb0EN4cute5tupleIJNS5_1CILi128EEENS7_ILi64EEENS7_ILi96EEEEEELi96ENS_6half_tEfNS_4arch4Sm80ELb1ELb0ELb1ELb1ELb1ELb1ELb1ELb0EEENS1_21CollectiveEpilogueFwdINS6_IJS8_SA_S9_EEENS6_IJNS7_ILi1EEESI_SI_EEESC_SE_Li128ELb1ELb1ELb0ELb0EEENS1_19SingleTileSchedulerILb1ELb0ELb1ELi128EEEEEEEEEvNT_6ParamsE:
        /* <DEDUP_REMOVED lines=21> */
.L_x_741:
        /* <DEDUP_REMOVED lines=13> */
.L_x_743:
[----:B------:R-:W-:Y:S02]  /*0220*/  ULDC UR5, c[0x0][0x54c] ;  /* 0x0001530000057ab9 */ /* 0x000fe40000000800 */
.L_x_742:
[----:B------:R-:W-:Y:S02]  /*0230*/  ULDC UR4, c[0x0][0x548] ;  /* 0x0001520000047ab9 */ /* 0x000fe40000000800 */
[----:B------:R-:W-:-:S02]  /*0240*/  USHF.L.U32 UR12, UR12, 0x7, URZ ;  /* 0x000000070c0c7899 */ /* 0x000fc4000800063f */
[----:B------:R-:W-:-:S04]  /*0250*/  UIMAD UR4, UR5, UR4, URZ ;  /* 0x00000004050472a4 */ /* 0x000fc8000f8e023f */
[----:B------:R-:W-:-:S04]  /*0260*/  UISETP.GE.AND UP0, UPT, UR12, UR4, UPT ;  /* 0x000000040c00728c */ /* 0x000fc8000bf06270 */
[----:B------:R-:W-:Y:S01]  /*0270*/  USEL UR18, UR18, 0xffffffff, !UP0 ;  /* 0xffffffff12127887 */ /* 0x000fe2000c000000 */
[----:B------:R-:W-:Y:S05]  /*0280*/  BRA `(.L_x_744) ;  /* 0x000001b000007947 */ /* 0x000fea0003800000 */
.L_x_740:
        /* <DEDUP_REMOVED lines=8> */
.L_x_745:
        /* <DEDUP_REMOVED lines=13> */
.L_x_747:
[----:B------:R-:W-:Y:S02]  /*03e0*/  ULDC UR5, c[0x0][0x54c] ;  /* 0x0001530000057ab9 */ /* 0x000fe40000000800 */
.L_x_746:
[----:B------:R-:W-:Y:S02]  /*03f0*/  ULDC UR4, c[0x0][0x548] ;  /* 0x0001520000047ab9 */ /* 0x000fe40000000800 */
[----:B------:R-:W-:-:S02]  /*0400*/  USHF.L.U32 UR12, UR12, 0x7, URZ ;  /* 0x000000070c0c7899 */ /* 0x000fc4000800063f */
[----:B------:R-:W-:-:S04]  /*0410*/  UIMAD UR4, UR5, UR4, URZ ;  /* 0x00000004050472a4 */ /* 0x000fc8000f8e023f */
[----:B------:R-:W-:-:S04]  /*0420*/  UISETP.GE.AND UP0, UPT, UR12, UR4, UPT ;  /* 0x000000040c00728c */ /* 0x000fc8000bf06270 */
[----:B------:R-:W-:-:S06]  /*0430*/  USEL UR18, UR18, 0xffffffff, !UP0 ;  /* 0xffffffff12127887 */ /* 0x000fcc000c000000 */
.L_x_744:
[----:B------:R-:W-:-:S13]  /*0440*/  ISETP.LE.AND P0, PT, RZ, UR18, PT ;  /* 0x00000012ff007c0c */ /* 0x000fda000bf03270 */
[----:B------:R-:W-:Y:S05]  /*0450*/  @!P0 EXIT ;  /* 0x000000000000894d */ /* 0x000fea0003800000 */
[----:B------:R-:W-:Y:S01]  /*0460*/  ULDC.64 UR4, c[0x0][0x360] ;  /* 0x0000d80000047ab9 */ /* 0x000fe20000000a00 */
[----:B------:R-:W-:Y:S01]  /*0470*/  ISETP.NE.U32.AND P3, PT, RZ, c[0x0][0x348], PT ;  /* 0x0000d200ff007a0c */ /* 0x000fe20003f65070 */
[----:B------:R-:W-:Y:S02]  /*0480*/  UISETP.NE.U32.AND UP0, UPT, URZ, UR4, UPT ;  /* 0x000000043f00728c */ /* 0x000fe4000bf05070 */
[----:B------:R-:W-:Y:S01]  /*0490*/  ULDC.64 UR6, c[0x0][0x370] ;  /* 0x0000dc0000067ab9 */ /* 0x000fe20000000a00 */
[----:B------:R-:W-:Y:S01]  /*04a0*/  ISETP.NE.AND.EX P3, PT, RZ, c[0x0][0x34c], PT, P3 ;  /* 0x0000d300ff007a0c */ /* 0x000fe20003f65330 */
[----:B------:R-:W-:Y:S02]  /*04b0*/  UISETP.NE.AND.EX UP0, UPT, URZ, UR5, UPT, UP0 ;  /* 0x000000053f00728c */ /* 0x000fe4000bf05300 */
[----:B------:R-:W-:Y:S02]  /*04c0*/  UISETP.NE.U32.AND UP1, UPT, URZ, UR6, UPT ;  /* 0x000000063f00728c */ /* 0x000fe4000bf25070 */
[----:B------:R-:W-:-:S02]  /*04d0*/  ULDC.64 UR4, c[0x0][0x360] ;  /* 0x0000d80000047ab9 */ /* 0x000fc40000000a00 */
[----:B------:R-:W-:Y:S01]  /*04e0*/  UISETP.NE.AND.EX UP1, UPT, URZ, UR7, UPT, UP1 ;  /* 0x000000073f00728c */ /* 0x000fe2000bf25310 */
[----:B------:R-:W-:Y:S01]  /*04f0*/  PLOP3.LUT P1, PT, PT, PT, UP0, 0x80, 0x0 ;  /* 0x000000000000781c */ /* 0x000fe20003f2f008 */
[----:B------:R-:W-:Y:S02]  /*0500*/  ULDC.64 UR8, c[0x0][0x370] ;  /* 0x0000dc0000087ab9 */ /* 0x000fe40000000a00 */
[----:B------:R-:W-:Y:S02]  /*0510*/  ULDC.64 UR6, c[0x0][0x348] ;  /* 0x0000d20000067ab9 */ /* 0x000fe40000000a00 */
[----:B------:R-:W-:Y:S01]  /*0520*/  @UP0 UIMAD.WIDE UR4, UR18, UR19, UR4 ;  /* 0x00000013120402a5 */ /* 0x000fe2000f8e0204 */
[----:B------:R-:W-:Y:S01]  /*0530*/  PLOP3.LUT P2, PT, PT, PT, UP1, 0x80, 0x0 ;  /* 0x000000000000781c */ /* 0x000fe20003f4f018 */
[----:B------:R-:W-:Y:S01]  /*0540*/  UIMAD.WIDE UR6, UR18, UR19, UR6 ;  /* 0x00000013120672a5 */ /* 0x000fe2000f8e0206 */
[----:B------:R-:W-:Y:S02]  /*0550*/  ISETP.NE.U32.AND P4, PT, RZ, c[0x0][0x350], PT ;  /* 0x0000d400ff007a0c */ /* 0x000fe40003f85070 */
[----:B------:R-:W-:Y:S01]  /*0560*/  @UP1 UIMAD.WIDE UR8, UR18, UR19, UR8 ;  /* 0x00000013120812a5 */ /* 0x000fe2000f8e0208 */
[----:B------:R-:W-:Y:S01]  /*0570*/  IMAD.U32 R2, RZ, RZ, UR4 ;  /* 0x00000004ff027e24 */ /* 0x000fe2000f8e00ff */
[----:B------:R-:W-:Y:S01]  /*0580*/  MOV R3, UR5 ;  /* 0x0000000500037c02 */ /* 0x000fe20008000f00 */
[----:B------:R-:W-:Y:S01]  /*0590*/  ULDC.64 UR4, c[0x0][0x358] ;  /* 0x0000d60000047ab9 */ /* 0x000fe20000000a00 */
[----:B------:R-:W-:Y:S01]  /*05a0*/  IMAD.U32 R8, RZ, RZ, UR6 ;  /* 0x00000006ff087e24 */ /* 0x000fe2000f8e00ff */
[----:B------:R-:W-:Y:S01]  /*05b0*/  UISETP.NE.U32.AND UP3, UPT, URZ, UR4, UPT ;  /* 0x000000043f00728c */ /* 0x000fe2000bf65070 */
[----:B------:R-:W-:Y:S01]  /*05c0*/  IMAD.U32 R9, RZ, RZ, UR7 ;  /* 0x00000007ff097e24 */ /* 0x000fe2000f8e00ff */
[----:B------:R-:W-:Y:S01]  /*05d0*/  ISETP.NE.AND.EX P4, PT, RZ, c[0x0][0x354], PT, P4 ;  /* 0x0000d500ff007a0c */ /* 0x000fe20003f85340 */
[----:B------:R-:W-:Y:S01]  /*05e0*/  IMAD.U32 R4, RZ, RZ, UR8 ;  /* 0x00000008ff047e24 */ /* 0x000fe2000f8e00ff */
[----:B------:R-:W-:Y:S01]  /*05f0*/  UISETP.NE.AND.EX UP3, UPT, URZ, UR5, UPT, UP3 ;  /* 0x000000053f00728c */ /* 0x000fe2000bf65330 */
[----:B------:R-:W-:Y:S01]  /*0600*/  IMAD.U32 R5, RZ, RZ, UR9 ;  /* 0x00000009ff057e24 */ /* 0x000fe2000f8e00ff */
[----:B------:R-:W-:Y:S01]  /*0610*/  ULDC.64 UR6, c[0x0][0x350] ;  /* 0x0000d40000067ab9 */ /* 0x000fe20000000a00 */
[----:B------:R1:W2:Y:S01]  /*0620*/  @P1 LDG.E R0, [R2.64] ;  /* 0x0000001402001981 */ /* 0x0002a2000c1e1900 */
[----:B------:R-:W-:-:S02]  /*0630*/  ULDC.64 UR4, c[0x0][0x358] ;  /* 0x0000d60000047ab9 */ /* 0x000fc40000000a00 */
[----:B------:R-:W-:Y:S01]  /*0640*/  PLOP3.LUT P0, PT, PT, PT, UP3, 0x80, 0x0 ;  /* 0x000000000000781c */ /* 0x000fe20003f0f038 */
[----:B------:R-:W-:Y:S01]  /*0650*/  UIMAD.WIDE UR6, UR18, UR19, UR6 ;  /* 0x00000013120672a5 */ /* 0x000fe2000f8e0206 */
[----:B------:R3:W4:Y:S01]  /*0660*/  @P2 LDG.E R7, [R4.64] ;  /* 0x0000001404072981 */ /* 0x000722000c1e1900 */
[----:B------:R-:W-:Y:S01]  /*0670*/  UIMAD.WIDE UR4, UR18, UR19, UR4 ;  /* 0x00000013120472a5 */ /* 0x000fe2000f8e0204 */
[----:B------:R-:W-:Y:S01]  /*0680*/  MOV R29, RZ ;  /* 0x000000ff001d7202 */ /* 0x000fe20000000f00 */
[----:B------:R-:W-:Y:S01]  /*0690*/  IMAD.MOV.U32 R10, RZ, RZ, RZ ;  /* 0x000000ffff0a7224 */ /* 0x000fe200078e00ff */
[----:B------:R-:W4:Y:S03]  /*06a0*/  @P3 LDG.E R6, [R8.64] ;  /* 0x0000001408063981 */ /* 0x000f26000c1e1900 */
[----:B-1----:R-:W-:Y:S01]  /*06b0*/  IMAD.U32 R2, RZ, RZ, UR4 ;  /* 0x00000004ff027e24 */ /* 0x002fe2000f8e00ff */
[----:B------:R-:W-:Y:S01]  /*06c0*/  MOV R3, UR5 ;  /* 0x0000000500037c02 */ /* 0x000fe20008000f00 */
[----:B---3--:R-:W-:Y:S01]  /*06d0*/  IMAD.U32 R4, RZ, RZ, UR6 ;  /* 0x00000006ff047e24 */ /* 0x008fe2000f8e00ff */
[----:B------:R-:W-:-:S03]  /*06e0*/  MOV R5, UR7 ;  /* 0x0000000700057c02 */ /* 0x000fc60008000f00 */
[----:B------:R1:W5:Y:S04]  /*06f0*/  @P0 LDG.E R10, [R2.64] ;  /* 0x00000014020a0981 */ /* 0x000368000c1e1900 */
[----:B------:R1:W5:Y:S01]  /*0700*/  @P4 LDG.E R29, [R4.64] ;  /* 0x00000014041d4981 */ /* 0x000362000c1e1900 */
[----:B------:R-:W3:Y:S01]  /*0710*/  S2UR UR11, SR_CTAID.Y ;  /* 0x00000000000b79c3 */ /* 0x000ee20000002600 */
[----:B------:R-:W-:Y:S02]  /*0720*/  UMOV UR13, URZ ;  /* 0x0000003f000d7c82 */ /* 0x000fe40008000000 */
[----:B------:R-:W-:Y:S02]  /*0730*/  ULDC UR17, c[0x0][0x168] ;  /* 0x00005a0000117ab9 */ /* 0x000fe40000000800 */
[----:B------:R-:W-:-:S02]  /*0740*/  UMOV UR14, URZ ;  /* 0x0000003f000e7c82 */ /* 0x000fc40008000000 */
[----:B------:R-:W-:Y:S02]  /*0750*/  ULDC UR4, c[0x0][0x2ac] ;  /* 0x0000ab0000047ab9 */ /* 0x000fe40000000800 */
[----:B------:R-:W-:Y:S02]  /*0760*/  ULDC UR16, c[0x0][0x1d0] ;  /* 0x0000740000107ab9 */ /* 0x000fe40000000800 */
[----:B------:R-:W-:Y:S02]  /*0770*/  UIMAD UR16, UR4, UR16, URZ ;  /* 0x00000010041072a4 */ /* 0x000fe4000f8e023f */
[----:B------:R-:W-:Y:S02]  /*0780*/  ULDC UR15, c[0x0][0x228] ;  /* 0x00008a00000f7ab9 */ /* 0x000fe40000000800 */
[----:B---3--:R-:W-:Y:S01]  /*0790*/  USHF.R.S32.HI UR10, URZ, 0x1f, UR11 ;  /* 0x0000001f3f0a7899 */ /* 0x008fe2000801140b */
[----:B--2---:R1:W2:Y:S08]  /*07a0*/  @P1 R2UR UR17, R0 ;  /* 0x00000000001113c2 */ /* 0x0042b000000e0000 */
[----:B----4-:R1:W3:Y:S08]  /*07b0*/  @P2 R2UR UR13, R7 ;  /* 0x00000000070d23c2 */ /* 0x0102f000000e0000 */
[----:B------:R1:W4:Y:S01]  /*07c0*/  @P3 R2UR UR14, R6 ;  /* 0x00000000060e33c2 */ /* 0x00032200000e0000 */
[----:B------:R-:W-:Y:S05]  /*07d0*/  @P1 BRA `(.L_x_748) ;  /* 0x0000006000001947 */ /* 0x000fea0003800000 */
[----:B------:R-:W-:Y:S05]  /*07e0*/  @!P3 BRA `(.L_x_748) ;  /* 0x000000500000b947 */ /* 0x000fea0003800000 */
[----:B-1--4-:R-:W4:Y:S04]  /*07f0*/  LDG.E R6, [R8.64] ;  /* 0x0000001408067981 */ /* 0x012f28000c1e1900 */
[----:B---3--:R-:W3:Y:S01]  /*0800*/  LDG.E R0, [R8.64+0x4] ;  /* 0x0000041408007981 */ /* 0x008ee2000c1e1900 */
[----:B--2-4-:R-:W1:Y:S08]  /*0810*/  R2UR UR17, R6 ;  /* 0x00000000061173c2 */ /* 0x014e7000000e0000 */
[----:B---3--:R-:W1:Y:S02]  /*0820*/  R2UR UR4, R0 ;  /* 0x00000000000473c2 */ /* 0x008e6400000e0000 */
[----:B-1----:R-:W-:-:S06]  /*0830*/  UIADD3 UR17, -UR17, UR4, URZ ;  /* 0x0000000411117290 */ /* 0x002fcc000fffe13f */
.L_x_748:
[----:B------:R-:W-:-:S04]  /*0840*/  ISETP.NE.U32.AND P1, PT, RZ, c[0x0][0x368], PT ;  /* 0x0000da00ff007a0c */ /* 0x000fc80003f25070 */
[----:B------:R-:W-:-:S13]  /*0850*/  ISETP.NE.AND.EX P1, PT, RZ, c[0x0][0x36c], PT, P1 ;  /* 0x0000db00ff007a0c */ /* 0x000fda0003f25310 */
[----:B------:R-:W-:Y:S05]  /*0860*/  @!P1 BRA `(.L_x_749) ;  /* 0x0000007000009947 */ /* 0x000fea0003800000 */
[----:B------:R-:W-:Y:S02]  /*0870*/  ULDC.64 UR4, c[0x0][0x368] ;  /* 0x0000da0000047ab9 */ /* 0x000fe40000000a00 */
[----:B------:R-:W-:-:S06]  /*0880*/  UIMAD.WIDE UR4, UR18, UR19, UR4 ;  /* 0x00000013120472a5 */ /* 0x000fcc000f8e0204 */
[----:B-1----:R-:W-:Y:S02]  /*0890*/  MOV R4, UR4 ;  /* 0x0000000400047c02 */ /* 0x002fe40008000f00 */
[----:B------:R-:W-:-:S05]  /*08a0*/  MOV R5, UR5 ;  /* 0x0000000500057c02 */ /* 0x000fca0008000f00 */
[----:B----4-:R-:W4:Y:S02]  /*08b0*/  LDG.E R0, [R4.64] ;  /* 0x0000001404007981 */ /* 0x010f24000c1e1900 */
[----:B----4-:R1:W4:Y:S02]  /*08c0*/  R2UR UR16, R0 ;  /* 0x00000000001073c2 */ /* 0x01032400000e0000 */
[----:B-1--4-:R-:W-:Y:S05]  /*08d0*/  BRA `(.L_x_750) ;  /* 0x0000006000007947 */ /* 0x012fea0003800000 */
.L_x_749:
[----:B------:R-:W-:Y:S05]  /*08e0*/  @!P4 BRA `(.L_x_750) ;  /* 0x000000500000c947 */ /* 0x000fea0003800000 */
[----:B-1--4-:R1:W4:Y:S04]  /*08f0*/  LDG.E R0, [R4.64] ;  /* 0x0000001404007981 */ /* 0x012328000c1e1900 */
[----:B-1-3--:R-:W3:Y:S01]  /*0900*/  LDG.E R4, [R4.64+0x4] ;  /* 0x0000041404047981 */ /* 0x00aee2000c1e1900 */
[----:B----4-:R-:W1:Y:S08]  /*0910*/  R2UR UR16, R0 ;  /* 0x00000000001073c2 */ /* 0x010e7000000e0000 */
[----:B---3--:R-:W1:Y:S02]  /*0920*/  R2UR UR4, R4 ;  /* 0x00000000040473c2 */ /* 0x008e6400000e0000 */
[----:B-1----:R-:W-:-:S06]  /*0930*/  UIADD3 UR16, -UR16, UR4, URZ ;  /* 0x0000000410107290 */ /* 0x002fcc000fffe13f */
.L_x_750:
[----:B-1--4-:R1:W4:Y:S01]  /*0940*/  @P0 LDG.E R0, [R2.64] ;  /* 0x0000001402000981 */ /* 0x012322000c1e1900 */
[----:B------:R-:W-:-:S03]  /*0950*/  ULDC.64 UR4, c[0x0][0x378] ;  /* 0x0000de0000047ab9 */ /* 0x000fc60000000a00 */
[----:B-1-3--:R-:W3:Y:S01]  /*0960*/  @P0 LDG.E R2, [R2.64+0x4] ;  /* 0x0000041402020981 */ /* 0x00aee2000c1e1900 */
[----:B------:R-:W-:Y:S01]  /*0970*/  UISETP.NE.U32.AND UP0, UPT, URZ, UR4, UPT ;  /* 0x000000043f00728c */ /* 0x000fe2000bf05070 */
[----:B------:R-:W-:-:S03]  /*0980*/  IMAD.U32 R147, RZ, RZ, UR16 ;  /* 0x00000010ff937e24 */ /* 0x000fc6000f8e00ff */
[----:B------:R-:W-:-:S03]  /*0990*/  UISETP.NE.AND.EX UP0, UPT, URZ, UR5, UPT, UP0 ;  /* 0x000000053f00728c */ /* 0x000fc6000bf05300 */
[----:B------:R-:W-:-:S03]  /*09a0*/  ULDC.64 UR4, c[0x0][0x378] ;  /* 0x0000de0000047ab9 */ /* 0x000fc60000000a00 */
[----:B------:R-:W-:-:S05]  /*09b0*/  PLOP3.LUT P1, PT, PT, PT, UP0, 0x80, 0x0 ;  /* 0x000000000000781c */ /* 0x000fca0003f2f008 */
[----:B------:R-:W-:-:S06]  /*09c0*/  @UP0 UIMAD.WIDE UR4, UR18, UR19, UR4 ;  /* 0x00000013120402a5 */ /* 0x000fcc000f8e0204 */
[----:B------:R-:W-:Y:S01]  /*09d0*/  MOV R4, UR4 ;  /* 0x0000000400047c02 */ /* 0x000fe20008000f00 */
[----:B------:R-:W-:-:S05]  /*09e0*/  IMAD.U32 R5, RZ, RZ, UR5 ;  /* 0x00000005ff057e24 */ /* 0x000fca000f8e00ff */
[----:B------:R1:W5:Y:S01]  /*09f0*/  @P1 LDG.E R147, [R4.64] ;  /* 0x0000001404931981 */ /* 0x000362000c1e1900 */
[----:B------:R-:W-:Y:S02]  /*0a00*/  ULDC UR6, c[0x0][0x2c4] ;  /* 0x0000b10000067ab9 */ /* 0x000fe40000000800 */
[----:B------:R-:W-:Y:S02]  /*0a10*/  UISETP.NE.AND UP2, UPT, UR6, 0x1, UPT ;  /* 0x000000010600788c */ /* 0x000fe4000bf45270 */
[----:B------:R-:W-:-:S09]  /*0a20*/  UIADD3 UR6, -UR13, UR16, URZ ;  /* 0x000000100d067290 */ /* 0x000fd2000fffe13f */
[----:B------:R-:W-:Y:S01]  /*0a30*/  @UP2 UIADD3 UR22, UR12, 0x7f, URZ ;  /* 0x0000007f0c162890 */ /* 0x000fe2000fffe03f */
[----:B----4-:R-:W4:Y:S08]  /*0a40*/  @P0 R2UR UR4, R0 ;  /* 0x00000000000403c2 */ /* 0x010f3000000e0000 */
[----:B---3--:R-:W4:Y:S02]  /*0a50*/  @P0 R2UR UR5, R2 ;  /* 0x00000000020503c2 */ /* 0x008f2400000e0000 */
[----:B----4-:R-:W-:-:S03]  /*0a60*/  @UP3 UIADD3 UR15, -UR4, UR5, URZ ;  /* 0x00000005040f3290 */ /* 0x010fc6000fffe13f */
[----:B------:R-:W-:Y:S02]  /*0a70*/  ULDC.64 UR4, c[0x0][0x2c8] ;  /* 0x0000b20000047ab9 */ /* 0x000fe40000000a00 */
[----:B------:R-:W-:Y:S02]  /*0a80*/  UIMAD.WIDE.U32 UR22, UR22, UR4, URZ ;  /* 0x00000004161672a5 */ /* 0x000fe4000f8e003f */
[----:B------:R-:W-:Y:S02]  /*0a90*/  UIADD3 UR9, UR6, UR15, URZ ;  /* 0x0000000f06097290 */ /* 0x000fe4000fffe03f */
[----:B------:R-:W-:Y:S02]  /*0aa0*/  UIADD3 UR4, UR12, 0x7f, URZ ;  /* 0x0000007f0c047890 */ /* 0x000fe4000fffe03f */
[----:B--2---:R-:W-:Y:S02]  /*0ab0*/  UIADD3 UR7, UR9, 0x40, -UR17 ;  /* 0x0000004009077890 */ /* 0x004fe4000fffe811 */
[----:B------:R-:W-:-:S02]  /*0ac0*/  @UP2 USHF.R.U32.HI UR4, URZ, UR5, UR23 ;  /* 0x000000053f042299 */ /* 0x000fc40008011617 */
[----:B------:R-:W-:Y:S02]  /*0ad0*/  UIADD3 UR22, UR9, 0x3f, URZ ;  /* 0x0000003f09167890 */ /* 0x000fe4000fffe03f */
[----:B------:R-:W-:Y:S02]  /*0ae0*/  UIADD3 UR5, UR7, UR4, URZ ;  /* 0x0000000407057290 */ /* 0x000fe4000fffe03f */
[----:B------:R-:W-:Y:S02]  /*0af0*/  USHF.R.S32.HI UR8, URZ, 0x1f, UR22 ;  /* 0x0000001f3f087899 */ /* 0x000fe40008011416 */
[----:B------:R-:W-:Y:S02]  /*0b00*/  USHF.R.S32.HI UR4, URZ, 0x1f, UR5 ;  /* 0x0000001f3f047899 */ /* 0x000fe40008011405 */
[----:B------:R-:W-:Y:S02]  /*0b10*/  ULEA.HI UR8, UR8, UR22, URZ, 0x6 ;  /* 0x0000001608087291 */ /* 0x000fe4000f8f303f */
[----:B------:R-:W-:-:S02]  /*0b20*/  ULEA.HI UR4, UR4, UR5, URZ, 0x6 ;  /* 0x0000000504047291 */ /* 0x000fc4000f8f303f */
[----:B------:R-:W-:Y:S02]  /*0b30*/  USHF.R.S32.HI UR8, URZ, 0x6, UR8 ;  /* 0x000000063f087899 */ /* 0x000fe40008011408 */
[----:B------:R-:W-:-:S04]  /*0b40*/  USHF.R.S32.HI UR4, URZ, 0x6, UR4 ;  /* 0x000000063f047899 */ /* 0x000fc80008011404 */
[----:B------:R-:W-:-:S04]  /*0b50*/  UISETP.LT.AND UP0, UPT, UR8, UR4, UPT ;  /* 0x000000040800728c */ /* 0x000fc8000bf01270 */
[----:B------:R-:W-:Y:S02]  /*0b60*/  USEL UR5, UR8, UR4, UP0 ;  /* 0x0000000408057287 */ /* 0x000fe40008000000 */
[----:B------:R-:W-:Y:S02]  /*0b70*/  UIADD3 UR4, -UR6, URZ, URZ ;  /* 0x0000003f06047290 */ /* 0x000fe4000fffe13f */
[----:B------:R-:W-:Y:S02]  /*0b80*/  ULEA UR6, UR5, -UR6, 0x6 ;  /* 0x8000000605067291 */ /* 0x000fe4000f8e303f */
[----:B------:R-:W-:Y:S02]  /*0b90*/  UISETP.LT.AND UP1, UPT, URZ, UR4, UPT ;  /* 0x000000043f00728c */ /* 0x000fe4000bf21270 */
[----:B------:R-:W-:Y:S02]  /*0ba0*/  UISETP.LT.AND UP0, UPT, UR6, UR15, UPT ;  /* 0x0000000f0600728c */ /* 0x000fe4000bf01270 */
[----:B------:R-:W-:-:S02]  /*0bb0*/  USEL UR4, URZ, UR4, !UP1 ;  /* 0x000000043f047287 */ /* 0x000fc4000c800000 */
[----:B------:R-:W-:Y:S02]  /*0bc0*/  USEL UR5, UR6, UR15, UP0 ;  /* 0x0000000f06057287 */ /* 0x000fe40008000000 */
[----:B------:R-:W-:Y:S02]  /*0bd0*/  USHF.R.U32.HI UR6, URZ, 0x6, UR4 ;  /* 0x000000063f067899 */ /* 0x000fe40008011604 */
[----:B------:R-:W-:-:S05]  /*0be0*/  UISETP.GT.AND UP0, UPT, UR5, UR4, UPT ;  /* 0x000000040500728c */ /* 0x000fca000bf04270 */
[----:B------:R-:W-:-:S06]  /*0bf0*/  UMOV UR22, UR6 ;  /* 0x0000000600167c82 */ /* 0x000fcc0008000000 */
[----:B------:R-:W-:-:S04]  /*0c00*/  @UP0 UIADD3 UR5, UR5, 0x3f, URZ ;  /* 0x0000003f05050890 */ /* 0x000fc8000fffe03f */
[----:B------:R-:W-:-:S04]  /*0c10*/  @UP0 USHF.R.S32.HI UR4, URZ, 0x1f, UR5 ;  /* 0x0000001f3f040899 */ /* 0x000fc80008011405 */
[----:B------:R-:W-:-:S04]  /*0c20*/  @UP0 ULEA.HI UR4, UR4, UR5, URZ, 0x6 ;  /* 0x0000000504040291 */ /* 0x000fc8000f8f303f */
[----:B------:R-:W-:-:S04]  /*0c30*/  @UP0 USHF.R.S32.HI UR22, URZ, 0x6, UR4 ;  /* 0x000000063f160899 */ /* 0x000fc80008011404 */
[----:B------:R-:W-:-:S06]  /*0c40*/  UISETP.GT.AND UP0, UPT, UR22, UR6, UPT ;  /* 0x000000061600728c */ /* 0x000fcc000bf04270 */
[----:B------:R-:W-:-:S13]  /*0c50*/  PLOP3.LUT P0, PT, PT, PT, UP0, 0x80, 0x0 ;  /* 0x000000000000781c */ /* 0x000fda0003f0f008 */
[----:B------:R-:W-:Y:S05]  /*0c60*/  @!P0 BRA `(.L_x_751) ;  /* 0x000056e000008947 */ /* 0x000fea0003800000 */
[----:B-1----:R-:W-:Y:S02]  /*0c70*/  ULDC.64 UR4, c[0x0][0x340] ;  /* 0x0000d00000047ab9 */ /* 0x002fe40000000a00 */
        /* <DEDUP_REMOVED lines=8> */
[----:B------:R-:W-:Y:S01]  /*0d00*/  UIADD3 UR19, UR22, -0x1, URZ ;  /* 0xffffffff16137890 */ /* 0x000fe2000fffe03f */
[-C--:B------:R-:W-:Y:S01]  /*0d10*/  LEA.HI R12, R159, R159.reuse, RZ, 0x1 ;  /* 0x0000009f9f0c7211 */ /* 0x080fe200078f08ff */
[----:B------:R-:W-:Y:S01]  /*0d20*/  ULDC.64 UR4, c[0x0][0x240] ;  /* 0x0000900000047ab9 */ /* 0x000fe20000000a00 */
[-C--:B------:R-:W-:Y:S01]  /*0d30*/  LEA.HI R5, R8, R159.reuse, RZ, 0x2 ;  /* 0x0000009f08057211 */ /* 0x080fe200078f10ff */
[----:B------:R1:W2:Y:S01]  /*0d40*/  @P2 LDG.E R27, [R2.64] ;  /* 0x00000014021b2981 */ /* 0x0002a2000c1e1900 */
[----:B------:R-:W-:Y:S01]  /*0d50*/  SHF.R.S32.HI R91, RZ, 0x1, R12 ;  /* 0x00000001ff5b7819 */ /* 0x000fe2000001140c */
[----:B------:R-:W-:Y:S01]  /*0d60*/  IMAD.U32 R7, RZ, RZ, UR19 ;  /* 0x00000013ff077e24 */ /* 0x000fe2000f8e00ff */
[--C-:B------:R-:W-:Y:S01]  /*0d70*/  SHF.R.S32.HI R6, RZ, 0x2, R5.reuse ;  /* 0x00000002ff067819 */ /* 0x100fe20000011405 */
[----:B------:R-:W-:Y:S01]  /*0d80*/  UIMAD UR4, UR10, UR4, URZ ;  /* 0x000000040a0472a4 */ /* 0x000fe2000f8e023f */
[----:B------:R-:W-:Y:S01]  /*0d90*/  SHF.R.S32.HI R0, RZ, 0x1f, R5 ;  /* 0x0000001fff007819 */ /* 0x000fe20000011405 */
[----:B------:R-:W-:Y:S01]  /*0da0*/  USHF.R.S32.HI UR22, URZ, 0x1f, UR18 ;  /* 0x0000001f3f167899 */ /* 0x000fe20008011412 */
[----:B------:R-:W-:Y:S01]  /*0db0*/  IADD3 R143, -R6, UR15, RZ ;  /* 0x0000000f068f7c10 */ /* 0x000fe2000fffe1ff */
[----:B------:R-:W-:Y:S01]  /*0dc0*/  UIMAD UR25, UR11, UR5, UR4 ;  /* 0x000000050b1972a4 */ /* 0x000fe2000f8e0204 */
[----:B------:R-:W-:Y:S01]  /*0dd0*/  LEA.HI R0, R0, R6, RZ, 0x2 ;  /* 0x0000000600007211 */ /* 0x000fe200078f10ff */
[----:B------:R-:W-:Y:S01]  /*0de0*/  USEL UR24, UR18, URZ, !UP3 ;  /* 0x0000003f12187287 */ /* 0x000fe2000d800000 */
[----:B-----5:R-:W-:Y:S01]  /*0df0*/  SHF.R.S32.HI R4, RZ, 0x1f, R10 ;  /* 0x0000001fff047819 */ /* 0x020fe2000001140a */
[----:B------:R-:W-:Y:S01]  /*0e00*/  USEL UR23, UR22, URZ, !UP3 ;  /* 0x0000003f16177287 */ /* 0x000fe2000d800000 */
[C---:B------:R-:W-:Y:S01]  /*0e10*/  IADD3 R108, P0, R6.reuse, R10, RZ ;  /* 0x0000000a066c7210 */ /* 0x040fe20007f1e0ff */
[----:B------:R-:W-:Y:S01]  /*0e20*/  ULDC.64 UR4, c[0x0][0x248] ;  /* 0x0000920000047ab9 */ /* 0x000fe20000000a00 */
[----:B------:R-:W-:Y:S01]  /*0e30*/  IMAD.U32 R10, RZ, RZ, UR11 ;  /* 0x0000000bff0a7e24 */ /* 0x000fe2000f8e00ff */
[----:B------:R-:W-:Y:S01]  /*0e40*/  UIMAD UR4, UR23, UR4, URZ ;  /* 0x00000004170472a4 */ /* 0x000fe2000f8e023f */
[----:B------:R-:W-:Y:S01]  /*0e50*/  LEA.HI.X.SX32 R109, R6, R4, 0x1, P0 ;  /* 0x00000004066d7211 */ /* 0x000fe200000f0eff */
[----:B------:R-:W-:Y:S01]  /*0e60*/  IMAD.MOV.U32 R28, RZ, RZ, c[0x0][0x238] ;  /* 0x00008e00ff1c7624 */ /* 0x000fe200078e00ff */
[C---:B------:R-:W-:Y:S01]  /*0e70*/  LOP3.LUT R4, R5.reuse, 0x1ffffffc, RZ, 0xc0, !PT ;  /* 0x1ffffffc05047812 */ /* 0x040fe200078ec0ff */
[----:B------:R-:W-:Y:S01]  /*0e80*/  IMAD.MOV.U32 R149, RZ, RZ, 0x6 ;  /* 0x00000006ff957424 */ /* 0x000fe200078e00ff */
[----:B------:R-:W-:Y:S01]  /*0e90*/  UIMAD UR4, UR24, UR5, UR4 ;  /* 0x00000005180472a4 */ /* 0x000fe2000f8e0204 */
[----:B------:R-:W-:Y:S01]  /*0ea0*/  IMAD.U32 R14, RZ, RZ, UR24 ;  /* 0x00000018ff0e7e24 */ /* 0x000fe2000f8e00ff */
[----:B------:R-:W-:Y:S01]  /*0eb0*/  USHF.R.S32.HI UR5, URZ, 0x1f, UR19 ;  /* 0x0000001f3f057899 */ /* 0x000fe20008011413 */
[----:B------:R-:W-:Y:S01]  /*0ec0*/  IMAD.SHL.U32 R152, R28, 0x40, RZ ;  /* 0x000000401c987824 */ /* 0x000fe200078e00ff */
[----:B-1----:R-:W-:Y:S01]  /*0ed0*/  LEA.HI R2, R5, R6, RZ, 0x1 ;  /* 0x0000000605027211 */ /* 0x002fe200078f08ff */
[----:B------:R-:W-:Y:S01]  /*0ee0*/  IMAD.MOV.U32 R150, RZ, RZ, 0x5 ;  /* 0x00000005ff967424 */ /* 0x000fe200078e00ff */
[----:B------:R-:W-:Y:S01]  /*0ef0*/  LEA.HI R5, R8, R159, RZ, 0x3 ;  /* 0x0000009f08057211 */ /* 0x000fe200078f18ff */
[----:B------:R-:W-:Y:S01]  /*0f00*/  IMAD.SHL.U32 R155, R28, 0x20, RZ ;  /* 0x000000201c9b7824 */ /* 0x000fe200078e00ff */
[----:B------:R-:W-:Y:S01]  /*0f10*/  LOP3.LUT R3, R2, 0x7fffffe, RZ, 0xc0, !PT ;  /* 0x07fffffe02037812 */ /* 0x000fe200078ec0ff */
[----:B------:R-:W-:Y:S01]  /*0f20*/  IMAD.MOV.U32 R153, RZ, RZ, c[0x0][0x280] ;  /* 0x0000a000ff997624 */ /* 0x000fe200078e00ff */
[----:B------:R-:W-:Y:S01]  /*0f30*/  LOP3.LUT R2, R0, 0xfffffffc, RZ, 0xc0, !PT ;  /* 0xfffffffc00027812 */ /* 0x000fe200078ec0ff */
[----:B------:R-:W-:Y:S01]  /*0f40*/  IMAD R0, R7, -0x40, R143 ;  /* 0xffffffc007007824 */ /* 0x000fe200078e028f */
[----:B------:R-:W-:Y:S01]  /*0f50*/  SHF.R.S32.HI R5, RZ, 0x3, R5 ;  /* 0x00000003ff057819 */ /* 0x000fe20000011405 */
[----:B------:R-:W-:Y:S01]  /*0f60*/  IMAD.IADD R9, R6, 0x1, -R3 ;  /* 0x0000000106097824 */ /* 0x000fe200078e0a03 */
[----:B------:R-:W-:Y:S01]  /*0f70*/  LEA.HI R3, R12, R91, RZ, 0x1 ;  /* 0x0000005b0c037211 */ /* 0x000fe200078f08ff */
[----:B------:R-:W-:Y:S01]  /*0f80*/  IMAD.IADD R26, R6, 0x1, -R2 ;  /* 0x00000001061a7824 */ /* 0x000fe200078e0a02 */
[-C--:B------:R-:W-:Y:S01]  /*0f90*/  LEA.HI R2, R8, R159.reuse, RZ, 0x4 ;  /* 0x0000009f08027211 */ /* 0x080fe200078f20ff */
[----:B------:R-:W-:Y:S01]  /*0fa0*/  IMAD.MOV.U32 R154, RZ, RZ, c[0x0][0x290] ;  /* 0x0000a400ff9a7624 */ /* 0x000fe200078e00ff */
[C---:B------:R-:W-:Y:S01]  /*0fb0*/  ISETP.GE.AND P1, PT, R0.reuse, 0x1, PT ;  /* 0x000000010000780c */ /* 0x040fe20003f26270 */
[----:B------:R-:W-:Y:S01]  /*0fc0*/  IMAD.MOV.U32 R157, RZ, RZ, c[0x0][0x2b8] ;  /* 0x0000ae00ff9d7624 */ /* 0x000fe200078e00ff */
[----:B------:R-:W-:Y:S01]  /*0fd0*/  ISETP.GT.AND P0, PT, R0, 0x20, PT ;  /* 0x000000200000780c */ /* 0x000fe20003f04270 */
[----:B------:R-:W-:Y:S01]  /*0fe0*/  IMAD.SHL.U32 R0, R2, 0x10, RZ ;  /* 0x0000001002007824 */ /* 0x000fe200078e00ff */
[----:B------:R-:W-:Y:S01]  /*0ff0*/  LOP3.LUT R2, R3, 0x7fffffe, RZ, 0xc0, !PT ;  /* 0x07fffffe03027812 */ /* 0x000fe200078ec0ff */
[----:B------:R-:W-:Y:S01]  /*1000*/  IMAD.MOV.U32 R156, RZ, RZ, c[0x0][0x27c] ;  /* 0x00009f00ff9c7624 */ /* 0x000fe200078e00ff */
[----:B------:R-:W-:Y:S01]  /*1010*/  LEA.HI R6, R8, R159, RZ, 0x5 ;  /* 0x0000009f08067211 */ /* 0x000fe200078f28ff */
[----:B------:R-:W-:Y:S01]  /*1020*/  IMAD.MOV.U32 R146, RZ, RZ, c[0x0][0x27c] ;  /* 0x00009f00ff927624 */ /* 0x000fe200078e00ff */
[----:B------:R-:W-:Y:S01]  /*1030*/  LOP3.LUT R3, R0, 0xffffff00, RZ, 0xc0, !PT ;  /* 0xffffff0000037812 */ /* 0x000fe200078ec0ff */
[----:B------:R-:W-:Y:S01]  /*1040*/  IMAD.IADD R0, R91, 0x1, -R2 ;  /* 0x000000015b007824 */ /* 0x000fe200078e0a02 */
[CC--:B------:R-:W-:Y:S01]  /*1050*/  SHF.L.U64.HI R151, R28.reuse, R149.reuse, c[0x0][0x23c] ;  /* 0x00008f001c977619 */ /* 0x0c0fe20000010295 */
[----:B------:R-:W-:Y:S01]  /*1060*/  IMAD.IADD R2, R159, 0x1, -R4 ;  /* 0x000000019f027824 */ /* 0x000fe200078e0a04 */
[----:B------:R-:W-:Y:S01]  /*1070*/  SHF.L.U64.HI R150, R28, R150, c[0x0][0x23c] ;  /* 0x00008f001c967619 */ /* 0x000fe20000010296 */
[----:B------:R-:W-:Y:S01]  /*1080*/  IMAD.SHL.U32 R4, R6, 0x8, RZ ;  /* 0x0000000806047824 */ /* 0x000fe200078e00ff */
[-C--:B------:R-:W-:Y:S01]  /*1090*/  SHF.L.U64.HI R148, R153, R149.reuse, c[0x0][0x284] ;  /* 0x0000a10099947619 */ /* 0x080fe20000010295 */
[----:B------:R-:W-:Y:S01]  /*10a0*/  IMAD R104, R0, 0x20, R3 ;  /* 0x0000002000687824 */ /* 0x000fe200078e0203 */
[----:B------:R-:W-:Y:S01]  /*10b0*/  SHF.L.U64.HI R149, R154, R149, c[0x0][0x294] ;  /* 0x0000a5009a957619 */ /* 0x000fe20000010295 */
[----:B------:R-:W-:Y:S01]  /*10c0*/  IMAD.SHL.U32 R2, R2, 0x8, RZ ;  /* 0x0000000802027824 */ /* 0x000fe200078e00ff */
[----:B------:R-:W-:Y:S01]  /*10d0*/  LOP3.LUT R0, R4, 0xffffff00, RZ, 0xc0, !PT ;  /* 0xffffff0004007812 */ /* 0x000fe200078ec0ff */
[----:B------:R-:W-:Y:S01]  /*10e0*/  IMAD.SHL.U32 R4, R5, 0x40, RZ ;  /* 0x0000004005047824 */ /* 0x000fe200078e00ff */
[----:B------:R-:W-:Y:S01]  /*10f0*/  IADD3 R140, R29, UR16, RZ ;  /* 0x000000101d8c7c10 */ /* 0x000fe2000fffe0ff */
[----:B------:R-:W-:Y:S01]  /*1100*/  IMAD R6, R109, c[0x0][0x238], RZ ;  /* 0x00008e006d067a24 */ /* 0x000fe200078e02ff */
[----:B------:R-:W-:Y:S01]  /*1110*/  SHF.R.S32.HI R3, RZ, 0x1f, R2 ;  /* 0x0000001fff037819 */ /* 0x000fe20000011402 */
[----:B------:R-:W-:Y:S01]  /*1120*/  IMAD R9, R9, 0x20, R0 ;  /* 0x0000002009097824 */ /* 0x000fe200078e0200 */
[----:B------:R-:W-:Y:S01]  /*1130*/  LOP3.LUT R0, R4, 0xc0, RZ, 0xc0, !PT ;  /* 0x000000c004007812 */ /* 0x000fe200078ec0ff */
[----:B------:R-:W-:Y:S01]  /*1140*/  IMAD R6, R108, c[0x0][0x23c], R6 ;  /* 0x00008f006c067a24 */ /* 0x000fe200078e0206 */
[----:B------:R-:W-:Y:S01]  /*1150*/  ISETP.GE.AND P4, PT, R2, c[0x0][0x1d4], PT ;  /* 0x0000750002007a0c */ /* 0x000fe20003f86270 */
[----:B------:R-:W-:Y:S01]  /*1160*/  IMAD.WIDE.U32 R4, R108, c[0x0][0x238], R2 ;  /* 0x00008e006c047a25 */ /* 0x000fe200078e0002 */
[----:B------:R-:W-:-:S02]  /*1170*/  LOP3.LUT R8, R0, 0x18, R2, 0xf8, !PT ;  /* 0x0000001800087812 */ /* 0x000fc400078ef802 */
[----:B------:R-:W-:Y:S01]  /*1180*/  SHF.R.U32.HI R7, RZ, 0x3, R0 ;  /* 0x00000003ff077819 */ /* 0x000fe20000011600 */
[----:B------:R-:W-:Y:S01]  /*1190*/  IMAD.IADD R5, R5, 0x1, R6 ;  /* 0x0000000105057824 */ /* 0x000fe200078e0206 */
[----:B------:R-:W-:Y:S01]  /*11a0*/  IADD3 R0, R2, 0x20, RZ ;  /* 0x0000002002007810 */ /* 0x000fe20007ffe0ff */
[----:B------:R-:W-:Y:S01]  /*11b0*/  IMAD.U32 R6, RZ, RZ, UR11 ;  /* 0x0000000bff067e24 */ /* 0x000fe2000f8e00ff */
[----:B------:R-:W-:Y:S01]  /*11c0*/  LOP3.LUT R7, R8, R7, RZ, 0x3c, !PT ;  /* 0x0000000708077212 */ /* 0x000fe200078e3cff */
[----:B------:R-:W-:Y:S01]  /*11d0*/  IMAD.WIDE.U32 R10, R10, c[0x0][0x260], R2 ;  /* 0x000098000a0a7a25 */ /* 0x000fe200078e0002 */
[----:B------:R-:W-:Y:S02]  /*11e0*/  ISETP.GE.AND P6, PT, R0, c[0x0][0x1d4], PT ;  /* 0x0000750000007a0c */ /* 0x000fe40003fc6270 */
[----:B------:R-:W-:Y:S01]  /*11f0*/  IADD3 R0, R2, 0x40, RZ ;  /* 0x0000004002007810 */ /* 0x000fe20007ffe0ff */
[----:B------:R-:W-:Y:S01]  /*1200*/  IMAD.WIDE.U32 R4, R6, c[0x0][0x240], R4 ;  /* 0x0000900006047a25 */ /* 0x000fe200078e0004 */
[----:B------:R-:W-:-:S02]  /*1210*/  SHF.R.S32.HI R2, RZ, 0x1f, R91 ;  /* 0x0000001fff027819 */ /* 0x000fc4000001145b */
[----:B------:R-:W-:Y:S01]  /*1220*/  ISETP.GE.AND P5, PT, R0, c[0x0][0x1d4], PT ;  /* 0x0000750000007a0c */ /* 0x000fe20003fa6270 */
[----:B------:R-:W-:Y:S01]  /*1230*/  IMAD.IADD R79, R9, 0x1, R7 ;  /* 0x00000001094f7824 */ /* 0x000fe200078e0207 */
[----:B------:R-:W-:Y:S01]  /*1240*/  LOP3.LUT R0, R12, 0xfffffffe, RZ, 0xc0, !PT ;  /* 0xfffffffe0c007812 */ /* 0x000fe200078ec0ff */
[----:B------:R-:W-:Y:S01]  /*1250*/  IMAD R12, R151, UR19, RZ ;  /* 0x00000013970c7c24 */ /* 0x000fe2000f8e02ff */
[----:B------:R-:W-:Y:S01]  /*1260*/  IADD3 R5, R5, UR25, RZ ;  /* 0x0000001905057c10 */ /* 0x000fe2000fffe0ff */
[----:B------:R-:W-:Y:S01]  /*1270*/  IMAD.SHL.U32 R79, R79, 0x2, RZ ;  /* 0x000000024f4f7824 */ /* 0x000fe200078e00ff */
[----:B------:R-:W-:Y:S01]  /*1280*/  P2R R111, PR, RZ, 0x10 ;  /* 0x00000010ff6f7803 */ /* 0x000fe20000000000 */
[----:B------:R-:W-:Y:S02]  /*1290*/  IMAD.IADD R15, R159, 0x1, -R0 ;  /* 0x000000019f0f7824 */ /* 0x000fe400078e0a00 */
[----:B------:R-:W-:-:S04]  /*12a0*/  IMAD.WIDE.U32 R114, R14, c[0x0][0x248], R4 ;  /* 0x000092000e727a25 */ /* 0x000fc800078e0004 */
[----:B------:R-:W-:Y:S01]  /*12b0*/  IMAD.SHL.U32 R32, R15, 0x4, RZ ;  /* 0x000000040f207824 */ /* 0x000fe200078e00ff */
[----:B------:R-:W-:Y:S01]  /*12c0*/  IADD3 R113, R115, UR4, RZ ;  /* 0x0000000473717c10 */ /* 0x000fe2000fffe0ff */
[C---:B------:R-:W-:Y:S02]  /*12d0*/  IMAD R0, R2.reuse, c[0x0][0x280], RZ ;  /* 0x0000a00002007a24 */ /* 0x040fe400078e02ff */
[----:B------:R-:W-:Y:S01]  /*12e0*/  IMAD R2, R2, c[0x0][0x290], RZ ;  /* 0x0000a40002027a24 */ /* 0x000fe200078e02ff */
[----:B------:R-:W-:Y:S01]  /*12f0*/  SHF.R.S32.HI R33, RZ, 0x1f, R32 ;  /* 0x0000001fff217819 */ /* 0x000fe20000011420 */
[----:B------:R-:W-:Y:S01]  /*1300*/  IMAD.MOV.U32 R112, RZ, RZ, R114 ;  /* 0x000000ffff707224 */ /* 0x000fe200078e0072 */
[C---:B------:R-:W-:Y:S01]  /*1310*/  IADD3 R36, R32.reuse, 0x10, RZ ;  /* 0x0000001020247810 */ /* 0x040fe20007ffe0ff */
[----:B------:R-:W-:Y:S01]  /*1320*/  IMAD R13, R91, c[0x0][0x284], R0 ;  /* 0x0000a1005b0d7a24 */ /* 0x000fe200078e0200 */
[C---:B------:R-:W-:Y:S01]  /*1330*/  IADD3 R35, R32.reuse, 0x20, RZ ;  /* 0x0000002020237810 */ /* 0x040fe20007ffe0ff */
[----:B------:R-:W-:Y:S01]  /*1340*/  IMAD.SHL.U32 R24, R15, 0x8, RZ ;  /* 0x000000080f187824 */ /* 0x000fe200078e00ff */
[C---:B------:R-:W-:Y:S01]  /*1350*/  IADD3 R39, R32.reuse, 0x28, RZ ;  /* 0x0000002820277810 */ /* 0x040fe20007ffe0ff */
[C---:B------:R-:W-:Y:S01]  /*1360*/  IMAD R0, R91.reuse, c[0x0][0x294], R2 ;  /* 0x0000a5005b007a24 */ /* 0x040fe200078e0202 */
[----:B------:R-:W-:Y:S01]  /*1370*/  IADD3 R38, R32, 0x8, RZ ;  /* 0x0000000820267810 */ /* 0x000fe20007ffe0ff */
[----:B------:R-:W-:Y:S01]  /*1380*/  IMAD.WIDE.U32 R2, R91, c[0x0][0x290], R32 ;  /* 0x0000a4005b027a25 */ /* 0x000fe200078e0020 */
[----:B------:R-:W-:-:S02]  /*1390*/  SHF.R.S32.HI R25, RZ, 0x1f, R24 ;  /* 0x0000001fff197819 */ /* 0x000fc40000011418 */
[----:B------:R-:W-:Y:S01]  /*13a0*/  IADD3 R94, R24, 0x30, RZ ;  /* 0x00000030185e7810 */ /* 0x000fe20007ffe0ff */
[C---:B------:R-:W-:Y:S01]  /*13b0*/  IMAD R12, R152.reuse, UR5, R12 ;  /* 0x00000005980c7c24 */ /* 0x040fe2000f8e020c */
[----:B------:R-:W-:Y:S01]  /*13c0*/  ULDC.64 UR4, c[0x0][0x260] ;  /* 0x0000980000047ab9 */ /* 0x000fe20000000a00 */
[----:B------:R-:W-:Y:S01]  /*13d0*/  IMAD.WIDE.U32 R4, R152, UR19, R112 ;  /* 0x0000001398047c25 */ /* 0x000fe2000f8e0070 */
[----:B------:R-:W-:Y:S01]  /*13e0*/  UIMAD UR4, UR10, UR4, URZ ;  /* 0x000000040a0472a4 */ /* 0x000fe2000f8e023f */
[C---:B------:R-:W-:Y:S02]  /*13f0*/  IADD3 R93, R24.reuse, 0x40, RZ ;  /* 0x00000040185d7810 */ /* 0x040fe40007ffe0ff */
[----:B------:R-:W-:Y:S01]  /*1400*/  IMAD.WIDE.U32 R6, R91, c[0x0][0x280], R32 ;  /* 0x0000a0005b067a25 */ /* 0x000fe200078e0020 */
[----:B------:R-:W-:Y:S01]  /*1410*/  UIMAD UR4, UR11, UR5, UR4 ;  /* 0x000000050b0472a4 */ /* 0x000fe2000f8e0204 */
[----:B------:R-:W-:Y:S02]  /*1420*/  IADD3 R92, R24, 0x50, RZ ;  /* 0x00000050185c7810 */ /* 0x000fe40007ffe0ff */
[----:B------:R-:W-:Y:S01]  /*1430*/  IMAD.MOV.U32 R20, RZ, RZ, R2 ;  /* 0x000000ffff147224 */ /* 0x000fe200078e0002 */
[C---:B------:R-:W-:Y:S01]  /*1440*/  @P1 LEA R2, P3, R4.reuse, c[0x0][0x220], 0x1 ;  /* 0x0000880004021a11 */ /* 0x040fe200078608ff */
[----:B------:R-:W-:Y:S01]  /*1450*/  IMAD.IADD R12, R5, 0x1, R12 ;  /* 0x00000001050c7824 */ /* 0x000fe200078e020c */
[----:B------:R-:W-:Y:S01]  /*1460*/  IADD3 R5, R11, UR4, RZ ;  /* 0x000000040b057c10 */ /* 0x000fe2000fffe0ff */
[----:B------:R-:W-:Y:S01]  /*1470*/  IMAD.IADD R23, R7, 0x1, R13 ;  /* 0x0000000107177824 */ /* 0x000fe200078e020d */
[----:B------:R-:W-:Y:S01]  /*1480*/  ULDC.64 UR4, c[0x0][0x1e8] ;  /* 0x00007a0000047ab9 */ /* 0x000fe20000000a00 */
[----:B------:R-:W-:Y:S01]  /*1490*/  IMAD.IADD R21, R3, 0x1, R0 ;  /* 0x0000000103157824 */ /* 0x000fe200078e0200 */
[----:B------:R-:W-:Y:S01]  /*14a0*/  @P1 LEA.HI.X R3, R4, c[0x0][0x224], R12, 0x1, P3 ;  /* 0x0000890004031a11 */ /* 0x000fe200018f0c0c */
[----:B------:R-:W-:Y:S01]  /*14b0*/  IMAD.MOV.U32 R22, RZ, RZ, R6 ;  /* 0x000000ffff167224 */ /* 0x000fe200078e0006 */
[----:B------:R-:W-:Y:S01]  /*14c0*/  ISETP.GE.AND P3, PT, R24, c[0x0][0x27c], PT ;  /* 0x00009f0018007a0c */ /* 0x000fe20003f66270 */
[----:B------:R-:W-:Y:S01]  /*14d0*/  IMAD.WIDE.U32 R6, R91, c[0x0][0x290], R24 ;  /* 0x0000a4005b067a25 */ /* 0x000fe200078e0018 */
[----:B------:R-:W-:Y:S01]  /*14e0*/  UIMAD UR25, UR10, UR4, URZ ;  /* 0x000000040a1972a4 */ /* 0x000fe2000f8e023f */
[----:B------:R-:W-:Y:S01]  /*14f0*/  @!PT LDS RZ, [RZ] ;  /* 0x00000000fffff984 */ /* 0x000fe20000000800 */
[----:B------:R-:W-:Y:S01]  /*1500*/  @!PT LDS RZ, [RZ] ;  /* 0x00000000fffff984 */ /* 0x000fe20000000800 */
[----:B------:R-:W-:Y:S01]  /*1510*/  @!PT LDS RZ, [RZ] ;  /* 0x00000000fffff984 */ /* 0x000fe20000000800 */
[----:B------:R1:W-:Y:S01]  /*1520*/  @P1 LDGSTS.E.BYPASS.LTC128B.128 [R79+0x3100], [R2.64], !P4 ;  /* 0x03100000024f1fae */ /* 0x0003e2000e101d54 */
[----:B------:R-:W-:Y:S01]  /*1530*/  P2R R144, PR, RZ, 0x8 ;  /* 0x00000008ff907803 */ /* 0x000fe20000000000 */
[----:B------:R-:W-:Y:S01]  /*1540*/  IMAD.IADD R17, R0, 0x1, R7 ;  /* 0x0000000100117824 */ /* 0x000fe200078e0207 */
[----:B------:R-:W-:Y:S01]  /*1550*/  SEL R0, RZ, c[0x0][0x27c], !P3 ;  /* 0x00009f00ff007a07 */ /* 0x000fe20005800000 */
[----:B------:R-:W-:Y:S01]  /*1560*/  IMAD.MOV.U32 R16, RZ, RZ, R6 ;  /* 0x000000ffff107224 */ /* 0x000fe200078e0006 */
[----:B------:R1:W-:Y:S01]  /*1570*/  @P1 LDGSTS.E.BYPASS.LTC128B.128 [R79+0x4100], [R2.64+0x40], !P6 ;  /* 0x04100040024f1fae */ /* 0x0003e2000f101d54 */
[----:B------:R-:W-:Y:S01]  /*1580*/  IMAD.IADD R28, R32, 0x1, R36 ;  /* 0x00000001201c7824 */ /* 0x000fe200078e0224 */
[----:B------:R-:W-:Y:S01]  /*1590*/  UIMAD.WIDE.U32 UR28, UR11, UR4, URZ ;  /* 0x000000040b1c72a5 */ /* 0x000fe2000f8e003f */
[----:B------:R-:W-:Y:S01]  /*15a0*/  IMAD.IADD R6, R24, 0x1, R0 ;  /* 0x0000000118067824 */ /* 0x000fe200078e0200 */
[----:B------:R1:W-:Y:S01]  /*15b0*/  @P1 LDGSTS.E.BYPASS.LTC128B.128 [R79+0x5100], [R2.64+0x80], !P5 ;  /* 0x05100080024f1fae */ /* 0x0003e2000e901d54 */
[----:B------:R-:W-:Y:S01]  /*15c0*/  @P0 IADD3 R0, P1, R155, R4, RZ ;  /* 0x000000049b000210 */ /* 0x000fe20007f3e0ff */
[----:B------:R-:W-:Y:S01]  /*15d0*/  IMAD.MOV.U32 R4, RZ, RZ, R10 ;  /* 0x000000ffff047224 */ /* 0x000fe200078e000a */
[----:B------:R-:W-:Y:S01]  /*15e0*/  ISETP.GE.AND P3, PT, R28, c[0x0][0x27c], PT ;  /* 0x00009f001c007a0c */ /* 0x000fe20003f66270 */
[----:B------:R-:W-:Y:S01]  /*15f0*/  IMAD.WIDE.U32 R8, R91, c[0x0][0x280], R24 ;  /* 0x0000a0005b087a25 */ /* 0x000fe200078e0018 */
[----:B------:R-:W-:Y:S01]  /*1600*/  SHF.R.S32.HI R7, RZ, 0x1f, R6 ;  /* 0x0000001fff077819 */ /* 0x000fe20000011406 */
[----:B------:R-:W-:Y:S01]  /*1610*/  UIMAD UR25, UR11, UR5, UR25 ;  /* 0x000000050b1972a4 */ /* 0x000fe2000f8e0219 */
[----:B------:R-:W-:Y:S01]  /*1620*/  P2R R142, PR, RZ, 0x8 ;  /* 0x00000008ff8e7803 */ /* 0x000fe20000000000 */
[----:B------:R-:W-:Y:S01]  /*1630*/  IMAD.WIDE.U32 R106, R14, c[0x0][0x268], R4 ;  /* 0x00009a000e6a7a25 */ /* 0x000fe200078e0004 */
[CC--:B------:R-:W-:Y:S01]  /*1640*/  LEA.HI R11, R7.reuse, R6.reuse, RZ, 0x3 ;  /* 0x00000006070b7211 */ /* 0x0c0fe200078f18ff */
[----:B------:R-:W-:Y:S01]  /*1650*/  ULDC.64 UR4, c[0x0][0x210] ;  /* 0x0000840000047ab9 */ /* 0x000fe20000000a00 */
[----:B------:R-:W-:Y:S01]  /*1660*/  LEA.HI R6, R7, R6, RZ, 0x5 ;  /* 0x0000000607067211 */ /* 0x000fe200078f28ff */
[----:B------:R-:W-:Y:S01]  /*1670*/  IMAD.IADD R19, R13, 0x1, R9 ;  /* 0x000000010d137824 */ /* 0x000fe200078e0209 */
[----:B------:R-:W-:Y:S01]  /*1680*/  UIMAD UR27, UR10, UR4, URZ ;  /* 0x000000040a1b72a4 */ /* 0x000fe2000f8e023f */
[----:B------:R-:W-:Y:S01]  /*1690*/  IMAD.MOV.U32 R18, RZ, RZ, R8 ;  /* 0x000000ffff127224 */ /* 0x000fe200078e0008 */
[----:B------:R-:W-:Y:S01]  /*16a0*/  UIMAD.WIDE.U32 UR30, UR11, UR4, URZ ;  /* 0x000000040b1e72a5 */ /* 0x000fe2000f8e003f */
[C---:B------:R-:W-:Y:S01]  /*16b0*/  IMAD.WIDE.U32 R122, R147.reuse, c[0x0][0x280], R22 ;  /* 0x0000a000937a7a25 */ /* 0x040fe200078e0016 */
[----:B------:R-:W-:Y:S01]  /*16c0*/  UIMAD UR27, UR11, UR5, UR27 ;  /* 0x000000050b1b72a4 */ /* 0x000fe2000f8e021b */
[----:B------:R-:W-:Y:S01]  /*16d0*/  SHF.R.S32.HI R8, RZ, 0x1f, R28 ;  /* 0x0000001fff087819 */ /* 0x000fe2000001141c */
[----:B------:R-:W-:Y:S01]  /*16e0*/  UIADD3 UR25, UR29, UR25, URZ ;  /* 0x000000191d197290 */ /* 0x000fe2000fffe03f */
[C---:B------:R-:W-:Y:S01]  /*16f0*/  IMAD.WIDE.U32 R120, R147.reuse, c[0x0][0x290], R20 ;  /* 0x0000a40093787a25 */ /* 0x040fe200078e0014 */
[----:B------:R-:W-:Y:S01]  /*1700*/  ULDC.64 UR4, c[0x0][0x268] ;  /* 0x00009a0000047ab9 */ /* 0x000fe20000000a00 */
[----:B------:R-:W-:Y:S01]  /*1710*/  LEA.HI R8, R8, R28, RZ, 0x3 ;  /* 0x0000001c08087211 */ /* 0x000fe200078f18ff */
[----:B------:R-:W-:Y:S01]  /*1720*/  UIMAD UR4, UR23, UR4, URZ ;  /* 0x00000004170472a4 */ /* 0x000fe2000f8e023f */
[C---:B------:R-:W-:Y:S01]  /*1730*/  IMAD.WIDE.U32 R118, R147.reuse, c[0x0][0x280], R18 ;  /* 0x0000a00093767a25 */ /* 0x040fe200078e0012 */
[----:B------:R-:W-:Y:S01]  /*1740*/  IADD3 R37, R32, 0x18, RZ ;  /* 0x0000001820257810 */ /* 0x000fe20007ffe0ff */
[----:B------:R-:W-:Y:S01]  /*1750*/  UIADD3 UR27, UR31, UR27, URZ ;  /* 0x0000001b1f1b7290 */ /* 0x000fe2000fffe03f */
[----:B------:R-:W-:Y:S01]  /*1760*/  LOP3.LUT R87, R8, 0xfffffff8, RZ, 0xc0, !PT ;  /* 0xfffffff808577812 */ /* 0x000fe200078ec0ff */
[----:B-1----:R-:W-:Y:S01]  /*1770*/  @P0 IMAD.X R3, R150, 0x1, R12, P1 ;  /* 0x0000000196030824 */ /* 0x002fe200008e060c */
[----:B------:R-:W-:Y:S01]  /*1780*/  @P0 LEA R2, P1, R0, c[0x0][0x220], 0x1 ;  /* 0x0000880000020a11 */ /* 0x000fe200078208ff */
[----:B------:R-:W-:Y:S01]  /*1790*/  IMAD.WIDE.U32 R116, R147, c[0x0][0x290], R16 ;  /* 0x0000a40093747a25 */ /* 0x000fe200078e0010 */
[----:B------:R-:W-:Y:S01]  /*17a0*/  UIMAD UR24, UR24, UR5, UR4 ;  /* 0x00000005181872a4 */ /* 0x000fe2000f8e0204 */
[----:B------:R-:W-:-:S02]  /*17b0*/  SHF.R.S32.HI R139, RZ, 0x3, R11 ;  /* 0x00000003ff8b7819 */ /* 0x000fc4000001140b */
[----:B------:R-:W-:Y:S01]  /*17c0*/  @P0 LEA.HI.X R3, R0, c[0x0][0x224], R3, 0x1, P1 ;  /* 0x0000890000030a11 */ /* 0x000fe200008f0c03 */
[----:B------:R-:W-:Y:S01]  /*17d0*/  ULDC.64 UR4, c[0x0][0x2b0] ;  /* 0x0000ac0000047ab9 */ /* 0x000fe20000000a00 */
[----:B------:R-:W-:Y:S01]  /*17e0*/  SEL R0, RZ, c[0x0][0x27c], !P3 ;  /* 0x00009f00ff007a07 */ /* 0x000fe20005800000 */
[----:B------:R-:W-:Y:S01]  /*17f0*/  IMAD.SHL.U32 R153, R153, 0x40, RZ ;  /* 0x0000004099997824 */ /* 0x000fe200078e00ff */
[----:B------:R-:W-:Y:S01]  /*1800*/  SHF.R.S32.HI R100, RZ, 0x1f, R87 ;  /* 0x0000001fff647819 */ /* 0x000fe20000011457 */
[----:B------:R1:W-:Y:S01]  /*1810*/  @P0 LDGSTS.E.BYPASS.LTC128B.128 [R79+0x3900], [R2.64], !P4 ;  /* 0x03900000024f0fae */ /* 0x0003e2000e101d54 */
[----:B------:R-:W-:Y:S01]  /*1820*/  IMAD.SHL.U32 R154, R154, 0x40, RZ ;  /* 0x000000409a9a7824 */ /* 0x000fe200078e00ff */
[----:B------:R-:W-:Y:S01]  /*1830*/  IADD3 R105, R107, UR24, RZ ;  /* 0x000000186b697c10 */ /* 0x000fe2000fffe0ff */
[----:B------:R-:W-:Y:S01]  /*1840*/  IMAD.IADD R0, R0, 0x1, R28 ;  /* 0x0000000100007824 */ /* 0x000fe200078e021c */
[----:B------:R1:W-:Y:S01]  /*1850*/  @P0 LDGSTS.E.BYPASS.LTC128B.128 [R79+0x4900], [R2.64+0x40], !P6 ;  /* 0x04900040024f0fae */ /* 0x0003e2000f101d54 */
[----:B------:R-:W-:-:S02]  /*1860*/  IMAD.SHL.U32 R146, R146, 0x2, RZ ;  /* 0x0000000292927824 */ /* 0x000fc400078e00ff */
[----:B------:R-:W-:Y:S01]  /*1870*/  IMAD.U32 R78, RZ, RZ, UR19 ;  /* 0x00000013ff4e7e24 */ /* 0x000fe2000f8e00ff */
[----:B------:R1:W-:Y:S01]  /*1880*/  @P0 LDGSTS.E.BYPASS.LTC128B.128 [R79+0x5900], [R2.64+0x80], !P5 ;  /* 0x05900080024f0fae */ /* 0x0003e2000e901d54 */
[C---:B------:R-:W-:Y:S01]  /*1890*/  LOP3.LUT P0, RZ, R26.reuse, 0x2, RZ, 0xc0, !PT ;  /* 0x000000021aff7812 */ /* 0x040fe2000780c0ff */
[----:B------:R-:W-:Y:S02]  /*18a0*/  IMAD R110, R15, 0x40, R91 ;  /* 0x000000400f6e7824 */ /* 0x000fe400078e025b */
[----:B------:R-:W0:Y:S01]  /*18b0*/  LDGDEPBAR ;  /* 0x00000000000079af */ /* 0x000e220000000000 */
[----:B-1----:R-:W-:Y:S01]  /*18c0*/  IMAD.SHL.U32 R3, R26, 0x40, RZ ;  /* 0x000000401a037824 */ /* 0x002fe200078e00ff */
[----:B------:R-:W-:-:S04]  /*18d0*/  SHF.R.S32.HI R2, RZ, 0x1f, R0 ;  /* 0x0000001fff027819 */ /* 0x000fc80000011400 */
[----:B------:R-:W-:Y:S02]  /*18e0*/  LOP3.LUT R97, R3, 0xc0, RZ, 0xc0, !PT ;  /* 0x000000c003617812 */ /* 0x000fe400078ec0ff */
[CC--:B------:R-:W-:Y:S02]  /*18f0*/  LEA.HI R10, R2.reuse, R0.reuse, RZ, 0x3 ;  /* 0x00000000020a7211 */ /* 0x0c0fe400078f18ff */
[----:B------:R-:W-:Y:S02]  /*1900*/  LEA.HI R5, R2, R0, RZ, 0x5 ;  /* 0x0000000002057211 */ /* 0x000fe400078f28ff */
[----:B------:R-:W-:Y:S02]  /*1910*/  SHF.R.U32.HI R98, RZ, 0x3, R97 ;  /* 0x00000003ff627819 */ /* 0x000fe40000011661 */
[----:B------:R-:W-:Y:S02]  /*1920*/  LOP3.LUT R4, R97, 0x18, R11, 0xf8, !PT ;  /* 0x0000001861047812 */ /* 0x000fe400078ef80b */
[----:B------:R-:W-:Y:S01]  /*1930*/  SHF.R.S32.HI R132, RZ, 0x3, R10 ;  /* 0x00000003ff847819 */ /* 0x000fe2000001140a */
[----:B--2---:R1:W2:Y:S02]  /*1940*/  @P2 R2UR UR26, R27 ;  /* 0x000000001b1a23c2 */ /* 0x0042a400000e0000 */
[----:B-1----:R-:W-:Y:S01]  /*1950*/  IMAD.IADD R27, R32, 0x1, R35 ;  /* 0x00000001201b7824 */ /* 0x002fe200078e0223 */
[----:B--2---:R-:W-:-:S02]  /*1960*/  @UP0 USHF.R.S32.HI UR33, URZ, 0x1f, UR26 ;  /* 0x0000001f3f210899 */ /* 0x004fc4000801141a */
[----:B------:R-:W-:Y:S01]  /*1970*/  @UP0 UMOV UR32, UR26 ;  /* 0x0000001a00200c82 */ /* 0x000fe20008000000 */
[----:B------:R-:W-:Y:S01]  /*1980*/  BAR.SYNC.DEFER_BLOCKING 0x0 ;  /* 0x0000000000007b1d */ /* 0x000fe20000010000 */
[----:B------:R-:W-:Y:S02]  /*1990*/  ISETP.GE.AND P1, PT, R27, c[0x0][0x27c], PT ;  /* 0x00009f001b007a0c */ /* 0x000fe40003f26270 */
[--C-:B------:R-:W-:Y:S02]  /*19a0*/  SHF.R.S32.HI R7, RZ, 0x1f, R27.reuse ;  /* 0x0000001fff077819 */ /* 0x100fe4000001141b */
[----:B------:R-:W-:Y:S01]  /*19b0*/  SEL R3, RZ, c[0x0][0x27c], !P1 ;  /* 0x00009f00ff037a07 */ /* 0x000fe20004800000 */
[----:B------:R-:W-:Y:S01]  /*19c0*/  @!UP0 UMOV UR33, UR22 ;  /* 0x0000001600218c82 */ /* 0x000fe20008000000 */
[----:B------:R-:W-:Y:S01]  /*19d0*/  LEA.HI R7, R7, R27, RZ, 0x3 ;  /* 0x0000001b07077211 */ /* 0x000fe200078f18ff */
[----:B------:R-:W-:Y:S01]  /*19e0*/  UIMAD UR22, UR33, UR4, URZ ;  /* 0x00000004211672a4 */ /* 0x000fe2000f8e023f */
[----:B------:R-:W-:Y:S01]  /*19f0*/  P2R R141, PR, RZ, 0x2 ;  /* 0x00000002ff8d7803 */ /* 0x000fe20000000000 */
[----:B------:R-:W-:Y:S01]  /*1a00*/  IMAD.IADD R0, R3, 0x1, R27 ;  /* 0x0000000103007824 */ /* 0x000fe200078e021b */
[----:B------:R-:W-:Y:S01]  /*1a10*/  LOP3.LUT R86, R7, 0xfffffff8, RZ, 0xc0, !PT ;  /* 0xfffffff807567812 */ /* 0x000fe200078ec0ff */
[----:B------:R-:W-:Y:S01]  /*1a20*/  IMAD.SHL.U32 R3, R6, 0x40, RZ ;  /* 0x0000004006037824 */ /* 0x000fe200078e00ff */
[----:B------:R-:W-:Y:S01]  /*1a30*/  @!UP0 UMOV UR32, UR18 ;  /* 0x0000001200208c82 */ /* 0x000fe20008000000 */
[----:B------:R-:W-:Y:S01]  /*1a40*/  ISETP.NE.AND P1, PT, R157, 0x1, PT ;  /* 0x000000019d00780c */ /* 0x000fe20003f25270 */
[----:B------:R-:W-:Y:S01]  /*1a50*/  UIMAD.WIDE.U32 UR34, UR32, UR4, URZ ;  /* 0x00000004202272a5 */ /* 0x000fe2000f8e003f */
[----:B------:R-:W-:Y:S01]  /*1a60*/  SHF.R.S32.HI R2, RZ, 0x1f, R0 ;  /* 0x0000001fff027819 */ /* 0x000fe20000011400 */
[----:B------:R-:W-:Y:S01]  /*1a70*/  UIMAD UR5, UR32, UR5, UR22 ;  /* 0x00000005200572a4 */ /* 0x000fe2000f8e0216 */
[----:B------:R-:W-:Y:S01]  /*1a80*/  LOP3.LUT R6, R3, 0x7ffff800, RZ, 0xc0, !PT ;  /* 0x7ffff80003067812 */ /* 0x000fe200078ec0ff */
[----:B------:R-:W-:Y:S01]  /*1a90*/  ULDC.U8 UR4, c[0x0][0x298] ;  /* 0x0000a60000047ab9 */ /* 0x000fe20000000000 */
[----:B------:R-:W-:Y:S01]  /*1aa0*/  LOP3.LUT R3, R4, R98, RZ, 0x3c, !PT ;  /* 0x0000006204037212 */ /* 0x000fe200078e3cff */
[----:B------:R-:W-:Y:S01]  /*1ab0*/  UIADD3 UR5, UR35, UR5, URZ ;  /* 0x0000000523057290 */ /* 0x000fe2000fffe03f */
[----:B------:R-:W-:-:S02]  /*1ac0*/  LEA.HI R9, R2, R0, RZ, 0x3 ;  /* 0x0000000002097211 */ /* 0x000fc400078f18ff */
[----:B------:R-:W-:Y:S01]  /*1ad0*/  LEA.HI R0, R2, R0, RZ, 0x5 ;  /* 0x0000000002007211 */ /* 0x000fe200078f28ff */
[----:B------:R-:W-:Y:S01]  /*1ae0*/  IMAD.SHL.U32 R2, R5, 0x40, RZ ;  /* 0x0000004005027824 */ /* 0x000fe200078e00ff */
[----:B------:R-:W-:Y:S02]  /*1af0*/  IADD3 R14, R3, R6, R104 ;  /* 0x00000006030e7210 */ /* 0x000fe40007ffe068 */
[C---:B------:R-:W-:Y:S01]  /*1b00*/  LOP3.LUT R3, R97.reuse, 0x18, R10, 0xf8, !PT ;  /* 0x0000001861037812 */ /* 0x040fe200078ef80a */
[----:B------:R-:W-:Y:S01]  /*1b10*/  IMAD.SHL.U32 R0, R0, 0x40, RZ ;  /* 0x0000004000007824 */ /* 0x000fe200078e00ff */
[----:B------:R-:W-:Y:S01]  /*1b20*/  LOP3.LUT R4, R97, 0x18, R9, 0xf8, !PT ;  /* 0x0000001861047812 */ /* 0x000fe200078ef809 */
[----:B------:R-:W-:Y:S01]  /*1b30*/  IMAD.SHL.U32 R130, R14, 0x2, RZ ;  /* 0x000000020e827824 */ /* 0x000fe200078e00ff */
[----:B------:R-:W-:Y:S02]  /*1b40*/  LOP3.LUT R5, R2, 0x7ffff800, RZ, 0xc0, !PT ;  /* 0x7ffff80002057812 */ /* 0x000fe400078ec0ff */
[----:B------:R-:W-:-:S02]  /*1b50*/  LOP3.LUT R3, R3, R98, RZ, 0x3c, !PT ;  /* 0x0000006203037212 */ /* 0x000fc400078e3cff */
[----:B------:R-:W-:Y:S02]  /*1b60*/  LOP3.LUT R2, R0, 0x7ffff800, RZ, 0xc0, !PT ;  /* 0x7ffff80000027812 */ /* 0x000fe400078ec0ff */
[----:B------:R-:W-:Y:S02]  /*1b70*/  LOP3.LUT R0, R4, R98, RZ, 0x3c, !PT ;  /* 0x0000006204007212 */ /* 0x000fe400078e3cff */
[----:B------:R-:W-:Y:S02]  /*1b80*/  IADD3 R13, R3, R5, R104 ;  /* 0x00000005030d7210 */ /* 0x000fe40007ffe068 */
[----:B------:R-:W-:Y:S02]  /*1b90*/  SHF.R.S32.HI R4, RZ, 0x1f, R94 ;  /* 0x0000001fff047819 */ /* 0x000fe4000001145e */
[----:B------:R-:W-:Y:S01]  /*1ba0*/  SHF.R.S32.HI R3, RZ, 0x1f, R93 ;  /* 0x0000001fff037819 */ /* 0x000fe2000001145d */
[----:B------:R-:W-:Y:S01]  /*1bb0*/  IMAD.SHL.U32 R125, R13, 0x2, RZ ;  /* 0x000000020d7d7824 */ /* 0x000fe200078e00ff */
[----:B------:R-:W-:-:S02]  /*1bc0*/  SHF.R.S32.HI R5, RZ, 0x1f, R92 ;  /* 0x0000001fff057819 */ /* 0x000fc4000001145c */
[----:B------:R-:W-:Y:S02]  /*1bd0*/  LEA.HI R6, R4, R94, RZ, 0x3 ;  /* 0x0000005e04067211 */ /* 0x000fe400078f18ff */
[----:B------:R-:W-:Y:S02]  /*1be0*/  LEA.HI R4, R3, R93, RZ, 0x3 ;  /* 0x0000005d03047211 */ /* 0x000fe400078f18ff */
[----:B------:R-:W-:Y:S02]  /*1bf0*/  LEA.HI R3, R5, R92, RZ, 0x3 ;  /* 0x0000005c05037211 */ /* 0x000fe400078f18ff */
[----:B------:R-:W-:Y:S02]  /*1c00*/  IADD3 R12, R0, R2, R104 ;  /* 0x00000002000c7210 */ /* 0x000fe40007ffe068 */
[----:B------:R-:W-:Y:S02]  /*1c10*/  SHF.R.S32.HI R0, RZ, 0x1f, R147 ;  /* 0x0000001fff007819 */ /* 0x000fe40000011493 */
[----:B------:R-:W-:Y:S01]  /*1c20*/  LOP3.LUT R85, R3, 0xfffffff8, RZ, 0xc0, !PT ;  /* 0xfffffff803557812 */ /* 0x000fe200078ec0ff */
[----:B------:R-:W-:Y:S01]  /*1c30*/  IMAD.SHL.U32 R124, R12, 0x2, RZ ;  /* 0x000000020c7c7824 */ /* 0x000fe200078e00ff */
[----:B------:R-:W-:Y:S01]  /*1c40*/  LOP3.LUT R3, R97, 0x8, R24, 0xf8, !PT ;  /* 0x0000000861037812 */ /* 0x000fe200078ef818 */
[----:B------:R-:W-:Y:S01]  /*1c50*/  IMAD R2, R0, c[0x0][0x280], RZ ;  /* 0x0000a00000027a24 */ /* 0x000fe200078e02ff */
[----:B------:R-:W-:Y:S01]  /*1c60*/  LOP3.LUT R88, R4, 0xfffffff8, RZ, 0xc0, !PT ;  /* 0xfffffff804587812 */ /* 0x000fe200078ec0ff */
[----:B------:R-:W-:Y:S01]  /*1c70*/  IMAD R0, R0, c[0x0][0x290], RZ ;  /* 0x0000a40000007a24 */ /* 0x000fe200078e02ff */
[----:B------:R-:W-:Y:S01]  /*1c80*/  LOP3.LUT R80, R3, R98, RZ, 0x3c, !PT ;  /* 0x0000006203507212 */ /* 0x000fe200078e3cff */
[----:B------:R-:W-:Y:S01]  /*1c90*/  IMAD R2, R147, c[0x0][0x284], R2 ;  /* 0x0000a10093027a24 */ /* 0x000fe200078e0202 */
[----:B------:R-:W-:Y:S01]  /*1ca0*/  LOP3.LUT R3, R11, 0xfffffff8, RZ, 0xc0, !PT ;  /* 0xfffffff80b037812 */ /* 0x000fe200078ec0ff */
[----:B------:R-:W-:Y:S01]  /*1cb0*/  IMAD R0, R147, c[0x0][0x294], R0 ;  /* 0x0000a50093007a24 */ /* 0x000fe200078e0200 */
[----:B------:R-:W-:Y:S01]  /*1cc0*/  LOP3.LUT R89, R6, 0xfffffff8, RZ, 0xc0, !PT ;  /* 0xfffffff806597812 */ /* 0x000fe200078ec0ff */
[----:B------:R-:W-:Y:S01]  /*1cd0*/  IMAD.IADD R80, R104, 0x1, R80 ;  /* 0x0000000168507824 */ /* 0x000fe200078e0250 */
[----:B------:R-:W-:Y:S01]  /*1ce0*/  SHF.R.S32.HI R4, RZ, 0x1f, R3 ;  /* 0x0000001fff047819 */ /* 0x000fe20000011403 */
[----:B------:R-:W-:Y:S01]  /*1cf0*/  IMAD.IADD R138, R123, 0x1, R2 ;  /* 0x000000017b8a7824 */ /* 0x000fe200078e0202 */
[----:B------:R-:W-:Y:S01]  /*1d00*/  SHF.R.S32.HI R103, RZ, 0x1f, R89 ;  /* 0x0000001fff677819 */ /* 0x000fe20000011459 */
[----:B------:R-:W-:Y:S01]  /*1d10*/  IMAD.IADD R136, R2, 0x1, R119 ;  /* 0x0000000102887824 */ /* 0x000fe200078e0277 */
[----:B------:R-:W-:Y:S01]  /*1d20*/  LOP3.LUT R2, R10, 0xfffffff8, RZ, 0xc0, !PT ;  /* 0xfffffff80a027812 */ /* 0x000fe200078ec0ff */
[----:B------:R-:W-:Y:S01]  /*1d30*/  IMAD.IADD R137, R121, 0x1, R0 ;  /* 0x0000000179897824 */ /* 0x000fe200078e0200 */
[----:B------:R-:W-:Y:S01]  /*1d40*/  LEA R80, R80, 0x100, 0x1 ;  /* 0x0000010050507811 */ /* 0x000fe200078e08ff */
[----:B------:R-:W-:Y:S01]  /*1d50*/  IMAD.IADD R135, R0, 0x1, R117 ;  /* 0x0000000100877824 */ /* 0x000fe200078e0275 */
[----:B------:R-:W-:Y:S01]  /*1d60*/  LOP3.LUT R0, R9, 0xfffffff8, RZ, 0xc0, !PT ;  /* 0xfffffff809007812 */ /* 0x000fe200078ec0ff */
[C---:B------:R-:W-:Y:S01]  /*1d70*/  IMAD.SHL.U32 R133, R3.reuse, 0x2, RZ ;  /* 0x0000000203857824 */ /* 0x040fe200078e00ff */
[----:B------:R-:W-:Y:S01]  /*1d80*/  SHF.L.U64.HI R134, R3, 0x1, R4 ;  /* 0x0000000103867819 */ /* 0x000fe20000010204 */
[----:B------:R-:W-:Y:S01]  /*1d90*/  IMAD.SHL.U32 R128, R2, 0x2, RZ ;  /* 0x0000000202807824 */ /* 0x000fe200078e00ff */
[----:B------:R-:W-:Y:S01]  /*1da0*/  SHF.R.S32.HI R3, RZ, 0x1f, R2 ;  /* 0x0000001fff037819 */ /* 0x000fe20000011402 */
[----:B------:R-:W-:Y:S01]  /*1db0*/  IMAD.SHL.U32 R126, R0, 0x2, RZ ;  /* 0x00000002007e7824 */ /* 0x000fe200078e00ff */
[----:B------:R-:W-:-:S02]  /*1dc0*/  SHF.R.S32.HI R4, RZ, 0x1f, R0 ;  /* 0x0000001fff047819 */ /* 0x000fc40000011400 */
[C---:B------:R-:W-:Y:S02]  /*1dd0*/  IADD3 R81, R80.reuse, 0x20, RZ ;  /* 0x0000002050517810 */ /* 0x040fe40007ffe0ff */
[----:B------:R-:W-:Y:S02]  /*1de0*/  @P0 IADD3 R81, R80, -0x20, RZ ;  /* 0xffffffe050510810 */ /* 0x000fe40007ffe0ff */
[----:B------:R-:W-:Y:S02]  /*1df0*/  SHF.R.S32.HI R102, RZ, 0x1f, R88 ;  /* 0x0000001fff667819 */ /* 0x000fe40000011458 */
[----:B------:R-:W-:Y:S02]  /*1e00*/  SHF.R.S32.HI R101, RZ, 0x1f, R85 ;  /* 0x0000001fff657819 */ /* 0x000fe40000011455 */
[----:B------:R-:W-:Y:S02]  /*1e10*/  SHF.R.S32.HI R99, RZ, 0x1f, R86 ;  /* 0x0000001fff637819 */ /* 0x000fe40000011456 */
[----:B------:R-:W-:-:S02]  /*1e20*/  SHF.R.S32.HI R131, RZ, 0x3, R9 ;  /* 0x00000003ff837819 */ /* 0x000fc40000011409 */
[----:B------:R-:W-:Y:S02]  /*1e30*/  SHF.L.U64.HI R129, R2, 0x1, R3 ;  /* 0x0000000102817819 */ /* 0x000fe40000010203 */
[----:B------:R-:W-:Y:S02]  /*1e40*/  SHF.L.U64.HI R127, R0, 0x1, R4 ;  /* 0x00000001007f7819 */ /* 0x000fe40000010204 */
[----:B------:R-:W-:Y:S02]  /*1e50*/  ISETP.GE.AND P0, PT, R156, 0x1, PT ;  /* 0x000000019c00780c */ /* 0x000fe40003f06270 */
.L_x_776:
[----:B------:R-:W-:Y:S01]  /*1e60*/  IMAD.SHL.U32 R90, R78, 0x40, RZ ;  /* 0x000000404e5a7824 */ /* 0x000fe200078e00ff */
[----:B------:R-:W-:Y:S04]  /*1e70*/  DEPBAR.LE SB0, 0x0 ;  /* 0x000080000000791a */ /* 0x000fe80000000000 */
[----:B------:R-:W-:Y:S01]  /*1e80*/  IMAD.IADD R0, R110, 0x1, R90 ;  /* 0x000000016e007824 */ /* 0x000fe200078e025a */
[----:B------:R-:W-:Y:S01]  /*1e90*/  ISETP.NE.AND P1, PT, R157, 0x1, PT ;  /* 0x000000019d00780c */ /* 0x000fe20003f25270 */
[----:B------:R-:W-:Y:S01]  /*1ea0*/  IMAD.MOV.U32 R82, RZ, RZ, RZ ;  /* 0x000000ffff527224 */ /* 0x000fe200078e00ff */
[----:B------:R-:W-:Y:S01]  /*1eb0*/  ISETP.GE.AND P2, PT, R156, 0x1, PT ;  /* 0x000000019c00780c */ /* 0x000fe20003f46270 */
[----:B-1----:R-:W-:Y:S01]  /*1ec0*/  IMAD.IADD R2, R140, 0x1, R0 ;  /* 0x000000018c027824 */ /* 0x002fe200078e0200 */
[----:B------:R-:W-:Y:S01]  /*1ed0*/  ISETP.GE.AND P0, PT, R0, UR15, PT ;  /* 0x0000000f00007c0c */ /* 0x000fe2000bf06270 */
[----:B------:R-:W-:Y:S02]  /*1ee0*/  BSSY B1, `(.L_x_752) ;  /* 0x00003d7000017945 */ /* 0x000fe40003800000 */
[----:B------:R-:W-:Y:S01]  /*1ef0*/  IMAD.MOV.U32 R0, RZ, RZ, R2 ;  /* 0x000000ffff007224 */ /* 0x000fe200078e0002 */
[----:B------:R-:W-:Y:S05]  /*1f00*/  ISETP.GT.OR P0, PT, R110, 0x3f, P0 ;  /* 0x0000003f6e00780c */ /* 0x000fea0000704670 */
[----:B------:R-:W-:Y:S05]  /*1f10*/  @P1 IMAD.HI.U32 R3, R2, c[0x0][0x2bc], RZ ;  /* 0x0000af0002031a27 */ /* 0x000fea00078e00ff */
[----:B------:R-:W-:Y:S04]  /*1f20*/  @P1 SHF.R.U32.HI R0, RZ, c[0x0][0x2c0], R3 ;  /* 0x0000b000ff001a19 */ /* 0x000fe80000011603 */
[C---:B------:R-:W-:Y:S04]  /*1f30*/  @!P0 IADD3 R3, P1, R0.reuse, UR34, RZ ;  /* 0x0000002200038c10 */ /* 0x040fe8000ff3e0ff */
[----:B------:R-:W-:Y:S01]  /*1f40*/  @!P0 LEA.HI.X.SX32 R5, R0, UR5, 0x1, P1 ;  /* 0x0000000500058c11 */ /* 0x000fe200088f0eff */
        /* <DEDUP_REMOVED lines=25> */
[----:B------:R-:W-:Y:S03]  /*20e0*/  IADD3 R4, -R90, UR15, RZ ;  /* 0x0000000f5a047c10 */ /* 0x000fe6000fffe1ff */
        /* <DEDUP_REMOVED lines=66> */
.L_x_756:
[----:B------:R-:W-:Y:S05]  /*2510*/  BSYNC B0 ;  /* 0x0000000000007941 */ /* 0x000fea0003800000 */
.L_x_755:
        /* <DEDUP_REMOVED lines=93> */
.L_x_759:
[----:B------:R-:W-:Y:S05]  /*2af0*/  BSYNC B0 ;  /* 0x0000000000007941 */ /* 0x000fea0003800000 */
.L_x_758:
        /* <DEDUP_REMOVED lines=58> */
.L_x_761:
[----:B------:R-:W-:Y:S05]  /*2ea0*/  BSYNC B0 ;  /* 0x0000000000007941 */ /* 0x000fea0003800000 */
.L_x_760:
        /* <DEDUP_REMOVED lines=58> */
.L_x_763:
[----:B------:R-:W-:Y:S05]  /*3250*/  BSYNC B0 ;  /* 0x0000000000007941 */ /* 0x000fea0003800000 */
.L_x_762:
        /* <DEDUP_REMOVED lines=58> */
.L_x_765:
[----:B------:R-:W-:Y:S05]  /*3600*/  BSYNC B0 ;  /* 0x0000000000007941 */ /* 0x000fea0003800000 */
.L_x_764:
        /* <DEDUP_REMOVED lines=58> */
.L_x_767:
[----:B------:R-:W-:Y:S05]  /*39b0*/  BSYNC B0 ;  /* 0x0000000000007941 */ /* 0x000fea0003800000 */
.L_x_766:
        /* <DEDUP_REMOVED lines=58> */
.L_x_754:
        /* <DEDUP_REMOVED lines=47> */
.L_x_769:
[----:B------:R-:W-:Y:S05]  /*4050*/  BSYNC B0 ;  /* 0x0000000000007941 */ /* 0x000fea0003800000 */
.L_x_768:
        /* <DEDUP_REMOVED lines=158> */
.L_x_771:
[----:B------:R-:W-:Y:S05]  /*4a40*/  BSYNC B0 ;  /* 0x0000000000007941 */ /* 0x000fea0003800000 */
.L_x_770:
        /* <DEDUP_REMOVED lines=123> */
.L_x_773:
[----:B------:R-:W-:Y:S05]  /*5200*/  BSYNC B0 ;  /* 0x0000000000007941 */ /* 0x000fea0003800000 */
.L_x_772:
        /* <DEDUP_REMOVED lines=126> */
.L_x_753:
[----:B------:R1:W2:Y:S01]  /*59f0*/  SHFL.IDX PT, R2, R26, RZ, 0x1e1f ;  /* 0x001e1fff1a027589 */ /* 0x0002a200000e0000 */
[----:B------:R-:W-:Y:S03]  /*5a00*/  IADD3 R3, -R90, UR15, RZ ;  /* 0x0000000f5a037c10 */ /* 0x000fe6000fffe1ff */
[----:B------:R1:W3:Y:S01]  /*5a10*/  SHFL.IDX PT, R0, R29, RZ, 0x1e1f ;  /* 0x001e1fff1d007589 */ /* 0x0002e200000e0000 */
        /* <DEDUP_REMOVED lines=35> */
.L_x_757:
[----:B------:R-:W-:Y:S05]  /*5c50*/  BSYNC B1 ;  /* 0x0000000000017941 */ /* 0x000fea0003800000 */
.L_x_752:
[----:B---3--:R-:W-:Y:S01]  /*5c60*/  IMAD.IADD R0, R143, 0x1, -R90 ;  /* 0x000000018f007824 */ /* 0x008fe200078e0a5a */
[C---:B-12--5:R-:W-:Y:S01]  /*5c70*/  LEA R2, P0, R78.reuse, R108, 0x6 ;  /* 0x0000006c4e027211 */ /* 0x066fe200078030ff */
        /* <DEDUP_REMOVED lines=13> */
[----:B------:R-:W-:Y:S04]  /*5d50*/  IADD3 R8, P1, R4, UR30, RZ ;  /* 0x0000001e04087c10 */ /* 0x000fe8000ff3e0ff */
[----:B------:R-:W-:Y:S02]  /*5d60*/  IADD3.X R9, R5, UR27, R6, P1, !PT ;  /* 0x0000001b05097c10 */ /* 0x000fe40008ffe406 */
[----:B------:R-:W-:Y:S11]  /*5d70*/  ISETP.GE.AND P1, PT, R0, 0x1, PT ;  /* 0x000000010000780c */ /* 0x000ff60003f26270 */
[----:B------:R-:W-:Y:S02]  /*5d80*/  @!UPT UIADD3 URZ, URZ, URZ, URZ ;  /* 0x0000003f3f3ff290 */ /* 0x000fe4000fffe03f */
[----:B------:R-:W-:Y:S01]  /*5d90*/  @P1 MOV R7, R105 ;  /* 0x0000006900071202 */ /* 0x000fe20000000f00 */
[----:B------:R-:W-:Y:S02]  /*5da0*/  @P1 IMAD R0, R3, c[0x0][0x258], RZ ;  /* 0x0000960003001a24 */ /* 0x000fe400078e02ff */
[----:B------:R-:W-:Y:S04]  /*5db0*/  @P1 IMAD.MOV.U32 R6, RZ, RZ, R106 ;  /* 0x000000ffff061224 */ /* 0x000fe800078e006a */
[C---:B------:R-:W-:Y:S04]  /*5dc0*/  @P1 IMAD.WIDE.U32 R6, R2.reuse, c[0x0][0x258], R6 ;  /* 0x0000960002061a25 */ /* 0x040fe800078e0006 */
[----:B------:R-:W-:Y:S01]  /*5dd0*/  @P1 IMAD R2, R2, c[0x0][0x25c], R0 ;  /* 0x0000970002021a24 */ /* 0x000fe200078e0200 */
[----:B------:R-:W-:Y:S01]  /*5de0*/  @P1 LEA R4, P2, R6, c[0x0][0x250], 0x1 ;  /* 0x0000940006041a11 */ /* 0x000fe200078408ff */
[----:B------:R-:W-:Y:S02]  /*5df0*/  @P0 IMAD R0, R12, c[0x0][0x258], RZ ;  /* 0x000096000c000a24 */ /* 0x000fe400078e02ff */
[----:B------:R-:W-:Y:S02]  /*5e00*/  @P1 IMAD.IADD R2, R7, 0x1, R2 ;  /* 0x0000000107021824 */ /* 0x000fe400078e0202 */
[----:B------:R-:W-:Y:S02]  /*5e10*/  @P0 IMAD.MOV.U32 R7, RZ, RZ, R105 ;  /* 0x000000ffff070224 */ /* 0x000fe400078e0069 */
[C---:B------:R-:W-:Y:S01]  /*5e20*/  @P0 IMAD R0, R11.reuse, c[0x0][0x25c], R0 ;  /* 0x000097000b000a24 */ /* 0x040fe200078e0200 */
[----:B------:R-:W-:Y:S02]  /*5e30*/  @P1 LEA.HI.X R5, R6, c[0x0][0x254], R2, 0x1, P2 ;  /* 0x0000950006051a11 */ /* 0x000fe400010f0c02 */
        /* <DEDUP_REMOVED lines=24> */
[----:B------:R-:W-:Y:S02]  /*5fc0*/  ISETP.GE.AND P1, PT, R28, c[0x0][0x1d4], PT ;  /* 0x000075001c007a0c */ /* 0x000fe40003f26270 */
[----:B------:R-:W-:Y:S02]  /*5fd0*/  ISETP.GE.AND P4, PT, R27, c[0x0][0x1d4], PT ;  /* 0x000075001b007a0c */ /* 0x000fe40003f86270 */
[----:B------:R-:W-:Y:S07]  /*5fe0*/  ISETP.GE.AND P3, PT, R94, c[0x0][0x1d4], PT ;  /* 0x000075005e007a0c */ /* 0x000fee0003f66270 */
[----:B------:R-:W2:Y:S01]  /*5ff0*/  @!P2 LDS.128 R12, [R80] ;  /* 0x00000000500ca984 */ /* 0x000ea20000000c00 */
[C---:B------:R-:W-:Y:S04]  /*6000*/  @!P2 LEA R6, P0, R24.reuse, R0, 0x1 ;  /* 0x000000001806a211 */ /* 0x040fe800078008ff */
[----:B---3--:R-:W-:Y:S02]  /*6010*/  @!P2 LEA.HI.X R7, R24, R2, R25, 0x1, P0 ;  /* 0x000000021807a211 */ /* 0x008fe400000f0c19 */
[C---:B-1----:R-:W-:Y:S04]  /*6020*/  @!P1 LEA R4, P0, R87.reuse, R0, 0x1 ;  /* 0x0000000057049211 */ /* 0x042fe800078008ff */
[----:B------:R-:W-:Y:S02]  /*6030*/  @!P1 LEA.HI.X R5, R87, R2, R100, 0x1, P0 ;  /* 0x0000000257059211 */ /* 0x000fe400000f0c64 */
[C---:B------:R-:W-:Y:S04]  /*6040*/  @!P4 LEA R10, P0, R86.reuse, R0, 0x1 ;  /* 0x00000000560ac211 */ /* 0x040fe800078008ff */
[----:B------:R-:W-:Y:S02]  /*6050*/  @!P4 LEA.HI.X R11, R86, R2, R99, 0x1, P0 ;  /* 0x00000002560bc211 */ /* 0x000fe400000f0c63 */
[C---:B------:R-:W-:Y:S04]  /*6060*/  @!P3 LEA R8, P0, R89.reuse, R0, 0x1 ;  /* 0x000000005908b211 */ /* 0x040fe800078008ff */
[----:B------:R-:W-:Y:S01]  /*6070*/  @!P3 LEA.HI.X R9, R89, R2, R103, 0x1, P0 ;  /* 0x000000025909b211 */ /* 0x000fe200000f0c67 */
[----:B--2---:R-:W-:Y:S04]  /*6080*/  @!P2 ST.E.128 [R6.64], R12 ;  /* 0x0000000c0600a985 */ /* 0x004fe8000c101d14 */
        /* <DEDUP_REMOVED lines=17> */
.L_x_775:
[----:B--2---:R-:W-:Y:S05]  /*61a0*/  BSYNC B0 ;  /* 0x0000000000007941 */ /* 0x004fea0003800000 */
.L_x_774:
[C---:B------:R-:W-:Y:S02]  /*61b0*/  ISETP.GT.AND P0, PT, R78.reuse, UR6, PT ;  /* 0x000000064e007c0c */ /* 0x040fe4000bf04270 */
[----:B------:R-:W-:Y:S02]  /*61c0*/  IADD3 R78, R78, -0x1, RZ ;  /* 0xffffffff4e4e7810 */ /* 0x000fe40007ffe0ff */
[----:B------:R-:W-:Y:S09]  /*61d0*/  ISETP.NE.AND P2, PT, R111, RZ, PT ;  /* 0x000000ff6f00720c */ /* 0x000ff20003f45270 */
[----:B---3--:R-:W-:Y:S01]  /*61e0*/  @P0 SHF.R.S32.HI R2, RZ, 0x1f, R78 ;  /* 0x0000001fff020819 */ /* 0x008fe2000001144e */
[----:B------:R-:W-:Y:S02]  /*61f0*/  @P0 IMAD R0, R151, R78, RZ ;  /* 0x0000004e97000224 */ /* 0x000fe400078e02ff */
[----:B-1----:R-:W-:Y:S02]  /*6200*/  @P0 IMAD.MOV.U32 R4, RZ, RZ, R114 ;  /* 0x000000ffff040224 */ /* 0x002fe400078e0072 */
        /* <DEDUP_REMOVED lines=20> */
.L_x_751:
[----:B-1----:R-:W-:Y:S01]  /*6350*/  UIADD3 UR6, UR12, 0x7f, URZ ;  /* 0x0000007f0c067890 */ /* 0x002fe2000fffe03f */
[----:B------:R-:W-:Y:S01]  /*6360*/  PLOP3.LUT P4, PT, PT, PT, PT, 0x80, 0x0 ;  /* 0x000000000000781c */ /* 0x000fe20003f8f070 */
[----:B------:R-:W-:Y:S01]  /*6370*/  ULDC.64 UR4, c[0x0][0x2c8] ;  /* 0x0000b20000047ab9 */ /* 0x000fe20000000a00 */
[----:B------:R-:W-:Y:S01]  /*6380*/  CS2R R94, SRZ ;  /* 0x00000000005e7805 */ /* 0x000fe2000001ff00 */
[----:B------:R-:W-:Y:S01]  /*6390*/  UIMAD.WIDE.U32 UR22, UR6, UR4, URZ ;  /* 0x00000004061672a5 */ /* 0x000fe2000f8e003f */
[----:B------:R-:W-:Y:S01]  /*63a0*/  CS2R R92, SRZ ;  /* 0x00000000005c7805 */ /* 0x000fe2000001ff00 */
[----:B------:R-:W-:Y:S01]  /*63b0*/  CS2R R98, SRZ ;  /* 0x0000000000627805 */ /* 0x000fe2000001ff00 */
[----:B------:R-:W-:Y:S01]  /*63c0*/  CS2R R96, SRZ ;  /* 0x0000000000607805 */ /* 0x000fe2000001ff00 */
[----:B------:R-:W-:Y:S01]  /*63d0*/  @UP2 USHF.R.U32.HI UR6, URZ, UR5, UR23 ;  /* 0x000000053f062299 */ /* 0x000fe20008011617 */
[----:B------:R-:W-:Y:S01]  /*63e0*/  CS2R R90, SRZ ;  /* 0x00000000005a7805 */ /* 0x000fe2000001ff00 */
[----:B------:R-:W-:Y:S01]  /*63f0*/  CS2R R88, SRZ ;  /* 0x0000000000587805 */ /* 0x000fe2000001ff00 */
[----:B------:R-:W-:Y:S01]  /*6400*/  IMAD.MOV.U32 R11, RZ, RZ, RZ ;  /* 0x000000ffff0b7224 */ /* 0x000fe200078e00ff */
[----:B------:R-:W-:Y:S01]  /*6410*/  UIADD3 UR6, UR7, UR6, URZ ;  /* 0x0000000607067290 */ /* 0x000fe2000fffe03f */
[----:B------:R-:W-:Y:S01]  /*6420*/  IMAD.MOV.U32 R86, RZ, RZ, RZ ;  /* 0x000000ffff567224 */ /* 0x000fe200078e00ff */
[----:B------:R-:W-:Y:S01]  /*6430*/  MOV R12, RZ ;  /* 0x000000ff000c7202 */ /* 0x000fe20000000f00 */
[----:B------:R-:W-:Y:S01]  /*6440*/  IMAD.MOV.U32 R84, RZ, RZ, RZ ;  /* 0x000000ffff547224 */ /* 0x000fe200078e00ff */
[----:B------:R-:W-:Y:S01]  /*6450*/  USHF.R.S32.HI UR4, URZ, 0x1f, UR6 ;  /* 0x0000001f3f047899 */ /* 0x000fe20008011406 */
[----:B------:R-:W-:Y:S01]  /*6460*/  CS2R R14, SRZ ;  /* 0x00000000000e7805 */ /* 0x000fe2000001ff00 */
[----:B------:R-:W-:Y:S01]  /*6470*/  MOV R78, RZ ;  /* 0x000000ff004e7202 */ /* 0x000fe20000000f00 */
[----:B------:R-:W-:Y:S01]  /*6480*/  IMAD.MOV.U32 R76, RZ, RZ, RZ ;  /* 0x000000ffff4c7224 */ /* 0x000fe200078e00ff */
[----:B------:R-:W-:Y:S01]  /*6490*/  ULEA.HI UR4, UR4, UR6, URZ, 0x6 ;  /* 0x0000000604047291 */ /* 0x000fe2000f8f303f */
[----:B------:R-:W-:Y:S01]  /*64a0*/  CS2R R16, SRZ ;  /* 0x0000000000107805 */ /* 0x000fe2000001ff00 */
[----:B------:R-:W-:Y:S01]  /*64b0*/  MOV R82, RZ ;  /* 0x000000ff00527202 */ /* 0x000fe20000000f00 */
[----:B------:R-:W-:Y:S01]  /*64c0*/  IMAD.MOV.U32 R80, RZ, RZ, RZ ;  /* 0x000000ffff507224 */ /* 0x000fe200078e00ff */
[----:B------:R-:W-:Y:S01]  /*64d0*/  USHF.R.S32.HI UR4, URZ, 0x6, UR4 ;  /* 0x000000063f047899 */ /* 0x000fe20008011404 */
[----:B------:R-:W-:Y:S01]  /*64e0*/  MOV R18, RZ ;  /* 0x000000ff00127202 */ /* 0x000fe20000000f00 */
[----:B------:R-:W-:Y:S01]  /*64f0*/  IMAD.MOV.U32 R74, RZ, RZ, RZ ;  /* 0x000000ffff4a7224 */ /* 0x000fe200078e00ff */
[----:B------:R-:W-:Y:S01]  /*6500*/  CS2R R20, SRZ ;  /* 0x0000000000147805 */ /* 0x000fe2000001ff00 */
[----:B------:R-:W-:Y:S01]  /*6510*/  UISETP.LT.AND UP0, UPT, UR8, UR4, UPT ;  /* 0x000000040800728c */ /* 0x000fe2000bf01270 */
[----:B------:R-:W-:Y:S01]  /*6520*/  MOV R72, RZ ;  /* 0x000000ff00487202 */ /* 0x000fe20000000f00 */
[----:B------:R-:W-:Y:S01]  /*6530*/  IMAD.MOV.U32 R70, RZ, RZ, RZ ;  /* 0x000000ffff467224 */ /* 0x000fe200078e00ff */
[----:B------:R-:W-:Y:S01]  /*6540*/  CS2R R22, SRZ ;  /* 0x0000000000167805 */ /* 0x000fe2000001ff00 */
[----:B------:R-:W-:Y:S01]  /*6550*/  USEL UR8, UR8, UR4, UP0 ;  /* 0x0000000408087287 */ /* 0x000fe20008000000 */
[----:B----4-:R-:W-:Y:S01]  /*6560*/  MOV R68, RZ ;  /* 0x000000ff00447202 */ /* 0x010fe20000000f00 */
[----:B------:R-:W-:Y:S01]  /*6570*/  IMAD.MOV.U32 R170, RZ, RZ, RZ ;  /* 0x000000ffffaa7224 */ /* 0x000fe200078e00ff */
[----:B------:R-:W-:Y:S01]  /*6580*/  CS2R R24, SRZ ;  /* 0x0000000000187805 */ /* 0x000fe2000001ff00 */
[----:B------:R-:W-:Y:S01]  /*6590*/  UISETP.GE.AND UP0, UPT, UR8, 0x1, UPT ;  /* 0x000000010800788c */ /* 0x000fe2000bf06270 */
[----:B------:R-:W-:Y:S01]  /*65a0*/  MOV R168, RZ ;  /* 0x000000ff00a87202 */ /* 0x000fe20000000f00 */
[----:B------:R-:W-:Y:S01]  /*65b0*/  IMAD.MOV.U32 R174, RZ, RZ, RZ ;  /* 0x000000ffffae7224 */ /* 0x000fe200078e00ff */
[----:B------:R-:W-:Y:S01]  /*65c0*/  CS2R R26, SRZ ;  /* 0x00000000001a7805 */ /* 0x000fe2000001ff00 */
[----:B------:R-:W-:Y:S01]  /*65d0*/  MOV R172, RZ ;  /* 0x000000ff00ac7202 */ /* 0x000fe20000000f00 */
[----:B------:R-:W-:Y:S01]  /*65e0*/  CS2R R166, SRZ ;  /* 0x0000000000a67805 */ /* 0x000fe2000001ff00 */
[----:B------:R-:W-:Y:S01]  /*65f0*/  PLOP3.LUT P0, PT, PT, PT, UP0, 0x80, 0x0 ;  /* 0x000000000000781c */ /* 0x000fe20003f0f008 */
[----:B------:R-:W-:Y:S01]  /*6600*/  IMAD.MOV.U32 R164, RZ, RZ, RZ ;  /* 0x000000ffffa47224 */ /* 0x000fe200078e00ff */
[----:B-----5:R-:W-:Y:S01]  /*6610*/  CS2R R28, SRZ ;  /* 0x00000000001c7805 */ /* 0x020fe2000001ff00 */
        /* <DEDUP_REMOVED lines=49> */
[----:B------:R-:W-:Y:S01]  /*6930*/  USHF.R.S32.HI UR6, URZ, 0x1f, UR14 ;  /* 0x0000001f3f067899 */ /* 0x000fe2000801140e */
[----:B------:R-:W-:Y:S01]  /*6940*/  SHF.R.S32.HI R8, RZ, 0x1f, R159 ;  /* 0x0000001fff087819 */ /* 0x000fe2000001149f */
[----:B------:R-:W-:Y:S02]  /*6950*/  ULDC.64 UR4, c[0x0][0x178] ;  /* 0x00005e0000047ab9 */ /* 0x000fe40000000a00 */
        /* <DEDUP_REMOVED lines=9> */
[----:B------:R-:W-:Y:S01]  /*69f0*/  LEA.HI R154, R8, R159, RZ, 0x5 ;  /* 0x0000009f089a7211 */ /* 0x000fe200078f28ff */
[----:B------:R-:W-:Y:S01]  /*6a00*/  UISETP.NE.U32.AND UP0, UPT, URZ, UR6, UPT ;  /* 0x000000063f00728c */ /* 0x000fe2000bf05070 */
[----:B------:R-:W-:Y:S01]  /*6a10*/  SHF.R.S32.HI R117, RZ, 0x3, R118 ;  /* 0x00000003ff757819 */ /* 0x000fe20000011476 */
[----:B------:R-:W-:Y:S01]  /*6a20*/  ULDC.64 UR4, c[0x0][0x1b8] ;  /* 0x00006e0000047ab9 */ /* 0x000fe20000000a00 */
[----:B------:R-:W-:Y:S01]  /*6a30*/  SHF.R.S32.HI R153, RZ, 0x5, R154 ;  /* 0x00000005ff997819 */ /* 0x000fe2000001149a */
[----:B------:R-:W-:-:S02]  /*6a40*/  UISETP.NE.AND.EX UP0, UPT, URZ, UR7, UPT, UP0 ;  /* 0x000000073f00728c */ /* 0x000fc4000bf05300 */
[----:B------:R-:W-:Y:S02]  /*6a50*/  USHF.R.S32.HI UR7, URZ, 0x1f, UR18 ;  /* 0x0000001f3f077899 */ /* 0x000fe40008011412 */
[----:B------:R-:W-:Y:S02]  /*6a60*/  UIADD3 UR23, UR23, UR14, URZ ;  /* 0x0000000e17177290 */ /* 0x000fe4000fffe03f */
[----:B------:R-:W-:Y:S02]  /*6a70*/  UIMAD UR6, UR10, UR4, URZ ;  /* 0x000000040a0672a4 */ /* 0x000fe4000f8e023f */
[----:B------:R-:W-:Y:S02]  /*6a80*/  USEL UR7, UR7, URZ, !UP0 ;  /* 0x0000003f07077287 */ /* 0x000fe4000c000000 */
[----:B------:R-:W-:Y:S01]  /*6a90*/  UIMAD UR6, UR11, UR5, UR6 ;  /* 0x000000050b0672a4 */ /* 0x000fe2000f8e0206 */
[----:B-1----:R-:W-:Y:S01]  /*6aa0*/  LEA.HI R2, R8, R159, RZ, 0x2 ;  /* 0x0000009f08027211 */ /* 0x002fe200078f10ff */
[----:B------:R-:W-:-:S02]  /*6ab0*/  UIMAD.WIDE.U32 UR22, UR11, UR4, UR22 ;  /* 0x000000040b1672a5 */ /* 0x000fc4000f8e0016 */
[----:B------:R-:W-:Y:S01]  /*6ac0*/  USEL UR14, UR18, URZ, !UP0 ;  /* 0x0000003f120e7287 */ /* 0x000fe2000c000000 */
[----:B------:R-:W-:Y:S01]  /*6ad0*/  LOP3.LUT R0, R2, 0xfffffffc, RZ, 0xc0, !PT ;  /* 0xfffffffc02007812 */ /* 0x000fe200078ec0ff */
[----:B------:R-:W-:Y:S01]  /*6ae0*/  ULDC.64 UR4, c[0x0][0x1c0] ;  /* 0x0000700000047ab9 */ /* 0x000fe20000000a00 */
[----:B------:R-:W-:Y:S01]  /*6af0*/  SHF.R.S32.HI R49, RZ, 0x2, R2 ;  /* 0x00000002ff317819 */ /* 0x000fe20000011402 */
[----:B------:R-:W-:Y:S02]  /*6b00*/  UIMAD UR7, UR7, UR4, URZ ;  /* 0x00000004070772a4 */ /* 0x000fe4000f8e023f */
[----:B------:R-:W-:Y:S01]  /*6b10*/  IMAD.IADD R152, R159, 0x1, -R0 ;  /* 0x000000019f987824 */ /* 0x000fe200078e0a00 */
[----:B------:R-:W-:Y:S01]  /*6b20*/  UIADD3 UR23, UR23, UR6, URZ ;  /* 0x0000000617177290 */ /* 0x000fe2000fffe03f */
[----:B------:R-:W-:Y:S01]  /*6b30*/  IADD3 R11, R49, UR12, RZ ;  /* 0x0000000c310b7c10 */ /* 0x000fe2000fffe0ff */
[----:B------:R-:W-:Y:S01]  /*6b40*/  UIMAD UR5, UR14, UR5, UR7 ;  /* 0x000000050e0572a4 */ /* 0x000fe2000f8e0207 */
[C---:B------:R-:W-:Y:S01]  /*6b50*/  IMAD R163, R152.reuse, 0x20, R49 ;  /* 0x0000002098a37824 */ /* 0x040fe200078e0231 */
[----:B------:R-:W-:Y:S01]  /*6b60*/  UIMAD.WIDE.U32 UR14, UR14, UR4, UR22 ;  /* 0x000000040e0e72a5 */ /* 0x000fe2000f8e0016 */
[----:B------:R-:W-:Y:S01]  /*6b70*/  IMAD.SHL.U32 R161, R152, 0x8, RZ ;  /* 0x0000000898a17824 */ /* 0x000fe200078e00ff */
[----:B------:R-:W-:-:S02]  /*6b80*/  ULDC UR7, c[0x0][0x2c4] ;  /* 0x0000b10000077ab9 */ /* 0x000fc40000000800 */
[----:B------:R-:W-:Y:S01]  /*6b90*/  IADD3 R4, R163, UR12, RZ ;  /* 0x0000000ca3047c10 */ /* 0x000fe2000fffe0ff */
[----:B------:R-:W-:Y:S01]  /*6ba0*/  UIADD3 UR5, UR15, UR5, URZ ;  /* 0x000000050f057290 */ /* 0x000fe2000fffe03f */
[----:B------:R-:W-:Y:S01]  /*6bb0*/  IMAD.U32 R3, RZ, RZ, UR15 ;  /* 0x0000000fff037e24 */ /* 0x000fe2000f8e00ff */
[----:B------:R1:W-:Y:S01]  /*6bc0*/  STL [R1+0x54], R163 ;  /* 0x000054a301007387 */ /* 0x0003e20000100800 */
[----:B------:R-:W-:Y:S01]  /*6bd0*/  UIMAD UR7, UR17, UR7, URZ ;  /* 0x00000007110772a4 */ /* 0x000fe2000f8e023f */
[----:B------:R-:W-:Y:S01]  /*6be0*/  @P1 IMAD.HI.U32 R2, R4, c[0x0][0x2c8], RZ ;  /* 0x0000b20004021a27 */ /* 0x000fe200078e00ff */
[C---:B------:R-:W-:Y:S01]  /*6bf0*/  IADD3 R102, R161.reuse, 0x20, RZ ;  /* 0x00000020a1667810 */ /* 0x040fe20007ffe0ff */
[----:B------:R1:W-:Y:S01]  /*6c00*/  STL [R1+0x20], R161 ;  /* 0x000020a101007387 */ /* 0x0003e20000100800 */
[C---:B------:R-:W-:Y:S01]  /*6c10*/  IADD3 R101, R161.reuse, 0x40, RZ ;  /* 0x00000040a1657810 */ /* 0x040fe20007ffe0ff */
[----:B------:R-:W-:Y:S01]  /*6c20*/  IMAD.MOV.U32 R0, RZ, RZ, R4 ;  /* 0x000000ffff007224 */ /* 0x000fe200078e0004 */
[----:B------:R-:W-:Y:S01]  /*6c30*/  @P0 SHF.R.U32.HI R0, RZ, c[0x0][0x2cc], R2 ;  /* 0x0000b300ff000a19 */ /* 0x000fe20000011602 */
[----:B------:R-:W-:Y:S01]  /*6c40*/  IMAD.U32 R2, RZ, RZ, UR14 ;  /* 0x0000000eff027e24 */ /* 0x000fe2000f8e00ff */
[----:B------:R-:W-:Y:S01]  /*6c50*/  ISETP.GE.AND P4, PT, R161, c[0x0][0x198], PT ;  /* 0x00006600a1007a0c */ /* 0x000fe20003f86270 */
[----:B------:R-:W-:Y:S01]  /*6c60*/  IMAD.U32 R3, RZ, RZ, UR5 ;  /* 0x00000005ff037e24 */ /* 0x000fe2000f8e00ff */
[--C-:B------:R-:W-:Y:S01]  /*6c70*/  SHF.R.S32.HI R6, RZ, 0x1f, R0.reuse ;  /* 0x0000001fff067819 */ /* 0x100fe20000011400 */
[----:B------:R-:W-:Y:S01]  /*6c80*/  IMAD.MOV R5, RZ, RZ, -R0 ;  /* 0x000000ffff057224 */ /* 0x000fe200078e0a00 */
[----:B------:R-:W-:Y:S01]  /*6c90*/  ISETP.GE.AND P3, PT, R102, c[0x0][0x198], PT ;  /* 0x0000660066007a0c */ /* 0x000fe20003f66270 */
[----:B------:R-:W-:-:S04]  /*6ca0*/  IMAD.WIDE.U32 R2, R0, c[0x0][0x1b0], R2 ;  /* 0x00006c0000027a25 */ /* 0x000fc800078e0002 */
[----:B------:R-:W-:Y:S02]  /*6cb0*/  IMAD R6, R6, c[0x0][0x1b0], RZ ;  /* 0x00006c0006067a24 */ /* 0x000fe400078e02ff */
[----:B------:R-:W-:Y:S02]  /*6cc0*/  IMAD R4, R5, c[0x0][0x2c4], R4 ;  /* 0x0000b10005047a24 */ /* 0x000fe400078e0204 */
[----:B------:R-:W-:Y:S01]  /*6cd0*/  IMAD R5, R0, c[0x0][0x1b4], R6 ;  /* 0x00006d0000057a24 */ /* 0x000fe200078e0206 */
[----:B------:R-:W-:Y:S02]  /*6ce0*/  LEA.HI R6, R8, R159, RZ, 0x4 ;  /* 0x0000009f08067211 */ /* 0x000fe400078f20ff */
[----:B------:R-:W-:Y:S01]  /*6cf0*/  SHF.R.S32.HI R0, RZ, 0x1f, R4 ;  /* 0x0000001fff007819 */ /* 0x000fe20000011404 */
[----:B------:R-:W-:Y:S01]  /*6d00*/  IMAD.IADD R3, R3, 0x1, R5 ;  /* 0x0000000103037824 */ /* 0x000fe200078e0205 */
[----:B------:R-:W-:-:S03]  /*6d10*/  LOP3.LUT R6, R6, 0xfffffff0, RZ, 0xc0, !PT ;  /* 0xfffffff006067812 */ /* 0x000fc600078ec0ff */
[----:B------:R-:W-:Y:S02]  /*6d20*/  IMAD R5, R0, c[0x0][0x1a8], RZ ;  /* 0x00006a0000057a24 */ /* 0x000fe400078e02ff */
[----:B------:R-:W-:Y:S02]  /*6d30*/  IMAD.SHL.U32 R0, R117, 0x40, RZ ;  /* 0x0000004075007824 */ /* 0x000fe400078e00ff */
[----:B------:R-:W-:Y:S02]  /*6d40*/  IMAD.IADD R108, R159, 0x1, -R6 ;  /* 0x000000019f6c7824 */ /* 0x000fe400078e0a06 */
[----:B------:R-:W-:Y:S01]  /*6d50*/  IMAD R5, R4, c[0x0][0x1ac], R5 ;  /* 0x00006b0004057a24 */ /* 0x000fe200078e0205 */
[----:B------:R-:W-:Y:S01]  /*6d60*/  LOP3.LUT R0, R0, 0xc0, RZ, 0xc0, !PT ;  /* 0x000000c000007812 */ /* 0x000fe200078ec0ff */
[----:B------:R-:W-:Y:S01]  /*6d70*/  IMAD.WIDE.U32 R2, R4, c[0x0][0x1a8], R2 ;  /* 0x00006a0004027a25 */ /* 0x000fe200078e0002 */
[----:B------:R-:W-:Y:S02]  /*6d80*/  LEA.HI R113, R108, R108, RZ, 0x1 ;  /* 0x0000006c6c717211 */ /* 0x000fe400078f08ff */
[----:B------:R-:W-:Y:S01]  /*6d90*/  SHF.R.U32.HI R4, RZ, 0x3, R0 ;  /* 0x00000003ff047819 */ /* 0x000fe20000011600 */
[----:B------:R-:W-:Y:S01]  /*6da0*/  IMAD.IADD R5, R3, 0x1, R5 ;  /* 0x0000000103057824 */ /* 0x000fe200078e0205 */
[----:B------:R-:W-:-:S02]  /*6db0*/  LOP3.LUT R0, R0, 0x18, R161, 0xf8, !PT ;  /* 0x0000001800007812 */ /* 0x000fc400078ef8a1 */
[--C-:B------:R-:W-:Y:S02]  /*6dc0*/  SHF.R.S32.HI R3, RZ, 0x1, R113.reuse ;  /* 0x00000001ff037819 */ /* 0x100fe40000011471 */
[----:B------:R-:W-:Y:S02]  /*6dd0*/  LOP3.LUT R6, R0, R4, RZ, 0x3c, !PT ;  /* 0x0000000400067212 */ /* 0x000fe400078e3cff */
        /* <DEDUP_REMOVED lines=22> */
[----:B------:R-:W-:Y:S01]  /*6f40*/  IMAD.WIDE R8, R161, 0x2, R4 ;  /* 0x00000002a1087825 */ /* 0x000fe200078e0204 */
[----:B------:R-:W-:Y:S02]  /*6f50*/  SHF.R.S32.HI R0, RZ, 0x1f, R101 ;  /* 0x0000001fff007819 */ /* 0x000fe40000011465 */
[----:B------:R-:W-:Y:S02]  /*6f60*/  LEA.HI R3, R3, R102, RZ, 0x3 ;  /* 0x0000006603037211 */ /* 0x000fe400078f18ff */
[----:B------:R-:W-:-:S02]  /*6f70*/  LEA.HI R0, R0, R101, RZ, 0x3 ;  /* 0x0000006500007211 */ /* 0x000fc400078f18ff */
[----:B------:R-:W-:Y:S02]  /*6f80*/  LOP3.LUT R3, R3, 0xfffffff8, RZ, 0xc0, !PT ;  /* 0xfffffff803037812 */ /* 0x000fe400078ec0ff */
[----:B------:R-:W-:Y:S01]  /*6f90*/  LOP3.LUT R10, R0, 0xfffffff8, RZ, 0xc0, !PT ;  /* 0xfffffff8000a7812 */ /* 0x000fe200078ec0ff */
[----:B------:R-:W-:Y:S02]  /*6fa0*/  IMAD.SHL.U32 R0, R96, 0x2, RZ ;  /* 0x0000000260007824 */ /* 0x000fe400078e00ff */
[----:B-1----:R-:W-:-:S03]  /*6fb0*/  IMAD.WIDE R6, R3, 0x2, R4 ;  /* 0x0000000203067825 */ /* 0x002fc600078e0204 */
[----:B------:R-:W-:Y:S01]  /*6fc0*/  @!PT LDS RZ, [RZ] ;  /* 0x00000000fffff984 */ /* 0x000fe20000000800 */
[----:B------:R1:W-:Y:S01]  /*6fd0*/  LDGSTS.E.BYPASS.LTC128B.128 [R0+0x6100], [R8.64], !P4 ;  /* 0x0610000008007fae */ /* 0x0003e2000e101d54 */
[----:B------:R-:W-:-:S03]  /*6fe0*/  IMAD.WIDE R4, R10, 0x2, R4 ;  /* 0x000000020a047825 */ /* 0x000fc600078e0204 */
[----:B------:R1:W-:Y:S04]  /*6ff0*/  LDGSTS.E.BYPASS.LTC128B.128 [R0+0x8100], [R6.64], !P3 ;  /* 0x0810000006007fae */ /* 0x0003e8000d901d54 */
[----:B------:R1:W-:Y:S02]  /*7000*/  LDGSTS.E.BYPASS.LTC128B.128 [R0+0xa100], [R4.64], !P2 ;  /* 0x0a10000004007fae */ /* 0x0003e4000d101d54 */
.L_x_779:
[----:B---34-:R-:W-:Y:S05]  /*7010*/  BSYNC B0 ;  /* 0x0000000000007941 */ /* 0x018fea0003800000 */
.L_x_778:
        /* <DEDUP_REMOVED lines=20> */
.L_x_781:
[----:B------:R-:W-:Y:S05]  /*7160*/  BSYNC B0 ;  /* 0x0000000000007941 */ /* 0x000fea0003800000 */
.L_x_780:
        /* <DEDUP_REMOVED lines=20> */
.L_x_783:
[----:B------:R-:W-:Y:S05]  /*72b0*/  BSYNC B0 ;  /* 0x0000000000007941 */ /* 0x000fea0003800000 */
.L_x_782:
[----:B------:R-:W-:Y:S01]  /*72c0*/  IMAD.MOV.U32 R164, RZ, RZ, c[0x0][0x2b8] ;  /* 0x0000ae00ffa47624 */ /* 0x000fe200078e00ff */
[----:B---3--:R-:W-:Y:S01]  /*72d0*/  IADD3 R6, R11, 0x60, RZ ;  /* 0x000000600b067810 */ /* 0x008fe20007ffe0ff */
[----:B------:R-:W-:Y:S01]  /*72e0*/  IMAD.U32 R3, RZ, RZ, UR8 ;  /* 0x00000008ff037e24 */ /* 0x000fe2000f8e00ff */
[----:B------:R-:W-:Y:S01]  /*72f0*/  SHFL.IDX PT, R4, R13, 0x3, 0x1c1f ;  /* 0x007c1f000d047f89 */ /* 0x000fe200000e0000 */
[----:B------:R-:W-:Y:S01]  /*7300*/  USHF.R.S32.HI UR6, URZ, 0x1f, UR16 ;  /* 0x0000001f3f067899 */ /* 0x000fe20008011410 */
[----:B------:R-:W-:Y:S01]  /*7310*/  ISETP.NE.AND P5, PT, R164, 0x1, PT ;  /* 0x00000001a400780c */ /* 0x000fe20003fa5270 */
[----:B------:R-:W-:Y:S01]  /*7320*/  IMAD R3, R3, 0x40, R163 ;  /* 0x0000004003037824 */ /* 0x000fe200078e02a3 */
[----:B------:R-:W-:Y:S01]  /*7330*/  ISETP.GE.AND P0, PT, R6, UR7, PT ;  /* 0x0000000706007c0c */ /* 0x000fe2000bf06270 */
[----:B----4-:R-:W3:Y:S01]  /*7340*/  SHFL.IDX PT, R5, R12, 0x3, 0x1c1f ;  /* 0x007c1f000c057f89 */ /* 0x010ee200000e0000 */
[----:B------:R-:W-:Y:S01]  /*7350*/  ULDC.64 UR4, c[0x0][0x2b0] ;  /* 0x0000ac0000047ab9 */ /* 0x000fe20000000a00 */
[----:B------:R-:W-:Y:S01]  /*7360*/  IMAD.MOV.U32 R119, RZ, RZ, RZ ;  /* 0x000000ffff777224 */ /* 0x000fe200078e00ff */
[----:B------:R-:W-:Y:S01]  /*7370*/  IADD3 R3, R3, -0x40, RZ ;  /* 0xffffffc003037810 */ /* 0x000fe20007ffe0ff */
[----:B------:R-:W-:-:S02]  /*7380*/  UIMAD UR6, UR6, UR4, URZ ;  /* 0x00000004060672a4 */ /* 0x000fc4000f8e023f */
[----:B------:R-:W-:Y:S01]  /*7390*/  UIMAD.WIDE.U32 UR14, UR16, UR4, URZ ;  /* 0x00000004100e72a5 */ /* 0x000fe2000f8e003f */
[C---:B------:R-:W-:Y:S01]  /*73a0*/  IADD3 R11, R3.reuse, UR13, RZ ;  /* 0x0000000d030b7c10 */ /* 0x040fe2000fffe0ff */
[----:B------:R-:W-:Y:S01]  /*73b0*/  UIMAD UR6, UR16, UR5, UR6 ;  /* 0x00000005100672a4 */ /* 0x000fe2000f8e0206 */
[----:B------:R-:W-:Y:S02]  /*73c0*/  ISETP.GE.AND P1, PT, R3, UR9, PT ;  /* 0x0000000903007c0c */ /* 0x000fe4000bf26270 */
[----:B------:R-:W-:Y:S01]  /*73d0*/  ULDC.64 UR4, c[0x0][0x1e8] ;  /* 0x00007a0000047ab9 */ /* 0x000fe20000000a00 */
[----:B------:R-:W-:Y:S01]  /*73e0*/  @P5 IMAD.HI.U32 R3, R11, c[0x0][0x2bc], RZ ;  /* 0x0000af000b035a27 */ /* 0x000fe200078e00ff */
[----:B------:R-:W-:Y:S01]  /*73f0*/  @!P0 SHF.R.S32.HI R8, RZ, 0x1f, R101 ;  /* 0x0000001fff088819 */ /* 0x000fe20000011465 */
[----:B------:R-:W-:Y:S01]  /*7400*/  UIADD3 UR6, UR15, UR6, URZ ;  /* 0x000000060f067290 */ /* 0x000fe2000fffe03f */
[----:B------:R-:W-:Y:S01]  /*7410*/  ISETP.GT.OR P1, PT, R163, 0x3f, P1 ;  /* 0x0000003fa300780c */ /* 0x000fe20000f24670 */
[----:B------:R-:W-:Y:S01]  /*7420*/  IMAD.MOV.U32 R0, RZ, RZ, R11 ;  /* 0x000000ffff007224 */ /* 0x000fe200078e000b */
[----:B------:R-:W-:Y:S01]  /*7430*/  @P5 SHF.R.U32.HI R0, RZ, c[0x0][0x2c0], R3 ;  /* 0x0000b000ff005a19 */ /* 0x000fe20000011603 */
[----:B------:R-:W-:Y:S01]  /*7440*/  @!P0 IMAD.SHL.U32 R10, R96, 0x2, RZ ;  /* 0x00000002600a8824 */ /* 0x000fe200078e00ff */
[----:B------:R-:W-:-:S02]  /*7450*/  @!P0 SHF.R.S32.HI R3, RZ, 0x1f, R102 ;  /* 0x0000001fff038819 */ /* 0x000fc40000011466 */
[----:B------:R-:W-:Y:S02]  /*7460*/  @!P0 LEA.HI R9, R8, R101, RZ, 0x3 ;  /* 0x0000006508098211 */ /* 0x000fe400078f18ff */
[----:B------:R-:W-:Y:S01]  /*7470*/  @!P0 LEA.HI R3, R3, R102, RZ, 0x3 ;  /* 0x0000006603038211 */ /* 0x000fe200078f18ff */
[--C-:B---3--:R-:W-:Y:S01]  /*7480*/  @!P0 IMAD.WIDE R6, R161, 0x2, R4.reuse ;  /* 0x00000002a1068825 */ /* 0x108fe200078e0204 */
[----:B-12---:R-:W-:Y:S02]  /*7490*/  @!P0 LOP3.LUT R12, R9, 0xfffffff8, RZ, 0xc0, !PT ;  /* 0xfffffff8090c8812 */ /* 0x006fe400078ec0ff */
[----:B------:R-:W-:Y:S02]  /*74a0*/  @!P0 LOP3.LUT R8, R3, 0xfffffff8, RZ, 0xc0, !PT ;  /* 0xfffffff803088812 */ /* 0x000fe400078ec0ff */
[----:B------:R-:W-:Y:S01]  /*74b0*/  @!PT LDS RZ, [RZ] ;  /* 0x00000000fffff984 */ /* 0x000fe20000000800 */
[----:B------:R1:W-:Y:S01]  /*74c0*/  @!P0 LDGSTS.E.BYPASS.LTC128B.128 [R10+0x7900], [R6.64], !P4 ;  /* 0x07900000060a8fae */ /* 0x0003e2000e101d54 */
[----:B------:R-:W-:Y:S02]  /*74d0*/  @!P1 IADD3 R3, P5, R0, UR14, RZ ;  /* 0x0000000e00039c10 */ /* 0x000fe4000ffbe0ff */
[----:B------:R-:W-:-:S04]  /*74e0*/  @!P0 IMAD.WIDE R8, R8, 0x2, R4 ;  /* 0x0000000208088825 */ /* 0x000fc800078e0204 */
[----:B------:R-:W-:Y:S01]  /*74f0*/  @!P0 IMAD.WIDE R4, R12, 0x2, R4 ;  /* 0x000000020c048825 */ /* 0x000fe200078e0204 */
[----:B------:R2:W-:Y:S04]  /*7500*/  @!P0 LDGSTS.E.BYPASS.LTC128B.128 [R10+0x9900], [R8.64], !P3 ;  /* 0x09900000080a8fae */ /* 0x0005e8000d901d54 */
[----:B------:R3:W-:Y:S04]  /*7510*/  @!P0 LDGSTS.E.BYPASS.LTC128B.128 [R10+0xb900], [R4.64], !P2 ;  /* 0x0b900000040a8fae */ /* 0x0007e8000d101d54 */
[----:B------:R-:W0:Y:S01]  /*7520*/  LDGDEPBAR ;  /* 0x00000000000079af */ /* 0x000e220000000000 */
[----:B-1----:R-:W-:-:S02]  /*7530*/  @!P1 LEA.HI.X.SX32 R7, R0, UR6, 0x1, P5 ;  /* 0x0000000600079c11 */ /* 0x002fc4000a8f0eff */
[----:B------:R-:W-:-:S04]  /*7540*/  @!P1 LEA R6, P4, R3, c[0x0][0x2a0], 0x2 ;  /* 0x0000a80003069a11 */ /* 0x000fc800078810ff */
[----:B------:R-:W-:Y:S01]  /*7550*/  @!P1 LEA.HI.X R7, R3, c[0x0][0x2a4], R7, 0x2, P4 ;  /* 0x0000a90003079a11 */ /* 0x000fe200020f1407 */
[----:B------:R-:W-:Y:S06]  /*7560*/  BAR.SYNC.DEFER_BLOCKING 0x0 ;  /* 0x0000000000007b1d */ /* 0x000fec0000010000 */
[----:B------:R-:W4:Y:S01]  /*7570*/  @!P1 LDG.E R119, [R6.64] ;  /* 0x0000001406779981 */ /* 0x000f22000c1e1900 */
[----:B------:R-:W-:Y:S01]  /*7580*/  IMAD.MOV R0, RZ, RZ, -R0 ;  /* 0x000000ffff007224 */ /* 0x000fe200078e0a00 */
[----:B------:R-:W-:Y:S01]  /*7590*/  UIMAD UR16, UR10, UR4, URZ ;  /* 0x000000040a1072a4 */ /* 0x000fe2000f8e023f */
[----:B------:R-:W-:Y:S01]  /*75a0*/  ISETP.GE.AND P5, PT, R161, c[0x0][0x1d4], PT ;  /* 0x00007500a1007a0c */ /* 0x000fe20003fa6270 */
[----:B------:R-:W-:Y:S01]  /*75b0*/  UIMAD.WIDE.U32 UR22, UR11, UR4, URZ ;  /* 0x000000040b1672a5 */ /* 0x000fe2000f8e003f */
[----:B------:R-:W-:Y:S01]  /*75c0*/  IMAD R120, R0, c[0x0][0x2b8], R11 ;  /* 0x0000ae0000787a24 */ /* 0x000fe200078e020b */
[----:B------:R-:W-:Y:S01]  /*75d0*/  UIMAD UR16, UR11, UR5, UR16 ;  /* 0x000000050b1072a4 */ /* 0x000fe2000f8e0210 */
[----:B------:R-:W-:Y:S01]  /*75e0*/  ISETP.GE.AND P6, PT, R102, c[0x0][0x1d4], PT ;  /* 0x0000750066007a0c */ /* 0x000fe20003fc6270 */
[----:B------:R-:W-:Y:S01]  /*75f0*/  ULEA UR19, UR8, 0xffffffc0, 0x6 ;  /* 0xffffffc008137891 */ /* 0x000fe2000f8e303f */
[----:B---3--:R-:W-:Y:S01]  /*7600*/  IMAD.WIDE.U32 R4, R120, c[0x0][0x1e0], RZ ;  /* 0x0000780078047a25 */ /* 0x008fe200078e00ff */
[----:B------:R-:W-:Y:S01]  /*7610*/  SHF.R.S32.HI R114, RZ, 0x1f, R120 ;  /* 0x0000001fff727819 */ /* 0x000fe20000011478 */
[----:B------:R-:W-:Y:S01]  /*7620*/  UIADD3 UR16, UR23, UR16, URZ ;  /* 0x0000001017107290 */ /* 0x000fe2000fffe03f */
[----:B------:R-:W-:Y:S01]  /*7630*/  ISETP.GE.AND P4, PT, R101, c[0x0][0x1d4], PT ;  /* 0x0000750065007a0c */ /* 0x000fe20003f86270 */
[----:B------:R-:W-:Y:S01]  /*7640*/  UIADD3 UR19, UR9, -UR19, URZ ;  /* 0x8000001309137290 */ /* 0x000fe2000fffe03f */
[----:B------:R-:W-:Y:S01]  /*7650*/  STL [R1+0x10], R120 ;  /* 0x0000107801007387 */ /* 0x000fe20000100800 */
[----:B------:R-:W-:Y:S01]  /*7660*/  IMAD R0, R114, c[0x0][0x1e0], RZ ;  /* 0x0000780072007a24 */ /* 0x000fe200078e02ff */
[----:B------:R-:W-:Y:S01]  /*7670*/  ULDC.64 UR4, c[0x0][0x210] ;  /* 0x0000840000047ab9 */ /* 0x000fe20000000a00 */
[----:B------:R-:W-:Y:S01]  /*7680*/  ISETP.GT.AND P3, PT, R163, 0x3f, PT ;  /* 0x0000003fa300780c */ /* 0x000fe20003f64270 */
[----:B------:R-:W-:Y:S01]  /*7690*/  UIMAD UR10, UR10, UR4, URZ ;  /* 0x000000040a0a72a4 */ /* 0x000fe2000f8e023f */
[----:B------:R-:W-:Y:S01]  /*76a0*/  IMAD R0, R120, c[0x0][0x1e4], R0 ;  /* 0x0000790078007a24 */ /* 0x000fe200078e0200 */
[----:B------:R-:W-:Y:S01]  /*76b0*/  IADD3 R104, -R49, UR19, RZ ;  /* 0x0000001331687c10 */ /* 0x000fe2000fffe1ff */
[----:B------:R-:W-:Y:S01]  /*76c0*/  UIMAD.WIDE.U32 UR24, UR11, UR4, URZ ;  /* 0x000000040b1872a5 */ /* 0x000fe2000f8e003f */
[----:B------:R-:W-:Y:S01]  /*76d0*/  SEL R151, RZ, 0x10, P4 ;  /* 0x00000010ff977807 */ /* 0x000fe20002000000 */
[----:B------:R-:W-:Y:S01]  /*76e0*/  IMAD.IADD R5, R5, 0x1, R0 ;  /* 0x0000000105057824 */ /* 0x000fe200078e0200 */
[----:B------:R-:W-:Y:S01]  /*76f0*/  ISETP.GE.AND P1, PT, R104, 0x1, PT ;  /* 0x000000016800780c */ /* 0x000fe20003f26270 */
[----:B------:R-:W-:-:S04]  /*7700*/  UIMAD UR10, UR11, UR5, UR10 ;  /* 0x000000050b0a72a4 */ /* 0x000fc8000f8e020a */
[----:B------:R-:W-:-:S08]  /*7710*/  UIADD3 UR10, UR25, UR10, URZ ;  /* 0x0000000a190a7290 */ /* 0x000fd0000fffe03f */
[----:B------:R-:W-:Y:S01]  /*7720*/  @P1 IMAD.SHL.U32 R17, R96, 0x2, RZ ;  /* 0x0000000260111824 */ /* 0x000fe200078e00ff */
[----:B----4-:R-:W-:Y:S01]  /*7730*/  SHF.R.S32.HI R115, RZ, 0x1f, R119 ;  /* 0x0000001fff737819 */ /* 0x010fe20000011477 */
[----:B------:R-:W-:Y:S01]  /*7740*/  IMAD.WIDE.U32 R4, R119, c[0x0][0x1f0], R4 ;  /* 0x00007c0077047a25 */ /* 0x000fe200078e0004 */
[----:B------:R-:W-:Y:S03]  /*7750*/  STL [R1+0xc], R119 ;  /* 0x00000c7701007387 */ /* 0x000fe60000100800 */
[----:B------:R-:W-:Y:S01]  /*7760*/  IMAD R3, R115, c[0x0][0x1f0], RZ ;  /* 0x00007c0073037a24 */ /* 0x000fe200078e02ff */
[----:B------:R-:W-:-:S03]  /*7770*/  IADD3 R0, P0, R4, UR22, RZ ;  /* 0x0000001604007c10 */ /* 0x000fc6000ff1e0ff */
[----:B------:R-:W-:-:S05]  /*7780*/  IMAD R3, R119, c[0x0][0x1f4], R3 ;  /* 0x00007d0077037a24 */ /* 0x000fca00078e0203 */
[----:B------:R-:W-:Y:S02]  /*7790*/  IADD3.X R4, R5, UR16, R3, P0, !PT ;  /* 0x0000001005047c10 */ /* 0x000fe400087fe403 */
[C---:B------:R-:W-:Y:S02]  /*77a0*/  LEA R5, P0, R0.reuse, c[0x0][0x1c8], 0x1 ;  /* 0x0000720000057a11 */ /* 0x040fe400078008ff */
[----:B------:R-:W-:Y:S02]  /*77b0*/  @P1 SHF.R.S32.HI R3, RZ, 0x1f, R102 ;  /* 0x0000001fff031819 */ /* 0x000fe40000011466 */
[----:B------:R-:W-:Y:S01]  /*77c0*/  LEA.HI.X R0, R0, c[0x0][0x1cc], R4, 0x1, P0 ;  /* 0x0000730000007a11 */ /* 0x000fe200000f0c04 */
[----:B------:R-:W-:Y:S01]  /*77d0*/  SHFL.IDX PT, R6, R5, RZ, 0x1c1f ;  /* 0x001c1fff05067589 */ /* 0x000fe200000e0000 */
[----:B------:R-:W-:Y:S02]  /*77e0*/  ISETP.GE.AND P0, PT, R104, 0x21, PT ;  /* 0x000000216800780c */ /* 0x000fe40003f06270 */
[----:B--2---:R-:W-:Y:S01]  /*77f0*/  @P1 LEA.HI R9, R3, R102, RZ, 0x3 ;  /* 0x0000006603091211 */ /* 0x004fe200078f18ff */
[----:B------:R-:W1:Y:S03]  /*7800*/  SHFL.IDX PT, R7, R0, RZ, 0x1c1f ;  /* 0x001c1fff00077589 */ /* 0x000e6600000e0000 */
[----:B------:R-:W-:Y:S01]  /*7810*/  @P1 LOP3.LUT R9, R9, 0xfffffff8, RZ, 0xc0, !PT ;  /* 0xfffffff809091812 */ /* 0x000fe200078ec0ff */
[----:B------:R-:W-:Y:S04]  /*7820*/  SHFL.IDX PT, R4, R5, 0x1, 0x1c1f ;  /* 0x003c1f0005047f89 */ /* 0x000fe800000e0000 */
[----:B------:R2:W3:Y:S02]  /*7830*/  SHFL.IDX PT, R5, R0, 0x1, 0x1c1f ;  /* 0x003c1f0000057f89 */ /* 0x0004e400000e0000 */
[----:B------:R-:W-:Y:S01]  /*7840*/  @P0 SHF.R.S32.HI R10, RZ, 0x1f, R102 ;  /* 0x0000001fff0a0819 */ /* 0x000fe20000011466 */
[----:B------:R-:W-:Y:S01]  /*7850*/  @P0 IMAD.SHL.U32 R16, R96, 0x2, RZ ;  /* 0x0000000260100824 */ /* 0x000fe200078e00ff */
[----:B------:R-:W-:-:S02]  /*7860*/  @P0 SHF.R.S32.HI R11, RZ, 0x1f, R101 ;  /* 0x0000001fff0b0819 */ /* 0x000fc40000011465 */
[----:B------:R-:W-:-:S04]  /*7870*/  @P0 LEA.HI R3, R10, R102, RZ, 0x3 ;  /* 0x000000660a030211 */ /* 0x000fc800078f18ff */
[----:B------:R-:W-:Y:S01]  /*7880*/  @P0 LOP3.LUT R3, R3, 0xfffffff8, RZ, 0xc0, !PT ;  /* 0xfffffff803030812 */ /* 0x000fe200078ec0ff */
        /* <DEDUP_REMOVED lines=8> */
[----:B------:R-:W-:-:S03]  /*7910*/  @P1 IMAD.WIDE R12, R8, 0x2, R6 ;  /* 0x00000002080c1825 */ /* 0x000fc600078e0206 */
[----:B------:R1:W-:Y:S01]  /*7920*/  @P1 LDGSTS.E.BYPASS.LTC128B.128 [R17+0x4100], [R14.64], !P6 ;  /* 0x041000000e111fae */ /* 0x0003e2000f101d54 */
[----:B---3--:R-:W-:-:S03]  /*7930*/  @P0 IMAD.WIDE R8, R161, 0x2, R4 ;  /* 0x00000002a1080825 */ /* 0x008fc600078e0204 */
[----:B------:R1:W-:Y:S01]  /*7940*/  @P1 LDGSTS.E.BYPASS.LTC128B.128 [R17+0x5100], [R12.64], !P4 ;  /* 0x051000000c111fae */ /* 0x0003e2000e101d54 */
[----:B------:R-:W-:-:S03]  /*7950*/  @P0 IMAD.WIDE R6, R3, 0x2, R4 ;  /* 0x0000000203060825 */ /* 0x000fc600078e0204 */
[----:B------:R1:W-:Y:S01]  /*7960*/  @P0 LDGSTS.E.BYPASS.LTC128B.128 [R16+0x3900], [R8.64], !P5 ;  /* 0x0390000008100fae */ /* 0x0003e2000e901d54 */
[----:B------:R-:W-:Y:S01]  /*7970*/  @P0 IMAD.WIDE R4, R0, 0x2, R4 ;  /* 0x0000000200040825 */ /* 0x000fe200078e0204 */
[----:B------:R-:W-:Y:S02]  /*7980*/  SHF.R.S32.HI R0, RZ, 0x1f, R159 ;  /* 0x0000001fff007819 */ /* 0x000fe4000001149f */
[----:B------:R1:W-:Y:S02]  /*7990*/  @P0 LDGSTS.E.BYPASS.LTC128B.128 [R16+0x4900], [R6.64], !P6 ;  /* 0x0490000006100fae */ /* 0x0003e4000f101d54 */
[----:B------:R-:W-:Y:S02]  /*79a0*/  LEA.HI R0, R0, R159, RZ, 0x4 ;  /* 0x0000009f00007211 */ /* 0x000fe400078f20ff */
[----:B------:R1:W-:Y:S01]  /*79b0*/  @P0 LDGSTS.E.BYPASS.LTC128B.128 [R16+0x5900], [R4.64], !P4 ;  /* 0x0590000004100fae */ /* 0x0003e2000e101d54 */
[----:B------:R-:W-:Y:S02]  /*79c0*/  ISETP.LT.AND P0, PT, RZ, c[0x0][0x27c], PT ;  /* 0x00009f00ff007a0c */ /* 0x000fe40003f01270 */
[----:B------:R-:W-:Y:S01]  /*79d0*/  SHF.R.S32.HI R93, RZ, 0x4, R0 ;  /* 0x00000004ff5d7819 */ /* 0x000fe20000011400 */
[----:B------:R-:W0:Y:S10]  /*79e0*/  LDGDEPBAR ;  /* 0x00000000000079af */ /* 0x000e340000000000 */
[----:B------:R-:W-:Y:S05]  /*79f0*/  @P0 BRA `(.L_x_784) ;  /* 0x0000002000000947 */ /* 0x000fea0003800000 */
[----:B------:R-:W-:-:S04]  /*7a00*/  DEPBAR.LE SB0, 0x1 ;  /* 0x000080400000791a */ /* 0x000fc80000000000 */
[----:B------:R-:W-:Y:S05]  /*7a10*/  BRA `(.L_x_785) ;  /* 0x0000712000007947 */ /* 0x000fea0003800000 */
.L_x_784:
[----:B------:R-:W-:Y:S01]  /*7a20*/  ULDC.U8 UR4, c[0x0][0x298] ;  /* 0x0000a60000047ab9 */ /* 0x000fe20000000000 */
[----:B------:R-:W-:Y:S01]  /*7a30*/  SHF.R.S32.HI R0, RZ, 0x1f, R147 ;  /* 0x0000001fff007819 */ /* 0x000fe20000011493 */
[----:B-1----:R-:W-:Y:S01]  /*7a40*/  IMAD.WIDE.U32 R10, R147, c[0x0][0x280], RZ ;  /* 0x0000a000930a7a25 */ /* 0x002fe200078e00ff */
[----:B------:R-:W-:Y:S01]  /*7a50*/  ISETP.NE.AND P0, PT, RZ, UR4, PT ;  /* 0x00000004ff007c0c */ /* 0x000fe2000bf05270 */
[----:B------:R-:W-:Y:S01]  /*7a60*/  BSSY B2, `(.L_x_785) ;  /* 0x000070d000027945 */ /* 0x000fe20003800000 */
[-C--:B------:R-:W-:Y:S01]  /*7a70*/  LEA.HI R4, R159, R159.reuse, RZ, 0x1 ;  /* 0x0000009f9f047211 */ /* 0x080fe200078f08ff */
[C---:B------:R-:W-:Y:S02]  /*7a80*/  IMAD R3, R0.reuse, c[0x0][0x280], RZ ;  /* 0x0000a00000037a24 */ /* 0x040fe400078e02ff */
[----:B------:R-:W-:Y:S01]  /*7a90*/  IMAD R0, R0, c[0x0][0x290], RZ ;  /* 0x0000a40000007a24 */ /* 0x000fe200078e02ff */
[----:B------:R-:W-:Y:S01]  /*7aa0*/  SHF.R.S32.HI R60, RZ, 0x1, R4 ;  /* 0x00000001ff3c7819 */ /* 0x000fe20000011404 */
[C---:B------:R-:W-:Y:S01]  /*7ab0*/  IMAD R3, R147.reuse, c[0x0][0x284], R3 ;  /* 0x0000a10093037a24 */ /* 0x040fe200078e0203 */
[----:B------:R-:W-:Y:S01]  /*7ac0*/  LOP3.LUT R4, R4, 0xfffffffe, RZ, 0xc0, !PT ;  /* 0xfffffffe04047812 */ /* 0x000fe200078ec0ff */
[C---:B------:R-:W-:Y:S01]  /*7ad0*/  IMAD R0, R147.reuse, c[0x0][0x294], R0 ;  /* 0x0000a50093007a24 */ /* 0x040fe200078e0200 */
[----:B------:R-:W-:Y:S01]  /*7ae0*/  IADD3 R24, R60, UR12, RZ ;  /* 0x0000000c3c187c10 */ /* 0x000fe2000fffe0ff */
[----:B------:R-:W-:Y:S01]  /*7af0*/  IMAD.WIDE.U32 R8, R147, c[0x0][0x290], RZ ;  /* 0x0000a40093087a25 */ /* 0x000fe200078e00ff */
[----:B------:R-:W-:-:S02]  /*7b00*/  IADD3 R48, -R4, R159, RZ ;  /* 0x0000009f04307210 */ /* 0x000fc40007ffe1ff */
[----:B------:R-:W-:Y:S01]  /*7b10*/  IADD3 R7, R3, R11, RZ ;  /* 0x0000000b03077210 */ /* 0x000fe20007ffe0ff */
[----:B------:R-:W-:Y:S01]  /*7b20*/  IMAD.IADD R5, R0, 0x1, R9 ;  /* 0x0000000100057824 */ /* 0x000fe200078e0209 */
[C---:B------:R-:W-:Y:S01]  /*7b30*/  SHF.L.U32 R61, R48.reuse, 0x3, RZ ;  /* 0x00000003303d7819 */ /* 0x040fe200000006ff */
[----:B------:R-:W-:Y:S01]  /*7b40*/  IMAD R0, R48, 0x40, R24 ;  /* 0x0000004030007824 */ /* 0x000fe200078e0218 */
[----:B------:R-:W-:Y:S05]  /*7b50*/  @!P0 BRA `(.L_x_786) ;  /* 0x000035b000008947 */ /* 0x000fea0003800000 */
[----:B------:R-:W-:Y:S01]  /*7b60*/  PLOP3.LUT P1, PT, PT, PT, UP2, 0x80, 0x0 ;  /* 0x000000000000781c */ /* 0x000fe20003f2f028 */
[----:B------:R-:W-:Y:S01]  /*7b70*/  IMAD.MOV.U32 R6, RZ, RZ, R10 ;  /* 0x000000ffff067224 */ /* 0x000fe200078e000a */
[----:B------:R-:W-:Y:S01]  /*7b80*/  PLOP3.LUT P0, PT, PT, PT, UP2, 0x80, 0x0 ;  /* 0x000000000000781c */ /* 0x000fe20003f0f028 */
[----:B------:R-:W-:Y:S01]  /*7b90*/  BSSY B0, `(.L_x_787) ;  /* 0x0000063000007945 */ /* 0x000fe20003800000 */
[----:B------:R-:W-:Y:S01]  /*7ba0*/  MOV R4, R8 ;  /* 0x0000000800047202 */ /* 0x000fe20000000f00 */
[----:B------:R-:W-:Y:S01]  /*7bb0*/  IMAD.SHL.U32 R16, R48, 0x4, RZ ;  /* 0x0000000430107824 */ /* 0x000fe200078e00ff */
[----:B------:R-:W-:Y:S01]  /*7bc0*/  CS2R R68, SRZ ;  /* 0x0000000000447805 */ /* 0x000fe2000001ff00 */
[----:B------:R-:W-:Y:S01]  /*7bd0*/  CS2R R40, SRZ ;  /* 0x0000000000287805 */ /* 0x000fe2000001ff00 */
[----:B------:R-:W-:Y:S01]  /*7be0*/  CS2R R36, SRZ ;  /* 0x0000000000247805 */ /* 0x000fe2000001ff00 */
[----:B------:R-:W-:Y:S01]  /*7bf0*/  CS2R R32, SRZ ;  /* 0x0000000000207805 */ /* 0x000fe2000001ff00 */
[----:B------:R-:W-:Y:S01]  /*7c00*/  CS2R R30, SRZ ;  /* 0x00000000001e7805 */ /* 0x000fe2000001ff00 */
[----:B------:R-:W-:Y:S01]  /*7c10*/  CS2R R20, SRZ ;  /* 0x0000000000147805 */ /* 0x000fe2000001ff00 */
[----:B------:R-:W-:Y:S01]  /*7c20*/  CS2R R14, SRZ ;  /* 0x00000000000e7805 */ /* 0x000fe2000001ff00 */
[----:B------:R-:W-:Y:S01]  /*7c30*/  @P1 IMAD.HI.U32 R3, R0, c[0x0][0x2c8], RZ ;  /* 0x0000b20000031a27 */ /* 0x000fe200078e00ff */
[----:B------:R-:W-:Y:S01]  /*7c40*/  CS2R R42, SRZ ;  /* 0x00000000002a7805 */ /* 0x000fe2000001ff00 */
[----:B------:R-:W-:Y:S01]  /*7c50*/  CS2R R38, SRZ ;  /* 0x0000000000267805 */ /* 0x000fe2000001ff00 */
[----:B------:R-:W-:Y:S01]  /*7c60*/  CS2R R34, SRZ ;  /* 0x0000000000227805 */ /* 0x000fe2000001ff00 */
[----:B------:R-:W-:Y:S01]  /*7c70*/  CS2R R28, SRZ ;  /* 0x00000000001c7805 */ /* 0x000fe2000001ff00 */
[----:B------:R-:W-:Y:S01]  /*7c80*/  @P0 SHF.R.U32.HI R0, RZ, c[0x0][0x2cc], R3 ;  /* 0x0000b300ff000a19 */ /* 0x000fe20000011603 */
[----:B------:R-:W-:Y:S01]  /*7c90*/  CS2R R22, SRZ ;  /* 0x0000000000167805 */ /* 0x000fe2000001ff00 */
[----:B------:R-:W-:-:S02]  /*7ca0*/  CS2R R18, SRZ ;  /* 0x0000000000127805 */ /* 0x000fc4000001ff00 */
[----:B------:R-:W-:Y:S01]  /*7cb0*/  SHF.R.S32.HI R3, RZ, 0x1f, R0 ;  /* 0x0000001fff037819 */ /* 0x000fe20000011400 */
[----:B------:R-:W-:-:S04]  /*7cc0*/  IMAD.WIDE.U32 R6, R0, c[0x0][0x280], R6 ;  /* 0x0000a00000067a25 */ /* 0x000fc800078e0006 */
[C---:B------:R-:W-:Y:S01]  /*7cd0*/  IMAD R9, R3.reuse, c[0x0][0x280], RZ ;  /* 0x0000a00003097a24 */ /* 0x040fe200078e02ff */
[----:B------:R-:W-:Y:S01]  /*7ce0*/  LEA R26, P1, R6, c[0x0][0x270], 0x1 ;  /* 0x00009c00061a7a11 */ /* 0x000fe200078208ff */
[----:B------:R-:W-:Y:S02]  /*7cf0*/  IMAD R8, R3, c[0x0][0x290], RZ ;  /* 0x0000a40003087a24 */ /* 0x000fe400078e02ff */
[----:B------:R-:W-:-:S04]  /*7d00*/  IMAD.WIDE.U32 R4, R0, c[0x0][0x290], R4 ;  /* 0x0000a40000047a25 */ /* 0x000fc800078e0004 */
[----:B------:R-:W-:Y:S01]  /*7d10*/  IMAD R3, R0, c[0x0][0x284], R9 ;  /* 0x0000a10000037a24 */ /* 0x000fe200078e0209 */
[----:B------:R-:W-:Y:S01]  /*7d20*/  LEA R27, P0, R4, c[0x0][0x288], 0x1 ;  /* 0x0000a200041b7a11 */ /* 0x000fe200078008ff */
[----:B------:R-:W-:Y:S02]  /*7d30*/  IMAD R0, R0, c[0x0][0x294], R8 ;  /* 0x0000a50000007a24 */ /* 0x000fe400078e0208 */
[----:B------:R-:W-:-:S03]  /*7d40*/  IMAD.IADD R3, R7, 0x1, R3 ;  /* 0x0000000107037824 */ /* 0x000fc600078e0203 */
[----:B------:R-:W-:Y:S02]  /*7d50*/  IADD3 R0, R5, R0, RZ ;  /* 0x0000000005007210 */ /* 0x000fe40007ffe0ff */
[----:B------:R-:W-:Y:S02]  /*7d60*/  LEA.HI.X R25, R6, c[0x0][0x274], R3, 0x1, P1 ;  /* 0x00009d0006197a11 */ /* 0x000fe400008f0c03 */
[----:B------:R-:W-:Y:S01]  /*7d70*/  LEA.HI.X R17, R4, c[0x0][0x28c], R0, 0x1, P0 ;  /* 0x0000a30004117a11 */ /* 0x000fe200000f0c00 */
[----:B------:R1:W2:Y:S01]  /*7d80*/  SHFL.IDX PT, R6, R27, RZ, 0x1e1f ;  /* 0x001e1fff1b067589 */ /* 0x0002a200000e0000 */
[----:B------:R-:W-:-:S03]  /*7d90*/  ISETP.GE.AND P0, PT, R24, UR7, PT ;  /* 0x0000000718007c0c */ /* 0x000fc6000bf06270 */
[----:B------:R1:W3:Y:S04]  /*7da0*/  SHFL.IDX PT, R4, R26, RZ, 0x1e1f ;  /* 0x001e1fff1a047589 */ /* 0x0002e800000e0000 */
[----:B------:R1:W4:Y:S04]  /*7db0*/  SHFL.IDX PT, R5, R25, RZ, 0x1e1f ;  /* 0x001e1fff19057589 */ /* 0x00032800000e0000 */
[----:B------:R1:W1:Y:S02]  /*7dc0*/  SHFL.IDX PT, R7, R17, RZ, 0x1e1f ;  /* 0x001e1fff11077589 */ /* 0x00026400000e0000 */
[----:B------:R-:W-:Y:S05]  /*7dd0*/  @P0 BRA `(.L_x_788) ;  /* 0x000003e000000947 */ /* 0x000fea0003800000 */
[C---:B------:R-:W-:Y:S01]  /*7de0*/  IADD3 R3, R16.reuse, 0x8, RZ ;  /* 0x0000000810037810 */ /* 0x040fe20007ffe0ff */
[----:B------:R-:W-:Y:S01]  /*7df0*/  CS2R R14, SRZ ;  /* 0x00000000000e7805 */ /* 0x000fe2000001ff00 */
[----:B------:R-:W-:Y:S01]  /*7e00*/  ISETP.GE.AND P0, PT, R16, c[0x0][0x27c], PT ;  /* 0x00009f0010007a0c */ /* 0x000fe20003f06270 */
[----:B------:R-:W-:Y:S01]  /*7e10*/  CS2R R18, SRZ ;  /* 0x0000000000127805 */ /* 0x000fe2000001ff00 */
[----:B------:R-:W-:-:S02]  /*7e20*/  ISETP.GE.AND P2, PT, R3, c[0x0][0x27c], PT ;  /* 0x00009f0003007a0c */ /* 0x000fc40003f46270 */
[----:B------:R-:W-:-:S09]  /*7e30*/  IADD3 R12, R16, 0x18, RZ ;  /* 0x00000018100c7810 */ /* 0x000fd20007ffe0ff */
[C---:B---34-:R-:W-:Y:S02]  /*7e40*/  @!P0 IMAD.WIDE R10, R16.reuse, 0x2, R4 ;  /* 0x00000002100a8825 */ /* 0x058fe400078e0204 */
[----:B------:R-:W-:Y:S02]  /*7e50*/  @!P2 SHF.R.S32.HI R0, RZ, 0x1f, R3 ;  /* 0x0000001fff00a819 */ /* 0x000fe40000011403 */
[----:B-12---:R-:W-:Y:S01]  /*7e60*/  @!P0 IMAD.WIDE R8, R16, 0x2, R6 ;  /* 0x0000000210088825 */ /* 0x006fe200078e0206 */
[----:B------:R1:W5:Y:S01]  /*7e70*/  @!P0 LD.E.64 R14, [R10.64] ;  /* 0x000000140a0e8980 */ /* 0x000362000c101b00 */
[----:B------:R-:W-:Y:S02]  /*7e80*/  @!P2 LEA.HI R0, R0, R3, RZ, 0x2 ;  /* 0x000000030000a211 */ /* 0x000fe400078f10ff */
[----:B------:R-:W-:Y:S01]  /*7e90*/  IADD3 R3, R16, 0x10, RZ ;  /* 0x0000001010037810 */ /* 0x000fe20007ffe0ff */
[----:B------:R2:W5:Y:S03]  /*7ea0*/  @!P0 LD.E.64 R18, [R8.64] ;  /* 0x0000001408128980 */ /* 0x000566000c101b00 */
[----:B------:R-:W-:-:S02]  /*7eb0*/  ISETP.GE.AND P1, PT, R3, c[0x0][0x27c], PT ;  /* 0x00009f0003007a0c */ /* 0x000fc40003f26270 */
[----:B------:R-:W-:Y:S01]  /*7ec0*/  ISETP.GE.AND P0, PT, R12, c[0x0][0x27c], PT ;  /* 0x00009f000c007a0c */ /* 0x000fe20003f06270 */
[----:B------:R-:W-:Y:S01]  /*7ed0*/  CS2R R22, SRZ ;  /* 0x0000000000167805 */ /* 0x000fe2000001ff00 */
[----:B------:R-:W-:Y:S01]  /*7ee0*/  CS2R R30, SRZ ;  /* 0x00000000001e7805 */ /* 0x000fe2000001ff00 */
[----:B--2---:R-:W-:-:S08]  /*7ef0*/  @!P2 LOP3.LUT R8, R0, 0xfffffffc, RZ, 0xc0, !PT ;  /* 0xfffffffc0008a812 */ /* 0x004fd000078ec0ff */
[----:B------:R-:W-:-:S04]  /*7f00*/  @!P1 SHF.R.S32.HI R0, RZ, 0x1f, R3 ;  /* 0x0000001fff009819 */ /* 0x000fc80000011403 */
[----:B------:R-:W-:Y:S01]  /*7f10*/  @!P1 LEA.HI R0, R0, R3, RZ, 0x2 ;  /* 0x0000000300009211 */ /* 0x000fe200078f10ff */
[----:B-1----:R-:W-:-:S03]  /*7f20*/  @!P2 IMAD.WIDE R10, R8, 0x2, R4 ;  /* 0x00000002080aa825 */ /* 0x002fc600078e0204 */
[----:B------:R-:W-:Y:S01]  /*7f30*/  @!P1 LOP3.LUT R0, R0, 0xfffffffc, RZ, 0xc0, !PT ;  /* 0xfffffffc00009812 */ /* 0x000fe200078ec0ff */
[----:B------:R-:W-:Y:S01]  /*7f40*/  @!P2 IMAD.WIDE R8, R8, 0x2, R6 ;  /* 0x000000020808a825 */ /* 0x000fe200078e0206 */
[----:B------:R-:W-:-:S04]  /*7f50*/  @!P0 SHF.R.S32.HI R3, RZ, 0x1f, R12 ;  /* 0x0000001fff038819 */ /* 0x000fc8000001140c */
[----:B------:R1:W5:Y:S01]  /*7f60*/  @!P2 LD.E.64 R22, [R8.64] ;  /* 0x000000140816a980 */ /* 0x000362000c101b00 */
[----:B------:R-:W-:Y:S01]  /*7f70*/  @!P0 LEA.HI R3, R3, R12, RZ, 0x2 ;  /* 0x0000000c03038211 */ /* 0x000fe200078f10ff */
[----:B------:R-:W-:Y:S01]  /*7f80*/  CS2R R20, SRZ ;  /* 0x0000000000147805 */ /* 0x000fe2000001ff00 */
[----:B------:R-:W-:Y:S01]  /*7f90*/  CS2R R28, SRZ ;  /* 0x00000000001c7805 */ /* 0x000fe2000001ff00 */
[C---:B------:R-:W-:Y:S01]  /*7fa0*/  @!P1 IMAD.WIDE R12, R0.reuse, 0x2, R6 ;  /* 0x00000002000c9825 */ /* 0x040fe200078e0206 */
[----:B------:R-:W-:Y:S01]  /*7fb0*/  CS2R R32, SRZ ;  /* 0x0000000000207805 */ /* 0x000fe2000001ff00 */
[----:B------:R-:W-:Y:S02]  /*7fc0*/  CS2R R34, SRZ ;  /* 0x0000000000227805 */ /* 0x000fe4000001ff00 */
[----:B------:R2:W5:Y:S04]  /*7fd0*/  @!P2 LD.E.64 R20, [R10.64] ;  /* 0x000000140a14a980 */ /* 0x000568000c101b00 */
[----:B------:R3:W5:Y:S01]  /*7fe0*/  @!P1 LD.E.64 R28, [R12.64] ;  /* 0x000000140c1c9980 */ /* 0x000762000c101b00 */
[----:B-1----:R-:W-:-:S05]  /*7ff0*/  @!P1 IMAD.WIDE R8, R0, 0x2, R4 ;  /* 0x0000000200089825 */ /* 0x002fca00078e0204 */
[----:B------:R1:W5:Y:S01]  /*8000*/  @!P1 LD.E.64 R30, [R8.64] ;  /* 0x00000014081e9980 */ /* 0x000362000c101b00 */
[C---:B---3--:R-:W-:Y:S02]  /*8010*/  IADD3 R12, R16.reuse, 0x20, RZ ;  /* 0x00000020100c7810 */ /* 0x048fe40007ffe0ff */
[----:B------:R-:W-:Y:S02]  /*8020*/  IADD3 R13, R16, 0x28, RZ ;  /* 0x00000028100d7810 */ /* 0x000fe40007ffe0ff */
[----:B------:R-:W-:Y:S02]  /*8030*/  ISETP.GE.AND P1, PT, R12, c[0x0][0x27c], PT ;  /* 0x00009f000c007a0c */ /* 0x000fe40003f26270 */
[----:B-1----:R-:W-:-:S05]  /*8040*/  @!P0 LOP3.LUT R8, R3, 0xfffffffc, RZ, 0xc0, !PT ;  /* 0xfffffffc03088812 */ /* 0x002fca00078ec0ff */
[----:B--2---:R-:W-:-:S04]  /*8050*/  @!P0 IMAD.WIDE R10, R8, 0x2, R4 ;  /* 0x00000002080a8825 */ /* 0x004fc800078e0204 */
[----:B------:R-:W-:Y:S01]  /*8060*/  @!P0 IMAD.WIDE R8, R8, 0x2, R6 ;  /* 0x0000000208088825 */ /* 0x000fe200078e0206 */
[----:B------:R1:W5:Y:S04]  /*8070*/  @!P0 LD.E.64 R32, [R10.64] ;  /* 0x000000140a208980 */ /* 0x000368000c101b00 */
[----:B------:R2:W5:Y:S01]  /*8080*/  @!P0 LD.E.64 R34, [R8.64] ;  /* 0x0000001408228980 */ /* 0x000562000c101b00 */
[----:B------:R-:W-:Y:S02]  /*8090*/  ISETP.GE.AND P0, PT, R13, c[0x0][0x27c], PT ;  /* 0x00009f000d007a0c */ /* 0x000fe40003f06270 */
[----:B------:R-:W-:-:S11]  /*80a0*/  @!P1 SHF.R.S32.HI R3, RZ, 0x1f, R12 ;  /* 0x0000001fff039819 */ /* 0x000fd6000001140c */
[----:B------:R-:W-:Y:S02]  /*80b0*/  @!P0 SHF.R.S32.HI R0, RZ, 0x1f, R13 ;  /* 0x0000001fff008819 */ /* 0x000fe4000001140d */
[----:B--2---:R-:W-:Y:S02]  /*80c0*/  @!P1 LEA.HI R8, R3, R12, RZ, 0x2 ;  /* 0x0000000c03089211 */ /* 0x004fe400078f10ff */
[----:B------:R-:W-:Y:S02]  /*80d0*/  @!P0 LEA.HI R3, R0, R13, RZ, 0x2 ;  /* 0x0000000d00038211 */ /* 0x000fe400078f10ff */
[----:B------:R-:W-:Y:S02]  /*80e0*/  @!P1 LOP3.LUT R0, R8, 0xfffffffc, RZ, 0xc0, !PT ;  /* 0xfffffffc08009812 */ /* 0x000fe400078ec0ff */
[----:B------:R-:W-:Y:S01]  /*80f0*/  @!P0 LOP3.LUT R3, R3, 0xfffffffc, RZ, 0xc0, !PT ;  /* 0xfffffffc03038812 */ /* 0x000fe200078ec0ff */
[----:B------:R-:W-:Y:S01]  /*8100*/  CS2R R36, SRZ ;  /* 0x0000000000247805 */ /* 0x000fe2000001ff00 */
[----:B------:R-:W-:Y:S01]  /*8110*/  CS2R R40, SRZ ;  /* 0x0000000000287805 */ /* 0x000fe2000001ff00 */
[----:B-1----:R-:W-:Y:S01]  /*8120*/  @!P1 IMAD.WIDE R10, R0, 0x2, R4 ;  /* 0x00000002000a9825 */ /* 0x002fe200078e0204 */
[----:B------:R-:W-:Y:S01]  /*8130*/  CS2R R38, SRZ ;  /* 0x0000000000267805 */ /* 0x000fe2000001ff00 */
[----:B------:R-:W-:-:S02]  /*8140*/  CS2R R42, SRZ ;  /* 0x00000000002a7805 */ /* 0x000fc4000001ff00 */
[C---:B------:R-:W-:Y:S01]  /*8150*/  @!P0 IMAD.WIDE R8, R3.reuse, 0x2, R4 ;  /* 0x0000000203088825 */ /* 0x040fe200078e0204 */
[----:B------:R1:W5:Y:S03]  /*8160*/  @!P1 LD.E.64 R36, [R10.64] ;  /* 0x000000140a249980 */ /* 0x000366000c101b00 */
[--C-:B------:R-:W-:Y:S01]  /*8170*/  @!P1 IMAD.WIDE R4, R0, 0x2, R6.reuse ;  /* 0x0000000200049825 */ /* 0x100fe200078e0206 */
[----:B------:R1:W5:Y:S03]  /*8180*/  @!P0 LD.E.64 R40, [R8.64] ;  /* 0x0000001408288980 */ /* 0x000366000c101b00 */
[----:B------:R-:W-:Y:S01]  /*8190*/  @!P0 IMAD.WIDE R6, R3, 0x2, R6 ;  /* 0x0000000203068825 */ /* 0x000fe200078e0206 */
[----:B------:R1:W5:Y:S04]  /*81a0*/  @!P1 LD.E.64 R38, [R4.64] ;  /* 0x0000001404269980 */ /* 0x000368000c101b00 */
[----:B------:R1:W5:Y:S02]  /*81b0*/  @!P0 LD.E.64 R42, [R6.64] ;  /* 0x00000014062a8980 */ /* 0x000364000c101b00 */
.L_x_788:
[----:B------:R-:W-:Y:S05]  /*81c0*/  BSYNC B0 ;  /* 0x0000000000007941 */ /* 0x000fea0003800000 */
.L_x_787:
[----:B------:R-:W-:Y:S01]  /*81d0*/  IADD3 R3, R24, 0x40, RZ ;  /* 0x0000004018037810 */ /* 0x000fe20007ffe0ff */
[----:B-----5:R-:W-:Y:S01]  /*81e0*/  IMAD.MOV.U32 R0, RZ, RZ, R40 ;  /* 0x000000ffff007224 */ /* 0x020fe200078e0028 */
[----:B-1----:R-:W-:Y:S01]  /*81f0*/  MOV R9, R22 ;  /* 0x0000001600097202 */ /* 0x002fe20000000f00 */
[----:B---3--:R-:W-:Y:S01]  /*8200*/  IMAD.MOV.U32 R4, RZ, RZ, R36 ;  /* 0x000000ffff047224 */ /* 0x008fe200078e0024 */
[----:B------:R-:W-:Y:S01]  /*8210*/  ISETP.GE.AND P0, PT, R3, UR7, PT ;  /* 0x0000000703007c0c */ /* 0x000fe2000bf06270 */
        /* <DEDUP_REMOVED lines=8> */
[----:B----4-:R-:W-:Y:S01]  /*82a0*/  IMAD.MOV.U32 R5, RZ, RZ, R41 ;  /* 0x000000ffff057224 */ /* 0x010fe200078e0029 */
[----:B------:R-:W-:Y:S01]  /*82b0*/  MOV R0, R20 ;  /* 0x0000001400007202 */ /* 0x000fe20000000f00 */
[----:B------:R-:W-:Y:S01]  /*82c0*/  IMAD.MOV.U32 R8, RZ, RZ, R35 ;  /* 0x000000ffff087224 */ /* 0x000fe200078e0023 */
[----:B------:R-:W-:Y:S01]  /*82d0*/  PRMT R74, R4, 0x5410, R3 ;  /* 0x00005410044a7816 */ /* 0x000fe20000000003 */
[----:B------:R-:W-:Y:S01]  /*82e0*/  IMAD.MOV.U32 R4, RZ, RZ, R14 ;  /* 0x000000ffff047224 */ /* 0x000fe200078e000e */
[----:B------:R-:W-:Y:S01]  /*82f0*/  PRMT R72, R0, 0x7610, R72 ;  /* 0x0000761000487816 */ /* 0x000fe20000000048 */
[----:B------:R-:W-:Y:S01]  /*8300*/  IMAD.MOV.U32 R3, RZ, RZ, R15 ;  /* 0x000000ffff037224 */ /* 0x000fe200078e000f */
[----:B------:R-:W-:Y:S01]  /*8310*/  PRMT R82, R5, 0x7610, R82 ;  /* 0x0000761005527816 */ /* 0x000fe20000000052 */
[----:B------:R-:W-:Y:S01]  /*8320*/  IMAD.MOV.U32 R0, RZ, RZ, R42 ;  /* 0x000000ffff007224 */ /* 0x000fe200078e002a */
[----:B------:R-:W1:Y:S01]  /*8330*/  SHFL.IDX PT, R7, R17, 0x1, 0x1e1f ;  /* 0x003e1f0011077f89 */ /* 0x000e6200000e0000 */
[----:B------:R-:W-:Y:S01]  /*8340*/  IMAD.MOV.U32 R5, RZ, RZ, R33 ;  /* 0x000000ffff057224 */ /* 0x000fe200078e0021 */
[----:B------:R-:W-:Y:S01]  /*8350*/  PRMT R70, R4, 0x5410, R3 ;  /* 0x0000541004467816 */ /* 0x000fe20000000003 */
[----:B------:R-:W-:Y:S01]  /*8360*/  IMAD.MOV.U32 R3, RZ, RZ, R39 ;  /* 0x000000ffff037224 */ /* 0x000fe200078e0027 */
[----:B------:R-:W-:Y:S01]  /*8370*/  PRMT R80, R0, 0x7610, R80 ;  /* 0x0000761000507816 */ /* 0x000fe20000000050 */
[----:B------:R-:W-:Y:S01]  /*8380*/  IMAD.MOV.U32 R0, RZ, RZ, R34 ;  /* 0x000000ffff007224 */ /* 0x000fe200078e0022 */
[----:B------:R-:W-:Y:S01]  /*8390*/  PRMT R76, R76, 0x5410, R5 ;  /* 0x000054104c4c7816 */ /* 0x000fe20000000005 */
[----:B------:R-:W-:Y:S01]  /*83a0*/  IMAD.MOV.U32 R5, RZ, RZ, R21 ;  /* 0x000000ffff057224 */ /* 0x000fe200078e0015 */
[----:B------:R-:W-:Y:S01]  /*83b0*/  MOV R4, R38 ;  /* 0x0000002600047202 */ /* 0x000fe20000000f00 */
[----:B--2---:R-:W2:Y:S01]  /*83c0*/  SHFL.IDX PT, R6, R27, 0x1, 0x1e1f ;  /* 0x003e1f001b067f89 */ /* 0x004ea200000e0000 */
        /* <DEDUP_REMOVED lines=12> */
[----:B------:R-:W3:Y:S01]  /*8490*/  SHFL.IDX PT, R5, R25, 0x1, 0x1e1f ;  /* 0x003e1f0019057f89 */ /* 0x000ee200000e0000 */
[----:B------:R-:W-:Y:S01]  /*84a0*/  BSSY B0, `(.L_x_789) ;  /* 0x000004e000007945 */ /* 0x000fe20003800000 */
[----:B------:R-:W-:Y:S01]  /*84b0*/  PRMT R71, R9, 0x5410, R8 ;  /* 0x0000541009477816 */ /* 0x000fe20000000008 */
[----:B------:R-:W-:Y:S01]  /*84c0*/  CS2R R62, SRZ ;  /* 0x00000000003e7805 */ /* 0x000fe2000001ff00 */
[----:B------:R4:W1:Y:S01]  /*84d0*/  SHFL.IDX PT, R4, R26, 0x1, 0x1e1f ;  /* 0x003e1f001a047f89 */ /* 0x00086200000e0000 */
[----:B------:R-:W-:Y:S01]  /*84e0*/  PRMT R48, R3, 0x5410, R0 ;  /* 0x0000541003307816 */ /* 0x000fe20000000000 */
        /* <DEDUP_REMOVED lines=9> */
[----:B----4-:R-:W-:Y:S01]  /*8580*/  CS2R R26, SRZ ;  /* 0x00000000001a7805 */ /* 0x010fe2000001ff00 */
[----:B------:R-:W-:Y:S05]  /*8590*/  @P0 BRA `(.L_x_790) ;  /* 0x000003e000000947 */ /* 0x000fea0003800000 */
[C---:B-123--:R-:W-:Y:S01]  /*85a0*/  IADD3 R3, R16.reuse, 0x8, RZ ;  /* 0x0000000810037810 */ /* 0x04efe20007ffe0ff */
        /* <DEDUP_REMOVED lines=9> */
[----:B------:R-:W-:Y:S02]  /*8640*/  @!P2 LEA.HI R0, R0, R3, RZ, 0x2 ;  /* 0x000000030000a211 */ /* 0x000fe400078f10ff */
[----:B------:R-:W-:Y:S01]  /*8650*/  IADD3 R3, R16, 0x10, RZ ;  /* 0x0000001010037810 */ /* 0x000fe20007ffe0ff */
[----:B------:R2:W5:Y:S03]  /*8660*/  @!P0 LD.E.64 R44, [R8.64] ;  /* 0x00000014082c8980 */ /* 0x000566000c101b00 */
[----:B------:R-:W-:-:S02]  /*8670*/  ISETP.GE.AND P1, PT, R3, c[0x0][0x27c], PT ;  /* 0x00009f0003007a0c */ /* 0x000fc40003f26270 */
[----:B------:R-:W-:Y:S02]  /*8680*/  @!P2 LOP3.LUT R0, R0, 0xfffffffc, RZ, 0xc0, !PT ;  /* 0xfffffffc0000a812 */ /* 0x000fe400078ec0ff */
[----:B------:R-:W-:Y:S01]  /*8690*/  ISETP.GE.AND P0, PT, R12, c[0x0][0x27c], PT ;  /* 0x00009f000c007a0c */ /* 0x000fe20003f06270 */
[----:B------:R-:W-:Y:S02]  /*86a0*/  CS2R R50, SRZ ;  /* 0x0000000000327805 */ /* 0x000fe4000001ff00 */
[----:B-1----:R-:W-:-:S04]  /*86b0*/  @!P2 IMAD.WIDE R10, R0, 0x2, R4 ;  /* 0x00000002000aa825 */ /* 0x002fc800078e0204 */
[----:B--2---:R-:W-:Y:S02]  /*86c0*/  @!P2 IMAD.WIDE R8, R0, 0x2, R6 ;  /* 0x000000020008a825 */ /* 0x004fe400078e0206 */
[----:B------:R-:W-:-:S04]  /*86d0*/  @!P1 SHF.R.S32.HI R0, RZ, 0x1f, R3 ;  /* 0x0000001fff009819 */ /* 0x000fc80000011403 */
[----:B------:R-:W-:Y:S01]  /*86e0*/  @!P1 LEA.HI R0, R0, R3, RZ, 0x2 ;  /* 0x0000000300009211 */ /* 0x000fe200078f10ff */
[----:B------:R1:W5:Y:S03]  /*86f0*/  @!P2 LD.E.64 R50, [R8.64] ;  /* 0x000000140832a980 */ /* 0x000366000c101b00 */
[----:B------:R-:W-:Y:S01]  /*8700*/  @!P1 LOP3.LUT R0, R0, 0xfffffffc, RZ, 0xc0, !PT ;  /* 0xfffffffc00009812 */ /* 0x000fe200078ec0ff */
[----:B------:R-:W-:Y:S01]  /*8710*/  CS2R R54, SRZ ;  /* 0x0000000000367805 */ /* 0x000fe2000001ff00 */
[----:B------:R-:W-:Y:S01]  /*8720*/  @!P0 SHF.R.S32.HI R3, RZ, 0x1f, R12 ;  /* 0x0000001fff038819 */ /* 0x000fe2000001140c */
[----:B------:R-:W-:-:S03]  /*8730*/  CS2R R46, SRZ ;  /* 0x00000000002e7805 */ /* 0x000fc6000001ff00 */
[----:B------:R-:W-:Y:S01]  /*8740*/  @!P0 LEA.HI R3, R3, R12, RZ, 0x2 ;  /* 0x0000000c03038211 */ /* 0x000fe200078f10ff */
[----:B------:R-:W-:Y:S01]  /*8750*/  CS2R R52, SRZ ;  /* 0x0000000000347805 */ /* 0x000fe2000001ff00 */
[C---:B------:R-:W-:Y:S01]  /*8760*/  @!P1 IMAD.WIDE R12, R0.reuse, 0x2, R6 ;  /* 0x00000002000c9825 */ /* 0x040fe200078e0206 */
[----:B------:R2:W5:Y:S01]  /*8770*/  @!P2 LD.E.64 R46, [R10.64] ;  /* 0x000000140a2ea980 */ /* 0x000562000c101b00 */
[----:B------:R-:W-:Y:S01]  /*8780*/  CS2R R56, SRZ ;  /* 0x0000000000387805 */ /* 0x000fe2000001ff00 */
[----:B------:R-:W-:Y:S02]  /*8790*/  CS2R R58, SRZ ;  /* 0x00000000003a7805 */ /* 0x000fe4000001ff00 */
[----:B------:R3:W5:Y:S01]  /*87a0*/  @!P1 LD.E.64 R52, [R12.64] ;  /* 0x000000140c349980 */ /* 0x000762000c101b00 */
[----:B-1----:R-:W-:-:S05]  /*87b0*/  @!P1 IMAD.WIDE R8, R0, 0x2, R4 ;  /* 0x0000000200089825 */ /* 0x002fca00078e0204 */
[----:B------:R1:W5:Y:S01]  /*87c0*/  @!P1 LD.E.64 R54, [R8.64] ;  /* 0x0000001408369980 */ /* 0x000362000c101b00 */
[C---:B---3--:R-:W-:Y:S02]  /*87d0*/  IADD3 R12, R16.reuse, 0x20, RZ ;  /* 0x00000020100c7810 */ /* 0x048fe40007ffe0ff */
[----:B------:R-:W-:Y:S02]  /*87e0*/  IADD3 R13, R16, 0x28, RZ ;  /* 0x00000028100d7810 */ /* 0x000fe40007ffe0ff */
[----:B-1----:R-:W-:-:S05]  /*87f0*/  @!P0 LOP3.LUT R8, R3, 0xfffffffc, RZ, 0xc0, !PT ;  /* 0xfffffffc03088812 */ /* 0x002fca00078ec0ff */
[----:B--2---:R-:W-:-:S04]  /*8800*/  @!P0 IMAD.WIDE R10, R8, 0x2, R4 ;  /* 0x00000002080a8825 */ /* 0x004fc800078e0204 */
[----:B------:R-:W-:Y:S01]  /*8810*/  @!P0 IMAD.WIDE R8, R8, 0x2, R6 ;  /* 0x0000000208088825 */ /* 0x000fe200078e0206 */
[----:B------:R1:W5:Y:S01]  /*8820*/  @!P0 LD.E.64 R56, [R10.64] ;  /* 0x000000140a388980 */ /* 0x000362000c101b00 */
[----:B------:R-:W-:-:S03]  /*8830*/  ISETP.GE.AND P1, PT, R12, c[0x0][0x27c], PT ;  /* 0x00009f000c007a0c */ /* 0x000fc60003f26270 */
[----:B------:R2:W5:Y:S01]  /*8840*/  @!P0 LD.E.64 R58, [R8.64] ;  /* 0x00000014083a8980 */ /* 0x000562000c101b00 */
[----:B------:R-:W-:-:S09]  /*8850*/  ISETP.GE.AND P0, PT, R13, c[0x0][0x27c], PT ;  /* 0x00009f000d007a0c */ /* 0x000fd20003f06270 */
[----:B------:R-:W-:-:S04]  /*8860*/  @!P1 SHF.R.S32.HI R3, RZ, 0x1f, R12 ;  /* 0x0000001fff039819 */ /* 0x000fc8000001140c */
        /* <DEDUP_REMOVED lines=17> */
.L_x_790:
[----:B-123--:R-:W-:Y:S05]  /*8980*/  BSYNC B0 ;  /* 0x0000000000007941 */ /* 0x00efea0003800000 */
.L_x_789:
[----:B-----5:R-:W-:Y:S01]  /*8990*/  IMAD.MOV.U32 R0, RZ, RZ, R68 ;  /* 0x000000ffff007224 */ /* 0x020fe200078e0044 */
[----:B------:R-:W-:Y:S01]  /*89a0*/  UIADD3 UR4, -UR12, UR7, URZ ;  /* 0x000000070c047290 */ /* 0x000fe2000fffe13f */
[----:B------:R-:W-:Y:S01]  /*89b0*/  IMAD.MOV.U32 R5, RZ, RZ, R69 ;  /* 0x000000ffff057224 */ /* 0x000fe200078e0045 */
[----:B------:R-:W-:Y:S01]  /*89c0*/  LEA.HI R7, R60, R60, RZ, 0x1 ;  /* 0x0000003c3c077211 */ /* 0x000fe200078f08ff */
[----:B------:R-:W-:Y:S01]  /*89d0*/  IMAD.MOV.U32 R4, RZ, RZ, R62 ;  /* 0x000000ffff047224 */ /* 0x000fe200078e003e */
[----:B------:R-:W-:Y:S01]  /*89e0*/  UISETP.LT.AND UP0, UPT, UR4, 0x80, UPT ;  /* 0x000000800400788c */ /* 0x000fe2000bf01270 */
[----:B------:R-:W-:Y:S01]  /*89f0*/  IMAD.MOV.U32 R3, RZ, RZ, R63 ;  /* 0x000000ffff037224 */ /* 0x000fe200078e003f */
[----:B------:R-:W-:Y:S01]  /*8a00*/  PRMT R90, R0, 0x5410, R5 ;  /* 0x00005410005a7816 */ /* 0x000fe20000000005 */
[----:B------:R-:W-:Y:S01]  /*8a10*/  IMAD.MOV.U32 R0, RZ, RZ, R56 ;  /* 0x000000ffff007224 */ /* 0x000fe200078e0038 */
[----:B------:R-:W-:Y:S01]  /*8a20*/  USEL UR4, UR4, 0x80, UP0 ;  /* 0x0000008004047887 */ /* 0x000fe20008000000 */
[----:B------:R-:W-:Y:S01]  /*8a30*/  IMAD.MOV.U32 R5, RZ, RZ, R57 ;  /* 0x000000ffff057224 */ /* 0x000fe200078e0039 */
[----:B------:R-:W-:Y:S01]  /*8a40*/  PRMT R88, R4, 0x5410, R3 ;  /* 0x0000541004587816 */ /* 0x000fe20000000003 */
[----:B------:R-:W-:Y:S01]  /*8a50*/  IMAD.MOV.U32 R4, RZ, RZ, R54 ;  /* 0x000000ffff047224 */ /* 0x000fe200078e0036 */
[----:B------:R-:W-:Y:S01]  /*8a60*/  PRMT R86, R0, 0x7610, R86 ;  /* 0x0000761000567816 */ /* 0x000fe20000000056 */
[----:B------:R-:W-:Y:S01]  /*8a70*/  IMAD.MOV.U32 R0, RZ, RZ, R46 ;  /* 0x000000ffff007224 */ /* 0x000fe200078e002e */
[----:B------:R-:W-:Y:S01]  /*8a80*/  ISETP.GE.AND P0, PT, R60, UR4, PT ;  /* 0x000000043c007c0c */ /* 0x000fe2000bf06270 */
[----:B------:R-:W-:Y:S01]  /*8a90*/  IMAD.MOV.U32 R3, RZ, RZ, R55 ;  /* 0x000000ffff037224 */ /* 0x000fe200078e0037 */
[----:B------:R-:W-:Y:S01]  /*8aa0*/  PRMT R86, R86, 0x5410, R5 ;  /* 0x0000541056567816 */ /* 0x000fe20000000005 */
[----:B------:R-:W-:-:S04]  /*8ab0*/  DEPBAR.LE SB0, 0x1 ;  /* 0x000080400000791a */ /* 0x000fc80000000000 */
[----:B------:R-:W-:Y:S01]  /*8ac0*/  PRMT R81, R81, 0x5410, R0 ;  /* 0x0000541051517816 */ /* 0x000fe20000000000 */
[----:B------:R-:W-:Y:S01]  /*8ad0*/  IMAD.MOV.U32 R0, RZ, RZ, R47 ;  /* 0x000000ffff007224 */ /* 0x000fe200078e002f */
[----:B------:R-:W-:Y:S01]  /*8ae0*/  SHF.R.S32.HI R5, RZ, 0x1f, R49 ;  /* 0x0000001fff057819 */ /* 0x000fe20000011431 */
[----:B------:R-:W-:Y:S01]  /*8af0*/  BSSY B1, `(.L_x_791) ;  /* 0x0000146000017945 */ /* 0x000fe20003800000 */
[----:B------:R-:W-:Y:S01]  /*8b00*/  PRMT R84, R4, 0x5410, R3 ;  /* 0x0000541004547816 */ /* 0x000fe20000000003 */
[----:B------:R-:W-:Y:S01]  /*8b10*/  IMAD.MOV.U32 R4, RZ, RZ, R26 ;  /* 0x000000ffff047224 */ /* 0x000fe200078e001a */
[----:B------:R-:W-:Y:S01]  /*8b20*/  PRMT R82, R82, 0x5410, R0 ;  /* 0x0000541052527816 */ /* 0x000fe20000000000 */
[----:B------:R-:W-:Y:S01]  /*8b30*/  IMAD.MOV.U32 R3, RZ, RZ, R27 ;  /* 0x000000ffff037224 */ /* 0x000fe200078e001b */
[----:B------:R-:W-:Y:S01]  /*8b40*/  LEA.HI R0, R5, R49, RZ, 0x2 ;  /* 0x0000003105007211 */ /* 0x000fe200078f10ff */
[----:B------:R-:W-:Y:S01]  /*8b50*/  IMAD.MOV.U32 R5, RZ, RZ, R66 ;  /* 0x000000ffff057224 */ /* 0x000fe200078e0042 */
[----:B------:R-:W-:-:S02]  /*8b60*/  PRMT R78, R78, 0x5410, R4 ;  /* 0x000054104e4e7816 */ /* 0x000fc40000000004 */
[----:B------:R-:W-:Y:S01]  /*8b70*/  LOP3.LUT R4, R0, 0xfffffffc, RZ, 0xc0, !PT ;  /* 0xfffffffc00047812 */ /* 0x000fe200078ec0ff */
[----:B------:R-:W-:Y:S01]  /*8b80*/  IMAD.MOV.U32 R0, RZ, RZ, R64 ;  /* 0x000000ffff007224 */ /* 0x000fe200078e0040 */
[----:B------:R-:W-:Y:S01]  /*8b90*/  PRMT R79, R79, 0x5410, R3 ;  /* 0x000054104f4f7816 */ /* 0x000fe20000000003 */
[----:B------:R-:W-:Y:S02]  /*8ba0*/  IMAD.MOV.U32 R3, RZ, RZ, R67 ;  /* 0x000000ffff037224 */ /* 0x000fe400078e0043 */
[----:B------:R-:W-:Y:S01]  /*8bb0*/  IMAD.IADD R6, R49, 0x1, -R4 ;  /* 0x0000000131067824 */ /* 0x000fe200078e0a04 */
[----:B------:R-:W-:Y:S01]  /*8bc0*/  PRMT R87, R0, 0x7610, R87 ;  /* 0x0000761000577816 */ /* 0x000fe20000000057 */
[----:B------:R-:W-:Y:S01]  /*8bd0*/  IMAD.MOV.U32 R0, RZ, RZ, R65 ;  /* 0x000000ffff007224 */ /* 0x000fe200078e0041 */
[----:B------:R-:W-:Y:S01]  /*8be0*/  PRMT R89, R5, 0x5410, R3 ;  /* 0x0000541005597816 */ /* 0x000fe20000000003 */
[C---:B------:R-:W-:Y:S01]  /*8bf0*/  IMAD.SHL.U32 R3, R6.reuse, 0x40, RZ ;  /* 0x0000004006037824 */ /* 0x040fe200078e00ff */
[----:B------:R-:W-:Y:S01]  /*8c00*/  BAR.SYNC.DEFER_BLOCKING 0x0 ;  /* 0x0000000000007b1d */ /* 0x000fe20000010000 */
[----:B------:R-:W-:Y:S01]  /*8c10*/  IMAD.MOV.U32 R5, RZ, RZ, R58 ;  /* 0x000000ffff057224 */ /* 0x000fe200078e003a */
[----:B------:R-:W-:Y:S01]  /*8c20*/  PRMT R87, R87, 0x5410, R0 ;  /* 0x0000541057577816 */ /* 0x000fe20000000000 */
[----:B------:R-:W-:Y:S01]  /*8c30*/  IMAD.MOV.U32 R4, RZ, RZ, R59 ;  /* 0x000000ffff047224 */ /* 0x000fe200078e003b */
[----:B------:R-:W-:Y:S01]  /*8c40*/  LOP3.LUT R0, R3, 0xc0, RZ, 0xc0, !PT ;  /* 0x000000c003007812 */ /* 0x000fe200078ec0ff */
[----:B------:R-:W-:Y:S01]  /*8c50*/  IMAD.MOV.U32 R3, RZ, RZ, R52 ;  /* 0x000000ffff037224 */ /* 0x000fe200078e0034 */
[----:B------:R-:W-:Y:S01]  /*8c60*/  LOP3.LUT P1, RZ, R6, 0x2, RZ, 0xc0, !PT ;  /* 0x0000000206ff7812 */ /* 0x000fe2000782c0ff */
[----:B------:R-:W-:Y:S01]  /*8c70*/  IMAD.MOV.U32 R6, RZ, RZ, R51 ;  /* 0x000000ffff067224 */ /* 0x000fe200078e0033 */
[----:B------:R-:W-:-:S02]  /*8c80*/  PRMT R85, R5, 0x5410, R4 ;  /* 0x0000541005557816 */ /* 0x000fc40000000004 */
[----:B------:R-:W-:Y:S02]  /*8c90*/  LOP3.LUT R4, R0, 0x8, R61, 0xf8, !PT ;  /* 0x0000000800047812 */ /* 0x000fe400078ef83d */
[----:B------:R-:W-:Y:S02]  /*8ca0*/  SHF.R.U32.HI R0, RZ, 0x3, R0 ;  /* 0x00000003ff007819 */ /* 0x000fe40000011600 */
[----:B------:R-:W-:Y:S01]  /*8cb0*/  PRMT R83, R3, 0x7610, R83 ;  /* 0x0000761003537816 */ /* 0x000fe20000000053 */
[----:B------:R-:W-:Y:S01]  /*8cc0*/  IMAD.MOV.U32 R3, RZ, RZ, R50 ;  /* 0x000000ffff037224 */ /* 0x000fe200078e0032 */
[----:B------:R-:W-:Y:S01]  /*8cd0*/  LOP3.LUT R5, R4, R0, RZ, 0x3c, !PT ;  /* 0x0000000004057212 */ /* 0x000fe200078e3cff */
[----:B------:R-:W-:Y:S01]  /*8ce0*/  IMAD.MOV.U32 R4, RZ, RZ, R53 ;  /* 0x000000ffff047224 */ /* 0x000fe200078e0035 */
[----:B------:R-:W-:Y:S02]  /*8cf0*/  LOP3.LUT R0, R7, 0x7fffffe, RZ, 0xc0, !PT ;  /* 0x07fffffe07007812 */ /* 0x000fe400078ec0ff */
[----:B------:R-:W-:-:S02]  /*8d00*/  PRMT R61, R3, 0x7610, R61 ;  /* 0x00007610033d7816 */ /* 0x000fc4000000003d */
[----:B------:R-:W-:Y:S01]  /*8d10*/  PRMT R83, R83, 0x5410, R4 ;  /* 0x0000541053537816 */ /* 0x000fe20000000004 */
[----:B------:R-:W-:Y:S01]  /*8d20*/  IMAD.IADD R0, R60, 0x1, -R0 ;  /* 0x000000013c007824 */ /* 0x000fe200078e0a00 */
[----:B------:R-:W-:Y:S01]  /*8d30*/  PRMT R61, R61, 0x5410, R6 ;  /* 0x000054103d3d7816 */ /* 0x000fe20000000006 */
[----:B------:R-:W-:Y:S02]  /*8d40*/  IMAD.MOV.U32 R4, RZ, RZ, R45 ;  /* 0x000000ffff047224 */ /* 0x000fe400078e002d */
[----:B------:R-:W-:-:S04]  /*8d50*/  IMAD R0, R93, 0x8, R0 ;  /* 0x000000085d007824 */ /* 0x000fc800078e0200 */
[----:B------:R-:W-:Y:S02]  /*8d60*/  IMAD.U32 R0, R0, 0x20, R5 ;  /* 0x0000002000007824 */ /* 0x000fe400078e0005 */
[----:B------:R-:W-:-:S03]  /*8d70*/  IMAD.MOV.U32 R5, RZ, RZ, R44 ;  /* 0x000000ffff057224 */ /* 0x000fc600078e002c */
[C---:B------:R-:W-:Y:S02]  /*8d80*/  IADD3 R3, R0.reuse, 0x10, RZ ;  /* 0x0000001000037810 */ /* 0x040fe40007ffe0ff */
[C---:B------:R-:W-:Y:S02]  /*8d90*/  @P1 IADD3 R3, R0.reuse, -0x10, RZ ;  /* 0xfffffff000031810 */ /* 0x040fe40007ffe0ff */
        /* <DEDUP_REMOVED lines=8> */
[----:B------:R-:W-:Y:S02]  /*8e20*/  SHF.R.U32.HI R0, RZ, 0x10, R19 ;  /* 0x00000010ff007819 */ /* 0x000fe40000011613 */
[--C-:B------:R-:W-:Y:S02]  /*8e30*/  SHF.R.U32.HI R3, RZ, 0x10, R15.reuse ;  /* 0x00000010ff037819 */ /* 0x100fe4000001160f */
[----:B------:R-:W-:Y:S02]  /*8e40*/  SHF.R.U64 R17, R14, 0x10, R15 ;  /* 0x000000100e117819 */ /* 0x000fe4000000120f */
[----:B------:R-:W-:Y:S01]  /*8e50*/  SHF.R.U64 R15, R18, 0x10, R19 ;  /* 0x00000010120f7819 */ /* 0x000fe20000001213 */
[----:B------:R-:W-:Y:S02]  /*8e60*/  HADD2.F32 R18, -RZ, R3.H0_H0 ;  /* 0x20000003ff127230 */ /* 0x000fe40000004100 */
[----:B------:R-:W-:-:S02]  /*8e70*/  HADD2.F32 R17, -RZ, R17.H0_H0 ;  /* 0x20000011ff117230 */ /* 0x000fc40000004100 */
[--C-:B-1----:R-:W-:Y:S02]  /*8e80*/  HADD2.F32 R8, -RZ, R7.reuse.H0_H0 ;  /* 0x20000007ff087230 */ /* 0x102fe40000004100 */
[--C-:B------:R-:W-:Y:S02]  /*8e90*/  HADD2.F32 R12, -RZ, R6.reuse.H0_H0 ;  /* 0x20000006ff0c7230 */ /* 0x100fe40000004100 */
[----:B------:R-:W-:Y:S02]  /*8ea0*/  HADD2.F32 R11, -RZ, R6.H1_H1 ;  /* 0x30000006ff0b7230 */ /* 0x000fe40000004100 */
[----:B------:R-:W-:Y:S02]  /*8eb0*/  HADD2.F32 R7, -RZ, R7.H1_H1 ;  /* 0x30000007ff077230 */ /* 0x000fe40000004100 */
[----:B------:R-:W-:Y:S02]  /*8ec0*/  HADD2.F32 R6, -RZ, R0.H0_H0 ;  /* 0x20000000ff067230 */ /* 0x000fe40000004100 */
[----:B------:R-:W-:-:S02]  /*8ed0*/  HADD2.F32 R10, -RZ, R4.H0_H0 ;  /* 0x20000004ff0a7230 */ /* 0x000fc40000004100 */
[----:B------:R-:W-:Y:S01]  /*8ee0*/  HADD2.F32 R9, -RZ, R4.H1_H1 ;  /* 0x30000004ff097230 */ /* 0x000fe20000004100 */
[-C--:B------:R-:W-:Y:S01]  /*8ef0*/  FMUL.FTZ R3, R7, R6.reuse ;  /* 0x0000000607037220 */ /* 0x080fe20000410000 */
[----:B------:R-:W-:Y:S02]  /*8f00*/  HADD2.F32 R0, -RZ, R48.H0_H0 ;  /* 0x20000030ff007230 */ /* 0x000fe40000004100 */
[--C-:B------:R-:W-:Y:S02]  /*8f10*/  HADD2.F32 R14, -RZ, R5.reuse.H0_H0 ;  /* 0x20000005ff0e7230 */ /* 0x100fe40000004100 */
[----:B------:R-:W-:Y:S01]  /*8f20*/  HADD2.F32 R13, -RZ, R5.H1_H1 ;  /* 0x30000005ff0d7230 */ /* 0x000fe20000004100 */
[C---:B------:R-:W-:Y:S01]  /*8f30*/  FMUL.FTZ R5, R8.reuse, R6 ;  /* 0x0000000608057220 */ /* 0x040fe20000410000 */
[----:B------:R-:W-:Y:S01]  /*8f40*/  HADD2.F32 R4, -RZ, R70.H0_H0 ;  /* 0x20000046ff047230 */ /* 0x000fe20000004100 */
[----:B------:R-:W-:Y:S02]  /*8f50*/  FFMA.FTZ R8, R8, R18, -R3 ;  /* 0x0000001208087223 */ /* 0x000fe40000010803 */
[----:B------:R-:W-:-:S02]  /*8f60*/  FMUL.FTZ R6, R9, R0 ;  /* 0x0000000009067220 */ /* 0x000fc40000410000 */
[C---:B------:R-:W-:Y:S01]  /*8f70*/  FMUL.FTZ R3, R10.reuse, R0 ;  /* 0x000000000a037220 */ /* 0x040fe20000410000 */
[----:B------:R-:W-:Y:S01]  /*8f80*/  HADD2.F32 R0, -RZ, R48.H1_H1 ;  /* 0x30000030ff007230 */ /* 0x000fe20000004100 */
[----:B------:R-:W-:Y:S01]  /*8f90*/  FFMA.FTZ R7, R7, R18, R5 ;  /* 0x0000001207077223 */ /* 0x000fe20000010005 */
[----:B------:R-:W-:Y:S01]  /*8fa0*/  HADD2.F32 R5, -RZ, R15.H0_H0 ;  /* 0x2000000fff057230 */ /* 0x000fe20000004100 */
[-C--:B------:R-:W-:Y:S02]  /*8fb0*/  FFMA.FTZ R10, R10, R4.reuse, -R6 ;  /* 0x000000040a0a7223 */ /* 0x080fe40000010806 */
[----:B------:R-:W-:Y:S01]  /*8fc0*/  FFMA.FTZ R9, R9, R4, R3 ;  /* 0x0000000409097223 */ /* 0x000fe20000010003 */
[----:B------:R-:W-:Y:S01]  /*8fd0*/  HADD2.F32 R3, -RZ, R70.H1_H1 ;  /* 0x30000046ff037230 */ /* 0x000fe20000004100 */
[----:B------:R-:W-:Y:S01]  /*8fe0*/  FMUL.FTZ R4, R11, R0 ;  /* 0x000000000b047220 */ /* 0x000fe20000410000 */
[----:B------:R-:W-:Y:S01]  /*8ff0*/  F2FP.PACK_AB R7, R7, R8 ;  /* 0x000000080707723e */ /* 0x000fe200000000ff */
[----:B------:R-:W-:-:S02]  /*9000*/  FMUL.FTZ R0, R12, R0 ;  /* 0x000000000c007220 */ /* 0x000fc40000410000 */
[-C--:B------:R-:W-:Y:S02]  /*9010*/  FMUL.FTZ R6, R13, R5.reuse ;  /* 0x000000050d067220 */ /* 0x080fe40000410000 */
[----:B------:R-:W-:Y:S02]  /*9020*/  FMUL.FTZ R5, R14, R5 ;  /* 0x000000050e057220 */ /* 0x000fe40000410000 */
[-C--:B------:R-:W-:Y:S02]  /*9030*/  FFMA.FTZ R4, R12, R3.reuse, -R4 ;  /* 0x000000030c047223 */ /* 0x080fe40000010804 */
[----:B------:R-:W-:Y:S02]  /*9040*/  FFMA.FTZ R0, R11, R3, R0 ;  /* 0x000000030b007223 */ /* 0x000fe40000010000 */
[-C--:B------:R-:W-:Y:S02]  /*9050*/  FFMA.FTZ R3, R14, R17.reuse, -R6 ;  /* 0x000000110e037223 */ /* 0x080fe40000010806 */
[----:B------:R-:W-:Y:S01]  /*9060*/  FFMA.FTZ R5, R13, R17, R5 ;  /* 0x000000110d057223 */ /* 0x000fe20000010005 */
[----:B------:R-:W-:-:S02]  /*9070*/  F2FP.PACK_AB R6, R0, R4 ;  /* 0x000000040006723e */ /* 0x000fc400000000ff */
[----:B------:R-:W-:Y:S02]  /*9080*/  F2FP.PACK_AB R4, R9, R10 ;  /* 0x0000000a0904723e */ /* 0x000fe400000000ff */
[----:B------:R-:W-:-:S05]  /*9090*/  F2FP.PACK_AB R5, R5, R3 ;  /* 0x000000030505723e */ /* 0x000fca00000000ff */
[----:B------:R1:W-:Y:S02]  /*90a0*/  STS.128 [R24], R4 ;  /* 0x0000000418007388 */ /* 0x0003e40000000c00 */
.L_x_794:
[----:B------:R-:W-:Y:S05]  /*90b0*/  BSYNC B0 ;  /* 0x0000000000007941 */ /* 0x000fea0003800000 */
.L_x_793:
[----:B------:R-:W-:Y:S01]  /*90c0*/  IADD3 R0, R16, 0x8, RZ ;  /* 0x0000000810007810 */ /* 0x000fe20007ffe0ff */
[----:B------:R-:W-:Y:S03]  /*90d0*/  BSSY B0, `(.L_x_795) ;  /* 0x000002d000007945 */ /* 0x000fe60003800000 */
[----:B------:R-:W-:-:S13]  /*90e0*/  ISETP.GE.AND P0, PT, R0, c[0x0][0x27c], PT ;  /* 0x00009f0000007a0c */ /* 0x000fda0003f06270 */
[----:B------:R-:W-:Y:S05]  /*90f0*/  @P0 BRA `(.L_x_796) ;  /* 0x000002a000000947 */ /* 0x000fea0003800000 */
[----:B-1----:R-:W1:Y:S01]  /*9100*/  LDS.128 R4, [R25] ;  /* 0x0000000019047984 */ /* 0x002e620000000c00 */
[----:B------:R-:W-:Y:S02]  /*9110*/  SHF.R.U32.HI R0, RZ, 0x10, R23 ;  /* 0x00000010ff007819 */ /* 0x000fe40000011617 */
[----:B------:R-:W-:Y:S02]  /*9120*/  SHF.R.U32.HI R3, RZ, 0x10, R21 ;  /* 0x00000010ff037819 */ /* 0x000fe40000011615 */
[----:B------:R-:W-:Y:S02]  /*9130*/  SHF.R.U64 R15, R22, 0x10, R23 ;  /* 0x00000010160f7819 */ /* 0x000fe40000001217 */
[----:B------:R-:W-:Y:S01]  /*9140*/  SHF.R.U64 R17, R20, 0x10, R21 ;  /* 0x0000001014117819 */ /* 0x000fe20000001215 */
[----:B------:R-:W-:-:S04]  /*9150*/  HADD2.F32 R18, -RZ, R3.H0_H0 ;  /* 0x20000003ff127230 */ /* 0x000fc80000004100 */
[----:B------:R-:W-:Y:S02]  /*9160*/  HADD2.F32 R17, -RZ, R17.H0_H0 ;  /* 0x20000011ff117230 */ /* 0x000fe40000004100 */
[--C-:B-1----:R-:W-:Y:S02]  /*9170*/  HADD2.F32 R8, -RZ, R7.reuse.H0_H0 ;  /* 0x20000007ff087230 */ /* 0x102fe40000004100 */
[--C-:B------:R-:W-:Y:S02]  /*9180*/  HADD2.F32 R12, -RZ, R6.reuse.H0_H0 ;  /* 0x20000006ff0c7230 */ /* 0x100fe40000004100 */
[----:B------:R-:W-:Y:S02]  /*9190*/  HADD2.F32 R11, -RZ, R6.H1_H1 ;  /* 0x30000006ff0b7230 */ /* 0x000fe40000004100 */
[----:B------:R-:W-:Y:S02]  /*91a0*/  HADD2.F32 R7, -RZ, R7.H1_H1 ;  /* 0x30000007ff077230 */ /* 0x000fe40000004100 */
[----:B------:R-:W-:-:S02]  /*91b0*/  HADD2.F32 R6, -RZ, R0.H0_H0 ;  /* 0x20000000ff067230 */ /* 0x000fc40000004100 */
[--C-:B------:R-:W-:Y:S02]  /*91c0*/  HADD2.F32 R10, -RZ, R4.reuse.H0_H0 ;  /* 0x20000004ff0a7230 */ /* 0x100fe40000004100 */
[----:B------:R-:W-:Y:S01]  /*91d0*/  HADD2.F32 R9, -RZ, R4.H1_H1 ;  /* 0x30000004ff097230 */ /* 0x000fe20000004100 */
[-C--:B------:R-:W-:Y:S01]  /*91e0*/  FMUL.FTZ R3, R7, R6.reuse ;  /* 0x0000000607037220 */ /* 0x080fe20000410000 */
[----:B------:R-:W-:Y:S02]  /*91f0*/  HADD2.F32 R0, -RZ, R71.H0_H0 ;  /* 0x20000047ff007230 */ /* 0x000fe40000004100 */
[--C-:B------:R-:W-:Y:S02]  /*9200*/  HADD2.F32 R14, -RZ, R5.reuse.H0_H0 ;  /* 0x20000005ff0e7230 */ /* 0x100fe40000004100 */
[----:B------:R-:W-:Y:S01]  /*9210*/  HADD2.F32 R13, -RZ, R5.H1_H1 ;  /* 0x30000005ff0d7230 */ /* 0x000fe20000004100 */
[C---:B------:R-:W-:Y:S01]  /*9220*/  FMUL.FTZ R5, R8.reuse, R6 ;  /* 0x0000000608057220 */ /* 0x040fe20000410000 */
[----:B------:R-:W-:Y:S01]  /*9230*/  HADD2.F32 R4, -RZ, R72.H0_H0 ;  /* 0x20000048ff047230 */ /* 0x000fe20000004100 */
[----:B------:R-:W-:-:S02]  /*9240*/  FFMA.FTZ R8, R8, R18, -R3 ;  /* 0x0000001208087223 */ /* 0x000fc40000010803 */
[-C--:B------:R-:W-:Y:S02]  /*9250*/  FMUL.FTZ R6, R9, R0.reuse ;  /* 0x0000000009067220 */ /* 0x080fe40000410000 */
        /* <DEDUP_REMOVED lines=20> */
.L_x_796:
[----:B------:R-:W-:Y:S05]  /*93a0*/  BSYNC B0 ;  /* 0x0000000000007941 */ /* 0x000fea0003800000 */
.L_x_795:
[----:B------:R-:W-:Y:S01]  /*93b0*/  IADD3 R0, R16, 0x10, RZ ;  /* 0x0000001010007810 */ /* 0x000fe20007ffe0ff */
[----:B------:R-:W-:Y:S03]  /*93c0*/  BSSY B0, `(.L_x_797) ;  /* 0x000002d000007945 */ /* 0x000fe60003800000 */
[----:B------:R-:W-:-:S13]  /*93d0*/  ISETP.GE.AND P0, PT, R0, c[0x0][0x27c], PT ;  /* 0x00009f0000007a0c */ /* 0x000fda0003f06270 */
[----:B------:R-:W-:Y:S05]  /*93e0*/  @P0 BRA `(.L_x_798) ;  /* 0x000002a000000947 */ /* 0x000fea0003800000 */
[----:B-1----:R-:W1:Y:S01]  /*93f0*/  LDS.128 R4, [R24+0x2000] ;  /* 0x0020000018047984 */ /* 0x002e620000000c00 */
        /* <DEDUP_REMOVED lines=40> */
[----:B------:R1:W-:Y:S02]  /*9680*/  STS.128 [R24+0x2000], R4 ;  /* 0x0020000418007388 */ /* 0x0003e40000000c00 */
.L_x_798:
[----:B------:R-:W-:Y:S05]  /*9690*/  BSYNC B0 ;  /* 0x0000000000007941 */ /* 0x000fea0003800000 */
.L_x_797:
        /* <DEDUP_REMOVED lines=46> */
.L_x_800:
[----:B------:R-:W-:Y:S05]  /*9980*/  BSYNC B0 ;  /* 0x0000000000007941 */ /* 0x000fea0003800000 */
.L_x_799:
        /* <DEDUP_REMOVED lines=32> */
[----:B------:R-:W-:Y:S01]  /*9b90*/  HADD2.F32 R3, -RZ, R79.H0_H0 ;  /* 0x2000004fff037230 */ /* 0x000fe20000004100 */
        /* <DEDUP_REMOVED lines=13> */
.L_x_802:
[----:B------:R-:W-:Y:S05]  /*9c70*/  BSYNC B0 ;  /* 0x0000000000007941 */ /* 0x000fea0003800000 */
.L_x_801:
[----:B------:R-:W-:-:S04]  /*9c80*/  IADD3 R0, R16, 0x28, RZ ;  /* 0x0000002810007810 */ /* 0x000fc80007ffe0ff */
        /* <DEDUP_REMOVED lines=44> */
.L_x_792:
[----:B------:R-:W-:Y:S05]  /*9f50*/  BSYNC B1 ;  /* 0x0000000000017941 */ /* 0x000fea0003800000 */
.L_x_791:
[----:B------:R-:W-:-:S04]  /*9f60*/  IADD3 R0, R60, 0x40, RZ ;  /* 0x000000403c007810 */ /* 0x000fc80007ffe0ff */
[----:B------:R-:W-:-:S13]  /*9f70*/  ISETP.GE.AND P0, PT, R0, UR4, PT ;  /* 0x0000000400007c0c */ /* 0x000fda000bf06270 */
[----:B------:R-:W-:Y:S05]  /*9f80*/  @P0 BRA `(.L_x_803) ;  /* 0x00004ba000000947 */ /* 0x000fea0003800000 */
[----:B------:R-:W-:Y:S01]  /*9f90*/  ISETP.GE.AND P0, PT, R16, c[0x0][0x27c], PT ;  /* 0x00009f0010007a0c */ /* 0x000fe20003f06270 */
[----:B------:R-:W-:-:S12]  /*9fa0*/  BSSY B0, `(.L_x_804) ;  /* 0x000002c000007945 */ /* 0x000fd80003800000 */
        /* <DEDUP_REMOVED lines=20> */
[----:B------:R-:W-:Y:S01]  /*a0f0*/  HADD2.F32 R4, -RZ, R78.H1_H1 ;  /* 0x3000004eff047230 */ /* 0x000fe20000004100 */
        /* <DEDUP_REMOVED lines=22> */
.L_x_805:
[----:B------:R-:W-:Y:S05]  /*a260*/  BSYNC B0 ;  /* 0x0000000000007941 */ /* 0x000fea0003800000 */
.L_x_804:
        /* <DEDUP_REMOVED lines=46> */
.L_x_807:
[----:B------:R-:W-:Y:S05]  /*a550*/  BSYNC B0 ;  /* 0x0000000000007941 */ /* 0x000fea0003800000 */
.L_x_806:
        /* <DEDUP_REMOVED lines=46> */
.L_x_809:
[----:B------:R-:W-:Y:S05]  /*a840*/  BSYNC B0 ;  /* 0x0000000000007941 */ /* 0x000fea0003800000 */
.L_x_808:
        /* <DEDUP_REMOVED lines=46> */
.L_x_811:
[----:B------:R-:W-:Y:S05]  /*ab30*/  BSYNC B0 ;  /* 0x0000000000007941 */ /* 0x000fea0003800000 */
.L_x_810:
        /* <DEDUP_REMOVED lines=46> */
.L_x_813:
[----:B------:R-:W-:Y:S05]  /*ae20*/  BSYNC B0 ;  /* 0x0000000000007941 */ /* 0x000fea0003800000 */
.L_x_812:
        /* <DEDUP_REMOVED lines=8> */
[----:B------:R-:W-:Y:S02]  /*aeb0*/  HADD2.F32 R16, -RZ, R3.H0_H0 ;  /* 0x20000003ff107230 */ /* 0x000fe40000004100 */
[----:B-1----:R-:W-:-:S02]  /*aec0*/  HADD2.F32 R8, -RZ, R7.H0_H0 ;  /* 0x20000007ff087230 */ /* 0x002fc40000004100 */
[--C-:B------:R-:W-:Y:S02]  /*aed0*/  HADD2.F32 R12, -RZ, R6.reuse.H0_H0 ;  /* 0x20000006ff0c7230 */ /* 0x100fe40000004100 */
[----:B------:R-:W-:Y:S02]  /*aee0*/  HADD2.F32 R11, -RZ, R6.H1_H1 ;  /* 0x30000006ff0b7230 */ /* 0x000fe40000004100 */
[----:B------:R-:W-:Y:S02]  /*aef0*/  HADD2.F32 R7, -RZ, R7.H1_H1 ;  /* 0x30000007ff077230 */ /* 0x000fe40000004100 */
[----:B------:R-:W-:Y:S02]  /*af00*/  HADD2.F32 R6, -RZ, R0.H0_H0 ;  /* 0x20000000ff067230 */ /* 0x000fe40000004100 */
[--C-:B------:R-:W-:Y:S02]  /*af10*/  HADD2.F32 R10, -RZ, R4.reuse.H0_H0 ;  /* 0x20000004ff0a7230 */ /* 0x100fe40000004100 */
[----:B------:R-:W-:Y:S01]  /*af20*/  HADD2.F32 R9, -RZ, R4.H1_H1 ;  /* 0x30000004ff097230 */ /* 0x000fe20000004100 */
[----:B------:R-:W-:Y:S01]  /*af30*/  FMUL.FTZ R3, R7, R6 ;  /* 0x0000000607037220 */ /* 0x000fe20000410000 */
[----:B------:R-:W-:-:S02]  /*af40*/  HADD2.F32 R0, -RZ, R89.H0_H0 ;  /* 0x20000059ff007230 */ /* 0x000fc40000004100 */
[--C-:B------:R-:W-:Y:S01]  /*af50*/  HADD2.F32 R14, -RZ, R5.reuse.H0_H0 ;  /* 0x20000005ff0e7230 */ /* 0x100fe20000004100 */
[C---:B------:R-:W-:Y:S01]  /*af60*/  FFMA.FTZ R18, R8.reuse, R16, -R3 ;  /* 0x0000001008127223 */ /* 0x040fe20000010803 */
[----:B------:R-:W-:Y:S01]  /*af70*/  HADD2.F32 R13, -RZ, R5.H1_H1 ;  /* 0x30000005ff0d7230 */ /* 0x000fe20000004100 */
[----:B------:R-:W-:Y:S01]  /*af80*/  FMUL.FTZ R5, R8, R6 ;  /* 0x0000000608057220 */ /* 0x000fe20000410000 */
[----:B------:R-:W-:Y:S01]  /*af90*/  HADD2.F32 R4, -RZ, R90.H0_H0 ;  /* 0x2000005aff047230 */ /* 0x000fe20000004100 */
[-C--:B------:R-:W-:Y:S01]  /*afa0*/  FMUL.FTZ R6, R9, R0.reuse ;  /* 0x0000000009067220 */ /* 0x080fe20000410000 */
[----:B------:R-:W-:Y:S01]  /*afb0*/  HADD2.F32 R8, -RZ, R17.H0_H0 ;  /* 0x20000011ff087230 */ /* 0x000fe20000004100 */
[C---:B------:R-:W-:Y:S01]  /*afc0*/  FMUL.FTZ R3, R10.reuse, R0 ;  /* 0x000000000a037220 */ /* 0x040fe20000410000 */
[----:B------:R-:W-:Y:S01]  /*afd0*/  HADD2.F32 R0, -RZ, R89.H1_H1 ;  /* 0x30000059ff007230 */ /* 0x000fe20000004100 */
[----:B------:R-:W-:Y:S01]  /*afe0*/  FFMA.FTZ R7, R7, R16, R5 ;  /* 0x0000001007077223 */ /* 0x000fe20000010005 */
[----:B------:R-:W-:Y:S01]  /*aff0*/  HADD2.F32 R5, -RZ, R15.H0_H0 ;  /* 0x2000000fff057230 */ /* 0x000fe20000004100 */
[----:B------:R-:W-:-:S02]  /*b000*/  FFMA.FTZ R10, R10, R4, -R6 ;  /* 0x000000040a0a7223 */ /* 0x000fc40000010806 */
[----:B------:R-:W-:Y:S01]  /*b010*/  FFMA.FTZ R9, R9, R4, R3 ;  /* 0x0000000409097223 */ /* 0x000fe20000010003 */
[----:B------:R-:W-:Y:S01]  /*b020*/  HADD2.F32 R3, -RZ, R90.H1_H1 ;  /* 0x3000005aff037230 */ /* 0x000fe20000004100 */
[----:B------:R-:W-:Y:S01]  /*b030*/  FMUL.FTZ R4, R11, R0 ;  /* 0x000000000b047220 */ /* 0x000fe20000410000 */
[----:B------:R-:W-:Y:S01]  /*b040*/  F2FP.PACK_AB R7, R7, R18 ;  /* 0x000000120707723e */ /* 0x000fe200000000ff */
[----:B------:R-:W-:Y:S02]  /*b050*/  FMUL.FTZ R0, R12, R0 ;  /* 0x000000000c007220 */ /* 0x000fe40000410000 */
[-C--:B------:R-:W-:Y:S02]  /*b060*/  FMUL.FTZ R6, R13, R5.reuse ;  /* 0x000000050d067220 */ /* 0x080fe40000410000 */
[----:B------:R-:W-:Y:S02]  /*b070*/  FMUL.FTZ R5, R14, R5 ;  /* 0x000000050e057220 */ /* 0x000fe40000410000 */
[----:B------:R-:W-:-:S02]  /*b080*/  FFMA.FTZ R4, R12, R3, -R4 ;  /* 0x000000030c047223 */ /* 0x000fc40000010804 */
[----:B------:R-:W-:Y:S02]  /*b090*/  FFMA.FTZ R0, R11, R3, R0 ;  /* 0x000000030b007223 */ /* 0x000fe40000010000 */
[-C--:B------:R-:W-:Y:S02]  /*b0a0*/  FFMA.FTZ R3, R14, R8.reuse, -R6 ;  /* 0x000000080e037223 */ /* 0x080fe40000010806 */
[----:B------:R-:W-:Y:S01]  /*b0b0*/  FFMA.FTZ R5, R13, R8, R5 ;  /* 0x000000080d057223 */ /* 0x000fe20000010005 */
[----:B------:R-:W-:Y:S02]  /*b0c0*/  F2FP.PACK_AB R6, R0, R4 ;  /* 0x000000040006723e */ /* 0x000fe400000000ff */
[----:B------:R-:W-:Y:S02]  /*b0d0*/  F2FP.PACK_AB R4, R9, R10 ;  /* 0x0000000a0904723e */ /* 0x000fe400000000ff */
[----:B------:R-:W-:-:S05]  /*b0e0*/  F2FP.PACK_AB R5, R5, R3 ;  /* 0x000000030505723e */ /* 0x000fca00000000ff */
[----:B------:R1:W-:Y:S01]  /*b0f0*/  STS.128 [R25+0x5000], R4 ;  /* 0x0050000419007388 */ /* 0x0003e20000000c00 */
[----:B------:R-:W-:Y:S05]  /*b100*/  BRA `(.L_x_803) ;  /* 0x00003a2000007947 */ /* 0x000fea0003800000 */
.L_x_786:
[----:B------:R-:W-:Y:S01]  /*b110*/  PLOP3.LUT P1, PT, PT, PT, UP2, 0x80, 0x0 ;  /* 0x000000000000781c */ /* 0x000fe20003f2f028 */
[----:B------:R-:W-:Y:S01]  /*b120*/  IMAD.MOV.U32 R6, RZ, RZ, R10 ;  /* 0x000000ffff067224 */ /* 0x000fe200078e000a */
[----:B------:R-:W-:Y:S01]  /*b130*/  PLOP3.LUT P0, PT, PT, PT, UP2, 0x80, 0x0 ;  /* 0x000000000000781c */ /* 0x000fe20003f0f028 */
[----:B------:R-:W-:Y:S01]  /*b140*/  IMAD.MOV.U32 R4, RZ, RZ, R8 ;  /* 0x000000ffff047224 */ /* 0x000fe200078e0008 */
        /* <DEDUP_REMOVED lines=15> */
[----:B------:R-:W-:-:S03]  /*b240*/  CS2R R16, SRZ ;  /* 0x0000000000107805 */ /* 0x000fc6000001ff00 */
        /* <DEDUP_REMOVED lines=8> */
[----:B------:R-:W-:-:S03]  /*b2d0*/  IMAD R0, R0, c[0x0][0x294], R8 ;  /* 0x0000a50000007a24 */ /* 0x000fc600078e0208 */
[----:B------:R-:W-:Y:S01]  /*b2e0*/  IADD3 R3, R7, R3, RZ ;  /* 0x0000000307037210 */ /* 0x000fe20007ffe0ff */
[----:B------:R-:W-:-:S03]  /*b2f0*/  IMAD.IADD R0, R5, 0x1, R0 ;  /* 0x0000000105007824 */ /* 0x000fc600078e0200 */
        /* <DEDUP_REMOVED lines=15> */
[----:B--2-4-:R-:W-:-:S04]  /*b3f0*/  @!P0 IMAD.WIDE R10, R61, 0x2, R6 ;  /* 0x000000023d0a8825 */ /* 0x014fc800078e0206 */
[----:B-1-3--:R-:W-:Y:S01]  /*b400*/  @!P0 IMAD.WIDE R8, R61, 0x2, R4 ;  /* 0x000000023d088825 */ /* 0x00afe200078e0204 */
        /* <DEDUP_REMOVED lines=12> */
[----:B------:R-:W-:-:S04]  /*b4d0*/  @!P1 SHF.R.S32.HI R3, RZ, 0x1f, R12 ;  /* 0x0000001fff039819 */ /* 0x000fc8000001140c */
[----:B------:R-:W-:Y:S02]  /*b4e0*/  @!P0 SHF.R.S32.HI R0, RZ, 0x1f, R13 ;  /* 0x0000001fff008819 */ /* 0x000fe4000001140d */
[----:B--2---:R-:W-:Y:S02]  /*b4f0*/  @!P1 LEA.HI R8, R3, R12, RZ, 0x3 ;  /* 0x0000000c03089211 */ /* 0x004fe400078f18ff */
[----:B------:R-:W-:Y:S02]  /*b500*/  @!P0 LEA.HI R3, R0, R13, RZ, 0x3 ;  /* 0x0000000d00038211 */ /* 0x000fe400078f18ff */
[----:B------:R-:W-:Y:S02]  /*b510*/  @!P1 LOP3.LUT R0, R8, 0xfffffff8, RZ, 0xc0, !PT ;  /* 0xfffffff808009812 */ /* 0x000fe400078ec0ff */
[----:B------:R-:W-:-:S03]  /*b520*/  @!P0 LOP3.LUT R3, R3, 0xfffffff8, RZ, 0xc0, !PT ;  /* 0xfffffff803038812 */ /* 0x000fc600078ec0ff */
[----:B-1----:R-:W-:-:S04]  /*b530*/  @!P1 IMAD.WIDE R10, R0, 0x2, R6 ;  /* 0x00000002000a9825 */ /* 0x002fc800078e0206 */
[C---:B------:R-:W-:Y:S01]  /*b540*/  @!P0 IMAD.WIDE R8, R3.reuse, 0x2, R6 ;  /* 0x0000000203088825 */ /* 0x040fe200078e0206 */
[----:B------:R1:W5:Y:S03]  /*b550*/  @!P1 LD.E.128 R36, [R10.64] ;  /* 0x000000140a249980 */ /* 0x000366000c101d00 */
[--C-:B------:R-:W-:Y:S01]  /*b560*/  @!P1 IMAD.WIDE R6, R0, 0x2, R4.reuse ;  /* 0x0000000200069825 */ /* 0x100fe200078e0204 */
[----:B------:R1:W5:Y:S03]  /*b570*/  @!P0 LD.E.128 R52, [R8.64] ;  /* 0x0000001408348980 */ /* 0x000366000c101d00 */
[----:B------:R-:W-:Y:S01]  /*b580*/  @!P0 IMAD.WIDE R4, R3, 0x2, R4 ;  /* 0x0000000203048825 */ /* 0x000fe200078e0204 */
[----:B------:R1:W5:Y:S04]  /*b590*/  @!P1 LD.E.128 R40, [R6.64] ;  /* 0x0000001406289980 */ /* 0x000368000c101d00 */
[----:B------:R1:W5:Y:S02]  /*b5a0*/  @!P0 LD.E.128 R56, [R4.64] ;  /* 0x0000001404388980 */ /* 0x000364000c101d00 */
.L_x_815:
[----:B------:R-:W-:Y:S05]  /*b5b0*/  BSYNC B0 ;  /* 0x0000000000007941 */ /* 0x000fea0003800000 */
.L_x_814:
[----:B------:R-:W-:Y:S01]  /*b5c0*/  IADD3 R3, R24, 0x40, RZ ;  /* 0x0000004018037810 */ /* 0x000fe20007ffe0ff */
[----:B-----5:R-:W-:Y:S01]  /*b5d0*/  IMAD.MOV.U32 R0, RZ, RZ, R54 ;  /* 0x000000ffff007224 */ /* 0x020fe200078e0036 */
[----:B-1--4-:R-:W1:Y:S01]  /*b5e0*/  SHFL.IDX PT, R7, R15, 0x1, 0x1e1f ;  /* 0x003e1f000f077f89 */ /* 0x012e6200000e0000 */
[----:B------:R-:W-:Y:S01]  /*b5f0*/  IMAD.MOV.U32 R5, RZ, RZ, R55 ;  /* 0x000000ffff057224 */ /* 0x000fe200078e0037 */
        /* <DEDUP_REMOVED lines=9> */
[----:B---3--:R-:W-:Y:S01]  /*b690*/  IMAD.MOV.U32 R4, RZ, RZ, R52 ;  /* 0x000000ffff047224 */ /* 0x008fe200078e0034 */
        /* <DEDUP_REMOVED lines=48> */
[----:B----4-:R-:W-:Y:S01]  /*b9a0*/  PRMT R26, R8, 0x5410, R0 ;  /* 0x00005410081a7816 */ /* 0x010fe20000000000 */
[----:B------:R-:W-:Y:S05]  /*b9b0*/  @P0 BRA `(.L_x_817) ;  /* 0x0000023000000947 */ /* 0x000fea0003800000 */
[C---:B-123--:R-:W-:Y:S01]  /*b9c0*/  ISETP.GE.AND P0, PT, R61.reuse, c[0x0][0x27c], PT ;  /* 0x00009f003d007a0c */ /* 0x04efe20003f06270 */
        /* <DEDUP_REMOVED lines=34> */
.L_x_817:
[----:B-123--:R-:W-:Y:S05]  /*bbf0*/  BSYNC B0 ;  /* 0x0000000000007941 */ /* 0x00efea0003800000 */
.L_x_816:
[----:B-----5:R-:W-:Y:S01]  /*bc00*/  IMAD.MOV.U32 R0, RZ, RZ, R86 ;  /* 0x000000ffff007224 */ /* 0x020fe200078e0056 */
[----:B------:R-:W-:Y:S01]  /*bc10*/  UIADD3 UR4, -UR12, UR7, URZ ;  /* 0x000000070c047290 */ /* 0x000fe2000fffe13f */
[----:B------:R-:W-:Y:S01]  /*bc20*/  IMAD.MOV.U32 R4, RZ, RZ, R84 ;  /* 0x000000ffff047224 */ /* 0x000fe200078e0054 */
[----:B------:R-:W-:-:S04]  /*bc30*/  DEPBAR.LE SB0, 0x1 ;  /* 0x000080400000791a */ /* 0x000fc80000000000 */
[----:B------:R-:W-:Y:S01]  /*bc40*/  IMAD.MOV.U32 R5, RZ, RZ, R87 ;  /* 0x000000ffff057224 */ /* 0x000fe200078e0057 */
[----:B------:R-:W-:Y:S01]  /*bc50*/  PRMT R112, R4, 0x5410, R0 ;  /* 0x0000541004707816 */ /* 0x000fe20000000000 */
[----:B------:R-:W-:Y:S01]  /*bc60*/  IMAD.MOV.U32 R3, RZ, RZ, R85 ;  /* 0x000000ffff037224 */ /* 0x000fe200078e0055 */
[----:B------:R-:W-:Y:S01]  /*bc70*/  UISETP.LT.AND UP0, UPT, UR4, 0x80, UPT ;  /* 0x000000800400788c */ /* 0x000fe2000bf01270 */
        /* <DEDUP_REMOVED lines=8> */
[----:B------:R-:W-:Y:S01]  /*bd00*/  USEL UR4, UR4, 0x80, UP0 ;  /* 0x0000008004047887 */ /* 0x000fe20008000000 */
        /* <DEDUP_REMOVED lines=15> */
[----:B------:R-:W-:Y:S01]  /*be00*/  BSSY B1, `(.L_x_818) ;  /* 0x000016d000017945 */ /* 0x000fe20003800000 */
[----:B------:R-:W-:Y:S01]  /*be10*/  MOV R4, R80 ;  /* 0x0000005000047202 */ /* 0x000fe20000000f00 */
[----:B------:R-:W-:Y:S01]  /*be20*/  BAR.SYNC.DEFER_BLOCKING 0x0 ;  /* 0x0000000000007b1d */ /* 0x000fe20000010000 */
[----:B------:R-:W-:-:S02]  /*be30*/  ISETP.GE.AND P0, PT, R60, UR4, PT ;  /* 0x000000043c007c0c */ /* 0x000fc4000bf06270 */
        /* <DEDUP_REMOVED lines=13> */
[----:B------:R-:W-:-:S04]  /*bf10*/  PRMT R98, R98, 0x5410, R3 ;  /* 0x0000541062627816 */ /* 0x000fc80000000003 */
        /* <DEDUP_REMOVED lines=31> */
[----:B------:R-:W-:Y:S01]  /*c110*/  SHF.R.U32.HI R15, RZ, 0x10, R23 ;  /* 0x00000010ff0f7819 */ /* 0x000fe20000011617 */
[----:B------:R-:W-:Y:S01]  /*c120*/  HADD2.F32 R47, -RZ, R47.H0_H0 ;  /* 0x2000002fff2f7230 */ /* 0x000fe20000004100 */
[--C-:B------:R-:W-:Y:S01]  /*c130*/  SHF.R.U64 R45, R18, 0x10, R19.reuse ;  /* 0x00000010122d7819 */ /* 0x100fe20000001213 */
[----:B------:R-:W2:Y:S01]  /*c140*/  LDS.128 R8, [R33+0x6100] ;  /* 0x0061000021087984 */ /* 0x000ea20000000c00 */
[----:B------:R-:W-:Y:S01]  /*c150*/  SHF.R.U32.HI R3, RZ, 0x10, R19 ;  /* 0x00000010ff037819 */ /* 0x000fe20000011613 */
[----:B------:R-:W-:Y:S01]  /*c160*/  HADD2.F32 R51, -RZ, R15.H0_H0 ;  /* 0x2000000fff337230 */ /* 0x000fe20000004100 */
[----:B------:R-:W-:-:S02]  /*c170*/  SHF.R.U64 R46, R20, 0x10, R21 ;  /* 0x00000010142e7819 */ /* 0x000fc40000001215 */
[----:B------:R-:W-:Y:S02]  /*c180*/  SHF.R.U32.HI R27, RZ, 0x10, R21 ;  /* 0x00000010ff1b7819 */ /* 0x000fe40000011615 */
[--C-:B------:R-:W-:Y:S01]  /*c190*/  SHF.R.U64 R28, R16, 0x10, R17.reuse ;  /* 0x00000010101c7819 */ /* 0x100fe20000001211 */
[----:B------:R-:W-:Y:S01]  /*c1a0*/  HADD2.F32 R16, -RZ, R3.H0_H0 ;  /* 0x20000003ff107230 */ /* 0x000fe20000004100 */
[----:B------:R-:W-:Y:S01]  /*c1b0*/  SHF.R.U32.HI R14, RZ, 0x10, R17 ;  /* 0x00000010ff0e7819 */ /* 0x000fe20000011611 */
[----:B------:R-:W-:Y:S02]  /*c1c0*/  HADD2.F32 R3, -RZ, R26.H1_H1 ;  /* 0x3000001aff037230 */ /* 0x000fe40000004100 */
[----:B------:R-:W-:Y:S02]  /*c1d0*/  HADD2.F32 R46, -RZ, R46.H0_H0 ;  /* 0x2000002eff2e7230 */ /* 0x000fe40000004100 */
[----:B------:R-:W-:Y:S02]  /*c1e0*/  HADD2.F32 R14, -RZ, R14.H0_H0 ;  /* 0x2000000eff0e7230 */ /* 0x000fe40000004100 */
[----:B-1----:R-:W-:-:S02]  /*c1f0*/  HADD2.F32 R19, -RZ, R7.H0_H0 ;  /* 0x20000007ff137230 */ /* 0x002fc40000004100 */
[--C-:B------:R-:W-:Y:S02]  /*c200*/  HADD2.F32 R21, -RZ, R5.reuse.H0_H0 ;  /* 0x20000005ff157230 */ /* 0x100fe40000004100 */
[----:B------:R-:W-:Y:S02]  /*c210*/  HADD2.F32 R20, -RZ, R5.H1_H1 ;  /* 0x30000005ff147230 */ /* 0x000fe40000004100 */
[--C-:B------:R-:W-:Y:S02]  /*c220*/  HADD2.F32 R23, -RZ, R4.reuse.H0_H0 ;  /* 0x20000004ff177230 */ /* 0x100fe40000004100 */
[----:B------:R-:W-:Y:S02]  /*c230*/  HADD2.F32 R25, -RZ, R4.H1_H1 ;  /* 0x30000004ff197230 */ /* 0x000fe40000004100 */
[--C-:B--2---:R-:W-:Y:S02]  /*c240*/  HADD2.F32 R5, -RZ, R11.reuse.H0_H0 ;  /* 0x2000000bff057230 */ /* 0x104fe40000004100 */
[----:B------:R-:W-:-:S02]  /*c250*/  HADD2.F32 R4, -RZ, R11.H1_H1 ;  /* 0x3000000bff047230 */ /* 0x000fc40000004100 */
[--C-:B------:R-:W-:Y:S01]  /*c260*/  HADD2.F32 R11, -RZ, R8.reuse.H0_H0 ;  /* 0x20000008ff0b7230 */ /* 0x100fe20000004100 */
[-C--:B------:R-:W-:Y:S01]  /*c270*/  FMUL.FTZ R31, R5, R0.reuse ;  /* 0x00000000051f7220 */ /* 0x080fe20000410000 */
[----:B------:R-:W-:Y:S02]  /*c280*/  HADD2.F32 R13, -RZ, R8.H1_H1 ;  /* 0x30000008ff0d7230 */ /* 0x000fe40000004100 */
[--C-:B------:R-:W-:Y:S02]  /*c290*/  HADD2.F32 R8, -RZ, R10.reuse.H0_H0 ;  /* 0x2000000aff087230 */ /* 0x100fe40000004100 */
[----:B------:R-:W-:Y:S02]  /*c2a0*/  HADD2.F32 R12, -RZ, R10.H1_H1 ;  /* 0x3000000aff0c7230 */ /* 0x000fe40000004100 */
[----:B------:R-:W-:Y:S01]  /*c2b0*/  HADD2.F32 R18, -RZ, R7.H1_H1 ;  /* 0x30000007ff127230 */ /* 0x000fe20000004100 */
[----:B------:R-:W-:Y:S01]  /*c2c0*/  FMUL.FTZ R7, R19, R0 ;  /* 0x0000000013077220 */ /* 0x000fe20000410000 */
[----:B------:R-:W-:-:S02]  /*c2d0*/  HADD2.F32 R10, -RZ, R29.H1_H1 ;  /* 0x3000001dff0a7230 */ /* 0x000fc40000004100 */
[--C-:B------:R-:W-:Y:S01]  /*c2e0*/  HADD2.F32 R22, -RZ, R6.reuse.H0_H0 ;  /* 0x20000006ff167230 */ /* 0x100fe20000004100 */
[----:B------:R-:W-:Y:S01]  /*c2f0*/  FMUL.FTZ R0, R18, R16 ;  /* 0x0000001012007220 */ /* 0x000fe20000410000 */
[----:B------:R-:W-:Y:S01]  /*c300*/  HADD2.F32 R24, -RZ, R6.H1_H1 ;  /* 0x30000006ff187230 */ /* 0x000fe20000004100 */
[----:B------:R-:W-:Y:S01]  /*c310*/  FFMA.FTZ R44, R5, R10, R7 ;  /* 0x0000000a052c7223 */ /* 0x000fe20000010007 */
[--C-:B------:R-:W-:Y:S01]  /*c320*/  HADD2.F32 R6, -RZ, R9.reuse.H0_H0 ;  /* 0x20000009ff067230 */ /* 0x100fe20000004100 */
[-C--:B------:R-:W-:Y:S01]  /*c330*/  FMUL.FTZ R5, R21, R3.reuse ;  /* 0x0000000315057220 */ /* 0x080fe20000410000 */
[----:B------:R-:W-:Y:S01]  /*c340*/  HADD2.F32 R7, -RZ, R30.H0_H0 ;  /* 0x2000001eff077230 */ /* 0x000fe20000004100 */
[----:B------:R-:W-:Y:S01]  /*c350*/  FMUL.FTZ R30, R4, R16 ;  /* 0x00000010041e7220 */ /* 0x000fe20000410000 */
[----:B------:R-:W-:Y:S01]  /*c360*/  HADD2.F32 R9, -RZ, R9.H1_H1 ;  /* 0x30000009ff097230 */ /* 0x000fe20000004100 */
[C---:B------:R-:W-:Y:S01]  /*c370*/  FMUL.FTZ R26, R6.reuse, R3 ;  /* 0x00000003061a7220 */ /* 0x040fe20000410000 */
[----:B------:R-:W-:Y:S01]  /*c380*/  HADD2.F32 R3, -RZ, R29.H0_H0 ;  /* 0x2000001dff037230 */ /* 0x000fe20000004100 */
[----:B------:R-:W-:Y:S01]  /*c390*/  FFMA.FTZ R32, R6, R7, R5 ;  /* 0x0000000706207223 */ /* 0x000fe20000010005 */
[----:B------:R-:W-:Y:S01]  /*c3a0*/  HADD2.F32 R6, -RZ, R50.H0_H0 ;  /* 0x20000032ff067230 */ /* 0x000fe20000004100 */
[----:B------:R-:W-:Y:S01]  /*c3b0*/  FFMA.FTZ R34, R4, R51, R0 ;  /* 0x0000003304227223 */ /* 0x000fe20000010000 */
[----:B------:R-:W-:Y:S01]  /*c3c0*/  HADD2.F32 R50, -RZ, R27.H0_H0 ;  /* 0x2000001bff327230 */ /* 0x000fe20000004100 */
[----:B------:R-:W-:Y:S01]  /*c3d0*/  FMUL.FTZ R5, R23, R3 ;  /* 0x0000000317057220 */ /* 0x000fe20000410000 */
[----:B------:R-:W-:Y:S01]  /*c3e0*/  HADD2.F32 R0, -RZ, R62.H0_H0 ;  /* 0x2000003eff007230 */ /* 0x000fe20000004100 */
[----:B------:R-:W-:-:S02]  /*c3f0*/  FMUL.FTZ R4, R20, R14 ;  /* 0x0000000e14047220 */ /* 0x000fc40000410000 */
[----:B------:R-:W-:Y:S01]  /*c400*/  FFMA.FTZ R27, R11, R6, R5 ;  /* 0x000000060b1b7223 */ /* 0x000fe20000010005 */
[----:B------:R-:W-:Y:S01]  /*c410*/  HADD2.F32 R5, -RZ, R28.H0_H0 ;  /* 0x2000001cff057230 */ /* 0x000fe20000004100 */
[C---:B------:R-:W-:Y:S01]  /*c420*/  FFMA.FTZ R29, R9.reuse, R50, R4 ;  /* 0x00000032091d7223 */ /* 0x040fe20000010004 */
[----:B------:R-:W-:Y:S01]  /*c430*/  HADD2.F32 R4, -RZ, R62.H1_H1 ;  /* 0x3000003eff047230 */ /* 0x000fe20000004100 */
[----:B------:R-:W-:Y:S01]  /*c440*/  FMUL.FTZ R17, R9, R14 ;  /* 0x0000000e09117220 */ /* 0x000fe20000410000 */
[----:B------:R-:W-:Y:S01]  /*c450*/  HADD2.F32 R9, -RZ, R45.H0_H0 ;  /* 0x2000002dff097230 */ /* 0x000fe20000004100 */
[----:B------:R-:W-:Y:S02]  /*c460*/  FMUL.FTZ R15, R11, R3 ;  /* 0x000000030b0f7220 */ /* 0x000fe40000410000 */
[-C--:B------:R-:W-:Y:S02]  /*c470*/  FMUL.FTZ R3, R22, R0.reuse ;  /* 0x0000000016037220 */ /* 0x080fe40000410000 */
[----:B------:R-:W-:-:S02]  /*c480*/  FMUL.FTZ R14, R8, R0 ;  /* 0x00000000080e7220 */ /* 0x000fc40000410000 */
[----:B------:R-:W-:Y:S02]  /*c490*/  FMUL.FTZ R0, R25, R5 ;  /* 0x0000000519007220 */ /* 0x000fe40000410000 */
[----:B------:R-:W-:Y:S02]  /*c4a0*/  FFMA.FTZ R28, R8, R4, R3 ;  /* 0x00000004081c7223 */ /* 0x000fe40000010003 */
[----:B------:R-:W-:Y:S02]  /*c4b0*/  FMUL.FTZ R3, R24, R9 ;  /* 0x0000000918037220 */ /* 0x000fe40000410000 */
[C---:B------:R-:W-:Y:S02]  /*c4c0*/  FMUL.FTZ R5, R13.reuse, R5 ;  /* 0x000000050d057220 */ /* 0x040fe40000410000 */
[----:B------:R-:W-:Y:S02]  /*c4d0*/  FFMA.FTZ R13, R13, R46, R0 ;  /* 0x0000002e0d0d7223 */ /* 0x000fe40000010000 */
[----:B------:R-:W-:-:S02]  /*c4e0*/  FMUL.FTZ R0, R12, R9 ;  /* 0x000000090c007220 */ /* 0x000fc40000410000 */
[----:B------:R-:W-:Y:S02]  /*c4f0*/  FFMA.FTZ R16, R12, R47, R3 ;  /* 0x0000002f0c107223 */ /* 0x000fe40000010003 */
[----:B------:R-:W-:Y:S02]  /*c500*/  FFMA.FTZ R8, R19, R10, -R31 ;  /* 0x0000000a13087223 */ /* 0x000fe4000001081f */
[----:B------:R-:W-:Y:S02]  /*c510*/  FFMA.FTZ R11, R18, R51, -R30 ;  /* 0x00000033120b7223 */ /* 0x000fe4000001081e */
[----:B------:R-:W-:Y:S01]  /*c520*/  FFMA.FTZ R10, R21, R7, -R26 ;  /* 0x00000007150a7223 */ /* 0x000fe2000001081a */
[----:B------:R-:W-:Y:S01]  /*c530*/  F2FP.PACK_AB R7, R34, R44 ;  /* 0x0000002c2207723e */ /* 0x000fe200000000ff */
[----:B------:R-:W-:Y:S01]  /*c540*/  FFMA.FTZ R9, R20, R50, -R17 ;  /* 0x0000003214097223 */ /* 0x000fe20000010811 */
[----:B------:R-:W-:Y:S01]  /*c550*/  F2FP.PACK_AB R11, R11, R8 ;  /* 0x000000080b0b723e */ /* 0x000fe200000000ff */
[----:B------:R-:W-:-:S02]  /*c560*/  FFMA.FTZ R12, R23, R6, -R15 ;  /* 0x00000006170c7223 */ /* 0x000fc4000001080f */
[----:B------:R-:W-:Y:S01]  /*c570*/  FFMA.FTZ R6, R22, R4, -R14 ;  /* 0x0000000416067223 */ /* 0x000fe2000001080e */
[----:B------:R-:W-:Y:S01]  /*c580*/  F2FP.PACK_AB R9, R9, R10 ;  /* 0x0000000a0909723e */ /* 0x000fe200000000ff */
[----:B------:R-:W-:Y:S01]  /*c590*/  FFMA.FTZ R3, R25, R46, -R5 ;  /* 0x0000002e19037223 */ /* 0x000fe20000010805 */
[----:B------:R-:W-:Y:S01]  /*c5a0*/  F2FP.PACK_AB R5, R29, R32 ;  /* 0x000000201d05723e */ /* 0x000fe200000000ff */
[----:B------:R-:W-:Y:S01]  /*c5b0*/  FFMA.FTZ R0, R24, R47, -R0 ;  /* 0x0000002f18007223 */ /* 0x000fe20000010800 */
[----:B------:R-:W-:Y:S02]  /*c5c0*/  F2FP.PACK_AB R4, R13, R27 ;  /* 0x0000001b0d04723e */ /* 0x000fe400000000ff */
[----:B------:R-:W-:Y:S02]  /*c5d0*/  F2FP.PACK_AB R8, R3, R12 ;  /* 0x0000000c0308723e */ /* 0x000fe400000000ff */
[----:B------:R-:W-:Y:S02]  /*c5e0*/  F2FP.PACK_AB R10, R0, R6 ;  /* 0x00000006000a723e */ /* 0x000fe400000000ff */
[----:B------:R-:W-:-:S03]  /*c5f0*/  F2FP.PACK_AB R6, R16, R28 ;  /* 0x0000001c1006723e */ /* 0x000fc600000000ff */
[----:B------:R1:W-:Y:S04]  /*c600*/  STS.128 [R35+0x6100], R8 ;  /* 0x0061000823007388 */ /* 0x0003e80000000c00 */
[----:B------:R1:W-:Y:S02]  /*c610*/  STS.128 [R33+0x6100], R4 ;  /* 0x0061000421007388 */ /* 0x0003e40000000c00 */
.L_x_821:
[----:B------:R-:W-:Y:S05]  /*c620*/  BSYNC B0 ;  /* 0x0000000000007941 */ /* 0x000fea0003800000 */
.L_x_820:
[----:B------:R-:W-:Y:S01]  /*c630*/  IADD3 R0, R61, 0x10, RZ ;  /* 0x000000103d007810 */ /* 0x000fe20007ffe0ff */
[----:B------:R-:W-:Y:S03]  /*c640*/  BSSY B0, `(.L_x_822) ;  /* 0x0000074000007945 */ /* 0x000fe60003800000 */
[----:B------:R-:W-:-:S13]  /*c650*/  ISETP.GE.AND P0, PT, R0, c[0x0][0x27c], PT ;  /* 0x00009f0000007a0c */ /* 0x000fda0003f06270 */
[----:B------:R-:W-:Y:S05]  /*c660*/  @P0 BRA `(.L_x_823) ;  /* 0x0000071000000947 */ /* 0x000fea0003800000 */
[----:B-1----:R-:W-:Y:S01]  /*c670*/  SHF.R.S32.HI R6, RZ, 0x1f, R0 ;  /* 0x0000001fff067819 */ /* 0x002fe20000011400 */
[----:B------:R-:W-:Y:S01]  /*c680*/  IMAD.SHL.U32 R7, R49, 0x40, RZ ;  /* 0x0000004031077824 */ /* 0x000fe200078e00ff */
[----:B------:R-:W-:Y:S01]  /*c690*/  LEA.HI R5, R60, R60, RZ, 0x1 ;  /* 0x0000003c3c057211 */ /* 0x000fe200078f08ff */
[----:B------:R-:W-:Y:S01]  /*c6a0*/  IMAD.MOV.U32 R8, RZ, RZ, c[0x0][0x27c] ;  /* 0x00009f00ff087624 */ /* 0x000fe200078e00ff */
        /* <DEDUP_REMOVED lines=9> */
[----:B------:R-:W-:Y:S02]  /*c740*/  LEA R4, R93, R5, 0x3 ;  /* 0x000000055d047211 */ /* 0x000fe400078e18ff */
[----:B------:R-:W-:-:S02]  /*c750*/  SHF.R.S32.HI R5, RZ, 0x1f, R3 ;  /* 0x0000001fff057819 */ /* 0x000fc40000011403 */
[----:B------:R-:W-:Y:S01]  /*c760*/  SHF.R.U32.HI R10, RZ, 0x3, R0 ;  /* 0x00000003ff0a7819 */ /* 0x000fe20000011600 */
[----:B------:R-:W-:Y:S01]  /*c770*/  IMAD.SHL.U32 R9, R4, 0x20, RZ ;  /* 0x0000002004097824 */ /* 0x000fe200078e00ff */
[----:B------:R-:W-:Y:S02]  /*c780*/  SHF.L.U32 R4, R3, 0x3, RZ ;  /* 0x0000000303047819 */ /* 0x000fe400000006ff */
[----:B------:R-:W-:Y:S02]  /*c790*/  LEA.HI R3, R5, R3, RZ, 0x2 ;  /* 0x0000000305037211 */ /* 0x000fe400078f10ff */
[----:B------:R-:W-:Y:S02]  /*c7a0*/  LOP3.LUT R4, R0, 0x18, R4, 0xf8, !PT ;  /* 0x0000001800047812 */ /* 0x000fe400078ef804 */
[----:B------:R-:W-:Y:S01]  /*c7b0*/  LOP3.LUT R8, R6, 0x7ffff000, RZ, 0xc0, !PT ;  /* 0x7ffff00006087812 */ /* 0x000fe200078ec0ff */
[----:B------:R-:W-:Y:S01]  /*c7c0*/  IMAD.SHL.U32 R0, R3, 0x400, RZ ;  /* 0x0000040003007824 */ /* 0x000fe200078e00ff */
[----:B------:R-:W-:-:S02]  /*c7d0*/  LOP3.LUT R6, R7, R10, RZ, 0x3c, !PT ;  /* 0x0000000a07067212 */ /* 0x000fc400078e3cff */
[----:B------:R-:W-:Y:S02]  /*c7e0*/  LOP3.LUT R3, R4, R10, RZ, 0x3c, !PT ;  /* 0x0000000a04037212 */ /* 0x000fe400078e3cff */
[----:B------:R-:W-:Y:S02]  /*c7f0*/  LOP3.LUT R0, R0, 0x7ffff000, RZ, 0xc0, !PT ;  /* 0x7ffff00000007812 */ /* 0x000fe400078ec0ff */
[--C-:B------:R-:W-:Y:S02]  /*c800*/  IADD3 R5, R6, R8, R9.reuse ;  /* 0x0000000806057210 */ /* 0x100fe40007ffe009 */
[----:B------:R-:W-:Y:S01]  /*c810*/  IADD3 R0, R3, R0, R9 ;  /* 0x0000000003007210 */ /* 0x000fe20007ffe009 */
[----:B------:R-:W-:Y:S01]  /*c820*/  HADD2.F32 R3, -RZ, R63.H0_H0 ;  /* 0x2000003fff037230 */ /* 0x000fe20000004100 */
[----:B------:R-:W-:Y:S02]  /*c830*/  SHF.L.U32 R44, R5, 0x1, RZ ;  /* 0x00000001052c7819 */ /* 0x000fe400000006ff */
[----:B------:R-:W-:Y:S01]  /*c840*/  SHF.R.U64 R45, R36, 0x10, R37 ;  /* 0x00000010242d7819 */ /* 0x000fe20000001225 */
[----:B------:R-:W-:Y:S01]  /*c850*/  IMAD.SHL.U32 R32, R0, 0x2, RZ ;  /* 0x0000000200207824 */ /* 0x000fe200078e00ff */
[----:B------:R-:W-:Y:S01]  /*c860*/  SHF.R.U32.HI R0, RZ, 0x10, R41 ;  /* 0x00000010ff007819 */ /* 0x000fe20000011629 */
[----:B------:R-:W1:Y:S01]  /*c870*/  LDS.128 R4, [R44+0x6100] ;  /* 0x006100002c047984 */ /* 0x000e620000000c00 */
[----:B------:R-:W-:-:S02]  /*c880*/  SHF.R.U32.HI R14, RZ, 0x10, R37 ;  /* 0x00000010ff0e7819 */ /* 0x000fc40000011625 */
[----:B------:R-:W-:Y:S01]  /*c890*/  SHF.R.U64 R35, R40, 0x10, R41 ;  /* 0x0000001028237819 */ /* 0x000fe20000001229 */
[----:B------:R-:W2:Y:S01]  /*c8a0*/  LDS.128 R8, [R32+0x6100] ;  /* 0x0061000020087984 */ /* 0x000ea20000000c00 */
[----:B------:R-:W-:Y:S01]  /*c8b0*/  HADD2.F32 R17, -RZ, R0.H0_H0 ;  /* 0x20000000ff117230 */ /* 0x000fe20000004100 */
[----:B------:R-:W-:Y:S01]  /*c8c0*/  SHF.R.U32.HI R15, RZ, 0x10, R43 ;  /* 0x00000010ff0f7819 */ /* 0x000fe2000001162b */
[----:B------:R-:W-:Y:S01]  /*c8d0*/  HADD2.F32 R0, -RZ, R63.H1_H1 ;  /* 0x3000003fff007230 */ /* 0x000fe20000004100 */
[--C-:B------:R-:W-:Y:S01]  /*c8e0*/  SHF.R.U32.HI R16, RZ, 0x10, R39.reuse ;  /* 0x00000010ff107819 */ /* 0x100fe20000011627 */
[----:B------:R-:W-:Y:S01]  /*c8f0*/  HADD2.F32 R40, -RZ, R14.H0_H0 ;  /* 0x2000000eff287230 */ /* 0x000fe20000004100 */
[----:B------:R-:W-:Y:S01]  /*c900*/  SHF.R.U64 R37, R38, 0x10, R39 ;  /* 0x0000001026257819 */ /* 0x000fe20000001227 */
[----:B------:R-:W-:Y:S01]  /*c910*/  HADD2.F32 R15, -RZ, R15.H0_H0 ;  /* 0x2000000fff0f7230 */ /* 0x000fe20000004100 */
[----:B------:R-:W-:Y:S01]  /*c920*/  SHF.R.U64 R29, R42, 0x10, R43 ;  /* 0x000000102a1d7819 */ /* 0x000fe2000000122b */
[----:B------:R-:W-:-:S02]  /*c930*/  HADD2.F32 R39, -RZ, R16.H0_H0 ;  /* 0x20000010ff277230 */ /* 0x000fc40000004100 */
[----:B------:R-:W-:Y:S02]  /*c940*/  HADD2.F32 R38, -RZ, R45.H0_H0 ;  /* 0x2000002dff267230 */ /* 0x000fe40000004100 */
[--C-:B-1----:R-:W-:Y:S02]  /*c950*/  HADD2.F32 R19, -RZ, R5.reuse.H0_H0 ;  /* 0x20000005ff137230 */ /* 0x102fe40000004100 */
[----:B------:R-:W-:Y:S02]  /*c960*/  HADD2.F32 R18, -RZ, R5.H1_H1 ;  /* 0x30000005ff127230 */ /* 0x000fe40000004100 */
[--C-:B------:R-:W-:Y:S02]  /*c970*/  HADD2.F32 R22, -RZ, R6.reuse.H0_H0 ;  /* 0x20000006ff167230 */ /* 0x100fe40000004100 */
[----:B------:R-:W-:Y:S02]  /*c980*/  HADD2.F32 R24, -RZ, R6.H1_H1 ;  /* 0x30000006ff187230 */ /* 0x000fe40000004100 */
[----:B--2---:R-:W-:-:S02]  /*c990*/  HADD2.F32 R6, -RZ, R9.H0_H0 ;  /* 0x20000009ff067230 */ /* 0x004fc40000004100 */
[----:B------:R-:W-:Y:S02]  /*c9a0*/  HADD2.F32 R5, -RZ, R9.H1_H1 ;  /* 0x30000009ff057230 */ /* 0x000fe40000004100 */
[--C-:B------:R-:W-:Y:S01]  /*c9b0*/  HADD2.F32 R9, -RZ, R8.reuse.H0_H0 ;  /* 0x20000008ff097230 */ /* 0x100fe20000004100 */
[----:B------:R-:W-:Y:S01]  /*c9c0*/  FMUL.FTZ R33, R6, R3 ;  /* 0x0000000306217220 */ /* 0x000fe20000410000 */
[----:B------:R-:W-:Y:S01]  /*c9d0*/  HADD2.F32 R13, -RZ, R8.H1_H1 ;  /* 0x30000008ff0d7230 */ /* 0x000fe20000004100 */
[----:B------:R-:W-:Y:S01]  /*c9e0*/  FMUL.FTZ R30, R5, R17 ;  /* 0x00000011051e7220 */ /* 0x000fe20000410000 */
[--C-:B------:R-:W-:Y:S02]  /*c9f0*/  HADD2.F32 R8, -RZ, R10.reuse.H0_H0 ;  /* 0x2000000aff087230 */ /* 0x100fe40000004100 */
[----:B------:R-:W-:Y:S02]  /*ca00*/  HADD2.F32 R12, -RZ, R10.H1_H1 ;  /* 0x3000000aff0c7230 */ /* 0x000fe40000004100 */
[----:B------:R-:W-:-:S02]  /*ca10*/  HADD2.F32 R21, -RZ, R7.H0_H0 ;  /* 0x20000007ff157230 */ /* 0x000fc40000004100 */
[----:B------:R-:W-:Y:S01]  /*ca20*/  HADD2.F32 R20, -RZ, R7.H1_H1 ;  /* 0x30000007ff147230 */ /* 0x000fe20000004100 */
[----:B------:R-:W-:Y:S01]  /*ca30*/  FMUL.FTZ R7, R19, R3 ;  /* 0x0000000313077220 */ /* 0x000fe20000410000 */
[----:B------:R-:W-:Y:S01]  /*ca40*/  HADD2.F32 R10, -RZ, R88.H1_H1 ;  /* 0x30000058ff0a7230 */ /* 0x000fe20000004100 */
[----:B------:R-:W-:Y:S01]  /*ca50*/  FMUL.FTZ R3, R21, R0 ;  /* 0x0000000015037220 */ /* 0x000fe20000410000 */
[--C-:B------:R-:W-:Y:S02]  /*ca60*/  HADD2.F32 R23, -RZ, R4.reuse.H0_H0 ;  /* 0x20000004ff177230 */ /* 0x100fe40000004100 */
[----:B------:R-:W-:Y:S01]  /*ca70*/  HADD2.F32 R25, -RZ, R4.H1_H1 ;  /* 0x30000004ff197230 */ /* 0x000fe20000004100 */
[-C--:B------:R-:W-:Y:S01]  /*ca80*/  FFMA.FTZ R36, R6, R10.reuse, R7 ;  /* 0x0000000a06247223 */ /* 0x080fe20000010007 */
[----:B------:R-:W-:Y:S01]  /*ca90*/  HADD2.F32 R4, -RZ, R11.H0_H0 ;  /* 0x2000000bff047230 */ /* 0x000fe20000004100 */
[----:B------:R-:W-:Y:S01]  /*caa0*/  FMUL.FTZ R6, R18, R17 ;  /* 0x0000001112067220 */ /* 0x000fe20000410000 */
[----:B------:R-:W-:Y:S01]  /*cab0*/  HADD2.F32 R7, -RZ, R89.H1_H1 ;  /* 0x30000059ff077230 */ /* 0x000fe20000004100 */
[----:B------:R-:W-:Y:S01]  /*cac0*/  FFMA.FTZ R10, R19, R10, -R33 ;  /* 0x0000000a130a7223 */ /* 0x000fe20000010821 */
[----:B------:R-:W-:Y:S01]  /*cad0*/  HADD2.F32 R11, -RZ, R11.H1_H1 ;  /* 0x3000000bff0b7230 */ /* 0x000fe20000004100 */
[----:B------:R-:W-:Y:S01]  /*cae0*/  FFMA.FTZ R34, R5, R40, R6 ;  /* 0x0000002805227223 */ /* 0x000fe20000010006 */
[----:B------:R-:W-:Y:S01]  /*caf0*/  HADD2.F32 R6, -RZ, R90.H0_H0 ;  /* 0x2000005aff067230 */ /* 0x000fe20000004100 */
[C---:B------:R-:W-:Y:S01]  /*cb00*/  FFMA.FTZ R31, R4.reuse, R7, R3 ;  /* 0x00000007041f7223 */ /* 0x040fe20000010003 */
[----:B------:R-:W-:Y:S01]  /*cb10*/  HADD2.F32 R3, -RZ, R88.H0_H0 ;  /* 0x20000058ff037230 */ /* 0x000fe20000004100 */
[----:B------:R-:W-:Y:S01]  /*cb20*/  FMUL.FTZ R26, R4, R0 ;  /* 0x00000000041a7220 */ /* 0x000fe20000410000 */
[----:B------:R-:W-:Y:S01]  /*cb30*/  HADD2.F32 R0, -RZ, R89.H0_H0 ;  /* 0x20000059ff007230 */ /* 0x000fe20000004100 */
[----:B------:R-:W-:-:S02]  /*cb40*/  FMUL.FTZ R4, R20, R15 ;  /* 0x0000000f14047220 */ /* 0x000fc40000410000 */
[----:B------:R-:W-:Y:S02]  /*cb50*/  FMUL.FTZ R5, R23, R3 ;  /* 0x0000000317057220 */ /* 0x000fe40000410000 */
[----:B------:R-:W-:Y:S02]  /*cb60*/  FMUL.FTZ R16, R11, R15 ;  /* 0x0000000f0b107220 */ /* 0x000fe40000410000 */
[----:B------:R-:W-:Y:S01]  /*cb70*/  FFMA.FTZ R27, R9, R6, R5 ;  /* 0x00000006091b7223 */ /* 0x000fe20000010005 */
[----:B------:R-:W-:Y:S01]  /*cb80*/  HADD2.F32 R5, -RZ, R35.H0_H0 ;  /* 0x20000023ff057230 */ /* 0x000fe20000004100 */
[----:B------:R-:W-:Y:S01]  /*cb90*/  FFMA.FTZ R28, R11, R39, R4 ;  /* 0x000000270b1c7223 */ /* 0x000fe20000010004 */
        /* <DEDUP_REMOVED lines=14> */
[----:B------:R-:W-:Y:S01]  /*cc80*/  FFMA.FTZ R8, R21, R7, -R26 ;  /* 0x0000000715087223 */ /* 0x000fe2000001081a */
[----:B------:R-:W-:Y:S01]  /*cc90*/  F2FP.PACK_AB R7, R28, R31 ;  /* 0x0000001f1c07723e */ /* 0x000fe200000000ff */
        /* <DEDUP_REMOVED lines=8> */
[----:B------:R-:W-:-:S02]  /*cd20*/  F2FP.PACK_AB R4, R13, R27 ;  /* 0x0000001b0d04723e */ /* 0x000fc400000000ff */
[----:B------:R-:W-:Y:S02]  /*cd30*/  F2FP.PACK_AB R8, R3, R12 ;  /* 0x0000000c0308723e */ /* 0x000fe400000000ff */
[----:B------:R-:W-:Y:S02]  /*cd40*/  F2FP.PACK_AB R10, R0, R6 ;  /* 0x00000006000a723e */ /* 0x000fe400000000ff */
[----:B------:R-:W-:-:S03]  /*cd50*/  F2FP.PACK_AB R6, R17, R29 ;  /* 0x0000001d1106723e */ /* 0x000fc600000000ff */
[----:B------:R1:W-:Y:S04]  /*cd60*/  STS.128 [R44+0x6100], R8 ;  /* 0x006100082c007388 */ /* 0x0003e80000000c00 */
[----:B------:R1:W-:Y:S02]  /*cd70*/  STS.128 [R32+0x6100], R4 ;  /* 0x0061000420007388 */ /* 0x0003e40000000c00 */
.L_x_823:
[----:B------:R-:W-:Y:S05]  /*cd80*/  BSYNC B0 ;  /* 0x0000000000007941 */ /* 0x000fea0003800000 */
.L_x_822:
[----:B------:R-:W-:-:S04]  /*cd90*/  IADD3 R0, R61, 0x20, RZ ;  /* 0x000000203d007810 */ /* 0x000fc80007ffe0ff */
        /* <DEDUP_REMOVED lines=29> */
[--C-:B------:R-:W-:Y:S01]  /*cf70*/  HADD2.F32 R3, -RZ, R91.reuse.H0_H0 ;  /* 0x2000005bff037230 */ /* 0x100fe20000004100 */
[----:B------:R-:W-:Y:S02]  /*cf80*/  SHF.L.U32 R35, R5, 0x1, RZ ;  /* 0x0000000105237819 */ /* 0x000fe400000006ff */
[----:B------:R-:W-:Y:S01]  /*cf90*/  SHF.R.U32.HI R14, RZ, 0x10, R53 ;  /* 0x00000010ff0e7819 */ /* 0x000fe20000011635 */
[----:B------:R-:W-:Y:S01]  /*cfa0*/  IMAD.SHL.U32 R32, R0, 0x2, RZ ;  /* 0x0000000200207824 */ /* 0x000fe200078e00ff */
[----:B------:R-:W-:Y:S01]  /*cfb0*/  SHF.R.U32.HI R0, RZ, 0x10, R57 ;  /* 0x00000010ff007819 */ /* 0x000fe20000011639 */
[----:B------:R-:W1:Y:S01]  /*cfc0*/  LDS.128 R4, [R35+0x6100] ;  /* 0x0061000023047984 */ /* 0x000e620000000c00 */
[----:B------:R-:W-:Y:S01]  /*cfd0*/  SHF.R.U32.HI R15, RZ, 0x10, R59 ;  /* 0x00000010ff0f7819 */ /* 0x000fe2000001163b */
[----:B------:R-:W-:Y:S01]  /*cfe0*/  HADD2.F32 R41, -RZ, R14.H0_H0 ;  /* 0x2000000eff297230 */ /* 0x000fe20000004100 */
[----:B------:R-:W-:Y:S01]  /*cff0*/  SHF.R.U32.HI R16, RZ, 0x10, R55 ;  /* 0x00000010ff107819 */ /* 0x000fe20000011637 */
[----:B------:R-:W2:Y:S01]  /*d000*/  LDS.128 R8, [R32+0x6100] ;  /* 0x0061000020087984 */ /* 0x000ea20000000c00 */
[----:B------:R-:W-:Y:S01]  /*d010*/  HADD2.F32 R17, -RZ, R0.H0_H0 ;  /* 0x20000000ff117230 */ /* 0x000fe20000004100 */
[----:B------:R-:W-:Y:S01]  /*d020*/  SHF.R.U64 R29, R56, 0x10, R57 ;  /* 0x00000010381d7819 */ /* 0x000fe20000001239 */
[----:B------:R-:W-:Y:S01]  /*d030*/  HADD2.F32 R0, -RZ, R91.H1_H1 ;  /* 0x3000005bff007230 */ /* 0x000fe20000004100 */
[----:B------:R-:W-:Y:S01]  /*d040*/  SHF.R.U64 R34, R58, 0x10, R59 ;  /* 0x000000103a227819 */ /* 0x000fe2000000123b */
[----:B------:R-:W-:Y:S01]  /*d050*/  HADD2.F32 R15, -RZ, R15.H0_H0 ;  /* 0x2000000fff0f7230 */ /* 0x000fe20000004100 */
[----:B------:R-:W-:Y:S01]  /*d060*/  SHF.R.U64 R37, R52, 0x10, R53 ;  /* 0x0000001034257819 */ /* 0x000fe20000001235 */
[----:B------:R-:W-:Y:S01]  /*d070*/  HADD2.F32 R40, -RZ, R16.H0_H0 ;  /* 0x20000010ff287230 */ /* 0x000fe20000004100 */
[----:B------:R-:W-:-:S03]  /*d080*/  SHF.R.U64 R38, R54, 0x10, R55 ;  /* 0x0000001036267819 */ /* 0x000fc60000001237 */
        /* <DEDUP_REMOVED lines=16> */
[----:B------:R-:W-:Y:S01]  /*d190*/  HADD2.F32 R10, -RZ, R92.H0_H0 ;  /* 0x2000005cff0a7230 */ /* 0x000fe20000004100 */
[----:B------:R-:W-:Y:S01]  /*d1a0*/  FMUL.FTZ R3, R21, R0 ;  /* 0x0000000015037220 */ /* 0x000fe20000410000 */
[--C-:B------:R-:W-:Y:S02]  /*d1b0*/  HADD2.F32 R23, -RZ, R4.reuse.H0_H0 ;  /* 0x20000004ff177230 */ /* 0x100fe40000004100 */
[----:B------:R-:W-:Y:S01]  /*d1c0*/  HADD2.F32 R25, -RZ, R4.H1_H1 ;  /* 0x30000004ff197230 */ /* 0x000fe20000004100 */
[-C--:B------:R-:W-:Y:S01]  /*d1d0*/  FFMA.FTZ R39, R6, R10.reuse, R7 ;  /* 0x0000000a06277223 */ /* 0x080fe20000010007 */
[--C-:B------:R-:W-:Y:S01]  /*d1e0*/  HADD2.F32 R4, -RZ, R11.reuse.H0_H0 ;  /* 0x2000000bff047230 */ /* 0x100fe20000004100 */
[----:B------:R-:W-:Y:S01]  /*d1f0*/  FMUL.FTZ R6, R18, R17 ;  /* 0x0000001112067220 */ /* 0x000fe20000410000 */
[----:B------:R-:W-:Y:S01]  /*d200*/  HADD2.F32 R7, -RZ, R94.H1_H1 ;  /* 0x3000005eff077230 */ /* 0x000fe20000004100 */
[----:B------:R-:W-:Y:S01]  /*d210*/  FFMA.FTZ R10, R19, R10, -R33 ;  /* 0x0000000a130a7223 */ /* 0x000fe20000010821 */
[----:B------:R-:W-:Y:S01]  /*d220*/  HADD2.F32 R11, -RZ, R11.H1_H1 ;  /* 0x3000000bff0b7230 */ /* 0x000fe20000004100 */
[----:B------:R-:W-:Y:S01]  /*d230*/  FFMA.FTZ R36, R5, R41, R6 ;  /* 0x0000002905247223 */ /* 0x000fe20000010006 */
[----:B------:R-:W-:Y:S01]  /*d240*/  HADD2.F32 R6, -RZ, R95.H0_H0 ;  /* 0x2000005fff067230 */ /* 0x000fe20000004100 */
[C---:B------:R-:W-:Y:S01]  /*d250*/  FFMA.FTZ R31, R4.reuse, R7, R3 ;  /* 0x00000007041f7223 */ /* 0x040fe20000010003 */
[----:B------:R-:W-:Y:S01]  /*d260*/  HADD2.F32 R3, -RZ, R92.H1_H1 ;  /* 0x3000005cff037230 */ /* 0x000fe20000004100 */
        /* <DEDUP_REMOVED lines=38> */
.L_x_819:
[----:B------:R-:W-:Y:S05]  /*d4d0*/  BSYNC B1 ;  /* 0x0000000000017941 */ /* 0x000fea0003800000 */
.L_x_818:
[----:B------:R-:W-:-:S04]  /*d4e0*/  IADD3 R12, R60, 0x40, RZ ;  /* 0x000000403c0c7810 */ /* 0x000fc80007ffe0ff */
[----:B------:R-:W-:-:S13]  /*d4f0*/  ISETP.GE.AND P0, PT, R12, UR4, PT ;  /* 0x000000040c007c0c */ /* 0x000fda000bf06270 */
[----:B------:R-:W-:Y:S05]  /*d500*/  @P0 BRA `(.L_x_803) ;  /* 0x0000162000000947 */ /* 0x000fea0003800000 */
[----:B------:R-:W-:Y:S01]  /*d510*/  ISETP.GE.AND P0, PT, R61, c[0x0][0x27c], PT ;  /* 0x00009f003d007a0c */ /* 0x000fe20003f06270 */
[----:B------:R-:W-:-:S12]  /*d520*/  BSSY B0, `(.L_x_824) ;  /* 0x0000070000007945 */ /* 0x000fd80003800000 */
[----:B------:R-:W-:Y:S05]  /*d530*/  @P0 BRA `(.L_x_825) ;  /* 0x000006e000000947 */ /* 0x000fea0003800000 */
[----:B------:R-:W-:Y:S01]  /*d540*/  SHF.R.S32.HI R0, RZ, 0x1f, R12 ;  /* 0x0000001fff007819 */ /* 0x000fe2000001140c */
[----:B-1----:R-:W-:Y:S01]  /*d550*/  IMAD.MOV.U32 R6, RZ, RZ, c[0x0][0x27c] ;  /* 0x00009f00ff067624 */ /* 0x002fe200078e00ff */
        /* <DEDUP_REMOVED lines=14> */
[----:B------:R-:W-:Y:S02]  /*d640*/  SHF.R.U32.HI R8, RZ, 0x3, R0 ;  /* 0x00000003ff087819 */ /* 0x000fe40000011600 */
[----:B------:R-:W-:Y:S02]  /*d650*/  LOP3.LUT R3, R0, 0x18, R6, 0xf8, !PT ;  /* 0x0000001800037812 */ /* 0x000fe400078ef806 */
[----:B------:R-:W-:Y:S02]  /*d660*/  SHF.L.U32 R0, R7, 0xa, RZ ;  /* 0x0000000a07007819 */ /* 0x000fe400000006ff */
[-C--:B------:R-:W-:Y:S02]  /*d670*/  LOP3.LUT R5, R5, R8.reuse, RZ, 0x3c, !PT ;  /* 0x0000000805057212 */ /* 0x080fe400078e3cff */
[----:B------:R-:W-:Y:S02]  /*d680*/  LOP3.LUT R3, R3, R8, RZ, 0x3c, !PT ;  /* 0x0000000803037212 */ /* 0x000fe400078e3cff */
[----:B------:R-:W-:Y:S01]  /*d690*/  LOP3.LUT R0, R0, 0x7ffff000, RZ, 0xc0, !PT ;  /* 0x7ffff00000007812 */ /* 0x000fe200078ec0ff */
[----:B------:R-:W-:Y:S01]  /*d6a0*/  IMAD.IADD R5, R4, 0x1, R5 ;  /* 0x0000000104057824 */ /* 0x000fe200078e0205 */
[----:B------:R-:W-:-:S02]  /*d6b0*/  SHF.R.U32.HI R15, RZ, 0x10, R67 ;  /* 0x00000010ff0f7819 */ /* 0x000fc40000011643 */
[----:B------:R-:W-:Y:S02]  /*d6c0*/  IADD3 R0, R3, R0, R4 ;  /* 0x0000000003007210 */ /* 0x000fe40007ffe004 */
[----:B------:R-:W-:Y:S01]  /*d6d0*/  SHF.L.U32 R35, R5, 0x1, RZ ;  /* 0x0000000105237819 */ /* 0x000fe200000006ff */
[----:B------:R-:W-:Y:S01]  /*d6e0*/  HADD2.F32 R42, -RZ, R15.H0_H0 ;  /* 0x2000000fff2a7230 */ /* 0x000fe20000004100 */
[----:B------:R-:W-:Y:S01]  /*d6f0*/  SHF.L.U32 R32, R0, 0x1, RZ ;  /* 0x0000000100207819 */ /* 0x000fe200000006ff */
[----:B------:R-:W-:Y:S01]  /*d700*/  HADD2.F32 R0, -RZ, R97.H0_H0 ;  /* 0x20000061ff007230 */ /* 0x000fe20000004100 */
[----:B------:R-:W-:Y:S01]  /*d710*/  SHF.R.U32.HI R3, RZ, 0x10, R71 ;  /* 0x00000010ff037819 */ /* 0x000fe20000011647 */
[----:B------:R-:W1:Y:S01]  /*d720*/  LDS.128 R4, [R35+0x6100] ;  /* 0x0061000023047984 */ /* 0x000e620000000c00 */
[----:B------:R-:W-:Y:S02]  /*d730*/  SHF.R.U32.HI R16, RZ, 0x10, R69 ;  /* 0x00000010ff107819 */ /* 0x000fe40000011645 */
        /* <DEDUP_REMOVED lines=11> */
[----:B------:R-:W-:Y:S02]  /*d7f0*/  HADD2.F32 R39, -RZ, R39.H0_H0 ;  /* 0x20000027ff277230 */ /* 0x000fe40000004100 */
[----:B-1----:R-:W-:Y:S02]  /*d800*/  HADD2.F32 R20, -RZ, R7.H0_H0 ;  /* 0x20000007ff147230 */ /* 0x002fe40000004100 */
[--C-:B------:R-:W-:Y:S02]  /*d810*/  HADD2.F32 R22, -RZ, R5.reuse.H0_H0 ;  /* 0x20000005ff167230 */ /* 0x100fe40000004100 */
[----:B------:R-:W-:Y:S02]  /*d820*/  HADD2.F32 R21, -RZ, R5.H1_H1 ;  /* 0x30000005ff157230 */ /* 0x000fe40000004100 */
[----:B------:R-:W-:-:S02]  /*d830*/  HADD2.F32 R24, -RZ, R4.H0_H0 ;  /* 0x20000004ff187230 */ /* 0x000fc40000004100 */
[----:B------:R-:W-:Y:S02]  /*d840*/  HADD2.F32 R26, -RZ, R4.H1_H1 ;  /* 0x30000004ff1a7230 */ /* 0x000fe40000004100 */
[--C-:B--2---:R-:W-:Y:S02]  /*d850*/  HADD2.F32 R5, -RZ, R11.reuse.H0_H0 ;  /* 0x2000000bff057230 */ /* 0x104fe40000004100 */
[----:B------:R-:W-:Y:S02]  /*d860*/  HADD2.F32 R4, -RZ, R11.H1_H1 ;  /* 0x3000000bff047230 */ /* 0x000fe40000004100 */
[--C-:B------:R-:W-:Y:S01]  /*d870*/  HADD2.F32 R11, -RZ, R8.reuse.H0_H0 ;  /* 0x20000008ff0b7230 */ /* 0x100fe20000004100 */
[----:B------:R-:W-:Y:S01]  /*d880*/  FMUL.FTZ R34, R5, R0 ;  /* 0x0000000005227220 */ /* 0x000fe20000410000 */
[----:B------:R-:W-:Y:S01]  /*d890*/  HADD2.F32 R14, -RZ, R8.H1_H1 ;  /* 0x30000008ff0e7230 */ /* 0x000fe20000004100 */
[----:B------:R-:W-:Y:S01]  /*d8a0*/  FMUL.FTZ R31, R4, R18 ;  /* 0x00000012041f7220 */ /* 0x000fe20000410000 */
[----:B------:R-:W-:-:S02]  /*d8b0*/  HADD2.F32 R8, -RZ, R10.H0_H0 ;  /* 0x2000000aff087230 */ /* 0x000fc40000004100 */
[----:B------:R-:W-:Y:S02]  /*d8c0*/  HADD2.F32 R13, -RZ, R10.H1_H1 ;  /* 0x3000000aff0d7230 */ /* 0x000fe40000004100 */
[----:B------:R-:W-:Y:S01]  /*d8d0*/  HADD2.F32 R19, -RZ, R7.H1_H1 ;  /* 0x30000007ff137230 */ /* 0x000fe20000004100 */
[----:B------:R-:W-:Y:S01]  /*d8e0*/  FMUL.FTZ R7, R20, R0 ;  /* 0x0000000014077220 */ /* 0x000fe20000410000 */
[----:B------:R-:W-:Y:S02]  /*d8f0*/  HADD2.F32 R10, -RZ, R98.H0_H0 ;  /* 0x20000062ff0a7230 */ /* 0x000fe40000004100 */
[--C-:B------:R-:W-:Y:S01]  /*d900*/  HADD2.F32 R23, -RZ, R6.reuse.H0_H0 ;  /* 0x20000006ff177230 */ /* 0x100fe20000004100 */
[----:B------:R-:W-:Y:S01]  /*d910*/  FMUL.FTZ R0, R19, R18 ;  /* 0x0000001213007220 */ /* 0x000fe20000410000 */
[----:B------:R-:W-:Y:S01]  /*d920*/  HADD2.F32 R25, -RZ, R6.H1_H1 ;  /* 0x30000006ff197230 */ /* 0x000fe20000004100 */
[----:B------:R-:W-:Y:S01]  /*d930*/  FFMA.FTZ R40, R5, R10, R7 ;  /* 0x0000000a05287223 */ /* 0x000fe20000010007 */
[----:B------:R-:W-:Y:S01]  /*d940*/  HADD2.F32 R6, -RZ, R9.H0_H0 ;  /* 0x20000009ff067230 */ /* 0x000fe20000004100 */
[-C--:B------:R-:W-:Y:S01]  /*d950*/  FMUL.FTZ R5, R22, R3.reuse ;  /* 0x0000000316057220 */ /* 0x080fe20000410000 */
[----:B------:R-:W-:Y:S01]  /*d960*/  HADD2.F32 R7, -RZ, R99.H0_H0 ;  /* 0x20000063ff077230 */ /* 0x000fe20000004100 */
[----:B------:R-:W-:Y:S01]  /*d970*/  FFMA.FTZ R37, R4, R42, R0 ;  /* 0x0000002a04257223 */ /* 0x000fe20000010000 */
[----:B------:R-:W-:Y:S01]  /*d980*/  HADD2.F32 R9, -RZ, R9.H1_H1 ;  /* 0x30000009ff097230 */ /* 0x000fe20000004100 */
[C---:B------:R-:W-:Y:S01]  /*d990*/  FMUL.FTZ R27, R6.reuse, R3 ;  /* 0x00000003061b7220 */ /* 0x040fe20000410000 */
[----:B------:R-:W-:Y:S01]  /*d9a0*/  HADD2.F32 R3, -RZ, R98.H1_H1 ;  /* 0x30000062ff037230 */ /* 0x000fe20000004100 */
[----:B------:R-:W-:Y:S01]  /*d9b0*/  FFMA.FTZ R33, R6, R7, R5 ;  /* 0x0000000706217223 */ /* 0x000fe20000010005 */
[----:B------:R-:W-:Y:S01]  /*d9c0*/  HADD2.F32 R6, -RZ, R100.H0_H0 ;  /* 0x20000064ff067230 */ /* 0x000fe20000004100 */
[----:B------:R-:W-:Y:S01]  /*d9d0*/  FMUL.FTZ R4, R21, R15 ;  /* 0x0000000f15047220 */ /* 0x000fe20000410000 */
[----:B------:R-:W-:Y:S01]  /*d9e0*/  HADD2.F32 R0, -RZ, R99.H1_H1 ;  /* 0x30000063ff007230 */ /* 0x000fe20000004100 */
[----:B------:R-:W-:-:S02]  /*d9f0*/  FMUL.FTZ R5, R24, R3 ;  /* 0x0000000318057220 */ /* 0x000fc40000410000 */
[----:B------:R-:W-:Y:S01]  /*da00*/  FFMA.FTZ R30, R9, R41, R4 ;  /* 0x00000029091e7223 */ /* 0x000fe20000010004 */
[----:B------:R-:W-:Y:S01]  /*da10*/  HADD2.F32 R4, -RZ, R100.H1_H1 ;  /* 0x30000064ff047230 */ /* 0x000fe20000004100 */
[----:B------:R-:W-:Y:S01]  /*da20*/  FFMA.FTZ R28, R11, R6, R5 ;  /* 0x000000060b1c7223 */ /* 0x000fe20000010005 */
[----:B------:R-:W-:Y:S01]  /*da30*/  HADD2.F32 R5, -RZ, R29.H0_H0 ;  /* 0x2000001dff057230 */ /* 0x000fe20000004100 */
        /* <DEDUP_REMOVED lines=30> */
.L_x_825:
[----:B------:R-:W-:Y:S05]  /*dc20*/  BSYNC B0 ;  /* 0x0000000000007941 */ /* 0x000fea0003800000 */
.L_x_824:
        /* <DEDUP_REMOVED lines=36> */
[----:B------:R-:W-:Y:S01]  /*de70*/  SHF.R.U32.HI R3, RZ, 0x10, R79 ;  /* 0x00000010ff037819 */ /* 0x000fe2000001164f */
[----:B------:R-:W-:Y:S01]  /*de80*/  HADD2.F32 R42, -RZ, R15.H0_H0 ;  /* 0x2000000fff2a7230 */ /* 0x000fe20000004100 */
[----:B------:R-:W-:Y:S01]  /*de90*/  SHF.L.U32 R32, R0, 0x1, RZ ;  /* 0x0000000100207819 */ /* 0x000fe200000006ff */
[----:B------:R-:W1:Y:S01]  /*dea0*/  LDS.128 R4, [R36+0x6100] ;  /* 0x0061000024047984 */ /* 0x000e620000000c00 */
[----:B------:R-:W-:Y:S01]  /*deb0*/  HADD2.F32 R0, -RZ, R103.H0_H0 ;  /* 0x20000067ff007230 */ /* 0x000fe20000004100 */
[----:B------:R-:W-:Y:S01]  /*dec0*/  SHF.R.U32.HI R16, RZ, 0x10, R77 ;  /* 0x00000010ff107819 */ /* 0x000fe2000001164d */
[----:B------:R-:W-:Y:S01]  /*ded0*/  HADD2.F32 R18, -RZ, R3.H0_H0 ;  /* 0x20000003ff127230 */ /* 0x000fe20000004100 */
[----:B------:R-:W2:Y:S01]  /*dee0*/  LDS.128 R8, [R32+0x6100] ;  /* 0x0061000020087984 */ /* 0x000ea20000000c00 */
[----:B------:R-:W-:Y:S01]  /*def0*/  HADD2.F32 R3, -RZ, R103.H1_H1 ;  /* 0x30000067ff037230 */ /* 0x000fe20000004100 */
[----:B------:R-:W-:Y:S01]  /*df00*/  SHF.R.U32.HI R17, RZ, 0x10, R73 ;  /* 0x00000010ff117819 */ /* 0x000fe20000011649 */
[----:B------:R-:W-:Y:S01]  /*df10*/  HADD2.F32 R15, -RZ, R16.H0_H0 ;  /* 0x20000010ff0f7230 */ /* 0x000fe20000004100 */
        /* <DEDUP_REMOVED lines=8> */
[----:B------:R-:W-:Y:S02]  /*dfa0*/  HADD2.F32 R21, -RZ, R5.H1_H1 ;  /* 0x30000005ff157230 */ /* 0x000fe40000004100 */
[--C-:B------:R-:W-:Y:S02]  /*dfb0*/  HADD2.F32 R24, -RZ, R4.reuse.H0_H0 ;  /* 0x20000004ff187230 */ /* 0x100fe40000004100 */
[----:B------:R-:W-:-:S02]  /*dfc0*/  HADD2.F32 R26, -RZ, R4.H1_H1 ;  /* 0x30000004ff1a7230 */ /* 0x000fc40000004100 */
[--C-:B--2---:R-:W-:Y:S02]  /*dfd0*/  HADD2.F32 R5, -RZ, R11.reuse.H0_H0 ;  /* 0x2000000bff057230 */ /* 0x104fe40000004100 */
[----:B------:R-:W-:Y:S02]  /*dfe0*/  HADD2.F32 R4, -RZ, R11.H1_H1 ;  /* 0x3000000bff047230 */ /* 0x000fe40000004100 */
[--C-:B------:R-:W-:Y:S01]  /*dff0*/  HADD2.F32 R11, -RZ, R8.reuse.H0_H0 ;  /* 0x20000008ff0b7230 */ /* 0x100fe20000004100 */
[----:B------:R-:W-:Y:S01]  /*e000*/  FMUL.FTZ R34, R5, R0 ;  /* 0x0000000005227220 */ /* 0x000fe20000410000 */
[----:B------:R-:W-:Y:S01]  /*e010*/  HADD2.F32 R14, -RZ, R8.H1_H1 ;  /* 0x30000008ff0e7230 */ /* 0x000fe20000004100 */
[----:B------:R-:W-:Y:S01]  /*e020*/  FMUL.FTZ R31, R4, R18 ;  /* 0x00000012041f7220 */ /* 0x000fe20000410000 */
[--C-:B------:R-:W-:Y:S02]  /*e030*/  HADD2.F32 R8, -RZ, R10.reuse.H0_H0 ;  /* 0x2000000aff087230 */ /* 0x100fe40000004100 */
[----:B------:R-:W-:-:S02]  /*e040*/  HADD2.F32 R13, -RZ, R10.H1_H1 ;  /* 0x3000000aff0d7230 */ /* 0x000fc40000004100 */
[----:B------:R-:W-:Y:S01]  /*e050*/  HADD2.F32 R19, -RZ, R7.H1_H1 ;  /* 0x30000007ff137230 */ /* 0x000fe20000004100 */
[----:B------:R-:W-:Y:S01]  /*e060*/  FMUL.FTZ R7, R20, R0 ;  /* 0x0000000014077220 */ /* 0x000fe20000410000 */
[----:B------:R-:W-:Y:S02]  /*e070*/  HADD2.F32 R10, -RZ, R105.H0_H0 ;  /* 0x20000069ff0a7230 */ /* 0x000fe40000004100 */
[--C-:B------:R-:W-:Y:S01]  /*e080*/  HADD2.F32 R23, -RZ, R6.reuse.H0_H0 ;  /* 0x20000006ff177230 */ /* 0x100fe20000004100 */
[----:B------:R-:W-:Y:S01]  /*e090*/  FMUL.FTZ R0, R19, R18 ;  /* 0x0000001213007220 */ /* 0x000fe20000410000 */
[----:B------:R-:W-:Y:S01]  /*e0a0*/  HADD2.F32 R25, -RZ, R6.H1_H1 ;  /* 0x30000006ff197230 */ /* 0x000fe20000004100 */
[----:B------:R-:W-:Y:S01]  /*e0b0*/  FFMA.FTZ R40, R5, R10, R7 ;  /* 0x0000000a05287223 */ /* 0x000fe20000010007 */
[--C-:B------:R-:W-:Y:S01]  /*e0c0*/  HADD2.F32 R6, -RZ, R9.reuse.H0_H0 ;  /* 0x20000009ff067230 */ /* 0x100fe20000004100 */
[-C--:B------:R-:W-:Y:S01]  /*e0d0*/  FMUL.FTZ R5, R22, R3.reuse ;  /* 0x0000000316057220 */ /* 0x080fe20000410000 */
[--C-:B------:R-:W-:Y:S01]  /*e0e0*/  HADD2.F32 R7, -RZ, R106.reuse.H0_H0 ;  /* 0x2000006aff077230 */ /* 0x100fe20000004100 */
        /* <DEDUP_REMOVED lines=15> */
[----:B------:R-:W-:Y:S01]  /*e1e0*/  FMUL.FTZ R16, R11, R3 ;  /* 0x000000030b107220 */ /* 0x000fe20000410000 */
[----:B------:R-:W-:Y:S01]  /*e1f0*/  HADD2.F32 R35, -RZ, R39.H0_H0 ;  /* 0x20000027ff237230 */ /* 0x000fe20000004100 */
        /* <DEDUP_REMOVED lines=27> */
.L_x_827:
[----:B------:R-:W-:Y:S05]  /*e3b0*/  BSYNC B0 ;  /* 0x0000000000007941 */ /* 0x000fea0003800000 */
.L_x_826:
        /* <DEDUP_REMOVED lines=34> */
[----:B------:R-:W-:Y:S01]  /*e5e0*/  SHF.R.U32.HI R15, RZ, 0x10, R81 ;  /* 0x00000010ff0f7819 */ /* 0x000fe20000011651 */
[----:B------:R-:W-:Y:S01]  /*e5f0*/  HADD2.F32 R41, -RZ, R14.H0_H0 ;  /* 0x2000000eff297230 */ /* 0x000fe20000004100 */
        /* <DEDUP_REMOVED lines=10> */
[----:B------:R-:W-:Y:S01]  /*e6a0*/  HADD2.F32 R3, -RZ, R109.H1_H1 ;  /* 0x3000006dff037230 */ /* 0x000fe20000004100 */
[----:B------:R-:W-:Y:S01]  /*e6b0*/  SHF.R.U64 R34, R82, 0x10, R83 ;  /* 0x0000001052227819 */ /* 0x000fe20000001253 */
[----:B------:R-:W-:Y:S01]  /*e6c0*/  HADD2.F32 R40, -RZ, R16.H0_H0 ;  /* 0x20000010ff287230 */ /* 0x000fe20000004100 */
[----:B------:R-:W-:-:S02]  /*e6d0*/  SHF.R.U64 R37, R84, 0x10, R85 ;  /* 0x0000001054257819 */ /* 0x000fc40000001255 */
[----:B------:R-:W-:Y:S01]  /*e6e0*/  SHF.R.U64 R38, R86, 0x10, R87 ;  /* 0x0000001056267819 */ /* 0x000fe20000001257 */
[----:B------:R-:W-:Y:S02]  /*e6f0*/  HADD2.F32 R34, -RZ, R34.H0_H0 ;  /* 0x20000022ff227230 */ /* 0x000fe40000004100 */
[----:B------:R-:W-:Y:S02]  /*e700*/  HADD2.F32 R37, -RZ, R37.H0_H0 ;  /* 0x20000025ff257230 */ /* 0x000fe40000004100 */
[----:B------:R-:W-:Y:S02]  /*e710*/  HADD2.F32 R38, -RZ, R38.H0_H0 ;  /* 0x20000026ff267230 */ /* 0x000fe40000004100 */
[----:B-1----:R-:W-:Y:S02]  /*e720*/  HADD2.F32 R19, -RZ, R7.H0_H0 ;  /* 0x20000007ff137230 */ /* 0x002fe40000004100 */
[--C-:B------:R-:W-:Y:S02]  /*e730*/  HADD2.F32 R21, -RZ, R5.reuse.H0_H0 ;  /* 0x20000005ff157230 */ /* 0x100fe40000004100 */
[----:B------:R-:W-:-:S02]  /*e740*/  HADD2.F32 R20, -RZ, R5.H1_H1 ;  /* 0x30000005ff147230 */ /* 0x000fc40000004100 */
[--C-:B------:R-:W-:Y:S02]  /*e750*/  HADD2.F32 R23, -RZ, R4.reuse.H0_H0 ;  /* 0x20000004ff177230 */ /* 0x100fe40000004100 */
        /* <DEDUP_REMOVED lines=17> */
[----:B------:R-:W-:Y:S01]  /*e870*/  FMUL.FTZ R5, R21, R3 ;  /* 0x0000000315057220 */ /* 0x000fe20000410000 */
        /* <DEDUP_REMOVED lines=10> */
[----:B------:R-:W-:Y:S02]  /*e920*/  FMUL.FTZ R17, R9, R15 ;  /* 0x0000000f09117220 */ /* 0x000fe40000410000 */
[----:B------:R-:W-:Y:S01]  /*e930*/  FFMA.FTZ R27, R11, R6, R5 ;  /* 0x000000060b1b7223 */ /* 0x000fe20000010005 */
[----:B------:R-:W-:Y:S01]  /*e940*/  HADD2.F32 R5, -RZ, R28.H0_H0 ;  /* 0x2000001cff057230 */ /* 0x000fe20000004100 */
[----:B------:R-:W-:Y:S01]  /*e950*/  FFMA.FTZ R29, R9, R40, R4 ;  /* 0x00000028091d7223 */ /* 0x000fe20000010004 */
[----:B------:R-:W-:Y:S01]  /*e960*/  HADD2.F32 R4, -RZ, R112.H1_H1 ;  /* 0x30000070ff047230 */ /* 0x000fe20000004100 */
[----:B------:R-:W-:Y:S02]  /*e970*/  FMUL.FTZ R15, R11, R3 ;  /* 0x000000030b0f7220 */ /* 0x000fe40000410000 */
[-C--:B------:R-:W-:Y:S02]  /*e980*/  FMUL.FTZ R3, R22, R0.reuse ;  /* 0x0000000016037220 */ /* 0x080fe40000410000 */
[----:B------:R-:W-:-:S02]  /*e990*/  FMUL.FTZ R14, R8, R0 ;  /* 0x00000000080e7220 */ /* 0x000fc40000410000 */
[-C--:B------:R-:W-:Y:S02]  /*e9a0*/  FMUL.FTZ R0, R25, R5.reuse ;  /* 0x0000000519007220 */ /* 0x080fe40000410000 */
[----:B------:R-:W-:Y:S02]  /*e9b0*/  FFMA.FTZ R28, R8, R4, R3 ;  /* 0x00000004081c7223 */ /* 0x000fe40000010003 */
[-C--:B------:R-:W-:Y:S02]  /*e9c0*/  FMUL.FTZ R3, R24, R34.reuse ;  /* 0x0000002218037220 */ /* 0x080fe40000410000 */
        /* <DEDUP_REMOVED lines=22> */
.L_x_803:
[----:B------:R-:W-:Y:S05]  /*eb30*/  BSYNC B2 ;  /* 0x0000000000027941 */ /* 0x000fea0003800000 */
.L_x_785:
[----:B------:R-:W-:Y:S01]  /*eb40*/  IMAD R0, R114, c[0x0][0x208], RZ ;  /* 0x0000820072007a24 */ /* 0x000fe200078e02ff */
[----:B-1----:R-:W-:Y:S01]  /*eb50*/  LOP3.LUT R7, R118, 0xfffffff8, RZ, 0xc0, !PT ;  /* 0xfffffff876077812 */ /* 0x002fe200078ec0ff */
[----:B------:R-:W-:Y:S01]  /*eb60*/  IMAD.WIDE.U32 R4, R120, c[0x0][0x208], RZ ;  /* 0x0000820078047a25 */ /* 0x000fe200078e00ff */
[----:B------:R-:W-:Y:S01]  /*eb70*/  SHF.R.S32.HI R16, RZ, 0x1f, R102 ;  /* 0x0000001fff107819 */ /* 0x000fe20000011466 */
[----:B------:R-:W-:-:S04]  /*eb80*/  DEPBAR.LE SB0, 0x0 ;  /* 0x000080000000791a */ /* 0x000fc80000000000 */
[----:B------:R-:W-:Y:S01]  /*eb90*/  IMAD R0, R120, c[0x0][0x20c], R0 ;  /* 0x0000830078007a24 */ /* 0x000fe200078e0200 */
[----:B------:R-:W-:Y:S01]  /*eba0*/  SHF.R.S32.HI R13, RZ, 0x1f, R108 ;  /* 0x0000001fff0d7819 */ /* 0x000fe2000001146c */
[----:B------:R-:W-:Y:S01]  /*ebb0*/  IMAD.IADD R7, R159, 0x1, -R7 ;  /* 0x000000019f077824 */ /* 0x000fe200078e0a07 */
[----:B------:R-:W-:Y:S01]  /*ebc0*/  ISETP.GE.AND P2, PT, R161, c[0x0][0x1d4], PT ;  /* 0x00007500a1007a0c */ /* 0x000fe20003f46270 */
[----:B------:R-:W-:Y:S01]  /*ebd0*/  IMAD.IADD R5, R5, 0x1, R0 ;  /* 0x0000000105057824 */ /* 0x000fe200078e0200 */
[----:B------:R-:W-:Y:S01]  /*ebe0*/  P2R R64, PR, RZ, 0x8 ;  /* 0x00000008ff407803 */ /* 0x000fe20000000000 */
[----:B------:R-:W-:Y:S01]  /*ebf0*/  IMAD R0, R115, c[0x0][0x218], RZ ;  /* 0x0000860073007a24 */ /* 0x000fe200078e02ff */
[----:B------:R-:W-:Y:S01]  /*ec00*/  LEA.HI R3, R7, R7, RZ, 0x1 ;  /* 0x0000000707037211 */ /* 0x000fe200078f08ff */
[----:B------:R-:W-:Y:S01]  /*ec10*/  IMAD.WIDE.U32 R4, R119, c[0x0][0x218], R4 ;  /* 0x0000860077047a25 */ /* 0x000fe200078e0004 */
[----:B------:R-:W-:Y:S01]  /*ec20*/  SHF.R.S32.HI R162, RZ, 0x1f, R161 ;  /* 0x0000001fffa27819 */ /* 0x000fe200000114a1 */
[----:B------:R-:W-:-:S02]  /*ec30*/  UISETP.GE.AND UP0, UPT, UR8, 0x2, UPT ;  /* 0x000000020800788c */ /* 0x000fc4000bf06270 */
[----:B------:R-:W-:Y:S01]  /*ec40*/  IMAD R0, R119, c[0x0][0x21c], R0 ;  /* 0x0000870077007a24 */ /* 0x000fe200078e0200 */
[----:B------:R-:W-:Y:S01]  /*ec50*/  BAR.SYNC.DEFER_BLOCKING 0x0 ;  /* 0x0000000000007b1d */ /* 0x000fe20000010000 */
[----:B------:R-:W-:Y:S01]  /*ec60*/  IADD3 R6, P0, R4, UR24, RZ ;  /* 0x0000001804067c10 */ /* 0x000fe2000ff1e0ff */
[----:B------:R-:W-:-:S03]  /*ec70*/  IMAD.WIDE R14, R161, 0x2, RZ ;  /* 0x00000002a10e7825 */ /* 0x000fc600078e02ff */
[----:B------:R-:W-:Y:S01]  /*ec80*/  IADD3.X R4, R5, UR10, R0, P0, !PT ;  /* 0x0000000a05047c10 */ /* 0x000fe200087fe400 */
[----:B------:R-:W-:Y:S01]  /*ec90*/  IMAD.SHL.U32 R155, R96, 0x2, RZ ;  /* 0x00000002609b7824 */ /* 0x000fe200078e00ff */
[C---:B------:R-:W-:Y:S02]  /*eca0*/  LEA R0, P0, R6.reuse, c[0x0][0x1f8], 0x1 ;  /* 0x00007e0006007a11 */ /* 0x040fe400078008ff */
[----:B------:R-:W-:Y:S02]  /*ecb0*/  LEA.HI R5, R93, R93, RZ, 0x1 ;  /* 0x0000005d5d057211 */ /* 0x000fe400078f08ff */
[----:B------:R-:W-:Y:S01]  /*ecc0*/  LEA.HI.X R4, R6, c[0x0][0x1fc], R4, 0x1, P0 ;  /* 0x00007f0006047a11 */ /* 0x000fe200000f0c04 */
[----:B------:R-:W1:Y:S01]  /*ecd0*/  SHFL.IDX PT, R11, R0, RZ, 0x1c1f ;  /* 0x001c1fff000b7589 */ /* 0x000e6200000e0000 */
[----:B------:R-:W-:Y:S02]  /*ece0*/  SHF.R.S32.HI R6, RZ, 0x1, R3 ;  /* 0x00000001ff067819 */ /* 0x000fe40000011403 */
[----:B------:R-:W-:Y:S01]  /*ecf0*/  LOP3.LUT R5, R5, 0xfffffffe, RZ, 0xc0, !PT ;  /* 0xfffffffe05057812 */ /* 0x000fe200078ec0ff */
[----:B------:R-:W2:Y:S01]  /*ed00*/  SHFL.IDX PT, R12, R4, RZ, 0x1c1f ;  /* 0x001c1fff040c7589 */ /* 0x000ea200000e0000 */
[----:B------:R-:W-:-:S03]  /*ed10*/  LOP3.LUT P1, RZ, R6, 0x2, RZ, 0xc0, !PT ;  /* 0x0000000206ff7812 */ /* 0x000fc6000782c0ff */
[----:B------:R3:W4:Y:S01]  /*ed20*/  SHFL.IDX PT, R9, R0, 0x1, 0x1c1f ;  /* 0x003c1f0000097f89 */ /* 0x00072200000e0000 */
[----:B------:R-:W-:-:S03]  /*ed30*/  IMAD.IADD R8, R93, 0x1, -R5 ;  /* 0x000000015d087824 */ /* 0x000fc600078e0a05 */
[----:B------:R5:W5:Y:S01]  /*ed40*/  SHFL.IDX PT, R10, R4, 0x1, 0x1c1f ;  /* 0x003c1f00040a7f89 */ /* 0x000b6200000e0000 */
[----:B-1----:R-:W-:-:S05]  /*ed50*/  IADD3 R58, P0, R11, R14, RZ ;  /* 0x0000000e0b3a7210 */ /* 0x002fca0007f1e0ff */
[----:B--2---:R-:W-:Y:S01]  /*ed60*/  IMAD.X R59, R12, 0x1, R15, P0 ;  /* 0x000000010c3b7824 */ /* 0x004fe200000e060f */
[----:B---3--:R-:W-:Y:S01]  /*ed70*/  LOP3.LUT R0, R3, 0x3fffffe, RZ, 0xc0, !PT ;  /* 0x03fffffe03007812 */ /* 0x008fe200078ec0ff */
[----:B------:R-:W-:Y:S01]  /*ed80*/  IMAD.SHL.U32 R3, R6, 0x40, RZ ;  /* 0x0000004006037824 */ /* 0x000fe200078e00ff */
[----:B----4-:R-:W-:Y:S02]  /*ed90*/  IADD3 R56, P0, R14, R9, RZ ;  /* 0x000000090e387210 */ /* 0x010fe40007f1e0ff */
[----:B-----5:R-:W-:Y:S01]  /*eda0*/  LOP3.LUT R4, R113, 0x7fffffe, RZ, 0xc0, !PT ;  /* 0x07fffffe71047812 */ /* 0x020fe200078ec0ff */
[----:B------:R-:W-:Y:S01]  /*edb0*/  IMAD.IADD R5, R7, 0x1, -R0 ;  /* 0x0000000107057824 */ /* 0x000fe200078e0a00 */
[----:B------:R-:W-:Y:S01]  /*edc0*/  LOP3.LUT R0, R3, 0xc0, RZ, 0xc0, !PT ;  /* 0x000000c003007812 */ /* 0x000fe200078ec0ff */
[----:B------:R-:W-:Y:S01]  /*edd0*/  IMAD.SHL.U32 R7, R117, 0x8, RZ ;  /* 0x0000000875077824 */ /* 0x000fe200078e00ff */
[----:B------:R-:W-:Y:S01]  /*ede0*/  SHF.R.S32.HI R6, RZ, 0x1f, R101 ;  /* 0x0000001fff067819 */ /* 0x000fe20000011465 */
[----:B------:R-:W-:Y:S01]  /*edf0*/  IMAD.IADD R150, R108, 0x1, -R4 ;  /* 0x000000016c967824 */ /* 0x000fe200078e0a04 */
[----:B------:R-:W-:Y:S01]  /*ee00*/  LEA.HI R4, R16, R102, RZ, 0x3 ;  /* 0x0000006610047211 */ /* 0x000fe200078f18ff */
[----:B------:R-:W-:Y:S01]  /*ee10*/  IMAD.X R57, R15, 0x1, R10, P0 ;  /* 0x000000010f397824 */ /* 0x000fe200000e060a */
[----:B------:R-:W-:-:S02]  /*ee20*/  LOP3.LUT R3, R0, 0x8, R7, 0xf8, !PT ;  /* 0x0000000800037812 */ /* 0x000fc400078ef807 */
[----:B------:R-:W-:Y:S02]  /*ee30*/  SHF.R.U32.HI R0, RZ, 0x3, R0 ;  /* 0x00000003ff007819 */ /* 0x000fe40000011600 */
[----:B------:R-:W-:Y:S02]  /*ee40*/  LOP3.LUT R158, R4, 0xfffffff8, RZ, 0xc0, !PT ;  /* 0xfffffff8049e7812 */ /* 0x000fe400078ec0ff */
[----:B------:R-:W-:Y:S01]  /*ee50*/  LOP3.LUT R3, R3, R0, RZ, 0x3c, !PT ;  /* 0x0000000003037212 */ /* 0x000fe200078e3cff */
[----:B------:R-:W-:Y:S01]  /*ee60*/  IMAD R0, R8, 0x8, R5 ;  /* 0x0000000808007824 */ /* 0x000fe200078e0205 */
[----:B------:R-:W-:Y:S01]  /*ee70*/  LEA.HI R7, R13, R108, RZ, 0x3 ;  /* 0x0000006c0d077211 */ /* 0x000fe200078f18ff */
[----:B------:R-:W-:Y:S01]  /*ee80*/  IMAD.WIDE R4, R158, 0x2, RZ ;  /* 0x000000029e047825 */ /* 0x000fe200078e02ff */
[----:B------:R-:W-:Y:S01]  /*ee90*/  LEA.HI R6, R6, R101, RZ, 0x3 ;  /* 0x0000006506067211 */ /* 0x000fe200078f18ff */
[----:B------:R-:W-:Y:S01]  /*eea0*/  STL [R1+0x58], R158 ;  /* 0x0000589e01007387 */ /* 0x000fe20000100800 */
[----:B------:R-:W-:Y:S01]  /*eeb0*/  SHF.R.S32.HI R160, RZ, 0x1f, R158 ;  /* 0x0000001fffa07819 */ /* 0x000fe2000001149e */
[----:B------:R-:W-:Y:S01]  /*eec0*/  IMAD.SHL.U32 R7, R7, 0x20, RZ ;  /* 0x0000002007077824 */ /* 0x000fe200078e00ff */
[----:B------:R-:W-:Y:S01]  /*eed0*/  IADD3 R54, P0, R11, R4, RZ ;  /* 0x000000040b367210 */ /* 0x000fe20007f1e0ff */
[----:B------:R-:W-:Y:S01]  /*eee0*/  IMAD.U32 R0, R0, 0x20, R3 ;  /* 0x0000002000007824 */ /* 0x000fe200078e0003 */
[----:B------:R-:W-:Y:S01]  /*eef0*/  LOP3.LUT R156, R6, 0xfffffff8, RZ, 0xc0, !PT ;  /* 0xfffffff8069c7812 */ /* 0x000fe200078ec0ff */
[----:B------:R-:W-:Y:S01]  /*ef00*/  IMAD.SHL.U32 R3, R116, 0x40, RZ ;  /* 0x0000004074037824 */ /* 0x000fe200078e00ff */
[----:B------:R-:W-:Y:S01]  /*ef10*/  LOP3.LUT R149, R7, 0xffffff00, RZ, 0xc0, !PT ;  /* 0xffffff0007957812 */ /* 0x000fe200078ec0ff */
[----:B------:R-:W-:Y:S01]  /*ef20*/  IMAD.X R55, R12, 0x1, R5, P0 ;  /* 0x000000010c377824 */ /* 0x000fe200000e0605 */
[-C--:B------:R-:W-:Y:S01]  /*ef30*/  IADD3 R52, P0, R4, R9.reuse, RZ ;  /* 0x0000000904347210 */ /* 0x080fe20007f1e0ff */
[----:B------:R-:W-:Y:S01]  /*ef40*/  IMAD.SHL.U32 R8, R8, 0x8, RZ ;  /* 0x0000000808087824 */ /* 0x000fe200078e00ff */
[----:B------:R-:W-:Y:S01]  /*ef50*/  LOP3.LUT R3, R3, 0xc0, RZ, 0xc0, !PT ;  /* 0x000000c003037812 */ /* 0x000fe200078ec0ff */
[----:B------:R-:W-:Y:S01]  /*ef60*/  IMAD.WIDE R6, R156, 0x2, RZ ;  /* 0x000000029c067825 */ /* 0x000fe200078e02ff */
[----:B------:R-:W-:Y:S01]  /*ef70*/  SHF.R.S32.HI R157, RZ, 0x1f, R156 ;  /* 0x0000001fff9d7819 */ /* 0x000fe2000001149c */
[----:B------:R-:W-:Y:S01]  /*ef80*/  STL [R1+0x60], R156 ;  /* 0x0000609c01007387 */ /* 0x000fe20000100800 */
[----:B------:R-:W-:Y:S01]  /*ef90*/  LOP3.LUT R8, R3, 0x8, R8, 0xf8, !PT ;  /* 0x0000000803087812 */ /* 0x000fe200078ef808 */
[----:B------:R-:W-:Y:S01]  /*efa0*/  IMAD.X R53, R5, 0x1, R10, P0 ;  /* 0x0000000105357824 */ /* 0x000fe200000e060a */
[----:B------:R-:W-:Y:S01]  /*efb0*/  SHF.R.U32.HI R4, RZ, 0x3, R3 ;  /* 0x00000003ff047819 */ /* 0x000fe20000011603 */
[----:B------:R-:W-:Y:S01]  /*efc0*/  IMAD R3, R153, 0x200, R149 ;  /* 0x0000020099037824 */ /* 0x000fe200078e0295 */
[----:B------:R-:W-:Y:S01]  /*efd0*/  IADD3 R38, P0, R11, R6, RZ ;  /* 0x000000060b267210 */ /* 0x000fe20007f1e0ff */
[----:B------:R-:W-:Y:S01]  /*efe0*/  IMAD.SHL.U32 R224, R0, 0x2, RZ ;  /* 0x0000000200e07824 */ /* 0x000fe200078e00ff */
[----:B------:R-:W-:Y:S01]  /*eff0*/  LOP3.LUT R148, R8, R4, RZ, 0x3c, !PT ;  /* 0x0000000408947212 */ /* 0x000fe200078e3cff */
[----:B------:R-:W-:Y:S01]  /*f000*/  IMAD R0, R150, 0x20, R3 ;  /* 0x0000002096007824 */ /* 0x000fe200078e0203 */
[----:B------:R-:W-:Y:S01]  /*f010*/  STL [R1], R155 ;  /* 0x0000009b01007387 */ /* 0x000fe20000100800 */
[----:B------:R-:W-:Y:S01]  /*f020*/  IMAD.X R39, R12, 0x1, R7, P0 ;  /* 0x000000010c277824 */ /* 0x000fe200000e0607 */
[----:B------:R-:W-:Y:S01]  /*f030*/  IADD3 R36, P0, R6, R9, RZ ;  /* 0x0000000906247210 */ /* 0x000fe20007f1e0ff */
[----:B------:R-:W-:Y:S01]  /*f040*/  IMAD.IADD R0, R148, 0x1, R0 ;  /* 0x0000000194007824 */ /* 0x000fe200078e0200 */
[C---:B------:R-:W-:Y:S01]  /*f050*/  IADD3 R3, R224.reuse, 0x3100, RZ ;  /* 0x00003100e0037810 */ /* 0x040fe20007ffe0ff */
[----:B------:R-:W-:Y:S01]  /*f060*/  LDSM.16.M88.4 R24, [R224+0x3900] ;  /* 0x00390000e018783b */ /* 0x000fe20000000200 */
[----:B------:R-:W-:Y:S01]  /*f070*/  IADD3 R229, R224, 0x3120, RZ ;  /* 0x00003120e0e57810 */ /* 0x000fe20007ffe0ff */
[----:B------:R-:W-:Y:S01]  /*f080*/  IMAD.X R37, R7, 0x1, R10, P0 ;  /* 0x0000000107257824 */ /* 0x000fe200000e060a */
[----:B------:R-:W-:Y:S01]  /*f090*/  ISETP.LT.OR P0, PT, R104, 0x1, P2 ;  /* 0x000000016800780c */ /* 0x000fe20001701670 */
[----:B------:R-:W-:Y:S01]  /*f0a0*/  IMAD.SHL.U32 R227, R0, 0x2, RZ ;  /* 0x0000000200e37824 */ /* 0x000fe200078e00ff */
[----:B------:R-:W-:Y:S01]  /*f0b0*/  @P1 IADD3 R229, R3, -0x20, RZ ;  /* 0xffffffe003e51810 */ /* 0x000fe20007ffe0ff */
[----:B------:R-:W-:Y:S01]  /*f0c0*/  LDSM.16.M88.4 R32, [R224+0x3100] ;  /* 0x00310000e020783b */ /* 0x000fe20000000200 */
[----:B------:R-:W-:Y:S01]  /*f0d0*/  ISETP.GE.AND P1, PT, R102, c[0x0][0x1d4], PT ;  /* 0x0000750066007a0c */ /* 0x000fe20003f26270 */
[----:B------:R-:W-:Y:S01]  /*f0e0*/  IMAD R228, R2, 0x2, R227 ;  /* 0x0000000202e47824 */ /* 0x000fe200078e02e3 */
[----:B------:R-:W-:Y:S01]  /*f0f0*/  ISETP.LT.OR P2, PT, R104, 0x21, P2 ;  /* 0x000000216800780c */ /* 0x000fe20001741670 */
[----:B------:R-:W1:Y:S01]  /*f100*/  LDSM.16.M88.4 R4, [R227+0x7100] ;  /* 0x00710000e304783b */ /* 0x000e620000000200 */
[----:B------:R-:W-:Y:S01]  /*f110*/  IMAD R0, R150, 0x20, R149 ;  /* 0x0000002096007824 */ /* 0x000fe200078e0295 */
[----:B------:R-:W-:-:S02]  /*f120*/  IADD3 R240, R229, 0x400, RZ ;  /* 0x00000400e5f07810 */ /* 0x000fc40007ffe0ff */
[----:B------:R-:W2:Y:S01]  /*f130*/  LDSM.16.M88.4 R28, [R224+0x3500] ;  /* 0x00350000e01c783b */ /* 0x000ea20000000200 */
[----:B------:R-:W-:Y:S01]  /*f140*/  IMAD.IADD R0, R148, 0x1, R0 ;  /* 0x0000000194007824 */ /* 0x000fe200078e0200 */
[C---:B------:R-:W-:Y:S02]  /*f150*/  IADD3 R239, R229.reuse, 0x800, RZ ;  /* 0x00000800e5ef7810 */ /* 0x040fe40007ffe0ff */
[----:B------:R-:W3:Y:S01]  /*f160*/  LDSM.16.M88.4 R20, [R224+0x3d00] ;  /* 0x003d0000e014783b */ /* 0x000ee20000000200 */
[C---:B------:R-:W-:Y:S02]  /*f170*/  IADD3 R238, R229.reuse, 0xc00, RZ ;  /* 0x00000c00e5ee7810 */ /* 0x040fe40007ffe0ff */
[C---:B------:R-:W-:Y:S01]  /*f180*/  IADD3 R237, R229.reuse, 0x1000, RZ ;  /* 0x00001000e5ed7810 */ /* 0x040fe20007ffe0ff */
[----:B------:R-:W4:Y:S01]  /*f190*/  LDSM.16.M88.4 R8, [R227+0x6100] ;  /* 0x00610000e308783b */ /* 0x000f220000000200 */
[C---:B------:R-:W-:Y:S02]  /*f1a0*/  IADD3 R236, R229.reuse, 0x1400, RZ ;  /* 0x00001400e5ec7810 */ /* 0x040fe40007ffe0ff */
[C---:B------:R-:W-:Y:S01]  /*f1b0*/  IADD3 R235, R229.reuse, 0x1800, RZ ;  /* 0x00001800e5eb7810 */ /* 0x040fe20007ffe0ff */
[----:B------:R-:W-:Y:S01]  /*f1c0*/  LDSM.16.M88.4 R16, [R228+0x6100] ;  /* 0x00610000e410783b */ /* 0x000fe20000000200 */
[----:B------:R-:W-:-:S02]  /*f1d0*/  IADD3 R234, R229, 0x1c00, RZ ;  /* 0x00001c00e5ea7810 */ /* 0x000fc40007ffe0ff */
[C---:B------:R-:W-:Y:S01]  /*f1e0*/  IADD3 R233, R229.reuse, 0x2000, RZ ;  /* 0x00002000e5e97810 */ /* 0x040fe20007ffe0ff */
[----:B------:R-:W-:Y:S01]  /*f1f0*/  LDSM.16.M88.4 R12, [R228+0x7100] ;  /* 0x00710000e40c783b */ /* 0x000fe20000000200 */
[C---:B------:R-:W-:Y:S02]  /*f200*/  IADD3 R232, R229.reuse, 0x2400, RZ ;  /* 0x00002400e5e87810 */ /* 0x040fe40007ffe0ff */
[C---:B------:R-:W-:Y:S01]  /*f210*/  IADD3 R231, R229.reuse, 0x2800, RZ ;  /* 0x00002800e5e77810 */ /* 0x040fe20007ffe0ff */
[----:B------:R-:W-:Y:S01]  /*f220*/  LDSM.16.M88.4 R48, [R229] ;  /* 0x00000000e530783b */ /* 0x000fe20000000200 */
[----:B------:R-:W-:-:S03]  /*f230*/  IADD3 R230, R229, 0x2c00, RZ ;  /* 0x00002c00e5e67810 */ /* 0x000fc60007ffe0ff */
[----:B------:R-:W-:Y:S04]  /*f240*/  LDSM.16.M88.4 R44, [R229+0x400] ;  /* 0x00040000e52c783b */ /* 0x000fe80000000200 */
[----:B------:R-:W5:Y:S04]  /*f250*/  LDSM.16.M88.4 R40, [R229+0x800] ;  /* 0x00080000e528783b */ /* 0x000f680000000200 */
[----:B------:R-:W3:Y:S04]  /*f260*/  LDSM.16.M88.4 R60, [R229+0xc00] ;  /* 0x000c0000e53c783b */ /* 0x000ee80000000200 */
[----:B------:R-:W-:Y:S01]  /*f270*/  @!PT LDS RZ, [RZ] ;  /* 0x00000000fffff984 */ /* 0x000fe20000000800 */
[----:B------:R-:W-:Y:S01]  /*f280*/  @!PT LDS RZ, [RZ] ;  /* 0x00000000fffff984 */ /* 0x000fe20000000800 */
[----:B------:R-:W-:Y:S01]  /*f290*/  @!PT LDS RZ, [RZ] ;  /* 0x00000000fffff984 */ /* 0x000fe20000000800 */
[----:B------:R3:W-:Y:S01]  /*f2a0*/  LDGSTS.E.BYPASS.LTC128B.128 [R155+0x100], [R58.64], !P0 ;  /* 0x001000003a9b7fae */ /* 0x0007e2000c101d54 */
[C---:B------:R-:W-:Y:S01]  /*f2b0*/  ISETP.LT.OR P0, PT, R104.reuse, 0x1, P1 ;  /* 0x000000016800780c */ /* 0x040fe20000f01670 */
[C---:B-1----:R-:W-:Y:S01]  /*f2c0*/  HMMA.16816.F32 R76, R4.reuse, R32, RZ ;  /* 0x00000020044c723c */ /* 0x042fe200000018ff */
[C---:B------:R-:W-:Y:S01]  /*f2d0*/  ISETP.LT.OR P1, PT, R104.reuse, 0x21, P1 ;  /* 0x000000216800780c */ /* 0x040fe20000f21670 */
[----:B------:R-:W-:Y:S04]  /*f2e0*/  STL [R1+0x30], R162 ;  /* 0x000030a201007387 */ /* 0x000fe80000100800 */
[----:B------:R-:W-:Y:S02]  /*f2f0*/  STL [R1+0x5c], R160 ;  /* 0x00005ca001007387 */ /* 0x000fe40000100800 */
[C---:B--2---:R-:W-:Y:S02]  /*f300*/  HMMA.16816.F32 R68, R4.reuse, R28, RZ ;  /* 0x0000001c0444723c */ /* 0x044fe400000018ff */
[----:B------:R-:W-:Y:S04]  /*f310*/  STL [R1+0x64], R157 ;  /* 0x0000649d01007387 */ /* 0x000fe80000100800 */
[----:B------:R1:W-:Y:S01]  /*f320*/  LDGSTS.E.BYPASS.LTC128B.128 [R155+0x1100], [R54.64], !P0 ;  /* 0x01100000369b7fae */ /* 0x0003e2000c101d54 */
[----:B------:R-:W-:Y:S01]  /*f330*/  ISETP.GE.AND P0, PT, R101, c[0x0][0x1d4], PT ;  /* 0x0000750065007a0c */ /* 0x000fe20003f06270 */
[----:B------:R-:W-:Y:S03]  /*f340*/  HMMA.16816.F32 R72, R4, R34, RZ ;  /* 0x000000220448723c */ /* 0x000fe600000018ff */
[----:B------:R-:W-:-:S02]  /*f350*/  ISETP.LT.OR P3, PT, R104, 0x1, P0 ;  /* 0x000000016800780c */ /* 0x000fc40000761670 */
[----:B------:R-:W-:-:S03]  /*f360*/  ISETP.LT.OR P0, PT, R104, 0x21, P0 ;  /* 0x000000216800780c */ /* 0x000fc60000701670 */
[C---:B------:R-:W-:Y:S08]  /*f370*/  HMMA.16816.F32 R100, R4.reuse, R26, RZ ;  /* 0x0000001a0464723c */ /* 0x040ff000000018ff */
[----:B------:R2:W-:Y:S01]  /*f380*/  LDGSTS.E.BYPASS.LTC128B.128 [R155+0x2100], [R38.64], !P3 ;  /* 0x02100000269b7fae */ /* 0x0005e2000d901d54 */
[----:B------:R-:W-:Y:S01]  /*f390*/  ISETP.NE.AND P3, PT, R64, RZ, PT ;  /* 0x000000ff4000720c */ /* 0x000fe20003f65270 */
[C---:B------:R-:W-:Y:S02]  /*f3a0*/  HMMA.16816.F32 R96, R4.reuse, R30, RZ ;  /* 0x0000001e0460723c */ /* 0x040fe400000018ff */
[----:B------:R1:W-:Y:S04]  /*f3b0*/  LDGSTS.E.BYPASS.LTC128B.128 [R155+0x900], [R56.64], !P2 ;  /* 0x00900000389b7fae */ /* 0x0003e8000d101d54 */
[----:B------:R2:W-:Y:S02]  /*f3c0*/  LDGSTS.E.BYPASS.LTC128B.128 [R155+0x1900], [R52.64], !P1 ;  /* 0x01900000349b7fae */ /* 0x0005e4000c901d54 */
[----:B------:R-:W-:Y:S02]  /*f3d0*/  HMMA.16816.F32 R64, R4, R24, RZ ;  /* 0x000000180440723c */ /* 0x000fe400000018ff */
[----:B------:R5:W-:Y:S01]  /*f3e0*/  LDGSTS.E.BYPASS.LTC128B.128 [R155+0x2900], [R36.64], !P0 ;  /* 0x02900000249b7fae */ /* 0x000be2000c101d54 */
[----:B------:R-:W-:-:S03]  /*f3f0*/  PLOP3.LUT P0, PT, PT, PT, UP0, 0x80, 0x0 ;  /* 0x000000000000781c */ /* 0x000fc60003f0f008 */
[----:B------:R-:W0:Y:S02]  /*f400*/  LDGDEPBAR ;  /* 0x00000000000079af */ /* 0x000e240000000000 */
[----:B---3--:R-:W-:Y:S08]  /*f410*/  HMMA.16816.F32 R92, R4, R22, RZ ;  /* 0x00000016045c723c */ /* 0x008ff000000018ff */
[----:B----4-:R-:W-:Y:S08]  /*f420*/  HMMA.16816.F32 R88, R8, R32, RZ ;  /* 0x000000200858723c */ /* 0x010ff000000018ff */
[----:B-1----:R-:W-:Y:S01]  /*f430*/  HMMA.16816.F32 R56, R4, R20, RZ ;  /* 0x000000140438723c */ /* 0x002fe200000018ff */
[----:B--2---:R-:W-:Y:S04]  /*f440*/  LDSM.16.M88.4 R52, [R224+0x4500] ;  /* 0x00450000e034783b */ /* 0x004fe80000000200 */
[----:B-----5:R-:W-:Y:S03]  /*f450*/  LDSM.16.M88.4 R36, [R224+0x4900] ;  /* 0x00490000e024783b */ /* 0x020fe60000000200 */
[C---:B------:R-:W-:Y:S08]  /*f460*/  HMMA.16816.F32 R84, R8.reuse, R34, RZ ;  /* 0x000000220854723c */ /* 0x040ff000000018ff */
[C---:B------:R-:W-:Y:S08]  /*f470*/  HMMA.16816.F32 R32, R8.reuse, R28, RZ ;  /* 0x0000001c0820723c */ /* 0x040ff000000018ff */
[C---:B------:R-:W-:Y:S08]  /*f480*/  HMMA.16816.F32 R80, R8.reuse, R30, RZ ;  /* 0x0000001e0850723c */ /* 0x040ff000000018ff */
[C---:B------:R-:W-:Y:S08]  /*f490*/  HMMA.16816.F32 R28, R8.reuse, R24, RZ ;  /* 0x00000018081c723c */ /* 0x040ff000000018ff */
[C---:B------:R-:W-:Y:S08]  /*f4a0*/  HMMA.16816.F32 R4, R8.reuse, R20, RZ ;  /* 0x000000140804723c */ /* 0x040ff000000018ff */
[C---:B------:R-:W-:Y:S08]  /*f4b0*/  HMMA.16816.F32 R24, R8.reuse, R26, RZ ;  /* 0x0000001a0818723c */ /* 0x040ff000000018ff */
[----:B------:R-:W-:Y:S01]  /*f4c0*/  HMMA.16816.F32 R20, R8, R22, RZ ;  /* 0x000000160814723c */ /* 0x000fe200000018ff */
[----:B------:R-:W1:Y:S07]  /*f4d0*/  LDSM.16.M88.4 R8, [R227+0x9100] ;  /* 0x00910000e308783b */ /* 0x000e6e0000000200 */
[C---:B------:R-:W-:Y:S08]  /*f4e0*/  HMMA.16816.F32 R112, R12.reuse, R42, R100 ;  /* 0x0000002a0c70723c */ /* 0x040ff00000001864 */
[C---:B------:R-:W-:Y:S08]  /*f4f0*/  HMMA.16816.F32 R76, R12.reuse, R48, R76 ;  /* 0x000000300c4c723c */ /* 0x040ff0000000184c */
[C---:B------:R-:W-:Y:S08]  /*f500*/  HMMA.16816.F32 R104, R12.reuse, R44, R68 ;  /* 0x0000002c0c68723c */ /* 0x040ff00000001844 */
[C---:B------:R-:W-:Y:S08]  /*f510*/  HMMA.16816.F32 R128, R12.reuse, R40, R64 ;  /* 0x000000280c80723c */ /* 0x040ff00000001840 */
[C---:B------:R-:W-:Y:S01]  /*f520*/  HMMA.16816.F32 R108, R12.reuse, R60, R56 ;  /* 0x0000003c0c6c723c */ /* 0x040fe20000001838 */
[----:B------:R-:W2:Y:S07]  /*f530*/  LDSM.16.M88.4 R56, [R224+0x4100] ;  /* 0x00410000e038783b */ /* 0x000eae0000000200 */
[C---:B------:R-:W-:Y:S08]  /*f540*/  HMMA.16816.F32 R72, R12.reuse, R50, R72 ;  /* 0x000000320c48723c */ /* 0x040ff00000001848 */
[C---:B------:R-:W-:Y:S08]  /*f550*/  HMMA.16816.F32 R96, R12.reuse, R46, R96 ;  /* 0x0000002e0c60723c */ /* 0x040ff00000001860 */
[----:B------:R-:W-:Y:S01]  /*f560*/  HMMA.16816.F32 R100, R12, R62, R92 ;  /* 0x0000003e0c64723c */ /* 0x000fe2000000185c */
[----:B------:R-:W3:Y:S07]  /*f570*/  LDSM.16.M88.4 R12, [R227+0x8100] ;  /* 0x00810000e30c783b */ /* 0x000eee0000000200 */
[C---:B------:R-:W-:Y:S08]  /*f580*/  HMMA.16816.F32 R92, R16.reuse, R48, R88 ;  /* 0x00000030105c723c */ /* 0x040ff00000001858 */
[C---:B------:R-:W-:Y:S01]  /*f590*/  HMMA.16816.F32 R116, R16.reuse, R44, R32 ;  /* 0x0000002c1074723c */ /* 0x040fe20000001820 */
[----:B------:R-:W4:Y:S07]  /*f5a0*/  LDSM.16.M88.4 R32, [R224+0x4d00] ;  /* 0x004d0000e020783b */ /* 0x000f2e0000000200 */
[C---:B------:R-:W-:Y:S08]  /*f5b0*/  HMMA.16816.F32 R48, R16.reuse, R50, R84 ;  /* 0x000000321030723c */ /* 0x040ff00000001854 */
[C---:B------:R-:W-:Y:S01]  /*f5c0*/  HMMA.16816.F32 R120, R16.reuse, R40, R28 ;  /* 0x000000281078723c */ /* 0x040fe2000000181c */
[----:B------:R-:W-:Y:S07]  /*f5d0*/  LDSM.16.M88.4 R28, [R229+0x1000] ;  /* 0x00100000e51c783b */ /* 0x000fee0000000200 */
[C---:B------:R-:W-:Y:S01]  /*f5e0*/  HMMA.16816.F32 R124, R16.reuse, R60, R4 ;  /* 0x0000003c107c723c */ /* 0x040fe20000001804 */
[----:B------:R-:W5:Y:S07]  /*f5f0*/  LDSM.16.M88.4 R4, [R228+0x9100] ;  /* 0x00910000e404783b */ /* 0x000f6e0000000200 */
[C---:B------:R-:W-:Y:S08]  /*f600*/  HMMA.16816.F32 R44, R16.reuse, R46, R80 ;  /* 0x0000002e102c723c */ /* 0x040ff00000001850 */
[C---:B------:R-:W-:Y:S01]  /*f610*/  HMMA.16816.F32 R64, R16.reuse, R42, R24 ;  /* 0x0000002a1040723c */ /* 0x040fe20000001818 */
[----:B------:R-:W-:Y:S04]  /*f620*/  LDSM.16.M88.4 R40, [R229+0x1800] ;  /* 0x00180000e528783b */ /* 0x000fe80000000200 */
[----:B------:R-:W-:Y:S03]  /*f630*/  LDSM.16.M88.4 R24, [R229+0x1400] ;  /* 0x00140000e518783b */ /* 0x000fe60000000200 */
[----:B------:R-:W-:Y:S01]  /*f640*/  HMMA.16816.F32 R16, R16, R62, R20 ;  /* 0x0000003e1010723c */ /* 0x000fe20000001814 */
[----:B------:R-:W4:Y:S04]  /*f650*/  LDSM.16.M88.4 R20, [R228+0x8100] ;  /* 0x00810000e414783b */ /* 0x000f280000000200 */
[----:B------:R-:W4:Y:S03]  /*f660*/  LDSM.16.M88.4 R60, [R229+0x1c00] ;  /* 0x001c0000e53c783b */ /* 0x000f260000000200 */
[C---:B-1----:R-:W-:Y:S08]  /*f670*/  HMMA.16816.F32 R84, R8.reuse, R54, R96 ;  /* 0x000000360854723c */ /* 0x042ff00000001860 */
[-C--:B--2---:R-:W-:Y:S08]  /*f680*/  HMMA.16816.F32 R68, R8, R56.reuse, R76 ;  /* 0x000000380844723c */ /* 0x084ff0000000184c */
[----:B---3--:R-:W-:Y:S08]  /*f690*/  HMMA.16816.F32 R96, R12, R56, R92 ;  /* 0x000000380c60723c */ /* 0x008ff0000000185c */
[-C--:B------:R-:W-:Y:S08]  /*f6a0*/  HMMA.16816.F32 R76, R8, R58.reuse, R72 ;  /* 0x0000003a084c723c */ /* 0x080ff00000001848 */
[----:B------:R-:W-:Y:S01]  /*f6b0*/  HMMA.16816.F32 R92, R12, R58, R48 ;  /* 0x0000003a0c5c723c */ /* 0x000fe20000001830 */
[----:B------:R-:W-:Y:S07]  /*f6c0*/  LDSM.16.M88.4 R48, [R224+0x5100] ;  /* 0x00510000e030783b */ /* 0x000fee0000000200 */
[C---:B------:R-:W-:Y:S08]  /*f6d0*/  HMMA.16816.F32 R88, R8.reuse, R52, R104 ;  /* 0x000000340858723c */ /* 0x040ff00000001868 */
[----:B------:R-:W-:Y:S08]  /*f6e0*/  HMMA.16816.F32 R112, R8, R38, R112 ;  /* 0x000000260870723c */ /* 0x000ff00000001870 */
[----:B------:R-:W-:Y:S08]  /*f6f0*/  HMMA.16816.F32 R80, R12, R52, R116 ;  /* 0x000000340c50723c */ /* 0x000ff00000001874 */
[C---:B------:R-:W-:Y:S08]  /*f700*/  HMMA.16816.F32 R104, R8.reuse, R36, R128 ;  /* 0x000000240868723c */ /* 0x040ff00000001880 */
[C---:B----4-:R-:W-:Y:S08]  /*f710*/  HMMA.16816.F32 R108, R8.reuse, R32, R108 ;  /* 0x00000020086c723c */ /* 0x050ff0000000186c */
[----:B------:R-:W-:Y:S08]  /*f720*/  HMMA.16816.F32 R100, R8, R34, R100 ;  /* 0x000000220864723c */ /* 0x000ff00000001864 */
[C---:B------:R-:W-:Y:S01]  /*f730*/  HMMA.16816.F32 R52, R12.reuse, R54, R44 ;  /* 0x000000360c34723c */ /* 0x040fe2000000182c */
[----:B------:R-:W-:Y:S07]  /*f740*/  LDSM.16.M88.4 R44, [R224+0x5500] ;  /* 0x00550000e02c783b */ /* 0x000fee0000000200 */
[C---:B------:R-:W-:Y:S08]  /*f750*/  HMMA.16816.F32 R8, R12.reuse, R36, R120 ;  /* 0x000000240c08723c */ /* 0x040ff00000001878 */
[C---:B------:R-:W-:Y:S08]  /*f760*/  HMMA.16816.F32 R36, R12.reuse, R38, R64 ;  /* 0x000000260c24723c */ /* 0x040ff00000001840 */
[C---:B------:R-:W-:Y:S08]  /*f770*/  HMMA.16816.F32 R72, R12.reuse, R32, R124 ;  /* 0x000000200c48723c */ /* 0x040ff0000000187c */
[----:B------:R-:W-:Y:S01]  /*f780*/  HMMA.16816.F32 R56, R12, R34, R16 ;  /* 0x000000220c38723c */ /* 0x000fe20000001810 */
[----:B------:R-:W1:Y:S04]  /*f790*/  LDSM.16.M88.4 R16, [R227+0xb100] ;  /* 0x00b10000e310783b */ /* 0x000e680000000200 */
[----:B------:R-:W2:Y:S03]  /*f7a0*/  LDSM.16.M88.4 R12, [R227+0xa100] ;  /* 0x00a10000e30c783b */ /* 0x000ea60000000200 */
[C---:B-----5:R-:W-:Y:S01]  /*f7b0*/  HMMA.16816.F32 R68, R4.reuse, R28, R68 ;  /* 0x0000001c0444723c */ /* 0x060fe20000001844 */
[----:B------:R-:W3:Y:S07]  /*f7c0*/  LDSM.16.M88.4 R32, [R224+0x5900] ;  /* 0x00590000e020783b */ /* 0x000eee0000000200 */
[----:B------:R-:W-:Y:S08]  /*f7d0*/  HMMA.16816.F32 R64, R4, R30, R76 ;  /* 0x0000001e0440723c */ /* 0x000ff0000000184c */
[C---:B------:R-:W-:Y:S08]  /*f7e0*/  HMMA.16816.F32 R124, R20.reuse, R28, R96 ;  /* 0x0000001c147c723c */ /* 0x040ff00000001860 */
[----:B------:R-:W-:Y:S01]  /*f7f0*/  HMMA.16816.F32 R120, R20, R30, R92 ;  /* 0x0000001e1478723c */ /* 0x000fe2000000185c */
[----:B------:R-:W4:Y:S07]  /*f800*/  LDSM.16.M88.4 R28, [R224+0x5d00] ;  /* 0x005d0000e01c783b */ /* 0x000f2e0000000200 */
[C---:B------:R-:W-:Y:S08]  /*f810*/  HMMA.16816.F32 R136, R4.reuse, R42, R112 ;  /* 0x0000002a0488723c */ /* 0x040ff00000001870 */
[C---:B------:R-:W-:Y:S08]  /*f820*/  HMMA.16816.F32 R76, R4.reuse, R24, R88 ;  /* 0x00000018044c723c */ /* 0x040ff00000001858 */
[C---:B------:R-:W-:Y:S08]  /*f830*/  HMMA.16816.F32 R144, R4.reuse, R26, R84 ;  /* 0x0000001a0490723c */ /* 0x040ff00000001854 */
[----:B------:R-:W-:Y:S08]  /*f840*/  HMMA.16816.F32 R132, R4, R60, R108 ;  /* 0x0000003c0484723c */ /* 0x000ff0000000186c */
[C---:B------:R-:W-:Y:S08]  /*f850*/  HMMA.16816.F32 R116, R20.reuse, R24, R80 ;  /* 0x000000181474723c */ /* 0x040ff00000001850 */
[----:B------:R-:W-:Y:S01]  /*f860*/  HMMA.16816.F32 R112, R20, R26, R52 ;  /* 0x0000001a1470723c */ /* 0x000fe20000001834 */
[----:B------:R-:W-:Y:S07]  /*f870*/  LDSM.16.M88.4 R24, [R229+0x2400] ;  /* 0x00240000e518783b */ /* 0x000fee0000000200 */
[C---:B------:R-:W-:Y:S08]  /*f880*/  HMMA.16816.F32 R140, R4.reuse, R40, R104 ;  /* 0x00000028048c723c */ /* 0x040ff00000001868 */
[----:B------:R-:W-:Y:S01]  /*f890*/  HMMA.16816.F32 R128, R4, R62, R100 ;  /* 0x0000003e0480723c */ /* 0x000fe20000001864 */
[----:B------:R-:W5:Y:S07]  /*f8a0*/  LDSM.16.M88.4 R4, [R228+0xb100] ;  /* 0x00b10000e404783b */ /* 0x000f6e0000000200 */
[C---:B------:R-:W-:Y:S01]  /*f8b0*/  HMMA.16816.F32 R108, R20.reuse, R40, R8 ;  /* 0x00000028146c723c */ /* 0x040fe20000001808 */
[----:B------:R-:W2:Y:S07]  /*f8c0*/  LDSM.16.M88.4 R8, [R228+0xa100] ;  /* 0x00a10000e408783b */ /* 0x000eae0000000200 */
[C---:B------:R-:W-:Y:S01]  /*f8d0*/  HMMA.16816.F32 R104, R20.reuse, R42, R36 ;  /* 0x0000002a1468723c */ /* 0x040fe20000001824 */
[----:B------:R-:W3:Y:S04]  /*f8e0*/  LDSM.16.M88.4 R36, [R229+0x2c00] ;  /* 0x002c0000e524783b */ /* 0x000ee80000000200 */
[----:B------:R-:W3:Y:S03]  /*f8f0*/  LDSM.16.M88.4 R40, [R229+0x2000] ;  /* 0x00200000e528783b */ /* 0x000ee60000000200 */
[C---:B------:R-:W-:Y:S08]  /*f900*/  HMMA.16816.F32 R100, R20.reuse, R60, R72 ;  /* 0x0000003c1464723c */ /* 0x040ff00000001848 */
[----:B------:R-:W-:Y:S01]  /*f910*/  HMMA.16816.F32 R96, R20, R62, R56 ;  /* 0x0000003e1460723c */ /* 0x000fe20000001838 */
[----:B------:R-:W3:Y:S01]  /*f920*/  LDSM.16.M88.4 R20, [R229+0x2800] ;  /* 0x00280000e514783b */ /* 0x000ee20000000200 */
[----:B------:R-:W-:-:S06]  /*f930*/  DEPBAR.LE SB0, 0x0 ;  /* 0x000080000000791a */ /* 0x000fcc0000000000 */
[C---:B-1----:R-:W-:Y:S08]  /*f940*/  HMMA.16816.F32 R92, R16.reuse, R48, R68 ;  /* 0x00000030105c723c */ /* 0x042ff00000001844 */
[----:B------:R-:W-:Y:S08]  /*f950*/  HMMA.16816.F32 R88, R16, R50, R64 ;  /* 0x000000321058723c */ /* 0x000ff00000001840 */
[C---:B--2---:R-:W-:Y:S08]  /*f960*/  HMMA.16816.F32 R60, R12.reuse, R48, R124 ;  /* 0x000000300c3c723c */ /* 0x044ff0000000187c */
[----:B------:R-:W-:Y:S08]  /*f970*/  HMMA.16816.F32 R56, R12, R50, R120 ;  /* 0x000000320c38723c */ /* 0x000ff00000001878 */
[C---:B------:R-:W-:Y:S08]  /*f980*/  HMMA.16816.F32 R84, R16.reuse, R44, R76 ;  /* 0x0000002c1054723c */ /* 0x040ff0000000184c */
[----:B------:R-:W-:Y:S08]  /*f990*/  HMMA.16816.F32 R80, R16, R46, R144 ;  /* 0x0000002e1050723c */ /* 0x000ff00000001890 */
[C---:B------:R-:W-:Y:S08]  /*f9a0*/  HMMA.16816.F32 R52, R12.reuse, R44, R116 ;  /* 0x0000002c0c34723c */ /* 0x040ff00000001874 */
[----:B------:R-:W-:Y:S08]  /*f9b0*/  HMMA.16816.F32 R48, R12, R46, R112 ;  /* 0x0000002e0c30723c */ /* 0x000ff00000001870 */
[C---:B---3--:R-:W-:Y:S08]  /*f9c0*/  HMMA.16816.F32 R76, R16.reuse, R32, R140 ;  /* 0x00000020104c723c */ /* 0x048ff0000000188c */
[C---:B------:R-:W-:Y:S08]  /*f9d0*/  HMMA.16816.F32 R72, R16.reuse, R34, R136 ;  /* 0x000000221048723c */ /* 0x040ff00000001888 */
[C---:B----4-:R-:W-:Y:S08]  /*f9e0*/  HMMA.16816.F32 R68, R16.reuse, R28, R132 ;  /* 0x0000001c1044723c */ /* 0x050ff00000001884 */
[----:B------:R-:W-:Y:S08]  /*f9f0*/  HMMA.16816.F32 R64, R16, R30, R128 ;  /* 0x0000001e1040723c */ /* 0x000ff00000001880 */
[C---:B------:R-:W-:Y:S08]  /*fa00*/  HMMA.16816.F32 R44, R12.reuse, R32, R108 ;  /* 0x000000200c2c723c */ /* 0x040ff0000000186c */
[C---:B------:R-:W-:Y:S08]  /*fa10*/  HMMA.16816.F32 R32, R12.reuse, R34, R104 ;  /* 0x000000220c20723c */ /* 0x040ff00000001868 */
[C---:B------:R-:W-:Y:S08]  /*fa20*/  HMMA.16816.F32 R16, R12.reuse, R28, R100 ;  /* 0x0000001c0c10723c */ /* 0x040ff00000001864 */
[----:B------:R-:W-:Y:S08]  /*fa30*/  HMMA.16816.F32 R12, R12, R30, R96 ;  /* 0x0000001e0c0c723c */ /* 0x000ff00000001860 */
[C---:B-----5:R-:W-:Y:S08]  /*fa40*/  HMMA.16816.F32 R84, R4.reuse, R24, R84 ;  /* 0x000000180454723c */ /* 0x060ff00000001854 */
[----:B------:R-:W-:Y:S08]  /*fa50*/  HMMA.16816.F32 R80, R4, R26, R80 ;  /* 0x0000001a0450723c */ /* 0x000ff00000001850 */
[C---:B------:R-:W-:Y:S08]  /*fa60*/  HMMA.16816.F32 R52, R8.reuse, R24, R52 ;  /* 0x000000180834723c */ /* 0x040ff00000001834 */
[----:B------:R-:W-:Y:S08]  /*fa70*/  HMMA.16816.F32 R48, R8, R26, R48 ;  /* 0x0000001a0830723c */ /* 0x000ff00000001830 */
[C---:B------:R-:W-:Y:S08]  /*fa80*/  HMMA.16816.F32 R68, R4.reuse, R36, R68 ;  /* 0x000000240444723c */ /* 0x040ff00000001844 */
[----:B------:R-:W-:Y:S08]  /*fa90*/  HMMA.16816.F32 R64, R4, R38, R64 ;  /* 0x000000260440723c */ /* 0x000ff00000001840 */
[----:B------:R-:W-:Y:S08]  /*faa0*/  HMMA.16816.F32 R24, R8, R36, R16 ;  /* 0x000000240818723c */ /* 0x000ff00000001810 */
        /* <DEDUP_REMOVED lines=8> */
[----:B------:R-:W-:Y:S01]  /*fb30*/  HMMA.16816.F32 R36, R8, R38, R12 ;  /* 0x000000260824723c */ /* 0x000fe2000000180c */
[----:B------:R-:W-:Y:S06]  /*fb40*/  BAR.SYNC.DEFER_BLOCKING 0x0 ;  /* 0x0000000000007b1d */ /* 0x000fec0000010000 */
[----:B------:R-:W-:Y:S10]  /*fb50*/  @!P0 BRA `(.L_x_828) ;  /* 0x0000045000008947 */ /* 0x000ff40003800000 */
[----:B------:R-:W-:Y:S01]  /*fb60*/  ULEA UR4, UR8, UR13, 0x6 ;  /* 0x0000000d08047291 */ /* 0x000fe2000f8e303f */
[----:B------:R-:W-:Y:S01]  /*fb70*/  ISETP.NE.AND P2, PT, R164, 0x1, PT ;  /* 0x00000001a400780c */ /* 0x000fe20003f45270 */
[----:B------:R-:W-:-:S04]  /*fb80*/  IMAD.MOV.U32 R8, RZ, RZ, RZ ;  /* 0x000000ffff087224 */ /* 0x000fc800078e00ff */
        /* <DEDUP_REMOVED lines=19> */
[----:B------:R-:W-:Y:S01]  /*fcc0*/  SHF.R.S32.HI R3, RZ, 0x1f, R9 ;  /* 0x0000001fff037819 */ /* 0x000fe20000011409 */
[----:B------:R3:W-:Y:S01]  /*fcd0*/  STL [R1+0x10], R9 ;  /* 0x0000100901007387 */ /* 0x0007e20000100800 */
[----:B------:R-:W-:-:S03]  /*fce0*/  ISETP.NE.U32.AND P2, PT, R20, RZ, PT ;  /* 0x000000ff1400720c */ /* 0x000fc60003f45070 */
[----:B------:R-:W-:-:S04]  /*fcf0*/  IMAD R3, R3, c[0x0][0x1e0], RZ ;  /* 0x0000780003037a24 */ /* 0x000fc800078e02ff */
[----:B------:R-:W-:-:S04]  /*fd00*/  IMAD R3, R9, c[0x0][0x1e4], R3 ;  /* 0x0000790009037a24 */ /* 0x000fc800078e0203 */
[----:B------:R-:W-:Y:S01]  /*fd10*/  IMAD.IADD R5, R5, 0x1, R3 ;  /* 0x0000000105057824 */ /* 0x000fe200078e0203 */
[----:B-1----:R-:W-:Y:S02]  /*fd20*/  IADD3 R7, -R20, 0x10, RZ ;  /* 0x0000001014077810 */ /* 0x002fe40007ffe1ff */
[----:B---3--:R-:W-:Y:S02]  /*fd30*/  SHF.L.U64.HI R9, R158, 0x1, R160 ;  /* 0x000000019e097819 */ /* 0x008fe400000102a0 */
[----:B--2---:R-:W-:Y:S01]  /*fd40*/  SHF.R.S32.HI R3, RZ, 0x1f, R8 ;  /* 0x0000001fff037819 */ /* 0x004fe20000011408 */
[----:B------:R-:W-:Y:S01]  /*fd50*/  IMAD.WIDE.U32 R4, R8, c[0x0][0x1f0], R4 ;  /* 0x00007c0008047a25 */ /* 0x000fe200078e0004 */
[----:B------:R1:W-:Y:S03]  /*fd60*/  STL [R1+0xc], R8 ;  /* 0x00000c0801007387 */ /* 0x0003e60000100800 */
[----:B------:R-:W-:-:S04]  /*fd70*/  IMAD R3, R3, c[0x0][0x1f0], RZ ;  /* 0x00007c0003037a24 */ /* 0x000fc800078e02ff */
[----:B------:R-:W-:Y:S01]  /*fd80*/  IMAD R6, R8, c[0x0][0x1f4], R3 ;  /* 0x00007d0008067a24 */ /* 0x000fe200078e0203 */
[----:B------:R-:W-:-:S04]  /*fd90*/  IADD3 R3, P0, R4, UR22, RZ ;  /* 0x0000001604037c10 */ /* 0x000fc8000ff1e0ff */
[----:B------:R-:W-:Y:S02]  /*fda0*/  IADD3.X R6, R5, UR16, R6, P0, !PT ;  /* 0x0000001005067c10 */ /* 0x000fe400087fe406 */
[----:B------:R-:W-:-:S04]  /*fdb0*/  LEA R5, P0, R3, c[0x0][0x1c8], 0x1 ;  /* 0x0000720003057a11 */ /* 0x000fc800078008ff */
[----:B------:R-:W-:Y:S02]  /*fdc0*/  LEA.HI.X R6, R3, c[0x0][0x1cc], R6, 0x1, P0 ;  /* 0x0000730003067a11 */ /* 0x000fe400000f0c06 */
[----:B------:R-:W2:Y:S04]  /*fdd0*/  SHFL.IDX PT, R3, R5, 0x1, 0x1c1f ;  /* 0x003c1f0005037f89 */ /* 0x000ea800000e0000 */
[----:B------:R-:W3:Y:S01]  /*fde0*/  SHFL.IDX PT, R4, R6, 0x1, 0x1c1f ;  /* 0x003c1f0006047f89 */ /* 0x000ee200000e0000 */
[----:B-1----:R-:W-:Y:S01]  /*fdf0*/  LOP3.LUT R8, R7, 0xf, RZ, 0xc0, !PT ;  /* 0x0000000f07087812 */ /* 0x002fe200078ec0ff */
[----:B------:R-:W-:Y:S02]  /*fe00*/  IMAD.SHL.U32 R7, R158, 0x2, RZ ;  /* 0x000000029e077824 */ /* 0x000fe400078e00ff */
[----:B------:R-:W1:Y:S04]  /*fe10*/  SHFL.IDX PT, R5, R5, RZ, 0x1c1f ;  /* 0x001c1fff05057589 */ /* 0x000e6800000e0000 */
[----:B------:R-:W4:Y:S01]  /*fe20*/  SHFL.IDX PT, R6, R6, RZ, 0x1c1f ;  /* 0x001c1fff06067589 */ /* 0x000f2200000e0000 */
[----:B--2---:R-:W-:-:S02]  /*fe30*/  IADD3 R16, P1, P0, R8, R3, R21 ;  /* 0x0000000308107210 */ /* 0x004fc4000783e015 */
[----:B------:R-:W-:Y:S02]  /*fe40*/  LOP3.LUT R8, R10, 0xf, RZ, 0xc0, !PT ;  /* 0x0000000f0a087812 */ /* 0x000fe400078ec0ff */
[----:B------:R-:W-:Y:S02]  /*fe50*/  IADD3 R10, -R151, 0x10, RZ ;  /* 0x00000010970a7810 */ /* 0x000fe40007ffe1ff */
[-C--:B---3--:R-:W-:Y:S02]  /*fe60*/  IADD3.X R17, RZ, R4.reuse, R11, P1, P0 ;  /* 0x00000004ff117210 */ /* 0x088fe40000fe040b */
[----:B------:R-:W-:Y:S02]  /*fe70*/  IADD3 R14, P1, P0, R8, R3, R7 ;  /* 0x00000003080e7210 */ /* 0x000fe4000783e007 */
[----:B------:R-:W-:Y:S02]  /*fe80*/  LOP3.LUT R8, R10, 0xf, RZ, 0xc0, !PT ;  /* 0x0000000f0a087812 */ /* 0x000fe400078ec0ff */
[----:B------:R-:W-:-:S02]  /*fe90*/  IADD3.X R15, RZ, R4, R9, P1, P0 ;  /* 0x00000004ff0f7210 */ /* 0x000fc40000fe0409 */
[----:B------:R-:W-:Y:S02]  /*fea0*/  IADD3 R12, P1, P0, R8, R3, R18 ;  /* 0x00000003080c7210 */ /* 0x000fe4000783e012 */
[----:B------:R-:W-:-:S04]  /*feb0*/  SHF.L.U64.HI R3, R156, 0x1, R157 ;  /* 0x000000019c037819 */ /* 0x000fc8000001029d */
[----:B------:R-:W-:Y:S02]  /*fec0*/  IADD3.X R13, RZ, R4, R3, P1, P0 ;  /* 0x00000004ff0d7210 */ /* 0x000fe40000fe0403 */
[C---:B-1----:R-:W-:Y:S02]  /*fed0*/  IADD3 R8, P0, R5.reuse, R7, RZ ;  /* 0x0000000705087210 */ /* 0x042fe40007f1e0ff */
[----:B------:R-:W-:-:S03]  /*fee0*/  IADD3 R10, P1, R5, R21, RZ ;  /* 0x00000015050a7210 */ /* 0x000fc60007f3e0ff */
[C---:B----4-:R-:W-:Y:S01]  /*fef0*/  IMAD.X R9, R6.reuse, 0x1, R9, P0 ;  /* 0x0000000106097824 */ /* 0x050fe200000e0609 */
[----:B------:R-:W-:Y:S01]  /*ff00*/  IADD3 R4, P0, R5, R18, RZ ;  /* 0x0000001205047210 */ /* 0x000fe20007f1e0ff */
[----:B------:R-:W-:Y:S01]  /*ff10*/  IMAD.X R11, R6, 0x1, R11, P1 ;  /* 0x00000001060b7824 */ /* 0x000fe200008e060b */
[----:B------:R-:W-:-:S03]  /*ff20*/  ISETP.NE.U32.AND P1, PT, R19, RZ, PT ;  /* 0x000000ff1300720c */ /* 0x000fc60003f25070 */
[----:B------:R-:W-:Y:S01]  /*ff30*/  IMAD.X R5, R6, 0x1, R3, P0 ;  /* 0x0000000106057824 */ /* 0x000fe200000e0603 */
[----:B------:R-:W-:Y:S01]  /*ff40*/  ISETP.NE.U32.AND P0, PT, R151, RZ, PT ;  /* 0x000000ff9700720c */ /* 0x000fe20003f05070 */
[----:B------:R1:W-:Y:S04]  /*ff50*/  LDGSTS.E.BYPASS.LTC128B.128 [R155+0x3100], [R10.64], !P5 ;  /* 0x031000000a9b7fae */ /* 0x0003e8000e901d54 */
[----:B------:R1:W-:Y:S04]  /*ff60*/  LDGSTS.E.BYPASS.LTC128B.128 [R155+0x4100], [R8.64], !P6 ;  /* 0x04100000089b7fae */ /* 0x0003e8000f101d54 */
[----:B------:R1:W-:Y:S04]  /*ff70*/  LDGSTS.E.BYPASS.LTC128B.128 [R155+0x5100], [R4.64], !P4 ;  /* 0x05100000049b7fae */ /* 0x0003e8000e101d54 */
[----:B------:R1:W-:Y:S04]  /*ff80*/  LDGSTS.E.BYPASS.LTC128B.128.ZFILL [R155+0x3900], [R16.64], P2 ;  /* 0x03900000109b7fae */ /* 0x0003e80009141d54 */
[----:B------:R1:W-:Y:S04]  /*ff90*/  LDGSTS.E.BYPASS.LTC128B.128.ZFILL [R155+0x4900], [R14.64], P1 ;  /* 0x049000000e9b7fae */ /* 0x0003e80008941d54 */
[----:B------:R1:W-:Y:S02]  /*ffa0*/  LDGSTS.E.BYPASS.LTC128B.128.ZFILL [R155+0x5900], [R12.64], P0 ;  /* 0x059000000c9b7fae */ /* 0x0003e40008141d54 */
.L_x_828:
[----:B------:R-:W-:Y:S01]  /*ffb0*/  FMUL.FTZ R3, R48, c[0x0][0x320] ;  /* 0x0000c80030037a20 */ /* 0x000fe20000410000 */
[----:B-1----:R-:W-:Y:S01]  /*ffc0*/  SHF.R.S32.HI R5, RZ, 0x1f, R153 ;  /* 0x0000001fff057819 */ /* 0x002fe20000011499 */
[----:B------:R-:W-:Y:S01]  /*ffd0*/  FMUL.FTZ R4, R26, c[0x0][0x320] ;  /* 0x0000c8001a047a20 */ /* 0x000fe20000410000 */
[----:B------:R-:W-:Y:S01]  /*ffe0*/  PLOP3.LUT P1, PT, PT, PT, UP2, 0x80, 0x0 ;  /* 0x000000000000781c */ /* 0x000fe20003f2f028 */
[----:B------:R1:W-:Y:S01]  /*fff0*/  MUFU.TANH R98, R3 ;  /* 0x0000000300627308 */ /* 0x0003e20000002400 */
[----:B------:R-:W-:Y:S01]  /*10000*/  PLOP3.LUT P0, PT, PT, PT, UP2, 0x80, 0x0 ;  /* 0x000000000000781c */ /* 0x000fe20003f0f028 */
[----:B------:R-:W-:Y:S01]  /*10010*/  UMOV UR4, 0xffffffc0 ;  /* 0xffffffc000047882 */ /* 0x000fe20000000000 */
[----:B------:R-:W-:Y:S01]  /*10020*/  FMUL.FTZ R20, R38, c[0x0][0x320] ;  /* 0x0000c80026147a20 */ /* 0x000fe20000410000 */
[----:B------:R-:W-:Y:S01]  /*10030*/  UIMAD UR4, UR8, UR4, 0x41 ;  /* 0x00000041080474a4 */ /* 0x000fe2000f8e0204 */
[----:B------:R-:W-:Y:S01]  /*10040*/  FMUL.FTZ R16, R27, c[0x0][0x320] ;  /* 0x0000c8001b107a20 */ /* 0x000fe20000410000 */
[----:B------:R-:W-:Y:S01]  /*10050*/  UIADD3 UR8, UR8, -0x2, URZ ;  /* 0xfffffffe08087890 */ /* 0x000fe2000fffe03f */
[----:B------:R-:W-:Y:S01]  /*10060*/  FMUL.FTZ R23, R39, c[0x0][0x320] ;  /* 0x0000c80027177a20 */ /* 0x000fe20000410000 */
[----:B------:R2:W-:Y:S01]  /*10070*/  MUFU.TANH R210, R4 ;  /* 0x0000000400d27308 */ /* 0x0005e20000002400 */
[----:B------:R-:W-:Y:S01]  /*10080*/  FMUL.FTZ R12, R67, c[0x0][0x320] ;  /* 0x0000c800430c7a20 */ /* 0x000fe20000410000 */
[----:B------:R-:W0:Y:S01]  /*10090*/  LDGDEPBAR ;  /* 0x00000000000079af */ /* 0x000e220000000000 */
[----:B------:R-:W-:-:S04]  /*100a0*/  IMAD.SHL.U32 R225, R0, 0x2, RZ ;  /* 0x0000000200e17824 */ /* 0x000fc800078e00ff */
[----:B------:R-:W-:Y:S01]  /*100b0*/  IMAD R226, R2, 0x2, R225 ;  /* 0x0000000202e27824 */ /* 0x000fe200078e02e1 */
[----:B------:R-:W-:Y:S01]  /*100c0*/  MUFU.TANH R12, R12 ;  /* 0x0000000c000c7308 */ /* 0x000fe20000002400 */
[----:B-1----:R-:W-:-:S07]  /*100d0*/  FMUL.FTZ R3, R49, c[0x0][0x320] ;  /* 0x0000c80031037a20 */ /* 0x002fce0000410000 */
[----:B------:R1:W-:Y:S01]  /*100e0*/  MUFU.TANH R97, R3 ;  /* 0x0000000300617308 */ /* 0x0003e20000002400 */
[----:B--2---:R-:W-:Y:S01]  /*100f0*/  LEA.HI R4, R5, R153, RZ, 0x2 ;  /* 0x0000009905047211 */ /* 0x004fe200078f10ff */
[----:B------:R-:W-:-:S03]  /*10100*/  FMUL.FTZ R5, R68, c[0x0][0x320] ;  /* 0x0000c80044057a20 */ /* 0x000fc60000410000 */
[----:B------:R-:W-:-:S03]  /*10110*/  LOP3.LUT R4, R4, 0xffffffc, RZ, 0xc0, !PT ;  /* 0x0ffffffc04047812 */ /* 0x000fc600078ec0ff */
[----:B------:R2:W-:Y:S02]  /*10120*/  MUFU.TANH R28, R5 ;  /* 0x00000005001c7308 */ /* 0x0005e40000002400 */
[----:B------:R-:W-:Y:S01]  /*10130*/  IMAD.IADD R7, R153, 0x1, -R4 ;  /* 0x0000000199077824 */ /* 0x000fe200078e0a04 */
[----:B------:R-:W-:Y:S01]  /*10140*/  LEA.HI R4, R152, R152, RZ, 0x1 ;  /* 0x0000009898047211 */ /* 0x000fe200078f08ff */
[----:B-1----:R-:W-:-:S04]  /*10150*/  FMUL.FTZ R3, R44, c[0x0][0x320] ;  /* 0x0000c8002c037a20 */ /* 0x002fc80000410000 */
[----:B------:R-:W-:Y:S01]  /*10160*/  MUFU.TANH R16, R16 ;  /* 0x0000001000107308 */ /* 0x000fe20000002400 */
[----:B--2---:R-:W-:-:S07]  /*10170*/  FMUL.FTZ R5, R69, c[0x0][0x320] ;  /* 0x0000c80045057a20 */ /* 0x004fce0000410000 */
[----:B------:R1:W-:Y:S08]  /*10180*/  MUFU.TANH R149, R3 ;  /* 0x0000000300957308 */ /* 0x0003f00000002400 */
[----:B------:R2:W-:Y:S01]  /*10190*/  MUFU.TANH R26, R5 ;  /* 0x00000005001a7308 */ /* 0x0005e20000002400 */
[----:B-1----:R-:W-:-:S07]  /*101a0*/  FMUL.FTZ R3, R32, c[0x0][0x320] ;  /* 0x0000c80020037a20 */ /* 0x002fce0000410000 */
[----:B------:R-:W-:Y:S01]  /*101b0*/  MUFU.TANH R20, R20 ;  /* 0x0000001400147308 */ /* 0x000fe20000002400 */
[----:B--2---:R-:W-:-:S07]  /*101c0*/  IMAD.SHL.U32 R5, R4, 0x20, RZ ;  /* 0x0000002004057824 */ /* 0x004fce00078e00ff */
[----:B------:R1:W-:Y:S08]  /*101d0*/  MUFU.TANH R166, R3 ;  /* 0x0000000300a67308 */ /* 0x0003f00000002400 */
[----:B------:R-:W-:Y:S01]  /*101e0*/  MUFU.TANH R23, R23 ;  /* 0x0000001700177308 */ /* 0x000fe20000002400 */
[----:B-1----:R-:W-:-:S07]  /*101f0*/  FMUL.FTZ R3, R33, c[0x0][0x320] ;  /* 0x0000c80021037a20 */ /* 0x002fce0000410000 */
        /* <DEDUP_REMOVED lines=77> */
[----:B-1----:R-:W-:-:S05]  /*106d0*/  LOP3.LUT R3, R154, 0xffffffe0, RZ, 0xc0, !PT ;  /* 0xffffffe09a037812 */ /* 0x002fca00078ec0ff */
[----:B------:R-:W-:-:S05]  /*106e0*/  IMAD.IADD R3, R159, 0x1, -R3 ;  /* 0x000000019f037824 */ /* 0x000fca00078e0a03 */
[----:B------:R-:W-:-:S04]  /*106f0*/  SHF.R.S32.HI R6, RZ, 0x1f, R3 ;  /* 0x0000001fff067819 */ /* 0x000fc80000011403 */
[----:B------:R-:W-:-:S04]  /*10700*/  LEA.HI R8, R6, R3, RZ, 0x2 ;  /* 0x0000000306087211 */ /* 0x000fc800078f10ff */
[----:B------:R-:W-:-:S05]  /*10710*/  LEA.HI.SX32 R6, R8, UR12, 0x1e ;  /* 0x0000000c08067c11 */ /* 0x000fca000f8ff2ff */
[----:B------:R-:W-:Y:S01]  /*10720*/  IMAD R9, R7, 0x10, R6 ;  /* 0x0000001007097824 */ /* 0x000fe200078e0206 */
[----:B------:R-:W-:Y:S01]  /*10730*/  LOP3.LUT R6, R4, 0x1ffffffe, RZ, 0xc0, !PT ;  /* 0x1ffffffe04067812 */ /* 0x000fe200078ec0ff */
[----:B------:R-:W-:Y:S01]  /*10740*/  FMUL.FTZ R7, R70, c[0x0][0x320] ;  /* 0x0000c80046077a20 */ /* 0x000fe20000410000 */
[----:B------:R-:W-:-:S03]  /*10750*/  LOP3.LUT R4, R5, 0xffffffc0, RZ, 0xc0, !PT ;  /* 0xffffffc005047812 */ /* 0x000fc600078ec0ff */
[----:B------:R-:W-:Y:S01]  /*10760*/  IMAD.IADD R6, R152, 0x1, -R6 ;  /* 0x0000000198067824 */ /* 0x000fe200078e0a06 */
[----:B------:R-:W-:Y:S01]  /*10770*/  MUFU.TANH R34, R7 ;  /* 0x0000000700227308 */ /* 0x000fe20000002400 */
[----:B------:R-:W-:Y:S02]  /*10780*/  IMAD.IADD R5, R4, 0x1, R9 ;  /* 0x0000000104057824 */ /* 0x000fe400078e0209 */
[----:B------:R-:W-:Y:S02]  /*10790*/  FMUL.FTZ R4, R71, c[0x0][0x320] ;  /* 0x0000c80047047a20 */ /* 0x000fe40000410000 */
[----:B------:R-:W-:-:S03]  /*107a0*/  IMAD R10, R6, 0x8, R5 ;  /* 0x00000008060a7824 */ /* 0x000fc600078e0205 */
[----:B------:R1:W-:Y:S01]  /*107b0*/  MUFU.TANH R31, R4 ;  /* 0x00000004001f7308 */ /* 0x0003e20000002400 */
[----:B------:R-:W-:Y:S01]  /*107c0*/  @P1 IMAD.HI.U32 R6, R10, c[0x0][0x2c8], RZ ;  /* 0x0000b2000a061a27 */ /* 0x000fe200078e00ff */
[----:B------:R5:W-:Y:S03]  /*107d0*/  STL [R1+0x24], R10 ;  /* 0x0000240a01007387 */ /* 0x000be60000100800 */
[----:B------:R-:W-:Y:S01]  /*107e0*/  IMAD.MOV.U32 R5, RZ, RZ, R10 ;  /* 0x000000ffff057224 */ /* 0x000fe200078e000a */
[----:B------:R-:W-:Y:S02]  /*107f0*/  @P0 SHF.R.U32.HI R5, RZ, c[0x0][0x2cc], R6 ;  /* 0x0000b300ff050a19 */ /* 0x000fe40000011606 */
[----:B------:R-:W-:Y:S01]  /*10800*/  LOP3.LUT R6, R8, 0x7ffffffc, RZ, 0xc0, !PT ;  /* 0x7ffffffc08067812 */ /* 0x000fe200078ec0ff */
[----:B------:R-:W-:Y:S02]  /*10810*/  FMUL.FTZ R8, R84, c[0x0][0x320] ;  /* 0x0000c80054087a20 */ /* 0x000fe40000410000 */
[----:B------:R-:W2:Y:S02]  /*10820*/  SHFL.IDX PT, R9, R5, RZ, 0x1c1f ;  /* 0x001c1fff05097589 */ /* 0x000ea400000e0000 */
[----:B------:R3:W-:Y:S02]  /*10830*/  MUFU.TANH R13, R8 ;  /* 0x00000008000d7308 */ /* 0x0007e40000002400 */
[----:B------:R-:W2:Y:S01]  /*10840*/  SHFL.IDX PT, R11, R5, 0x2, 0x1c1f ;  /* 0x005c1f00050b7f89 */ /* 0x000ea200000e0000 */
[----:B-1----:R-:W-:-:S05]  /*10850*/  FMUL.FTZ R4, R89, c[0x0][0x320] ;  /* 0x0000c80059047a20 */ /* 0x002fca0000410000 */
[----:B------:R1:W-:Y:S01]  /*10860*/  MUFU.TANH R19, R4 ;  /* 0x0000000400137308 */ /* 0x0003e20000002400 */
[----:B-----5:R-:W-:Y:S02]  /*10870*/  FMUL.FTZ R10, R65, c[0x0][0x320] ;  /* 0x0000c800410a7a20 */ /* 0x020fe40000410000 */
[----:B---3--:R-:W-:-:S06]  /*10880*/  FMUL.FTZ R8, R85, c[0x0][0x320] ;  /* 0x0000c80055087a20 */ /* 0x008fcc0000410000 */
[----:B------:R-:W-:Y:S01]  /*10890*/  MUFU.TANH R8, R8 ;  /* 0x0000000800087308 */ /* 0x000fe20000002400 */
[----:B-1----:R-:W-:-:S07]  /*108a0*/  FMUL.FTZ R4, R90, c[0x0][0x320] ;  /* 0x0000c8005a047a20 */ /* 0x002fce0000410000 */
[----:B------:R1:W-:Y:S02]  /*108b0*/  MUFU.TANH R25, R4 ;  /* 0x0000000400197308 */ /* 0x0003e40000002400 */
[----:B-1----:R-:W-:-:S06]  /*108c0*/  FMUL.FTZ R4, R64, c[0x0][0x320] ;  /* 0x0000c80040047a20 */ /* 0x002fcc0000410000 */
[----:B------:R1:W-:Y:S02]  /*108d0*/  MUFU.TANH R24, R4 ;  /* 0x0000000400187308 */ /* 0x0003e40000002400 */
[----:B-1----:R-:W-:Y:S02]  /*108e0*/  IMAD.IADD R4, R3, 0x1, -R6 ;  /* 0x0000000103047824 */ /* 0x002fe400078e0a06 */
[----:B------:R-:W-:Y:S02]  /*108f0*/  FMUL.FTZ R3, R92, c[0x0][0x320] ;  /* 0x0000c8005c037a20 */ /* 0x000fe40000410000 */
[----:B------:R-:W-:Y:S01]  /*10900*/  IMAD.U32 R6, RZ, RZ, UR4 ;  /* 0x00000004ff067e24 */ /* 0x000fe2000f8e00ff */
[----:B------:R-:W-:Y:S01]  /*10910*/  ULDC.64 UR4, c[0x0][0x2c8] ;  /* 0x0000b20000047ab9 */ /* 0x000fe20000000a00 */
[----:B------:R-:W-:Y:S01]  /*10920*/  IMAD.SHL.U32 R7, R4, 0x2, RZ ;  /* 0x0000000204077824 */ /* 0x000fe200078e00ff */
[----:B------:R1:W3:Y:S01]  /*10930*/  MUFU.TANH R15, R3 ;  /* 0x00000003000f7308 */ /* 0x0002e20000002400 */
[----:B------:R-:W-:Y:S01]  /*10940*/  FMUL.FTZ R4, R93, c[0x0][0x320] ;  /* 0x0000c8005d047a20 */ /* 0x000fe20000410000 */
[----:B------:R-:W-:-:S02]  /*10950*/  UIMAD.WIDE.U32 UR22, UR12, UR4, URZ ;  /* 0x000000040c1672a5 */ /* 0x000fc4000f8e003f */
[----:B------:R5:W-:Y:S04]  /*10960*/  STL [R1+0x2c], R7 ;  /* 0x00002c0701007387 */ /* 0x000be80000100800 */
[----:B------:R2:W2:Y:S01]  /*10970*/  MUFU.TANH R14, R4 ;  /* 0x00000004000e7308 */ /* 0x0004a20000002400 */
[----:B------:R-:W-:Y:S02]  /*10980*/  @UP2 UMOV UR7, UR23 ;  /* 0x0000001700072c82 */ /* 0x000fe40008000000 */
[----:B------:R-:W-:-:S04]  /*10990*/  @UP2 USHF.R.U32.HI UR12, URZ, UR5, UR7 ;  /* 0x000000053f0c2299 */ /* 0x000fc80008011607 */
[----:B------:R-:W-:Y:S01]  /*109a0*/  UIADD3 UR12, UR12, UR9, -UR17 ;  /* 0x000000090c0c7290 */ /* 0x000fe2000fffe811 */
[----:B-1----:R-:W-:-:S03]  /*109b0*/  IADD3 R3, -R7, UR9, R6 ;  /* 0x0000000907037c10 */ /* 0x002fc6000fffe106 */
[----:B------:R-:W-:Y:S01]  /*109c0*/  USHF.R.S32.HI UR4, URZ, 0x1f, UR12 ;  /* 0x0000001f3f047899 */ /* 0x000fe2000801140c */
[----:B------:R-:W-:-:S03]  /*109d0*/  IADD3 R6, R3, -UR17, RZ ;  /* 0x8000001103067c10 */ /* 0x000fc6000fffe0ff */
[----:B------:R-:W-:Y:S02]  /*109e0*/  ULEA.HI UR4, UR4, UR12, URZ, 0x6 ;  /* 0x0000000c04047291 */ /* 0x000fe4000f8f303f */
[----:B--2---:R-:W-:Y:S02]  /*109f0*/  IMAD.IADD R3, R6, 0x1, R9 ;  /* 0x0000000106037824 */ /* 0x004fe400078e0209 */
[----:B------:R-:W-:Y:S01]  /*10a00*/  FMUL.FTZ R9, R66, c[0x0][0x320] ;  /* 0x0000c80042097a20 */ /* 0x000fe20000410000 */
[----:B------:R-:W-:Y:S01]  /*10a10*/  USHF.R.S32.HI UR7, URZ, 0x6, UR4 ;  /* 0x000000063f077899 */ /* 0x000fe20008011404 */
[----:B-----5:R-:W-:Y:S02]  /*10a20*/  IADD3 R7, -R7, UR19, RZ ;  /* 0x0000001307077c10 */ /* 0x020fe4000fffe1ff */
[----:B------:R1:W-:Y:S01]  /*10a30*/  MUFU.TANH R27, R9 ;  /* 0x00000009001b7308 */ /* 0x0003e20000002400 */
[----:B------:R-:W-:Y:S01]  /*10a40*/  UISETP.LT.AND UP0, UPT, URZ, UR7, UPT ;  /* 0x000000073f00728c */ /* 0x000fe2000bf01270 */
[----:B------:R-:W-:Y:S01]  /*10a50*/  IMNMX R4, R7, R3, PT ;  /* 0x0000000307047217 */ /* 0x000fe20003800200 */
[----:B------:R-:W-:-:S02]  /*10a60*/  IMAD.IADD R3, R6, 0x1, R11 ;  /* 0x0000000106037824 */ /* 0x000fc400078e020b */
[----:B------:R-:W-:Y:S01]  /*10a70*/  FMUL.FTZ R11, R91, c[0x0][0x320] ;  /* 0x0000c8005b0b7a20 */ /* 0x000fe20000410000 */
[C---:B------:R-:W-:Y:S01]  /*10a80*/  ISETP.GT.AND P0, PT, R4.reuse, RZ, PT ;  /* 0x000000ff0400720c */ /* 0x040fe20003f04270 */
[----:B------:R-:W-:Y:S01]  /*10a90*/  USEL UR7, URZ, UR7, !UP0 ;  /* 0x000000073f077287 */ /* 0x000fe2000c000000 */
[C---:B------:R-:W-:Y:S02]  /*10aa0*/  ISETP.GT.AND P1, PT, R4.reuse, 0x1, PT ;  /* 0x000000010400780c */ /* 0x040fe40003f24270 */
[----:B------:R-:W-:Y:S01]  /*10ab0*/  FSEL R33, R33, -INF , P0 ;  /* 0xff80000021217808 */ /* 0x000fe20000000000 */
[----:B------:R-:W-:Y:S01]  /*10ac0*/  MUFU.TANH R11, R11 ;  /* 0x0000000b000b7308 */ /* 0x000fe20000002400 */
[----:B------:R-:W-:Y:S02]  /*10ad0*/  ISETP.GT.AND P0, PT, R4, 0x8, PT ;  /* 0x000000080400780c */ /* 0x000fe40003f04270 */
[----:B------:R-:W-:Y:S02]  /*10ae0*/  IMNMX R3, R7, R3, PT ;  /* 0x0000000307037217 */ /* 0x000fe40003800200 */
[----:B------:R-:W-:Y:S01]  /*10af0*/  FSEL R38, R18, -INF , P1 ;  /* 0xff80000012267808 */ /* 0x000fe20000800000 */
[----:B-1----:R-:W-:Y:S01]  /*10b00*/  SHFL.IDX PT, R9, R5, 0x1, 0x1c1f ;  /* 0x003c1f0005097f89 */ /* 0x002fe200000e0000 */
[----:B----4-:R-:W-:-:S02]  /*10b10*/  FSEL R45, R17, -INF , P0 ;  /* 0xff800000112d7808 */ /* 0x010fc40000000000 */
[C---:B------:R-:W-:Y:S02]  /*10b20*/  ISETP.GT.AND P1, PT, R3.reuse, RZ, PT ;  /* 0x000000ff0300720c */ /* 0x040fe40003f24270 */
[----:B------:R-:W-:Y:S02]  /*10b30*/  ISETP.GT.AND P0, PT, R3, 0x1, PT ;  /* 0x000000010300780c */ /* 0x000fe40003f04270 */
[----:B---3--:R-:W-:Y:S02]  /*10b40*/  FSEL R17, R15, -INF , P1 ;  /* 0xff8000000f117808 */ /* 0x008fe40000800000 */
[----:B------:R-:W-:Y:S02]  /*10b50*/  FSEL R18, R14, -INF , P0 ;  /* 0xff8000000e127808 */ /* 0x000fe40000000000 */
[C---:B------:R-:W-:Y:S01]  /*10b60*/  ISETP.GT.AND P1, PT, R3.reuse, 0x8, PT ;  /* 0x000000080300780c */ /* 0x040fe20003f24270 */
[----:B------:R1:W2:Y:S01]  /*10b70*/  MUFU.TANH R14, R10 ;  /* 0x0000000a000e7308 */ /* 0x0002a20000002400 */
[----:B------:R-:W-:-:S02]  /*10b80*/  ISETP.GT.AND P0, PT, R3, 0x9, PT ;  /* 0x000000090300780c */ /* 0x000fc40003f04270 */
[----:B------:R-:W-:Y:S02]  /*10b90*/  FSEL R21, R21, -INF , P1 ;  /* 0xff80000015157808 */ /* 0x000fe40000800000 */
[----:B------:R-:W-:Y:S02]  /*10ba0*/  FSEL R22, R19, -INF , P0 ;  /* 0xff80000013167808 */ /* 0x000fe40000000000 */
[C---:B------:R-:W-:Y:S02]  /*10bb0*/  ISETP.GT.AND P1, PT, R3.reuse, 0x10, PT ;  /* 0x000000100300780c */ /* 0x040fe40003f24270 */
[----:B------:R-:W-:Y:S02]  /*10bc0*/  ISETP.GT.AND P0, PT, R3, 0x11, PT ;  /* 0x000000110300780c */ /* 0x000fe40003f04270 */
[----:B------:R-:W-:Y:S01]  /*10bd0*/  FSEL R50, R13, -INF , P1 ;  /* 0xff8000000d327808 */ /* 0x000fe20000800000 */
[----:B------:R-:W-:Y:S01]  /*10be0*/  FMUL.FTZ R13, R54, c[0x0][0x320] ;  /* 0x0000c800360d7a20 */ /* 0x000fe20000410000 */
[----:B------:R-:W-:-:S02]  /*10bf0*/  FSEL R49, R8, -INF , P0 ;  /* 0xff80000008317808 */ /* 0x000fc40000000000 */
[C---:B------:R-:W-:Y:S01]  /*10c00*/  ISETP.GT.AND P1, PT, R3.reuse, 0x18, PT ;  /* 0x000000180300780c */ /* 0x040fe20003f24270 */
[----:B-1----:R-:W1:Y:S01]  /*10c10*/  SHFL.IDX PT, R10, R5, 0x3, 0x1c1f ;  /* 0x007c1f00050a7f89 */ /* 0x002e6200000e0000 */
[----:B------:R-:W-:Y:S02]  /*10c20*/  ISETP.GT.AND P0, PT, R3, 0x19, PT ;  /* 0x000000190300780c */ /* 0x000fe40003f04270 */
[----:B------:R-:W-:Y:S02]  /*10c30*/  FSEL R48, R40, -INF , P1 ;  /* 0xff80000028307808 */ /* 0x000fe40000800000 */
[----:B------:R-:W-:Y:S02]  /*10c40*/  FSEL R51, R37, -INF , P0 ;  /* 0xff80000025337808 */ /* 0x000fe40000000000 */
[C---:B------:R-:W-:Y:S02]  /*10c50*/  ISETP.GT.AND P1, PT, R3.reuse, 0x20, PT ;  /* 0x000000200300780c */ /* 0x040fe40003f24270 */
[----:B------:R-:W-:-:S02]  /*10c60*/  ISETP.GT.AND P0, PT, R3, 0x21, PT ;  /* 0x000000210300780c */ /* 0x000fc40003f04270 */
[----:B------:R-:W-:Y:S02]  /*10c70*/  FMNMX.FTZ R8, R17, R18, !PT ;  /* 0x0000001211087209 */ /* 0x000fe40007810000 */
[----:B------:R-:W-:Y:S02]  /*10c80*/  FSEL R164, R36, -INF , P1 ;  /* 0xff80000024a47808 */ /* 0x000fe40000800000 */
[----:B------:R-:W-:Y:S02]  /*10c90*/  FSEL R159, R32, -INF , P0 ;  /* 0xff800000209f7808 */ /* 0x000fe40000000000 */
[----:B------:R-:W-:Y:S02]  /*10ca0*/  FMNMX.FTZ R8, R21, R8, !PT ;  /* 0x0000000815087209 */ /* 0x000fe40007810000 */
[C---:B------:R-:W-:Y:S02]  /*10cb0*/  ISETP.GT.AND P1, PT, R3.reuse, 0x28, PT ;  /* 0x000000280300780c */ /* 0x040fe40003f24270 */
[----:B------:R-:W-:-:S02]  /*10cc0*/  ISETP.GT.AND P0, PT, R3, 0x29, PT ;  /* 0x000000290300780c */ /* 0x000fc40003f04270 */
[----:B------:R-:W-:Y:S02]  /*10cd0*/  FMNMX.FTZ R8, R22, R8, !PT ;  /* 0x0000000816087209 */ /* 0x000fe40007810000 */
[----:B------:R-:W-:Y:S02]  /*10ce0*/  FSEL R158, R30, -INF , P1 ;  /* 0xff8000001e9e7808 */ /* 0x000fe40000800000 */
[----:B------:R-:W-:Y:S02]  /*10cf0*/  FSEL R165, R29, -INF , P0 ;  /* 0xff8000001da57808 */ /* 0x000fe40000000000 */
[C---:B------:R-:W-:Y:S02]  /*10d00*/  ISETP.GT.AND P1, PT, R3.reuse, 0x30, PT ;  /* 0x000000300300780c */ /* 0x040fe40003f24270 */
[----:B------:R-:W-:Y:S02]  /*10d10*/  ISETP.GT.AND P0, PT, R3, 0x31, PT ;  /* 0x000000310300780c */ /* 0x000fe40003f04270 */
[----:B------:R-:W-:-:S02]  /*10d20*/  FMNMX.FTZ R8, R50, R8, !PT ;  /* 0x0000000832087209 */ /* 0x000fc40007810000 */
[----:B------:R-:W-:Y:S02]  /*10d30*/  FSEL R212, R28, -INF , P1 ;  /* 0xff8000001cd47808 */ /* 0x000fe40000800000 */
[----:B------:R-:W-:Y:S02]  /*10d40*/  FSEL R218, R26, -INF , P0 ;  /* 0xff8000001ada7808 */ /* 0x000fe40000000000 */
[C---:B------:R-:W-:Y:S02]  /*10d50*/  ISETP.GT.AND P1, PT, R3.reuse, 0x38, PT ;  /* 0x000000380300780c */ /* 0x040fe40003f24270 */
[----:B------:R-:W-:Y:S02]  /*10d60*/  ISETP.GT.AND P0, PT, R3, 0x39, PT ;  /* 0x000000390300780c */ /* 0x000fe40003f04270 */
[----:B------:R-:W-:Y:S01]  /*10d70*/  FMNMX.FTZ R3, R49, R8, !PT ;  /* 0x0000000831037209 */ /* 0x000fe20007810000 */
[----:B-1----:R-:W-:Y:S01]  /*10d80*/  IMAD.IADD R8, R6, 0x1, R10 ;  /* 0x0000000106087824 */ /* 0x002fe200078e020a */
[----:B------:R-:W-:Y:S01]  /*10d90*/  FSEL R214, R24, -INF , P1 ;  /* 0xff80000018d67808 */ /* 0x000fe20000800000 */
[----:B------:R-:W-:Y:S01]  /*10da0*/  IMAD.IADD R6, R6, 0x1, R9 ;  /* 0x0000000106067824 */ /* 0x000fe200078e0209 */
[----:B------:R-:W-:Y:S01]  /*10db0*/  FMNMX.FTZ R104, R48, R3, !PT ;  /* 0x0000000330687209 */ /* 0x000fe20007810000 */
[----:B------:R-:W-:Y:S01]  /*10dc0*/  FMUL.FTZ R10, R55, c[0x0][0x320] ;  /* 0x0000c800370a7a20 */ /* 0x000fe20000410000 */
[----:B------:R-:W-:-:S02]  /*10dd0*/  IMNMX R3, R7, R8, PT ;  /* 0x0000000807037217 */ /* 0x000fc40003800200 */
[----:B--2---:R-:W-:Y:S02]  /*10de0*/  FSEL R219, R14, -INF , P0 ;  /* 0xff8000000edb7808 */ /* 0x004fe40000000000 */
[C---:B------:R-:W-:Y:S01]  /*10df0*/  ISETP.GT.AND P1, PT, R3.reuse, RZ, PT ;  /* 0x000000ff0300720c */ /* 0x040fe20003f24270 */
[----:B------:R-:W-:Y:S01]  /*10e00*/  MUFU.TANH R10, R10 ;  /* 0x0000000a000a7308 */ /* 0x000fe20000002400 */
[C---:B------:R-:W-:Y:S02]  /*10e10*/  ISETP.GT.AND P0, PT, R3.reuse, 0x1, PT ;  /* 0x000000010300780c */ /* 0x040fe40003f04270 */
[----:B------:R-:W-:Y:S02]  /*10e20*/  FSEL R14, R42, -INF , P1 ;  /* 0xff8000002a0e7808 */ /* 0x000fe40000800000 */
[----:B------:R-:W-:Y:S02]  /*10e30*/  ISETP.GT.AND P1, PT, R3, 0x8, PT ;  /* 0x000000080300780c */ /* 0x000fe40003f24270 */
[----:B------:R-:W-:-:S02]  /*10e40*/  FSEL R15, R41, -INF , P0 ;  /* 0xff800000290f7808 */ /* 0x000fc40000000000 */
[----:B------:R-:W-:Y:S02]  /*10e50*/  FSEL R19, R25, -INF , P1 ;  /* 0xff80000019137808 */ /* 0x000fe40000800000 */
[C---:B------:R-:W-:Y:S02]  /*10e60*/  ISETP.GT.AND P0, PT, R3.reuse, 0x9, PT ;  /* 0x000000090300780c */ /* 0x040fe40003f04270 */
[----:B------:R-:W-:Y:S02]  /*10e70*/  ISETP.GT.AND P1, PT, R3, 0x10, PT ;  /* 0x000000100300780c */ /* 0x000fe40003f24270 */
[----:B------:R-:W-:Y:S02]  /*10e80*/  FMNMX.FTZ R104, R51, R104, !PT ;  /* 0x0000006833687209 */ /* 0x000fe40007810000 */
[----:B------:R-:W-:Y:S02]  /*10e90*/  FMNMX.FTZ R5, R14, R15, !PT ;  /* 0x0000000f0e057209 */ /* 0x000fe40007810000 */
        /* <DEDUP_REMOVED lines=8> */
[C---:B------:R-:W-:Y:S01]  /*10f20*/  ISETP.GT.AND P0, PT, R3.reuse, 0x19, PT ;  /* 0x000000190300780c */ /* 0x040fe20003f04270 */
[----:B------:R-:W-:Y:S01]  /*10f30*/  LDSM.16.MT88.4 R40, [R226+0x2100] ;  /* 0x00210000e228783b */ /* 0x000fe20000004200 */
[----:B------:R-:W-:Y:S02]  /*10f40*/  ISETP.GT.AND P1, PT, R3, 0x20, PT ;  /* 0x000000200300780c */ /* 0x000fe40003f24270 */
[----:B------:R-:W-:Y:S02]  /*10f50*/  FMNMX.FTZ R104, R159, R104, !PT ;  /* 0x000000689f687209 */ /* 0x000fe40007810000 */
[----:B------:R-:W-:Y:S02]  /*10f60*/  FMNMX.FTZ R5, R32, R5, !PT ;  /* 0x0000000520057209 */ /* 0x000fe40007810000 */
[----:B------:R-:W-:-:S02]  /*10f70*/  FSEL R81, R81, -INF , P0 ;  /* 0xff80000051517808 */ /* 0x000fc40000000000 */
[----:B------:R-:W-:Y:S02]  /*10f80*/  FSEL R100, R100, -INF , P1 ;  /* 0xff80000064647808 */ /* 0x000fe40000800000 */
[----:B------:R-:W-:Y:S02]  /*10f90*/  FMNMX.FTZ R104, R158, R104, !PT ;  /* 0x000000689e687209 */ /* 0x000fe40007810000 */
        /* <DEDUP_REMOVED lines=13> */
[C---:B------:R-:W-:Y:S02]  /*11070*/  ISETP.GT.AND P0, PT, R3.reuse, 0x31, PT ;  /* 0x000000310300780c */ /* 0x040fe40003f04270 */
[----:B------:R-:W-:Y:S02]  /*11080*/  ISETP.GT.AND P1, PT, R3, 0x38, PT ;  /* 0x000000380300780c */ /* 0x000fe40003f24270 */
[----:B------:R-:W-:-:S02]  /*11090*/  FMNMX.FTZ R104, R218, R104, !PT ;  /* 0x00000068da687209 */ /* 0x000fc40007810000 */
[----:B------:R-:W-:Y:S02]  /*110a0*/  FMNMX.FTZ R5, R81, R5, !PT ;  /* 0x0000000551057209 */ /* 0x000fe40007810000 */
[----:B------:R-:W-:Y:S02]  /*110b0*/  FSEL R206, R31, -INF , P0 ;  /* 0xff8000001fce7808 */ /* 0x000fe40000000000 */
[----:B------:R-:W-:Y:S01]  /*110c0*/  FSEL R205, R27, -INF , P1 ;  /* 0xff8000001bcd7808 */ /* 0x000fe20000800000 */
[----:B------:R-:W-:Y:S01]  /*110d0*/  LDSM.16.MT88.4 R28, [R225+0x100] ;  /* 0x00010000e11c783b */ /* 0x000fe20000004200 */
[----:B------:R-:W-:Y:S02]  /*110e0*/  ISETP.GT.AND P0, PT, R3, 0x39, PT ;  /* 0x000000390300780c */ /* 0x000fe40003f04270 */
[----:B------:R-:W-:Y:S01]  /*110f0*/  ISETP.GT.AND P1, PT, R4, 0x9, PT ;  /* 0x000000090400780c */ /* 0x000fe20003f24270 */
[----:B------:R-:W-:Y:S01]  /*11100*/  LDSM.16.MT88.4 R24, [R226+0x100] ;  /* 0x00010000e218783b */ /* 0x000fe20000004200 */
[----:B------:R-:W-:-:S02]  /*11110*/  FMNMX.FTZ R104, R214, R104, !PT ;  /* 0x00000068d6687209 */ /* 0x000fc40007810000 */
[----:B------:R-:W-:Y:S02]  /*11120*/  FMNMX.FTZ R5, R100, R5, !PT ;  /* 0x0000000564057209 */ /* 0x000fe40007810000 */
[----:B------:R-:W-:Y:S02]  /*11130*/  FSEL R207, R12, -INF , P0 ;  /* 0xff8000000ccf7808 */ /* 0x000fe40000000000 */
[----:B------:R-:W-:Y:S02]  /*11140*/  FSEL R37, R61, -INF , P1 ;  /* 0xff8000003d257808 */ /* 0x000fe40000800000 */
[----:B------:R-:W-:Y:S02]  /*11150*/  FMNMX.FTZ R104, R219, R104, !PT ;  /* 0x00000068db687209 */ /* 0x000fe40007810000 */
[C---:B------:R-:W-:Y:S02]  /*11160*/  ISETP.GT.AND P0, PT, R4.reuse, 0x10, PT ;  /* 0x000000100400780c */ /* 0x040fe40003f04270 */
[----:B------:R-:W-:Y:S01]  /*11170*/  ISETP.GT.AND P1, PT, R4, 0x11, PT ;  /* 0x000000110400780c */ /* 0x000fe20003f24270 */
[----:B------:R-:W1:Y:S01]  /*11180*/  SHFL.BFLY PT, R8, R104, 0x2, 0x1f ;  /* 0x0c401f0068087f89 */ /* 0x000e6200000e0000 */
[----:B------:R-:W-:-:S02]  /*11190*/  FMNMX.FTZ R5, R101, R5, !PT ;  /* 0x0000000565057209 */ /* 0x000fc40007810000 */
[----:B------:R-:W-:Y:S02]  /*111a0*/  FSEL R44, R96, -INF , P0 ;  /* 0xff800000602c7808 */ /* 0x000fe40000000000 */
[----:B------:R-:W-:Y:S02]  /*111b0*/  FSEL R80, R60, -INF , P1 ;  /* 0xff8000003c507808 */ /* 0x000fe40000800000 */
[----:B------:R-:W-:Y:S02]  /*111c0*/  FMNMX.FTZ R5, R151, R5, !PT ;  /* 0x0000000597057209 */ /* 0x000fe40007810000 */
[C---:B------:R-:W-:Y:S02]  /*111d0*/  ISETP.GT.AND P0, PT, R4.reuse, 0x18, PT ;  /* 0x000000180400780c */ /* 0x040fe40003f04270 */
[----:B------:R-:W-:Y:S02]  /*111e0*/  ISETP.GT.AND P1, PT, R4, 0x19, PT ;  /* 0x000000190400780c */ /* 0x000fe40003f24270 */
[----:B------:R-:W-:-:S02]  /*111f0*/  FMNMX.FTZ R5, R157, R5, !PT ;  /* 0x000000059d057209 */ /* 0x000fc40007810000 */
[----:B------:R-:W-:Y:S02]  /*11200*/  FSEL R83, R98, -INF , P0 ;  /* 0xff80000062537808 */ /* 0x000fe40000000000 */
[----:B------:R-:W-:Y:S02]  /*11210*/  FSEL R82, R97, -INF , P1 ;  /* 0xff80000061527808 */ /* 0x000fe40000800000 */
[C---:B------:R-:W-:Y:S02]  /*11220*/  ISETP.GT.AND P0, PT, R4.reuse, 0x20, PT ;  /* 0x000000200400780c */ /* 0x040fe40003f04270 */
[----:B------:R-:W-:Y:S02]  /*11230*/  ISETP.GT.AND P1, PT, R4, 0x21, PT ;  /* 0x000000210400780c */ /* 0x000fe40003f24270 */
[----:B------:R-:W-:Y:S02]  /*11240*/  FMNMX.FTZ R5, R201, R5, !PT ;  /* 0x00000005c9057209 */ /* 0x000fe40007810000 */
[----:B------:R-:W-:-:S02]  /*11250*/  IMNMX R3, R7, R6, PT ;  /* 0x0000000607037217 */ /* 0x000fc40003800200 */
[----:B------:R-:W-:Y:S01]  /*11260*/  FSEL R149, R149, -INF , P0 ;  /* 0xff80000095957808 */ /* 0x000fe20000000000 */
[----:B------:R2:W3:Y:S01]  /*11270*/  MUFU.TANH R7, R13 ;  /* 0x0000000d00077308 */ /* 0x0004e20000002400 */
        /* <DEDUP_REMOVED lines=13> */
[----:B------:R-:W-:Y:S02]  /*11350*/  FSEL R209, R209, -INF , P1 ;  /* 0xff800000d1d17808 */ /* 0x000fe40000800000 */
[----:B------:R-:W-:Y:S02]  /*11360*/  FMNMX.FTZ R5, R207, R5, !PT ;  /* 0x00000005cf057209 */ /* 0x000fe40007810000 */
[C---:B------:R-:W-:Y:S02]  /*11370*/  ISETP.GT.AND P0, PT, R4.reuse, 0x38, PT ;  /* 0x000000380400780c */ /* 0x040fe40003f04270 */
[----:B------:R-:W-:-:S02]  /*11380*/  ISETP.GT.AND P1, PT, R4, 0x39, PT ;  /* 0x000000390400780c */ /* 0x000fc40003f24270 */
[----:B------:R-:W-:Y:S02]  /*11390*/  FMNMX.FTZ R4, R44, R6, !PT ;  /* 0x000000062c047209 */ /* 0x000fe40007810000 */
[----:B-1----:R-:W-:Y:S02]  /*113a0*/  FMNMX.FTZ R104, R104, R8, !PT ;  /* 0x0000000868687209 */ /* 0x002fe40007810000 */
[----:B------:R-:W1:Y:S01]  /*113b0*/  SHFL.BFLY PT, R8, R5, 0x2, 0x1f ;  /* 0x0c401f0005087f89 */ /* 0x000e6200000e0000 */
[----:B------:R-:W-:Y:S02]  /*113c0*/  FMNMX.FTZ R4, R80, R4, !PT ;  /* 0x0000000450047209 */ /* 0x000fe40007810000 */
[----:B------:R-:W-:Y:S01]  /*113d0*/  FSEL R222, R222, -INF , P0 ;  /* 0xff800000dede7808 */ /* 0x000fe20000000000 */
[----:B------:R-:W4:Y:S01]  /*113e0*/  SHFL.BFLY PT, R9, R104, 0x1, 0x1f ;  /* 0x0c201f0068097f89 */ /* 0x000f2200000e0000 */
[----:B------:R-:W-:Y:S02]  /*113f0*/  FMNMX.FTZ R4, R83, R4, !PT ;  /* 0x0000000453047209 */ /* 0x000fe40007810000 */
[----:B------:R-:W-:-:S02]  /*11400*/  ISETP.GT.AND P0, PT, R3, RZ, PT ;  /* 0x000000ff0300720c */ /* 0x000fc40003f04270 */
[----:B------:R-:W-:Y:S02]  /*11410*/  FMNMX.FTZ R4, R82, R4, !PT ;  /* 0x0000000452047209 */ /* 0x000fe40007810000 */
[----:B------:R-:W-:Y:S02]  /*11420*/  FSEL R223, R223, -INF , P1 ;  /* 0xff800000dfdf7808 */ /* 0x000fe40000800000 */
[----:B------:R-:W-:Y:S02]  /*11430*/  FMNMX.FTZ R4, R149, R4, !PT ;  /* 0x0000000495047209 */ /* 0x000fe40007810000 */
[----:B------:R-:W-:Y:S02]  /*11440*/  ISETP.GT.AND P1, PT, R3, 0x1, PT ;  /* 0x000000010300780c */ /* 0x000fe40003f24270 */
[----:B------:R-:W-:Y:S02]  /*11450*/  FMNMX.FTZ R4, R156, R4, !PT ;  /* 0x000000049c047209 */ /* 0x000fe40007810000 */
[----:B------:R-:W-:-:S02]  /*11460*/  FSEL R36, R57, -INF , P0 ;  /* 0xff80000039247808 */ /* 0x000fc40000000000 */
[----:B------:R-:W-:Y:S02]  /*11470*/  FMNMX.FTZ R4, R166, R4, !PT ;  /* 0x00000004a6047209 */ /* 0x000fe40007810000 */
[----:B------:R-:W-:Y:S02]  /*11480*/  ISETP.GT.AND P0, PT, R3, 0x8, PT ;  /* 0x000000080300780c */ /* 0x000fe40003f04270 */
[----:B--2---:R-:W-:Y:S02]  /*11490*/  FSEL R13, R56, -INF , P1 ;  /* 0xff800000380d7808 */ /* 0x004fe40000800000 */
[----:B-1----:R-:W-:Y:S02]  /*114a0*/  FMNMX.FTZ R8, R5, R8, !PT ;  /* 0x0000000805087209 */ /* 0x002fe40007810000 */
[----:B------:R-:W-:Y:S02]  /*114b0*/  FMNMX.FTZ R4, R167, R4, !PT ;  /* 0x00000004a7047209 */ /* 0x000fe40007810000 */
[----:B------:R-:W-:Y:S01]  /*114c0*/  ISETP.GT.AND P1, PT, R3, 0x9, PT ;  /* 0x000000090300780c */ /* 0x000fe20003f24270 */
[----:B------:R-:W-:Y:S01]  /*114d0*/  SHFL.BFLY PT, R102, R8, 0x1, 0x1f ;  /* 0x0c201f0008667f89 */ /* 0x000fe200000e0000 */
[----:B------:R-:W-:-:S02]  /*114e0*/  FSEL R11, R53, -INF , P0 ;  /* 0xff800000350b7808 */ /* 0x000fc40000000000 */
[----:B------:R-:W-:Y:S02]  /*114f0*/  FMNMX.FTZ R5, R36, R13, !PT ;  /* 0x0000000d24057209 */ /* 0x000fe40007810000 */
[----:B----4-:R-:W-:Y:S02]  /*11500*/  FMNMX.FTZ R104, R104, R9, !PT ;  /* 0x0000000968687209 */ /* 0x010fe40007810000 */
[----:B------:R-:W-:Y:S02]  /*11510*/  FMNMX.FTZ R4, R208, R4, !PT ;  /* 0x00000004d0047209 */ /* 0x000fe40007810000 */
[----:B------:R-:W-:Y:S01]  /*11520*/  ISETP.GT.AND P0, PT, R3, 0x10, PT ;  /* 0x000000100300780c */ /* 0x000fe20003f04270 */
[----:B------:R-:W-:Y:S01]  /*11530*/  FMUL.FTZ R12, R104, c[0x0][0x2d0] ;  /* 0x0000b400680c7a20 */ /* 0x000fe20000410000 */
[----:B------:R-:W-:Y:S02]  /*11540*/  FSEL R9, R35, -INF , P1 ;  /* 0xff80000023097808 */ /* 0x000fe40000800000 */
[----:B------:R-:W-:-:S02]  /*11550*/  FMNMX.FTZ R5, R11, R5, !PT ;  /* 0x000000050b057209 */ /* 0x000fc40007810000 */
[----:B------:R-:W-:Y:S02]  /*11560*/  FMNMX.FTZ R4, R209, R4, !PT ;  /* 0x00000004d1047209 */ /* 0x000fe40007810000 */
[----:B------:R-:W-:Y:S02]  /*11570*/  ISETP.GT.AND P1, PT, R3, 0x11, PT ;  /* 0x000000110300780c */ /* 0x000fe40003f24270 */
[----:B---3--:R-:W-:Y:S02]  /*11580*/  FSEL R67, R7, -INF , P0 ;  /* 0xff80000007437808 */ /* 0x008fe40000000000 */
[----:B------:R-:W-:Y:S02]  /*11590*/  FMNMX.FTZ R5, R9, R5, !PT ;  /* 0x0000000509057209 */ /* 0x000fe40007810000 */
[----:B------:R-:W-:Y:S02]  /*115a0*/  FMNMX.FTZ R4, R222, R4, !PT ;  /* 0x00000004de047209 */ /* 0x000fe40007810000 */
[----:B------:R-:W-:-:S02]  /*115b0*/  ISETP.GT.AND P0, PT, R3, 0x18, PT ;  /* 0x000000180300780c */ /* 0x000fc40003f04270 */
        /* <DEDUP_REMOVED lines=32> */
[----:B------:R-:W-:-:S02]  /*117c0*/  FSEL R220, R20, -INF , P0 ;  /* 0xff80000014dc7808 */ /* 0x000fc40000000000 */
        /* <DEDUP_REMOVED lines=24> */
[--C-:B------:R-:W-:Y:S02]  /*11950*/  FFMA.FTZ R2, R32, c[0x0][0x2d0], -R3.reuse ;  /* 0x0000b40020027a23 */ /* 0x100fe40000010803 */
[----:B------:R4:W-:Y:S01]  /*11960*/  MUFU.EX2 R188, R0 ;  /* 0x0000000000bc7308 */ /* 0x0009e20000000800 */
[----:B-1----:R-:W-:Y:S02]  /*11970*/  FFMA.FTZ R6, R14, c[0x0][0x2d0], -R3 ;  /* 0x0000b4000e067a23 */ /* 0x002fe40000010803 */
[----:B-----5:R-:W-:-:S05]  /*11980*/  IMAD.MOV.U32 R15, RZ, RZ, R58 ;  /* 0x000000ffff0f7224 */ /* 0x020fca00078e003a */
[----:B------:R-:W-:Y:S01]  /*11990*/  MUFU.EX2 R176, R2 ;  /* 0x0000000200b07308 */ /* 0x000fe20000000800 */
[----:B--2---:R-:W-:Y:S02]  /*119a0*/  FMNMX.FTZ R105, R5, R4, !PT ;  /* 0x0000000405697209 */ /* 0x004fe40007810000 */
[----:B------:R-:W-:Y:S01]  /*119b0*/  F2FP.PACK_AB R4, R15, R189 ;  /* 0x000000bd0f04723e */ /* 0x000fe200000000ff */
[----:B----4-:R-:W-:-:S04]  /*119c0*/  FFMA.FTZ R0, R19, c[0x0][0x2d0], -R3 ;  /* 0x0000b40013007a23 */ /* 0x010fc80000010803 */
[----:B------:R3:W1:Y:S01]  /*119d0*/  MUFU.EX2 R187, R6 ;  /* 0x0000000600bb7308 */ /* 0x0006620000000800 */
[----:B------:R-:W2:Y:S07]  /*119e0*/  LDSM.16.MT88.4 R16, [R226+0x1100] ;  /* 0x00110000e210783b */ /* 0x000eae0000004200 */
[----:B------:R4:W5:Y:S01]  /*119f0*/  MUFU.EX2 R184, R0 ;  /* 0x0000000000b87308 */ /* 0x0009620000000800 */
[----:B---3--:R-:W-:Y:S02]  /*11a00*/  F2FP.PACK_AB R6, R177, R185 ;  /* 0x000000b9b106723e */ /* 0x008fe400000000ff */
[----:B-1----:R-:W-:Y:S01]  /*11a10*/  F2FP.PACK_AB R5, R188, R187 ;  /* 0x000000bbbc05723e */ /* 0x002fe200000000ff */
[----:B----4-:R-:W-:Y:S01]  /*11a20*/  FMUL.FTZ R0, R106, c[0x0][0x2d0] ;  /* 0x0000b4006a007a20 */ /* 0x010fe20000410000 */
[----:B-----5:R-:W-:-:S04]  /*11a30*/  F2FP.PACK_AB R7, R176, R184 ;  /* 0x000000b8b007723e */ /* 0x020fc800000000ff */
[----:B------:R-:W-:Y:S02]  /*11a40*/  FSEL R0, R0, RZ, P0 ;  /* 0x000000ff00007208 */ /* 0x000fe40000000000 */
[----:B------:R-:W-:Y:S01]  /*11a50*/  FSETP.NEU.FTZ.AND P0, PT, R105, -INF , PT ;  /* 0xff8000006900780b */ /* 0x000fe20003f1d000 */
[C---:B------:R-:W-:Y:S02]  /*11a60*/  HMMA.16816.F32 R120, R4.reuse, R28, RZ ;  /* 0x0000001c0478723c */ /* 0x040fe400000018ff */
[--C-:B------:R-:W-:Y:S02]  /*11a70*/  FFMA.FTZ R2, R33, c[0x0][0x2d0], -R0.reuse ;  /* 0x0000b40021027a23 */ /* 0x100fe40000010800 */
[----:B------:R-:W1:Y:S01]  /*11a80*/  LDSM.16.MT88.4 R32, [R225+0x2100] ;  /* 0x00210000e120783b */ /* 0x000e620000004200 */
[--C-:B------:R-:W-:Y:S01]  /*11a90*/  FFMA.FTZ R8, R45, c[0x0][0x2d0], -R0.reuse ;  /* 0x0000b4002d087a23 */ /* 0x100fe20000010800 */
[----:B------:R3:W-:Y:S02]  /*11aa0*/  MUFU.EX2 R14, R2 ;  /* 0x00000002000e7308 */ /* 0x0007e40000000800 */
[C---:B------:R-:W-:Y:S06]  /*11ab0*/  HMMA.16816.F32 R116, R4.reuse, R24, RZ ;  /* 0x000000180474723c */ /* 0x040fec00000018ff */
[----:B------:R4:W-:Y:S02]  /*11ac0*/  MUFU.EX2 R186, R8 ;  /* 0x0000000800ba7308 */ /* 0x0009e40000000800 */
[----:B------:R-:W-:Y:S01]  /*11ad0*/  HMMA.16816.F32 R112, R4, R20, RZ ;  /* 0x000000140470723c */ /* 0x000fe200000018ff */
[----:B---3--:R-:W-:-:S07]  /*11ae0*/  FFMA.FTZ R2, R38, c[0x0][0x2d0], -R0 ;  /* 0x0000b40026027a23 */ /* 0x008fce0000010800 */
[----:B--2---:R-:W-:Y:S01]  /*11af0*/  HMMA.16816.F32 R108, R4, R16, RZ ;  /* 0x00000010046c723c */ /* 0x004fe200000018ff */
[----:B------:R2:W-:Y:S01]  /*11b00*/  MUFU.EX2 R249, R2 ;  /* 0x0000000200f97308 */ /* 0x0005e20000000800 */
[----:B----4-:R-:W-:-:S06]  /*11b10*/  FFMA.FTZ R8, R37, c[0x0][0x2d0], -R0 ;  /* 0x0000b40025087a23 */ /* 0x010fcc0000010800 */
[C---:B------:R-:W-:Y:S01]  /*11b20*/  HMMA.16816.F32 R92, R4.reuse, R40, RZ ;  /* 0x00000028045c723c */ /* 0x040fe200000018ff */
[----:B------:R-:W3:Y:S07]  /*11b30*/  MUFU.EX2 R179, R8 ;  /* 0x0000000800b37308 */ /* 0x000eee0000000800 */
[----:B------:R-:W-:Y:S01]  /*11b40*/  HMMA.16816.F32 R88, R4, R30, RZ ;  /* 0x0000001e0458723c */ /* 0x000fe200000018ff */
[----:B--2---:R-:W-:-:S05]  /*11b50*/  FMUL.FTZ R2, R105, c[0x0][0x2d0] ;  /* 0x0000b40069027a20 */ /* 0x004fca0000410000 */
[----:B------:R-:W-:Y:S02]  /*11b60*/  FSEL R2, R2, RZ, P0 ;  /* 0x000000ff02027208 */ /* 0x000fe40000000000 */
[----:B-1----:R-:W-:Y:S01]  /*11b70*/  HMMA.16816.F32 R96, R4, R32, RZ ;  /* 0x000000200460723c */ /* 0x002fe200000018ff */
[----:B---3--:R-:W-:Y:S02]  /*11b80*/  F2FP.PACK_AB R10, R179, R186 ;  /* 0x000000bab30a723e */ /* 0x008fe400000000ff */
[----:B------:R-:W-:-:S05]  /*11b90*/  FFMA.FTZ R8, R36, c[0x0][0x2d0], -R2 ;  /* 0x0000b40024087a23 */ /* 0x000fca0000010802 */
[C---:B------:R-:W-:Y:S01]  /*11ba0*/  HMMA.16816.F32 R84, R4.reuse, R26, RZ ;  /* 0x0000001a0454723c */ /* 0x040fe200000018ff */
[----:B------:R1:W-:Y:S07]  /*11bb0*/  MUFU.EX2 R246, R8 ;  /* 0x0000000800f67308 */ /* 0x0003ee0000000800 */
[C---:B------:R-:W-:Y:S08]  /*11bc0*/  HMMA.16816.F32 R76, R4.reuse, R22, RZ ;  /* 0x00000016044c723c */ /* 0x040ff000000018ff */
[----:B------:R-:W-:Y:S01]  /*11bd0*/  HMMA.16816.F32 R72, R4, R18, RZ ;  /* 0x000000120448723c */ /* 0x000fe200000018ff */
[----:B-1----:R-:W-:-:S02]  /*11be0*/  FFMA.FTZ R8, R13, c[0x0][0x2d0], -R2 ;  /* 0x0000b4000d087a23 */ /* 0x002fc40000010802 */
[----:B------:R-:W-:Y:S02]  /*11bf0*/  FFMA.FTZ R13, R151, c[0x0][0x2d0], -R3 ;  /* 0x0000b400970d7a23 */ /* 0x000fe40000010803 */
[----:B------:R1:W2:Y:S01]  /*11c00*/  MUFU.EX2 R245, R8 ;  /* 0x0000000800f57308 */ /* 0x0002a20000000800 */
[----:B------:R-:W-:Y:S02]  /*11c10*/  IMAD.MOV.U32 R151, RZ, RZ, R179 ;  /* 0x000000ffff977224 */ /* 0x000fe400078e00b3 */
[C---:B------:R-:W-:Y:S08]  /*11c20*/  HMMA.16816.F32 R68, R4.reuse, R34, RZ ;  /* 0x000000220444723c */ /* 0x040ff000000018ff */
[----:B------:R-:W-:Y:S01]  /*11c30*/  HMMA.16816.F32 R60, R4, R42, RZ ;  /* 0x0000002a043c723c */ /* 0x000fe200000018ff */
[----:B-1----:R-:W-:-:S06]  /*11c40*/  FFMA.FTZ R8, R11, c[0x0][0x2d0], -R2 ;  /* 0x0000b4000b087a23 */ /* 0x002fcc0000010802 */
        /* <DEDUP_REMOVED lines=71> */
[----:B-1----:R-:W-:-:S04]  /*120c0*/  FFMA.FTZ R8, R164, c[0x0][0x2d0], -R12 ;  /* 0x0000b400a4087a23 */ /* 0x002fc8000001080c */
        /* <DEDUP_REMOVED lines=13> */
[----:B------:R-:W-:Y:S01]  /*121a0*/  LDSM.16.MT88.4 R20, [R225+0x1900] ;  /* 0x00190000e114783b */ /* 0x000fe20000004200 */
[----:B------:R1:W-:Y:S01]  /*121b0*/  MUFU.EX2 R193, R8 ;  /* 0x0000000800c17308 */ /* 0x0003e20000000800 */
[----:B------:R-:W-:-:S04]  /*121c0*/  IMAD.MOV.U32 R158, RZ, RZ, R188 ;  /* 0x000000ffff9e7224 */ /* 0x000fc800078e00bc */
[----:B------:R-:W-:Y:S01]  /*121d0*/  IMAD.MOV.U32 R140, RZ, RZ, R184 ;  /* 0x000000ffff8c7224 */ /* 0x000fe200078e00b8 */
[----:B------:R-:W-:Y:S01]  /*121e0*/  HMMA.16816.F32 R196, R4, R36, R44 ;  /* 0x0000002404c4723c */ /* 0x000fe2000000182c */
[----:B------:R-:W-:Y:S01]  /*121f0*/  IMAD.MOV.U32 R141, RZ, RZ, R185 ;  /* 0x000000ffff8d7224 */ /* 0x000fe200078e00b9 */
[----:B------:R3:W-:Y:S01]  /*12200*/  MUFU.EX2 R184, R13 ;  /* 0x0000000d00b87308 */ /* 0x0007e20000000800 */
[----:B------:R-:W-:Y:S02]  /*12210*/  IMAD.MOV.U32 R143, RZ, RZ, R187 ;  /* 0x000000ffff8f7224 */ /* 0x000fe400078e00bb */
[----:B------:R-:W-:-:S03]  /*12220*/  IMAD.MOV.U32 R142, RZ, RZ, R186 ;  /* 0x000000ffff8e7224 */ /* 0x000fc600078e00ba */
[----:B------:R-:W-:Y:S01]  /*12230*/  HMMA.16816.F32 R64, R4, R16, R56 ;  /* 0x000000100440723c */ /* 0x000fe20000001838 */
[----:B-1----:R-:W-:-:S04]  /*12240*/  FFMA.FTZ R8, R165, c[0x0][0x2d0], -R12 ;  /* 0x0000b400a5087a23 */ /* 0x002fc8000001080c */
[----:B------:R1:W-:Y:S03]  /*12250*/  MUFU.EX2 R192, R8 ;  /* 0x0000000800c07308 */ /* 0x0003e60000000800 */
[C---:B------:R-:W-:Y:S01]  /*12260*/  HMMA.16816.F32 R44, R4.reuse, R18, R132 ;  /* 0x00000012042c723c */ /* 0x040fe20000001884 */
[----:B------:R-:W4:Y:S01]  /*12270*/  LDSM.16.MT88.4 R16, [R225+0x900] ;  /* 0x00090000e110783b */ /* 0x000f220000004200 */
[--C-:B---3--:R-:W-:Y:S02]  /*12280*/  FFMA.FTZ R13, R157, c[0x0][0x2d0], -R3.reuse ;  /* 0x0000b4009d0d7a23 */ /* 0x108fe40000010803 */
[----:B------:R-:W-:Y:S02]  /*12290*/  IMAD.MOV.U32 R157, RZ, RZ, R178 ;  /* 0x000000ffff9d7224 */ /* 0x000fe400078e00b2 */
[----:B------:R3:W-:Y:S02]  /*122a0*/  MUFU.EX2 R185, R13 ;  /* 0x0000000d00b97308 */ /* 0x0007e40000000800 */
[----:B------:R-:W-:Y:S01]  /*122b0*/  HMMA.16816.F32 R60, R4, R28, R52 ;  /* 0x0000001c043c723c */ /* 0x000fe20000001834 */
[----:B-1----:R-:W-:-:S07]  /*122c0*/  FFMA.FTZ R8, R100, c[0x0][0x2d0], -R3 ;  /* 0x0000b40064087a23 */ /* 0x002fce0000010803 */
[----:B------:R-:W-:Y:S01]  /*122d0*/  HMMA.16816.F32 R40, R4, R30, R152 ;  /* 0x0000001e0428723c */ /* 0x000fe20000001898 */
[----:B------:R-:W1:Y:S01]  /*122e0*/  LDSM.16.MT88.4 R28, [R225+0x2900] ;  /* 0x00290000e11c783b */ /* 0x000e620000004200 */
[----:B------:R5:W-:Y:S01]  /*122f0*/  MUFU.EX2 R187, R8 ;  /* 0x0000000800bb7308 */ /* 0x000be20000000800 */
[----:B---3--:R-:W-:-:S05]  /*12300*/  FFMA.FTZ R13, R149, c[0x0][0x2d0], -R0 ;  /* 0x0000b400950d7a23 */ /* 0x008fca0000010800 */
[C---:B------:R-:W-:Y:S01]  /*12310*/  HMMA.16816.F32 R76, R4.reuse, R24, R128 ;  /* 0x00000018044c723c */ /* 0x040fe20000001880 */
[----:B------:R-:W-:Y:S01]  /*12320*/  IMAD.MOV.U32 R149, RZ, RZ, R177 ;  /* 0x000000ffff957224 */ /* 0x000fe200078e00b1 */
[----:B------:R3:W-:Y:S06]  /*12330*/  MUFU.EX2 R178, R13 ;  /* 0x0000000d00b27308 */ /* 0x0007ec0000000800 */
[----:B------:R-:W-:Y:S01]  /*12340*/  HMMA.16816.F32 R56, R4, R26, R144 ;  /* 0x0000001a0438723c */ /* 0x000fe20000001890 */
[----:B------:R-:W1:Y:S01]  /*12350*/  LDSM.16.MT88.4 R24, [R226+0x1900] ;  /* 0x00190000e218783b */ /* 0x000e620000004200 */
[----:B-----5:R-:W-:-:S04]  /*12360*/  FFMA.FTZ R8, R101, c[0x0][0x2d0], -R3 ;  /* 0x0000b40065087a23 */ /* 0x020fc80000010803 */
[----:B------:R5:W2:Y:S02]  /*12370*/  MUFU.EX2 R186, R8 ;  /* 0x0000000800ba7308 */ /* 0x000aa40000000800 */
[C---:B------:R-:W-:Y:S01]  /*12380*/  HMMA.16816.F32 R52, R4.reuse, R34, R160 ;  /* 0x000000220434723c */ /* 0x040fe200000018a0 */
[----:B------:R-:W-:Y:S01]  /*12390*/  LDSM.16.MT88.4 R32, [R226+0x2900] ;  /* 0x00290000e220783b */ /* 0x000fe20000004200 */
[----:B---3--:R-:W-:Y:S02]  /*123a0*/  FFMA.FTZ R13, R156, c[0x0][0x2d0], -R0 ;  /* 0x0000b4009c0d7a23 */ /* 0x008fe40000010800 */
[----:B------:R-:W-:Y:S02]  /*123b0*/  IMAD.MOV.U32 R156, RZ, RZ, R176 ;  /* 0x000000ffff9c7224 */ /* 0x000fe400078e00b0 */
[----:B------:R3:W1:Y:S02]  /*123c0*/  MUFU.EX2 R176, R13 ;  /* 0x0000000d00b07308 */ /* 0x0006640000000800 */
[----:B------:R-:W-:Y:S01]  /*123d0*/  HMMA.16816.F32 R36, R4, R38, R168 ;  /* 0x000000260424723c */ /* 0x000fe200000018a8 */
[----:B-----5:R-:W5:Y:S06]  /*123e0*/  LDSM.16.MT88.4 R8, [R226+0x900] ;  /* 0x00090000e208783b */ /* 0x020f6c0000004200 */
[----:B--2---:R-:W-:-:S02]  /*123f0*/  F2FP.PACK_AB R4, R194, R195 ;  /* 0x000000c3c204723e */ /* 0x004fc400000000ff */
[----:B------:R-:W-:Y:S02]  /*12400*/  F2FP.PACK_AB R5, R186, R187 ;  /* 0x000000bbba05723e */ /* 0x000fe400000000ff */
[----:B------:R-:W-:Y:S02]  /*12410*/  F2FP.PACK_AB R6, R192, R193 ;  /* 0x000000c1c006723e */ /* 0x000fe400000000ff */
[----:B------:R-:W-:Y:S01]  /*12420*/  F2FP.PACK_AB R7, R185, R184 ;  /* 0x000000b8b907723e */ /* 0x000fe200000000ff */
[----:B---3--:R-:W-:-:S04]  /*12430*/  FFMA.FTZ R13, R166, c[0x0][0x2d0], -R0 ;  /* 0x0000b400a60d7a23 */ /* 0x008fc80000010800 */
[----:B------:R2:W-:Y:S02]  /*12440*/  MUFU.EX2 R177, R13 ;  /* 0x0000000d00b17308 */ /* 0x0005e40000000800 */
[C---:B----4-:R-:W-:Y:S08]  /*12450*/  HMMA.16816.F32 R116, R4.reuse, R16, R180 ;  /* 0x000000100474723c */ /* 0x050ff000000018b4 */
[----:B------:R-:W-:Y:S01]  /*12460*/  HMMA.16816.F32 R152, R4, R20, R112 ;  /* 0x000000140498723c */ /* 0x000fe20000001870 */
[----:B--2---:R-:W-:-:S07]  /*12470*/  FFMA.FTZ R13, R167, c[0x0][0x2d0], -R0 ;  /* 0x0000b400a70d7a23 */ /* 0x004fce0000010800 */
[C---:B-1----:R-:W-:Y:S01]  /*12480*/  HMMA.16816.F32 R180, R4.reuse, R28, R96 ;  /* 0x0000001c04b4723c */ /* 0x042fe20000001860 */
[----:B------:R1:W-:Y:S07]  /*12490*/  MUFU.EX2 R179, R13 ;  /* 0x0000000d00b37308 */ /* 0x0003ee0000000800 */
[C---:B------:R-:W-:Y:S08]  /*124a0*/  HMMA.16816.F32 R164, R4.reuse, R24, R108 ;  /* 0x0000001804a4723c */ /* 0x040ff0000000186c */
[----:B-----5:R-:W-:Y:S01]  /*124b0*/  HMMA.16816.F32 R132, R4, R8, R172 ;  /* 0x000000080484723c */ /* 0x020fe200000018ac */
[----:B------:R-:W-:Y:S01]  /*124c0*/  LDSM.16.MT88.4 R172, [R226+0x1d00] ;  /* 0x001d0000e2ac783b */ /* 0x000fe20000004200 */
[----:B-1----:R-:W-:-:S04]  /*124d0*/  FFMA.FTZ R13, R148, c[0x0][0x2d0], -R2 ;  /* 0x0000b400940d7a23 */ /* 0x002fc80000010802 */
[----:B------:R1:W-:Y:S02]  /*124e0*/  MUFU.EX2 R100, R13 ;  /* 0x0000000d00647308 */ /* 0x0003e40000000800 */
[C---:B------:R-:W-:Y:S08]  /*124f0*/  HMMA.16816.F32 R188, R4.reuse, R32, R92 ;  /* 0x0000002004bc723c */ /* 0x040ff0000000185c */
[----:B------:R-:W-:Y:S01]  /*12500*/  HMMA.16816.F32 R120, R4, R18, R120 ;  /* 0x000000120478723c */ /* 0x000fe20000001878 */
[----:B-1----:R-:W-:-:S07]  /*12510*/  FFMA.FTZ R13, R107, c[0x0][0x2d0], -R2 ;  /* 0x0000b4006b0d7a23 */ /* 0x002fce0000010802 */
[C---:B------:R-:W-:Y:S01]  /*12520*/  HMMA.16816.F32 R136, R4.reuse, R10, R136 ;  /* 0x0000000a0488723c */ /* 0x040fe20000001888 */
[----:B------:R1:W2:Y:S07]  /*12530*/  MUFU.EX2 R107, R13 ;  /* 0x0000000d006b7308 */ /* 0x0002ae0000000800 */
[C---:B------:R-:W-:Y:S08]  /*12540*/  HMMA.16816.F32 R88, R4.reuse, R22, R88 ;  /* 0x000000160458723c */ /* 0x040ff00000001858 */
[----:B------:R-:W-:Y:S01]  /*12550*/  HMMA.16816.F32 R168, R4, R26, R84 ;  /* 0x0000001a04a8723c */ /* 0x000fe20000001854 */
[----:B-1----:R-:W-:-:S04]  /*12560*/  FFMA.FTZ R13, R103, c[0x0][0x2d0], -R2 ;  /* 0x0000b400670d7a23 */ /* 0x002fc80000010802 */
[----:B------:R1:W-:Y:S03]  /*12570*/  MUFU.EX2 R103, R13 ;  /* 0x0000000d00677308 */ /* 0x0003e60000000800 */
[C---:B------:R-:W-:Y:S01]  /*12580*/  HMMA.16816.F32 R112, R4.reuse, R30, R80 ;  /* 0x0000001e0470723c */ /* 0x040fe20000001850 */
[----:B------:R-:W-:Y:S07]  /*12590*/  LDSM.16.MT88.4 R80, [R225+0x2d00] ;  /* 0x002d0000e150783b */ /* 0x000fee0000004200 */
[----:B------:R-:W-:Y:S01]  /*125a0*/  HMMA.16816.F32 R96, R4, R34, R68 ;  /* 0x000000220460723c */ /* 0x000fe20000001844 */
[----:B-1----:R-:W-:-:S06]  /*125b0*/  FFMA.FTZ R13, R150, c[0x0][0x2d0], -R2 ;  /* 0x0000b400960d7a23 */ /* 0x002fcc0000010802 */
[----:B------:R-:W-:Y:S02]  /*125c0*/  F2FP.PACK_AB R4, R176, R178 ;  /* 0x000000b2b004723e */ /* 0x000fe400000000ff */
[----:B--2---:R-:W-:Y:S01]  /*125d0*/  F2FP.PACK_AB R5, R107, R100 ;  /* 0x000000646b05723e */ /* 0x004fe200000000ff */
[----:B------:R-:W1:Y:S01]  /*125e0*/  MUFU.EX2 R101, R13 ;  /* 0x0000000d00657308 */ /* 0x000e620000000800 */
[----:B------:R-:W-:Y:S02]  /*125f0*/  F2FP.PACK_AB R6, R179, R177 ;  /* 0x000000b1b306723e */ /* 0x000fe400000000ff */
[----:B-1----:R-:W-:-:S07]  /*12600*/  F2FP.PACK_AB R7, R101, R103 ;  /* 0x000000676507723e */ /* 0x002fce00000000ff */
[C---:B------:R-:W-:Y:S07]  /*12610*/  HMMA.16816.F32 R128, R4.reuse, R8, R72 ;  /* 0x000000080480723c */ /* 0x040fee0000001848 */
[----:B------:R-:W-:Y:S01]  /*12620*/  FFMA.FTZ R8, R212, c[0x0][0x2d0], -R12 ;  /* 0x0000b400d4087a23 */ /* 0x000fe2000001080c */
[----:B------:R-:W-:Y:S01]  /*12630*/  HMMA.16816.F32 R108, R4, R10, R48 ;  /* 0x0000000a046c723c */ /* 0x000fe20000001830 */
[----:B------:R-:W-:Y:S02]  /*12640*/  IMAD.MOV.U32 R212, RZ, RZ, R157 ;  /* 0x000000ffffd47224 */ /* 0x000fe400078e009d */
[----:B------:R1:W-:Y:S01]  /*12650*/  MUFU.EX2 R49, R8 ;  /* 0x0000000800317308 */ /* 0x0003e20000000800 */
[----:B------:R-:W-:-:S03]  /*12660*/  IMAD.MOV.U32 R9, RZ, RZ, R140 ;  /* 0x000000ffff097224 */ /* 0x000fc600078e008c */
[----:B------:R-:W-:Y:S01]  /*12670*/  IMAD.MOV.U32 R51, RZ, RZ, R156 ;  /* 0x000000ffff337224 */ /* 0x000fe200078e009c */
[----:B------:R-:W-:Y:S01]  /*12680*/  HMMA.16816.F32 R144, R4, R18, R56 ;  /* 0x000000120490723c */ /* 0x000fe20000001838 */
[----:B------:R-:W-:Y:S02]  /*12690*/  IMAD.MOV.U32 R10, RZ, RZ, R141 ;  /* 0x000000ffff0a7224 */ /* 0x000fe400078e008d */
[----:B------:R-:W-:Y:S02]  /*126a0*/  IMAD.MOV.U32 R11, RZ, RZ, R142 ;  /* 0x000000ffff0b7224 */ /* 0x000fe400078e008e */
[----:B------:R-:W-:-:S03]  /*126b0*/  IMAD.MOV.U32 R50, RZ, RZ, R149 ;  /* 0x000000ffff327224 */ /* 0x000fc600078e0095 */
[C---:B------:R-:W-:Y:S01]  /*126c0*/  HMMA.16816.F32 R56, R4.reuse, R22, R44 ;  /* 0x000000160438723c */ /* 0x040fe2000000182c */
[----:B-1----:R-:W-:Y:S02]  /*126d0*/  FFMA.FTZ R8, R218, c[0x0][0x2d0], -R12 ;  /* 0x0000b400da087a23 */ /* 0x002fe4000001080c */
[----:B------:R-:W-:Y:S02]  /*126e0*/  IMAD.MOV.U32 R218, RZ, RZ, R151 ;  /* 0x000000ffffda7224 */ /* 0x000fe400078e0097 */
[----:B------:R1:W2:Y:S03]  /*126f0*/  MUFU.EX2 R48, R8 ;  /* 0x0000000800307308 */ /* 0x0002a60000000800 */
[----:B------:R-:W-:Y:S01]  /*12700*/  HMMA.16816.F32 R60, R4, R24, R60 ;  /* 0x00000018043c723c */ /* 0x000fe2000000183c */
[----:B------:R-:W-:Y:S02]  /*12710*/  IMAD.MOV.U32 R46, RZ, RZ, R158 ;  /* 0x000000ffff2e7224 */ /* 0x000fe400078e009e */
[----:B------:R-:W-:-:S02]  /*12720*/  IMAD.MOV.U32 R45, RZ, RZ, R159 ;  /* 0x000000ffff2d7224 */ /* 0x000fc400078e009f */
[----:B------:R-:W3:Y:S01]  /*12730*/  LDSM.16.MT88.4 R156, [R225+0x1d00] ;  /* 0x001d0000e19c783b */ /* 0x000ee20000004200 */
[----:B------:R-:W-:Y:S02]  /*12740*/  IMAD.MOV.U32 R47, RZ, RZ, R143 ;  /* 0x000000ffff2f7224 */ /* 0x000fe400078e008f */
[----:B------:R-:W-:Y:S01]  /*12750*/  HMMA.16816.F32 R64, R4, R20, R64 ;  /* 0x000000140440723c */ /* 0x000fe20000001840 */
[----:B------:R-:W-:Y:S01]  /*12760*/  LDSM.16.MT88.4 R140, [R226+0xd00] ;  /* 0x000d0000e28c783b */ /* 0x000fe20000004200 */
[----:B------:R-:W-:Y:S02]  /*12770*/  IMAD.MOV.U32 R25, RZ, RZ, R14 ;  /* 0x000000ffff197224 */ /* 0x000fe400078e000e */
[----:B-1----:R-:W-:-:S04]  /*12780*/  FFMA.FTZ R8, R214, c[0x0][0x2d0], -R12 ;  /* 0x0000b400d6087a23 */ /* 0x002fc8000001080c */
[C---:B------:R-:W-:Y:S01]  /*12790*/  HMMA.16816.F32 R160, R4.reuse, R16, R76 ;  /* 0x0000001004a0723c */ /* 0x040fe2000000184c */
[----:B------:R-:W-:Y:S01]  /*127a0*/  IMAD.MOV.U32 R214, RZ, RZ, R15 ;  /* 0x000000ffffd67224 */ /* 0x000fe200078e000f */
[----:B--2---:R-:W-:Y:S01]  /*127b0*/  F2FP.PACK_AB R92, R48, R49 ;  /* 0x00000031305c723e */ /* 0x004fe200000000ff */
[----:B------:R1:W-:Y:S05]  /*127c0*/  MUFU.EX2 R44, R8 ;  /* 0x00000008002c7308 */ /* 0x0003ea0000000800 */
[C---:B------:R-:W-:Y:S08]  /*127d0*/  HMMA.16816.F32 R40, R4.reuse, R26, R40 ;  /* 0x0000001a0428723c */ /* 0x040ff00000001828 */
[----:B------:R-:W-:Y:S01]  /*127e0*/  HMMA.16816.F32 R68, R4, R28, R124 ;  /* 0x0000001c0444723c */ /* 0x000fe2000000187c */
[----:B------:R-:W2:Y:S01]  /*127f0*/  LDSM.16.MT88.4 R124, [R225+0xd00] ;  /* 0x000d0000e17c783b */ /* 0x000ea20000004200 */
[----:B-1----:R-:W-:-:S04]  /*12800*/  FFMA.FTZ R8, R219, c[0x0][0x2d0], -R12 ;  /* 0x0000b400db087a23 */ /* 0x002fc8000001080c */
[----:B------:R1:W4:Y:S02]  /*12810*/  MUFU.EX2 R24, R8 ;  /* 0x0000000800187308 */ /* 0x0003240000000800 */
[C---:B------:R-:W-:Y:S08]  /*12820*/  HMMA.16816.F32 R52, R4.reuse, R30, R52 ;  /* 0x0000001e0434723c */ /* 0x040ff00000001834 */
[----:B------:R-:W-:Y:S01]  /*12830*/  HMMA.16816.F32 R84, R4, R32, R196 ;  /* 0x000000200454723c */ /* 0x000fe200000018c4 */
[----:B-1----:R-:W-:-:S07]  /*12840*/  FFMA.FTZ R8, R201, c[0x0][0x2d0], -R3 ;  /* 0x0000b400c9087a23 */ /* 0x002fce0000010803 */
[----:B------:R-:W-:Y:S01]  /*12850*/  HMMA.16816.F32 R36, R4, R34, R36 ;  /* 0x000000220424723c */ /* 0x000fe20000001824 */
[----:B------:R-:W1:Y:S01]  /*12860*/  LDSM.16.MT88.4 R4, [R226+0x2d00] ;  /* 0x002d0000e204783b */ /* 0x000e620000004200 */
        /* <DEDUP_REMOVED lines=13> */
[C---:B---3--:R-:W-:Y:S08]  /*12940*/  HMMA.16816.F32 R148, R92.reuse, R156, R152 ;  /* 0x0000009c5c94723c */ /* 0x048ff00000001898 */
[----:B------:R-:W-:Y:S01]  /*12950*/  HMMA.16816.F32 R152, R92, R158, R88 ;  /* 0x0000009e5c98723c */ /* 0x000fe20000001858 */
[----:B-1----:R-:W-:-:S04]  /*12960*/  FFMA.FTZ R3, R209, c[0x0][0x2d0], -R0 ;  /* 0x0000b400d1037a23 */ /* 0x002fc80000010800 */
[----:B------:R1:W3:Y:S03]  /*12970*/  MUFU.EX2 R18, R3 ;  /* 0x0000000300127308 */ /* 0x0002e60000000800 */
[C---:B--2---:R-:W-:Y:S08]  /*12980*/  HMMA.16816.F32 R116, R92.reuse, R124, R116 ;  /* 0x0000007c5c74723c */ /* 0x044ff00000001874 */
[----:B------:R-:W-:Y:S01]  /*12990*/  HMMA.16816.F32 R120, R92, R126, R120 ;  /* 0x0000007e5c78723c */ /* 0x000fe20000001878 */
[----:B-1----:R-:W-:-:S07]  /*129a0*/  FFMA.FTZ R3, R222, c[0x0][0x2d0], -R0 ;  /* 0x0000b400de037a23 */ /* 0x002fce0000010800 */
[C---:B------:R-:W-:Y:S01]  /*129b0*/  HMMA.16816.F32 R132, R92.reuse, R140, R132 ;  /* 0x0000008c5c84723c */ /* 0x040fe20000001884 */
[----:B------:R-:W-:Y:S01]  /*129c0*/  FFMA.FTZ R0, R223, c[0x0][0x2d0], -R0 ;  /* 0x0000b400df007a23 */ /* 0x000fe20000010800 */
[----:B------:R1:W-:Y:S06]  /*129d0*/  MUFU.EX2 R17, R3 ;  /* 0x0000000300117308 */ /* 0x0003ec0000000800 */
[C---:B------:R-:W-:Y:S02]  /*129e0*/  HMMA.16816.F32 R136, R92.reuse, R142, R136 ;  /* 0x0000008e5c88723c */ /* 0x040fe40000001888 */
[----:B------:R2:W4:Y:S06]  /*129f0*/  MUFU.EX2 R16, R0 ;  /* 0x0000000000107308 */ /* 0x00052c0000000800 */
[----:B------:R-:W-:Y:S01]  /*12a00*/  HMMA.16816.F32 R164, R92, R172, R164 ;  /* 0x000000ac5ca4723c */ /* 0x000fe200000018a4 */
[----:B-1----:R-:W-:-:S04]  /*12a10*/  FADD.FTZ R3, R45, R214 ;  /* 0x000000d62d037221 */ /* 0x002fc80000010000 */
[----:B------:R-:W-:-:S03]  /*12a20*/  FADD.FTZ R10, R10, R3 ;  /* 0x000000030a0a7221 */ /* 0x000fc60000010000 */
[----:B------:R-:W-:Y:S01]  /*12a30*/  HMMA.16816.F32 R168, R92, R174, R168 ;  /* 0x000000ae5ca8723c */ /* 0x000fe200000018a8 */
[----:B--2---:R-:W-:-:S04]  /*12a40*/  FFMA.FTZ R0, R210, c[0x0][0x2d0], -R2 ;  /* 0x0000b400d2007a23 */ /* 0x004fc80000010802 */
        /* <DEDUP_REMOVED lines=8> */
[----:B----4-:R-:W-:Y:S01]  /*12ad0*/  F2FP.PACK_AB R98, R16, R17 ;  /* 0x000000111062723e */ /* 0x010fe200000000ff */
        /* <DEDUP_REMOVED lines=9> */
[----:B------:R-:W-:Y:S02]  /*12b70*/  FADD.FTZ R11, R248, R8 ;  /* 0x00000008f80b7221 */ /* 0x000fe40000010000 */
[----:B--2---:R-:W-:Y:S01]  /*12b80*/  FADD.FTZ R2, R47, R46 ;  /* 0x0000002e2f027221 */ /* 0x004fe20000010000 */
[----:B---3--:R-:W-:Y:S01]  /*12b90*/  F2FP.PACK_AB R99, R15, R14 ;  /* 0x0000000e0f63723e */ /* 0x008fe200000000ff */
[----:B------:R-:W-:Y:S02]  /*12ba0*/  FADD.FTZ R8, R218, R0 ;  /* 0x00000000da087221 */ /* 0x000fe40000010000 */
[----:B------:R-:W-:Y:S02]  /*12bb0*/  FADD.FTZ R9, R9, R2 ;  /* 0x0000000209097221 */ /* 0x000fe40000010000 */
[----:B------:R-:W-:-:S02]  /*12bc0*/  FADD.FTZ R3, R212, R11 ;  /* 0x0000000bd4037221 */ /* 0x000fc40000010000 */
        /* <DEDUP_REMOVED lines=69> */
[----:B------:R-:W3:Y:S01]  /*13020*/  LDL R50, [R1+0x64] ;  /* 0x0000640001327983 */ /* 0x000ee20000100800 */
[----:B-1----:R-:W-:Y:S01]  /*13030*/  SEL R3, RZ, 0x10, P6 ;  /* 0x00000010ff037807 */ /* 0x002fe20003000000 */
[----:B------:R-:W-:Y:S01]  /*13040*/  IMAD.MOV.U32 R103, RZ, RZ, R105 ;  /* 0x000000ffff677224 */ /* 0x000fe200078e0069 */
[----:B------:R-:W-:Y:S01]  /*13050*/  MOV R100, R106 ;  /* 0x0000006a00647202 */ /* 0x000fe20000000f00 */
[----:B------:R-:W-:Y:S01]  /*13060*/  IMAD.MOV.U32 R108, RZ, RZ, R102 ;  /* 0x000000ffff6c7224 */ /* 0x000fe200078e0066 */
[----:B------:R-:W-:Y:S01]  /*13070*/  MOV R107, R104 ;  /* 0x00000068006b7202 */ /* 0x000fe20000000f00 */
[----:B------:R-:W-:Y:S01]  /*13080*/  IMAD.MOV.U32 R243, RZ, RZ, R220 ;  /* 0x000000fffff37224 */ /* 0x000fe200078e00dc */
[----:B------:R-:W-:-:S02]  /*13090*/  ULDC UR5, c[0x0][0x210] ;  /* 0x0000840000057ab9 */ /* 0x000fc40000000800 */
[----:B------:R-:W-:Y:S02]  /*130a0*/  ULDC UR4, c[0x0][0x1e8] ;  /* 0x00007a0000047ab9 */ /* 0x000fe40000000800 */
[----:B------:R-:W-:Y:S02]  /*130b0*/  UIMAD UR5, UR11, UR5, URZ ;  /* 0x000000050b0572a4 */ /* 0x000fe4000f8e023f */
[----:B------:R-:W-:Y:S01]  /*130c0*/  UIMAD UR4, UR11, UR4, URZ ;  /* 0x000000040b0472a4 */ /* 0x000fe2000f8e023f */
[----:B--2---:R-:W-:-:S05]  /*130d0*/  SHF.L.U32 R0, R212, 0x1, RZ ;  /* 0x00000001d4007819 */ /* 0x004fca00000006ff */
[----:B------:R1:W-:Y:S01]  /*130e0*/  STL [R1+0x1c], R0 ;  /* 0x00001c0001007387 */ /* 0x0003e20000100800 */
[----:B---3--:R-:W-:-:S03]  /*130f0*/  SHF.L.U64.HI R2, R51, 0x1, R50 ;  /* 0x0000000133027819 */ /* 0x008fc60000010232 */
[----:B------:R2:W-:Y:S01]  /*13100*/  STL [R1+0x28], R3 ;  /* 0x0000280301007387 */ /* 0x0005e20000100800 */
[----:B-1----:R-:W-:-:S05]  /*13110*/  IMAD.SHL.U32 R0, R51, 0x2, RZ ;  /* 0x0000000233007824 */ /* 0x002fca00078e00ff */
[----:B------:R2:W-:Y:S04]  /*13120*/  STL [R1+0x14], R0 ;  /* 0x0000140001007387 */ /* 0x0005e80000100800 */
[----:B------:R2:W-:Y:S02]  /*13130*/  STL [R1+0x18], R2 ;  /* 0x0000180201007387 */ /* 0x0005e40000100800 */
.L_x_832:
[----:B-1----:R1:W5:Y:S01]  /*13140*/  LDL R250, [R1+0x5c] ;  /* 0x00005c0001fa7983 */ /* 0x0023620000100800 */
[----:B------:R-:W-:Y:S04]  /*13150*/  DEPBAR.LE SB0, 0x0 ;  /* 0x000080000000791a */ /* 0x000fe80000000000 */
[----:B------:R-:W-:Y:S01]  /*13160*/  BAR.SYNC.DEFER_BLOCKING 0x0 ;  /* 0x0000000000007b1d */ /* 0x000fe20000010000 */
[----:B------:R-:W-:Y:S05]  /*13170*/  ISETP.GE.AND P0, PT, R243, RZ, PT ;  /* 0x000000fff300720c */ /* 0x000fea0003f06270 */
[----:B------:R1:W5:Y:S04]  /*13180*/  LDL R249, [R1+0x58] ;  /* 0x0000580001f97983 */ /* 0x0003680000100800 */
[----:B------:R1:W5:Y:S04]  /*13190*/  LDL R248, [R1+0x30] ;  /* 0x0000300001f87983 */ /* 0x0003680000100800 */
[----:B------:R1:W5:Y:S04]  /*131a0*/  LDL R247, [R1+0x20] ;  /* 0x0000200001f77983 */ /* 0x0003680000100800 */
[----:B------:R1:W5:Y:S04]  /*131b0*/  LDL R246, [R1+0x1c] ;  /* 0x00001c0001f67983 */ /* 0x0003680000100800 */
[----:B------:R1:W5:Y:S04]  /*131c0*/  LDL R245, [R1+0x14] ;  /* 0x0000140001f57983 */ /* 0x0003680000100800 */
[----:B------:R1:W3:Y:S04]  /*131d0*/  LDSM.16.M88.4 R64, [R227+0x6100] ;  /* 0x00610000e340783b */ /* 0x0002e80000000200 */
[----:B------:R1:W5:Y:S04]  /*131e0*/  LDL R244, [R1+0x28] ;  /* 0x0000280001f47983 */ /* 0x0003680000100800 */
[----:B------:R1:W4:Y:S04]  /*131f0*/  LDSM.16.M88.4 R60, [R227+0x7100] ;  /* 0x00710000e33c783b */ /* 0x0003280000000200 */
[----:B------:R1:W5:Y:S04]  /*13200*/  LDL R242, [R1+0x18] ;  /* 0x0000180001f27983 */ /* 0x0003680000100800 */
[----:B------:R1:W2:Y:S04]  /*13210*/  LDSM.16.M88.4 R16, [R224+0x3100] ;  /* 0x00310000e010783b */ /* 0x0002a80000000200 */
[----:B------:R1:W5:Y:S04]  /*13220*/  LDL R241, [R1] ;  /* 0x0000000001f17983 */ /* 0x0003680000100800 */
        /* <DEDUP_REMOVED lines=10> */
[----:B--2345:R-:W-:Y:S01]  /*132d0*/  IADD3 R14, -R244, 0x10, RZ ;  /* 0x00000010f40e7810 */ /* 0x03cfe20007ffe1ff */
[----:B------:R-:W2:Y:S01]  /*132e0*/  LDL R4, [R1+0x10] ;  /* 0x0000100001047983 */ /* 0x000ea20000100800 */
[----:B------:R-:W-:Y:S01]  /*132f0*/  SEL R20, RZ, 0x10, P4 ;  /* 0x00000010ff147807 */ /* 0x000fe20002000000 */
[----:B------:R-:W-:Y:S01]  /*13300*/  IMAD.SHL.U32 R10, R247, 0x2, RZ ;  /* 0x00000002f70a7824 */ /* 0x000fe200078e00ff */
[----:B------:R-:W-:Y:S01]  /*13310*/  LOP3.LUT R14, R14, 0xf, RZ, 0xc0, !PT ;  /* 0x0000000f0e0e7812 */ /* 0x000fe200078ec0ff */
[----:B------:R-:W3:Y:S01]  /*13320*/  LDL R5, [R1+0xc] ;  /* 0x00000c0001057983 */ /* 0x000ee20000100800 */
[----:B------:R-:W-:Y:S02]  /*13330*/  IADD3 R12, -R20, 0x10, RZ ;  /* 0x00000010140c7810 */ /* 0x000fe40007ffe1ff */
[----:B------:R-:W-:Y:S02]  /*13340*/  SHF.L.U64.HI R7, R249, 0x1, R250 ;  /* 0x00000001f9077819 */ /* 0x000fe400000102fa */
[----:B------:R-:W-:Y:S02]  /*13350*/  LOP3.LUT R12, R12, 0xf, RZ, 0xc0, !PT ;  /* 0x0000000f0c0c7812 */ /* 0x000fe400078ec0ff */
[----:B--2---:R-:W-:Y:S01]  /*13360*/  SHF.R.S32.HI R0, RZ, 0x1f, R4 ;  /* 0x0000001fff007819 */ /* 0x004fe20000011404 */
[----:B------:R-:W-:Y:S04]  /*13370*/  IMAD.WIDE.U32 R2, R4, c[0x0][0x208], RZ ;  /* 0x0000820004027a25 */ /* 0x000fe800078e00ff */
[----:B------:R-:W-:Y:S04]  /*13380*/  IMAD R0, R0, c[0x0][0x208], RZ ;  /* 0x0000820000007a24 */ /* 0x000fe800078e02ff */
[----:B------:R-:W-:Y:S01]  /*13390*/  IMAD R0, R4, c[0x0][0x20c], R0 ;  /* 0x0000830004007a24 */ /* 0x000fe200078e0200 */
[----:B---3--:R-:W-:Y:S03]  /*133a0*/  SHF.R.S32.HI R4, RZ, 0x1f, R5 ;  /* 0x0000001fff047819 */ /* 0x008fe60000011405 */
[----:B------:R-:W-:Y:S02]  /*133b0*/  IMAD.IADD R3, R3, 0x1, R0 ;  /* 0x0000000103037824 */ /* 0x000fe400078e0200 */
[----:B------:R-:W-:Y:S02]  /*133c0*/  IMAD R4, R4, c[0x0][0x218], RZ ;  /* 0x0000860004047a24 */ /* 0x000fe400078e02ff */
[C---:B------:R-:W-:Y:S04]  /*133d0*/  IMAD.WIDE.U32 R2, R5.reuse, c[0x0][0x218], R2 ;  /* 0x0000860005027a25 */ /* 0x040fe800078e0002 */
[----:B------:R-:W-:Y:S01]  /*133e0*/  IMAD R4, R5, c[0x0][0x21c], R4 ;  /* 0x0000870005047a24 */ /* 0x000fe200078e0204 */
[----:B------:R-:W-:Y:S02]  /*133f0*/  IADD3 R0, P0, R2, UR5, RZ ;  /* 0x0000000502007c10 */ /* 0x000fe4000ff1e0ff */
[----:B------:R-:W-:Y:S02]  /*13400*/  SHF.L.U64.HI R5, R247, 0x1, R248 ;  /* 0x00000001f7057819 */ /* 0x000fe400000102f8 */
[----:B------:R-:W-:Y:S02]  /*13410*/  IADD3.X R4, R3, UR10, R4, P0, !PT ;  /* 0x0000000a03047c10 */ /* 0x000fe400087fe404 */
[C---:B------:R-:W-:Y:S04]  /*13420*/  LEA R3, P0, R0.reuse, c[0x0][0x1f8], 0x1 ;  /* 0x00007e0000037a11 */ /* 0x040fe800078008ff */
[----:B------:R-:W-:Y:S02]  /*13430*/  LEA.HI.X R4, R0, c[0x0][0x1fc], R4, 0x1, P0 ;  /* 0x00007f0000047a11 */ /* 0x000fe400000f0c04 */
[----:B------:R-:W2:Y:S04]  /*13440*/  SHFL.IDX PT, R0, R3, 0x1, 0x1c1f ;  /* 0x003c1f0003007f89 */ /* 0x000ea800000e0000 */
[----:B------:R-:W3:Y:S04]  /*13450*/  SHFL.IDX PT, R2, R4, 0x1, 0x1c1f ;  /* 0x003c1f0004027f89 */ /* 0x000ee800000e0000 */
[----:B------:R-:W4:Y:S04]  /*13460*/  SHFL.IDX PT, R3, R3, RZ, 0x1c1f ;  /* 0x001c1fff03037589 */ /* 0x000f2800000e0000 */
[----:B------:R-:W1:Y:S01]  /*13470*/  SHFL.IDX PT, R4, R4, RZ, 0x1c1f ;  /* 0x001c1fff04047589 */ /* 0x000e6200000e0000 */
[----:B--2---:R-:W-:Y:S04]  /*13480*/  IADD3 R14, P1, P0, R14, R0, R246 ;  /* 0x000000000e0e7210 */ /* 0x004fe8000783e0f6 */
[----:B---3--:R-:W-:Y:S02]  /*13490*/  IADD3.X R15, RZ, R2, R7, P1, P0 ;  /* 0x00000002ff0f7210 */ /* 0x008fe40000fe0407 */
[----:B------:R-:W-:Y:S04]  /*134a0*/  IADD3 R12, P1, P0, R12, R0, R245 ;  /* 0x000000000c0c7210 */ /* 0x000fe8000783e0f5 */
[--C-:B------:R-:W-:Y:S02]  /*134b0*/  IADD3.X R13, RZ, R2, R242.reuse, P1, P0 ;  /* 0x00000002ff0d7210 */ /* 0x100fe40000fe04f2 */
[-C--:B------:R-:W-:Y:S02]  /*134c0*/  IADD3 R8, P0, R0, R10.reuse, RZ ;  /* 0x0000000a00087210 */ /* 0x080fe40007f1e0ff */
[C---:B----4-:R-:W-:Y:S02]  /*134d0*/  IADD3 R10, P2, R3.reuse, R10, RZ ;  /* 0x0000000a030a7210 */ /* 0x050fe40007f5e0ff */
[----:B------:R-:W-:Y:S01]  /*134e0*/  IADD3 R6, P1, R3, R246, RZ ;  /* 0x000000f603067210 */ /* 0x000fe20007f3e0ff */
[--C-:B------:R-:W-:Y:S01]  /*134f0*/  IMAD.X R9, R2, 0x1, R5.reuse, P0 ;  /* 0x0000000102097824 */ /* 0x100fe200000e0605 */
[----:B------:R-:W-:Y:S01]  /*13500*/  IADD3 R0, R241, 0x100, RZ ;  /* 0x00000100f1007810 */ /* 0x000fe20007ffe0ff */
[C---:B-1----:R-:W-:Y:S01]  /*13510*/  IMAD.X R11, R4.reuse, 0x1, R5, P2 ;  /* 0x00000001040b7824 */ /* 0x042fe200010e0605 */
[----:B------:R-:W-:Y:S01]  /*13520*/  IADD3 R2, P0, R3, R245, RZ ;  /* 0x000000f503027210 */ /* 0x000fe20007f1e0ff */
[----:B------:R-:W-:Y:S01]  /*13530*/  IMAD.X R7, R4, 0x1, R7, P1 ;  /* 0x0000000104077824 */ /* 0x000fe200008e0607 */
[----:B------:R-:W-:Y:S02]  /*13540*/  ISETP.NE.U32.AND P1, PT, R244, RZ, PT ;  /* 0x000000fff400720c */ /* 0x000fe40003f25070 */
[----:B------:R1:W-:Y:S01]  /*13550*/  LDGSTS.E.BYPASS.LTC128B.128 [R0], [R10.64], !P5 ;  /* 0x000000000a007fae */ /* 0x0003e2000e901d54 */
[----:B------:R-:W-:Y:S01]  /*13560*/  IMAD.X R3, R4, 0x1, R242, P0 ;  /* 0x0000000104037824 */ /* 0x000fe200000e06f2 */
[----:B------:R-:W-:Y:S02]  /*13570*/  ISETP.NE.U32.AND P0, PT, R20, RZ, PT ;  /* 0x000000ff1400720c */ /* 0x000fe40003f05070 */
[----:B------:R1:W-:Y:S04]  /*13580*/  LDGSTS.E.BYPASS.LTC128B.128 [R0+0x1000], [R6.64], !P6 ;  /* 0x0100000006007fae */ /* 0x0003e8000f101d54 */
[----:B------:R1:W-:Y:S04]  /*13590*/  LDGSTS.E.BYPASS.LTC128B.128 [R0+0x2000], [R2.64], !P4 ;  /* 0x0200000002007fae */ /* 0x0003e8000e101d54 */
[----:B------:R1:W-:Y:S04]  /*135a0*/  LDGSTS.E.BYPASS.LTC128B.128 [R0+0x800], [R8.64], !P5 ;  /* 0x0080000008007fae */ /* 0x0003e8000e901d54 */
[----:B------:R1:W-:Y:S04]  /*135b0*/  LDGSTS.E.BYPASS.LTC128B.128.ZFILL [R0+0x1800], [R14.64], P1 ;  /* 0x018000000e007fae */ /* 0x0003e80008941d54 */
[----:B------:R1:W-:Y:S02]  /*135c0*/  LDGSTS.E.BYPASS.LTC128B.128.ZFILL [R0+0x2800], [R12.64], P0 ;  /* 0x028000000c007fae */ /* 0x0003e40008141d54 */
.L_x_830:
[-C--:B-1234-:R-:W-:Y:S01]  /*135d0*/  HMMA.16816.F32 R4, R64, R16.reuse, RZ ;  /* 0x000000104004723c */ /* 0x09efe200000018ff */
        /* <DEDUP_REMOVED lines=9> */
[----:B------:R-:W-:Y:S07]  /*13670*/  LDSM.16.M88.4 R216, [R228+0x9100] ;  /* 0x00910000e4d8783b */ /* 0x000fee0000000200 */
[C---:B------:R-:W-:Y:S01]  /*13680*/  HMMA.16816.F32 R24, R60.reuse, R32, RZ ;  /* 0x000000203c18723c */ /* 0x040fe200000018ff */
[----:B------:R-:W-:Y:S07]  /*13690*/  LDSM.16.M88.4 R220, [R233] ;  /* 0x00000000e9dc783b */ /* 0x000fee0000000200 */
        /* <DEDUP_REMOVED lines=26> */
[-C--:B------:R-:W-:Y:S08]  /*13840*/  HMMA.16816.F32 R52, R180, R200.reuse, R52 ;  /* 0x000000c8b434723c */ /* 0x080ff00000001834 */
[C---:B------:R-:W-:Y:S08]  /*13850*/  HMMA.16816.F32 R56, R188.reuse, R200, R56 ;  /* 0x000000c8bc38723c */ /* 0x040ff00000001838 */
[-C--:B------:R-:W-:Y:S01]  /*13860*/  HMMA.16816.F32 R60, R188, R202.reuse, R60 ;  /* 0x000000cabc3c723c */ /* 0x080fe2000000183c */
[----:B------:R-:W2:Y:S07]  /*13870*/  LDSM.16.M88.4 R188, [R228+0x8100] ;  /* 0x00810000e4bc783b */ /* 0x000eae0000000200 */
[----:B------:R-:W-:Y:S01]  /*13880*/  HMMA.16816.F32 R64, R180, R202, R64 ;  /* 0x000000cab440723c */ /* 0x000fe20000001840 */
[----:B------:R-:W2:Y:S08]  /*13890*/  LDSM.16.M88.4 R180, [R236] ;  /* 0x00000000ecb4783b */ /* 0x000eb00000000200 */
[----:B------:R-:W3:Y:S01]  /*138a0*/  LDSM.16.M88.4 R200, [R235] ;  /* 0x00000000ebc8783b */ /* 0x000ee20000000200 */
[-C--:B-1----:R-:W-:Y:S08]  /*138b0*/  HMMA.16816.F32 R4, R176, R204.reuse, R4 ;  /* 0x000000ccb004723c */ /* 0x082ff00000001804 */
[C---:B------:R-:W-:Y:S08]  /*138c0*/  HMMA.16816.F32 R8, R208.reuse, R204, R8 ;  /* 0x000000ccd008723c */ /* 0x040ff00000001808 */
[-C--:B------:R-:W-:Y:S08]  /*138d0*/  HMMA.16816.F32 R12, R208, R206.reuse, R12 ;  /* 0x000000ced00c723c */ /* 0x080ff0000000180c */
[C---:B------:R-:W-:Y:S01]  /*138e0*/  HMMA.16816.F32 R16, R176.reuse, R206, R16 ;  /* 0x000000ceb010723c */ /* 0x040fe20000001810 */
[----:B------:R-:W-:Y:S07]  /*138f0*/  LDSM.16.M88.4 R204, [R224+0x5900] ;  /* 0x00590000e0cc783b */ /* 0x000fee0000000200 */
[-C--:B--2---:R-:W-:Y:S08]  /*13900*/  HMMA.16816.F32 R20, R176, R184.reuse, R20 ;  /* 0x000000b8b014723c */ /* 0x084ff00000001814 */
[C---:B------:R-:W-:Y:S08]  /*13910*/  HMMA.16816.F32 R24, R208.reuse, R184, R24 ;  /* 0x000000b8d018723c */ /* 0x040ff00000001818 */
[-C--:B------:R-:W-:Y:S08]  /*13920*/  HMMA.16816.F32 R28, R208, R186.reuse, R28 ;  /* 0x000000bad01c723c */ /* 0x080ff0000000181c */
[C---:B------:R-:W-:Y:S01]  /*13930*/  HMMA.16816.F32 R32, R176.reuse, R186, R32 ;  /* 0x000000bab020723c */ /* 0x040fe20000001820 */
[----:B------:R-:W-:Y:S07]  /*13940*/  LDSM.16.M88.4 R184, [R227+0xa100] ;  /* 0x00a10000e3b8783b */ /* 0x000fee0000000200 */
        /* <DEDUP_REMOVED lines=10> */
[----:B------:R-:W1:Y:S07]  /*139f0*/  LDSM.16.M88.4 R176, [R234] ;  /* 0x00000000eab0783b */ /* 0x000e6e0000000200 */
[-C--:B------:R-:W-:Y:S01]  /*13a00*/  HMMA.16816.F32 R4, R188, R212.reuse, R4 ;  /* 0x000000d4bc04723c */ /* 0x080fe20000001804 */
[----:B------:R-:W2:Y:S07]  /*13a10*/  LDSM.16.M88.4 R196, [R227+0xb100] ;  /* 0x00b10000e3c4783b */ /* 0x000eae0000000200 */
        /* <DEDUP_REMOVED lines=12> */
[C---:B------:R-:W-:Y:S08]  /*13ae0*/  HMMA.16816.F32 R48, R188.reuse, R202, R48 ;  /* 0x000000cabc30723c */ /* 0x040ff00000001830 */
[-C--:B-1----:R-:W-:Y:S08]  /*13af0*/  HMMA.16816.F32 R52, R188, R176.reuse, R52 ;  /* 0x000000b0bc34723c */ /* 0x082ff00000001834 */
[C---:B------:R-:W-:Y:S08]  /*13b00*/  HMMA.16816.F32 R56, R216.reuse, R176, R56 ;  /* 0x000000b0d838723c */ /* 0x040ff00000001838 */
[-C--:B------:R-:W-:Y:S08]  /*13b10*/  HMMA.16816.F32 R60, R216, R178.reuse, R60 ;  /* 0x000000b2d83c723c */ /* 0x080ff0000000183c */
[----:B------:R-:W-:Y:S01]  /*13b20*/  HMMA.16816.F32 R64, R188, R178, R64 ;  /* 0x000000b2bc40723c */ /* 0x000fe20000001840 */
[----:B------:R-:W1:Y:S07]  /*13b30*/  LDSM.16.M88.4 R176, [R228+0xb100] ;  /* 0x00b10000e4b0783b */ /* 0x000e6e0000000200 */
[-C--:B------:R-:W-:Y:S08]  /*13b40*/  HMMA.16816.F32 R4, R184, R192.reuse, R4 ;  /* 0x000000c0b804723c */ /* 0x080ff00000001804 */
        /* <DEDUP_REMOVED lines=96> */
[----:B--2---:R-:W-:Y:S02]  /*14150*/  FMUL.FTZ R25, R48, c[0x0][0x320] ;  /* 0x0000c80030197a20 */ /* 0x004fe40000410000 */
        /* <DEDUP_REMOVED lines=68> */
[----:B--2345:R-:W-:Y:S01]  /*145a0*/  IADD3 R14, -R244, 0x10, RZ ;  /* 0x00000010f40e7810 */ /* 0x03cfe20007ffe1ff */
[----:B------:R-:W2:Y:S01]  /*145b0*/  LDL R0, [R1+0x54] ;  /* 0x0000540001007983 */ /* 0x000ea20000100800 */
[----:B-1----:R-:W-:Y:S01]  /*145c0*/  SEL R16, RZ, 0x10, P4 ;  /* 0x00000010ff107807 */ /* 0x002fe20002000000 */
[----:B------:R-:W-:Y:S01]  /*145d0*/  IMAD.MOV.U32 R2, RZ, RZ, c[0x0][0x2b8] ;  /* 0x0000ae00ff027624 */ /* 0x000fe200078e00ff */
[----:B------:R-:W-:Y:S01]  /*145e0*/  LOP3.LUT R14, R14, 0xf, RZ, 0xc0, !PT ;  /* 0x0000000f0e0e7812 */ /* 0x000fe200078ec0ff */
[----:B------:R-:W-:Y:S01]  /*145f0*/  IMAD.MOV.U32 R6, RZ, RZ, RZ ;  /* 0x000000ffff067224 */ /* 0x000fe200078e00ff */
[----:B------:R-:W-:Y:S01]  /*14600*/  IADD3 R12, -R16, 0x10, RZ ;  /* 0x00000010100c7810 */ /* 0x000fe20007ffe1ff */
[----:B------:R-:W-:Y:S01]  /*14610*/  IMAD.SHL.U32 R10, R247, 0x2, RZ ;  /* 0x00000002f70a7824 */ /* 0x000fe200078e00ff */
[----:B------:R-:W-:Y:S02]  /*14620*/  ISETP.NE.AND P1, PT, R2, 0x1, PT ;  /* 0x000000010200780c */ /* 0x000fe40003f25270 */
[----:B------:R-:W-:Y:S02]  /*14630*/  LEA R2, R243, UR13, 0x6 ;  /* 0x0000000df3027c11 */ /* 0x000fe4000f8e30ff */
[----:B------:R-:W-:Y:S02]  /*14640*/  LOP3.LUT R12, R12, 0xf, RZ, 0xc0, !PT ;  /* 0x0000000f0c0c7812 */ /* 0x000fe400078ec0ff */
[----:B--2---:R-:W-:Y:S07]  /*14650*/  IADD3 R2, R2, -0x40, R0 ;  /* 0xffffffc002027810 */ /* 0x004fee0007ffe000 */
        /* <DEDUP_REMOVED lines=10> */
[----:B------:R1:W-:Y:S01]  /*14700*/  STL [R1+0x10], R7 ;  /* 0x0000100701007387 */ /* 0x0003e20000100800 */
[----:B------:R-:W-:Y:S03]  /*14710*/  SHF.R.S32.HI R0, RZ, 0x1f, R7 ;  /* 0x0000001fff007819 */ /* 0x000fe60000011407 */
[----:B------:R2:W3:Y:S02]  /*14720*/  @!P3 LDG.E R6, [R4.64] ;  /* 0x000000140406b981 */ /* 0x0004e4000c1e1900 */
[----:B------:R-:W-:Y:S04]  /*14730*/  IMAD R0, R0, c[0x0][0x1e0], RZ ;  /* 0x0000780000007a24 */ /* 0x000fe800078e02ff */
[----:B------:R-:W-:Y:S04]  /*14740*/  IMAD R0, R7, c[0x0][0x1e4], R0 ;  /* 0x0000790007007a24 */ /* 0x000fe800078e0200 */
[----:B------:R-:W-:Y:S01]  /*14750*/  IMAD.IADD R3, R3, 0x1, R0 ;  /* 0x0000000103037824 */ /* 0x000fe200078e0200 */
[----:B-1----:R-:W-:Y:S02]  /*14760*/  SHF.L.U64.HI R7, R249, 0x1, R250 ;  /* 0x00000001f9077819 */ /* 0x002fe400000102fa */
[----:B--2---:R-:W-:Y:S01]  /*14770*/  SHF.L.U64.HI R5, R247, 0x1, R248 ;  /* 0x00000001f7057819 */ /* 0x004fe200000102f8 */
[----:B---3--:R-:W-:Y:S01]  /*14780*/  STL [R1+0xc], R6 ;  /* 0x00000c0601007387 */ /* 0x008fe20000100800 */
[----:B------:R-:W-:Y:S01]  /*14790*/  SHF.R.S32.HI R4, RZ, 0x1f, R6 ;  /* 0x0000001fff047819 */ /* 0x000fe20000011406 */
[----:B------:R-:W-:Y:S04]  /*147a0*/  IMAD.WIDE.U32 R2, R6, c[0x0][0x1f0], R2 ;  /* 0x00007c0006027a25 */ /* 0x000fe800078e0002 */
[----:B------:R-:W-:Y:S01]  /*147b0*/  IMAD R4, R4, c[0x0][0x1f0], RZ ;  /* 0x00007c0004047a24 */ /* 0x000fe200078e02ff */
[----:B------:R-:W-:Y:S03]  /*147c0*/  IADD3 R0, P0, R2, UR4, RZ ;  /* 0x0000000402007c10 */ /* 0x000fe6000ff1e0ff */
[----:B------:R-:W-:Y:S05]  /*147d0*/  IMAD R4, R6, c[0x0][0x1f4], R4 ;  /* 0x00007d0006047a24 */ /* 0x000fea00078e0204 */
[----:B------:R-:W-:Y:S02]  /*147e0*/  IADD3.X R4, R3, UR16, R4, P0, !PT ;  /* 0x0000001003047c10 */ /* 0x000fe400087fe404 */
[C---:B------:R-:W-:Y:S04]  /*147f0*/  LEA R3, P0, R0.reuse, c[0x0][0x1c8], 0x1 ;  /* 0x0000720000037a11 */ /* 0x040fe800078008ff */
[----:B------:R-:W-:Y:S02]  /*14800*/  LEA.HI.X R4, R0, c[0x0][0x1cc], R4, 0x1, P0 ;  /* 0x0000730000047a11 */ /* 0x000fe400000f0c04 */
[----:B------:R-:W1:Y:S04]  /*14810*/  SHFL.IDX PT, R0, R3, 0x1, 0x1c1f ;  /* 0x003c1f0003007f89 */ /* 0x000e6800000e0000 */
[----:B------:R-:W2:Y:S04]  /*14820*/  SHFL.IDX PT, R2, R4, 0x1, 0x1c1f ;  /* 0x003c1f0004027f89 */ /* 0x000ea800000e0000 */
[----:B------:R-:W3:Y:S04]  /*14830*/  SHFL.IDX PT, R3, R3, RZ, 0x1c1f ;  /* 0x001c1fff03037589 */ /* 0x000ee800000e0000 */
[----:B------:R-:W4:Y:S01]  /*14840*/  SHFL.IDX PT, R4, R4, RZ, 0x1c1f ;  /* 0x001c1fff04047589 */ /* 0x000f2200000e0000 */
[----:B-1----:R-:W-:Y:S04]  /*14850*/  IADD3 R14, P1, P0, R14, R0, R246 ;  /* 0x000000000e0e7210 */ /* 0x002fe8000783e0f6 */
[----:B--2---:R-:W-:Y:S02]  /*14860*/  IADD3.X R15, RZ, R2, R7, P1, P0 ;  /* 0x00000002ff0f7210 */ /* 0x004fe40000fe0407 */
[----:B------:R-:W-:Y:S04]  /*14870*/  IADD3 R12, P1, P0, R12, R0, R245 ;  /* 0x000000000c0c7210 */ /* 0x000fe8000783e0f5 */
[--C-:B------:R-:W-:Y:S02]  /*14880*/  IADD3.X R13, RZ, R2, R242.reuse, P1, P0 ;  /* 0x00000002ff0d7210 */ /* 0x100fe40000fe04f2 */
[-C--:B------:R-:W-:Y:S02]  /*14890*/  IADD3 R8, P0, R0, R10.reuse, RZ ;  /* 0x0000000a00087210 */ /* 0x080fe40007f1e0ff */
[C---:B---3--:R-:W-:Y:S02]  /*148a0*/  IADD3 R10, P2, R3.reuse, R10, RZ ;  /* 0x0000000a030a7210 */ /* 0x048fe40007f5e0ff */
[C---:B------:R-:W-:Y:S01]  /*148b0*/  IADD3 R6, P1, R3.reuse, R246, RZ ;  /* 0x000000f603067210 */ /* 0x040fe20007f3e0ff */
[--C-:B------:R-:W-:Y:S01]  /*148c0*/  IMAD.X R9, R2, 0x1, R5.reuse, P0 ;  /* 0x0000000102097824 */ /* 0x100fe200000e0605 */
[----:B------:R-:W-:Y:S01]  /*148d0*/  IADD3 R2, P0, R3, R245, RZ ;  /* 0x000000f503027210 */ /* 0x000fe20007f1e0ff */
[C---:B----4-:R-:W-:Y:S02]  /*148e0*/  IMAD.X R11, R4.reuse, 0x1, R5, P2 ;  /* 0x00000001040b7824 */ /* 0x050fe400010e0605 */
[----:B------:R-:W-:Y:S01]  /*148f0*/  IMAD.X R7, R4, 0x1, R7, P1 ;  /* 0x0000000104077824 */ /* 0x000fe200008e0607 */
[----:B------:R-:W-:Y:S01]  /*14900*/  ISETP.NE.U32.AND P1, PT, R244, RZ, PT ;  /* 0x000000fff400720c */ /* 0x000fe20003f25070 */
[----:B------:R-:W-:Y:S01]  /*14910*/  IMAD.X R3, R4, 0x1, R242, P0 ;  /* 0x0000000104037824 */ /* 0x000fe200000e06f2 */
[----:B------:R1:W-:Y:S01]  /*14920*/  LDGSTS.E.BYPASS.LTC128B.128 [R241+0x3100], [R10.64], !P5 ;  /* 0x031000000af17fae */ /* 0x0003e2000e901d54 */
[----:B------:R-:W-:Y:S03]  /*14930*/  ISETP.NE.U32.AND P0, PT, R16, RZ, PT ;  /* 0x000000ff1000720c */ /* 0x000fe60003f05070 */
[----:B------:R1:W-:Y:S04]  /*14940*/  LDGSTS.E.BYPASS.LTC128B.128 [R241+0x4100], [R6.64], !P6 ;  /* 0x0410000006f17fae */ /* 0x0003e8000f101d54 */
[----:B------:R1:W-:Y:S04]  /*14950*/  LDGSTS.E.BYPASS.LTC128B.128 [R241+0x5100], [R2.64], !P4 ;  /* 0x0510000002f17fae */ /* 0x0003e8000e101d54 */
[----:B------:R1:W-:Y:S04]  /*14960*/  LDGSTS.E.BYPASS.LTC128B.128 [R241+0x3900], [R8.64], !P5 ;  /* 0x0390000008f17fae */ /* 0x0003e8000e901d54 */
[----:B------:R1:W-:Y:S04]  /*14970*/  LDGSTS.E.BYPASS.LTC128B.128.ZFILL [R241+0x4900], [R14.64], P1 ;  /* 0x049000000ef17fae */ /* 0x0003e80008941d54 */
[----:B------:R1:W-:Y:S02]  /*14980*/  LDGSTS.E.BYPASS.LTC128B.128.ZFILL [R241+0x5900], [R12.64], P0 ;  /* 0x059000000cf17fae */ /* 0x0003e40008141d54 */
.L_x_831:
[----:B-1234-:R-:W2:Y:S01]  /*14990*/  LDL R3, [R1+0x24] ;  /* 0x0000240001037983 */ /* 0x01eea20000100800 */
        /* <DEDUP_REMOVED lines=10> */
[----:B------:R-:W1:Y:S08]  /*14a40*/  SHFL.IDX PT, R0, R3, RZ, 0x1c1f ;  /* 0x001c1fff03007589 */ /* 0x000e7000000e0000 */
[----:B------:R-:W-:Y:S08]  /*14a50*/  SHFL.IDX PT, R6, R3, 0x1, 0x1c1f ;  /* 0x003c1f0003067f89 */ /* 0x000ff000000e0000 */
[----:B------:R-:W-:Y:S01]  /*14a60*/  SHFL.IDX PT, R7, R3, 0x2, 0x1c1f ;  /* 0x005c1f0003077f89 */ /* 0x000fe200000e0000 */
[----:B-1----:R-:W-:Y:S07]  /*14a70*/  IMAD.IADD R0, R4, 0x1, R0 ;  /* 0x0000000104007824 */ /* 0x002fee00078e0200 */
        /* <DEDUP_REMOVED lines=42> */
[----:B------:R-:W-:Y:S02]  /*14d20*/  FSEL R212, R17, -INF , P1 ;  /* 0xff80000011d47808 */ /* 0x000fe40000800000 */
[----:B------:R-:W-:Y:S02]  /*14d30*/  ISETP.GT.AND P1, PT, R2, 0x1, PT ;  /* 0x000000010200780c */ /* 0x000fe40003f24270 */
[----:B------:R-:W-:Y:S02]  /*14d40*/  FMNMX.FTZ R0, R200, R0, !PT ;  /* 0x00000000c8007209 */ /* 0x000fe40007810000 */
[----:B------:R-:W-:Y:S02]  /*14d50*/  FSEL R52, R18, -INF , P0 ;  /* 0xff80000012347808 */ /* 0x000fe40000000000 */
[----:B------:R-:W-:Y:S02]  /*14d60*/  FSEL R15, R184, -INF , P1 ;  /* 0xff800000b80f7808 */ /* 0x000fe40000800000 */
[C---:B------:R-:W-:Y:S02]  /*14d70*/  ISETP.GT.AND P1, PT, R2.reuse, 0x9, PT ;  /* 0x000000090200780c */ /* 0x040fe40003f24270 */
[----:B------:R-:W-:Y:S02]  /*14d80*/  ISETP.GT.AND P0, PT, R2, RZ, PT ;  /* 0x000000ff0200720c */ /* 0x000fe40003f04270 */
[----:B------:R-:W-:Y:S02]  /*14d90*/  FMNMX.FTZ R0, R204, R0, !PT ;  /* 0x00000000cc007209 */ /* 0x000fe40007810000 */
[----:B------:R-:W-:Y:S02]  /*14da0*/  FSEL R20, R180, -INF , P1 ;  /* 0xff800000b4147808 */ /* 0x000fe40000800000 */
[----:B------:R-:W-:Y:S02]  /*14db0*/  FSEL R6, R185, -INF , P0 ;  /* 0xff800000b9067808 */ /* 0x000fe40000000000 */
[C---:B------:R-:W-:Y:S02]  /*14dc0*/  ISETP.GT.AND P0, PT, R2.reuse, 0x8, PT ;  /* 0x000000080200780c */ /* 0x040fe40003f04270 */
[----:B------:R-:W-:Y:S02]  /*14dd0*/  ISETP.GT.AND P1, PT, R2, 0x11, PT ;  /* 0x000000110200780c */ /* 0x000fe40003f24270 */
[----:B------:R-:W-:Y:S01]  /*14de0*/  FMNMX.FTZ R106, R205, R0, !PT ;  /* 0x00000000cd6a7209 */ /* 0x000fe20007810000 */
[----:B------:R-:W-:Y:S01]  /*14df0*/  IMAD.IADD R0, R4, 0x1, R7 ;  /* 0x0000000104007824 */ /* 0x000fe200078e0207 */
[----:B------:R-:W-:Y:S02]  /*14e00*/  FSEL R18, R181, -INF , P0 ;  /* 0xff800000b5127808 */ /* 0x000fe40000000000 */
[----:B------:R-:W-:Y:S02]  /*14e10*/  FSEL R45, R110, -INF , P1 ;  /* 0xff8000006e2d7808 */ /* 0x000fe40000800000 */
[C---:B------:R-:W-:Y:S02]  /*14e20*/  ISETP.GT.AND P1, PT, R2.reuse, 0x19, PT ;  /* 0x000000190200780c */ /* 0x040fe40003f24270 */
[----:B------:R-:W-:Y:S02]  /*14e30*/  ISETP.GT.AND P0, PT, R2, 0x10, PT ;  /* 0x000000100200780c */ /* 0x000fe40003f04270 */
[----:B------:R-:W-:Y:S02]  /*14e40*/  FMNMX.FTZ R106, R64, R106, !PT ;  /* 0x0000006a406a7209 */ /* 0x000fe40007810000 */
[----:B------:R-:W-:Y:S02]  /*14e50*/  FSEL R44, R111, -INF , P0 ;  /* 0xff8000006f2c7808 */ /* 0x000fe40000000000 */
[C---:B------:R-:W-:Y:S02]  /*14e60*/  ISETP.GT.AND P0, PT, R2.reuse, 0x18, PT ;  /* 0x000000180200780c */ /* 0x040fe40003f04270 */
        /* <DEDUP_REMOVED lines=11> */
[----:B------:R-:W-:Y:S01]  /*14f20*/  FSEL R210, R54, -INF , P1 ;  /* 0xff80000036d27808 */ /* 0x000fe20000800000 */
[----:B------:R-:W-:Y:S01]  /*14f30*/  LDSM.16.MT88.4 R36, [R226+0x100] ;  /* 0x00010000e224783b */ /* 0x000fe20000004200 */
[----:B------:R-:W-:Y:S02]  /*14f40*/  ISETP.GT.AND P1, PT, R2, 0x31, PT ;  /* 0x000000310200780c */ /* 0x000fe40003f24270 */
[----:B------:R-:W-:Y:S02]  /*14f50*/  FMNMX.FTZ R7, R18, R7, !PT ;  /* 0x0000000712077209 */ /* 0x000fe40007810000 */
[----:B------:R-:W-:Y:S02]  /*14f60*/  ISETP.GT.AND P0, PT, R2, 0x28, PT ;  /* 0x000000280200780c */ /* 0x000fe40003f04270 */
[----:B------:R-:W-:Y:S02]  /*14f70*/  FMNMX.FTZ R106, R212, R106, !PT ;  /* 0x0000006ad46a7209 */ /* 0x000fe40007810000 */
[----:B------:R-:W-:Y:S02]  /*14f80*/  FMNMX.FTZ R7, R20, R7, !PT ;  /* 0x0000000714077209 */ /* 0x000fe40007810000 */
[----:B------:R-:W-:Y:S01]  /*14f90*/  FSEL R202, R50, -INF , P0 ;  /* 0xff80000032ca7808 */ /* 0x000fe20000000000 */
[----:B------:R-:W1:Y:S01]  /*14fa0*/  SHFL.BFLY PT, R8, R106, 0x2, 0x1f ;  /* 0x0c401f006a087f89 */ /* 0x000e6200000e0000 */
[----:B------:R-:W-:Y:S02]  /*14fb0*/  FSEL R50, R55, -INF , P1 ;  /* 0xff80000037327808 */ /* 0x000fe40000800000 */
[C---:B------:R-:W-:Y:S02]  /*14fc0*/  ISETP.GT.AND P1, PT, R2.reuse, 0x38, PT ;  /* 0x000000380200780c */ /* 0x040fe40003f24270 */
[----:B------:R-:W-:Y:S02]  /*14fd0*/  ISETP.GT.AND P2, PT, R2, 0x29, PT ;  /* 0x000000290200780c */ /* 0x000fe40003f44270 */
[----:B------:R-:W-:Y:S02]  /*14fe0*/  FSEL R48, R22, -INF , P1 ;  /* 0xff80000016307808 */ /* 0x000fe40000800000 */
[----:B------:R-:W-:Y:S02]  /*14ff0*/  ISETP.GT.AND P1, PT, R2, 0x39, PT ;  /* 0x000000390200780c */ /* 0x000fe40003f24270 */
[----:B------:R-:W-:Y:S02]  /*15000*/  FMNMX.FTZ R2, R44, R7, !PT ;  /* 0x000000072c027209 */ /* 0x000fe40007810000 */
[----:B------:R-:W-:Y:S02]  /*15010*/  ISETP.GT.AND P0, PT, R0, RZ, PT ;  /* 0x000000ff0000720c */ /* 0x000fe40003f04270 */
[----:B------:R-:W-:Y:S02]  /*15020*/  FMNMX.FTZ R2, R45, R2, !PT ;  /* 0x000000022d027209 */ /* 0x000fe40007810000 */
[----:B------:R-:W-:Y:S02]  /*15030*/  FSEL R4, R207, -INF , P0 ;  /* 0xff800000cf047808 */ /* 0x000fe40000000000 */
[----:B------:R-:W-:Y:S02]  /*15040*/  FMNMX.FTZ R2, R60, R2, !PT ;  /* 0x000000023c027209 */ /* 0x000fe40007810000 */
[----:B------:R-:W-:Y:S02]  /*15050*/  ISETP.GT.AND P0, PT, R0, 0x1, PT ;  /* 0x000000010000780c */ /* 0x000fe40003f04270 */
[----:B------:R-:W-:Y:S02]  /*15060*/  FMNMX.FTZ R2, R61, R2, !PT ;  /* 0x000000023d027209 */ /* 0x000fe40007810000 */
[----:B------:R-:W-:Y:S02]  /*15070*/  FSEL R17, R199, -INF , P0 ;  /* 0xff800000c7117808 */ /* 0x000fe40000000000 */
[----:B------:R-:W-:Y:S02]  /*15080*/  FMNMX.FTZ R2, R194, R2, !PT ;  /* 0x00000002c2027209 */ /* 0x000fe40007810000 */
[----:B------:R-:W-:Y:S02]  /*15090*/  ISETP.GT.AND P0, PT, R0, 0x8, PT ;  /* 0x000000080000780c */ /* 0x000fe40003f04270 */
[----:B------:R-:W-:Y:S02]  /*150a0*/  FMNMX.FTZ R2, R195, R2, !PT ;  /* 0x00000002c3027209 */ /* 0x000fe40007810000 */
[----:B-1----:R-:W-:Y:S02]  /*150b0*/  FMNMX.FTZ R106, R8, R106, !PT ;  /* 0x0000006a086a7209 */ /* 0x002fe40007810000 */
[----:B------:R-:W-:Y:S02]  /*150c0*/  FSEL R8, R198, -INF , P0 ;  /* 0xff800000c6087808 */ /* 0x000fe40000000000 */
[----:B------:R-:W-:Y:S01]  /*150d0*/  ISETP.GT.AND P0, PT, R0, 0x9, PT ;  /* 0x000000090000780c */ /* 0x000fe20003f04270 */
[----:B------:R-:W1:Y:S01]  /*150e0*/  SHFL.BFLY PT, R22, R106, 0x1, 0x1f ;  /* 0x0c201f006a167f89 */ /* 0x000e6200000e0000 */
[----:B------:R-:W-:Y:S02]  /*150f0*/  FSEL R203, R51, -INF , P2 ;  /* 0xff80000033cb7808 */ /* 0x000fe40001000000 */
[----:B------:R-:W-:Y:S02]  /*15100*/  FMNMX.FTZ R2, R202, R2, !PT ;  /* 0x00000002ca027209 */ /* 0x000fe40007810000 */
[----:B------:R-:W-:Y:S02]  /*15110*/  FSEL R14, R196, -INF , P0 ;  /* 0xff800000c40e7808 */ /* 0x000fe40000000000 */
[----:B------:R-:W-:Y:S02]  /*15120*/  ISETP.GT.AND P0, PT, R3, RZ, PT ;  /* 0x000000ff0300720c */ /* 0x000fe40003f04270 */
[----:B-----5:R-:W-:Y:S01]  /*15130*/  FSEL R248, R67, -INF , P1 ;  /* 0xff80000043f87808 */ /* 0x020fe20000800000 */
[----:B------:R-:W-:Y:S01]  /*15140*/  IMAD.MOV.U32 R67, RZ, RZ, R53 ;  /* 0x000000ffff437224 */ /* 0x000fe200078e0035 */
        /* <DEDUP_REMOVED lines=9> */
[----:B------:R-:W-:Y:S01]  /*151e0*/  IMAD.MOV.U32 R209, RZ, RZ, R52 ;  /* 0x000000ffffd17224 */ /* 0x000fe200078e0034 */
[----:B------:R-:W-:Y:S01]  /*151f0*/  ISETP.GT.AND P0, PT, R3, 0x8, PT ;  /* 0x000000080300780c */ /* 0x000fe20003f04270 */
[----:B------:R-:W-:Y:S01]  /*15200*/  LDSM.16.MT88.4 R52, [R225+0x1100] ;  /* 0x00110000e134783b */ /* 0x000fe20000004200 */
        /* <DEDUP_REMOVED lines=10> */
[----:B------:R-:W-:Y:S02]  /*152b0*/  ISETP.GT.AND P2, PT, R0, 0x10, PT ;  /* 0x000000100000780c */ /* 0x000fe40003f44270 */
[----:B------:R-:W-:Y:S02]  /*152c0*/  FSEL R9, R206, -INF , P0 ;  /* 0xff800000ce097808 */ /* 0x000fe40000000000 */
[C---:B------:R-:W-:Y:S02]  /*152d0*/  ISETP.GT.AND P0, PT, R3.reuse, 0x10, PT ;  /* 0x000000100300780c */ /* 0x040fe40003f04270 */
[----:B------:R-:W-:Y:S02]  /*152e0*/  FSEL R199, R102, -INF , P1 ;  /* 0xff80000066c77808 */ /* 0x000fe40000800000 */
[----:B------:R-:W-:Y:S02]  /*152f0*/  ISETP.GT.AND P1, PT, R0, 0x21, PT ;  /* 0x000000210000780c */ /* 0x000fe40003f24270 */
[----:B------:R-:W-:Y:S02]  /*15300*/  FMNMX.FTZ R2, R248, R2, !PT ;  /* 0x00000002f8027209 */ /* 0x000fe40007810000 */
[----:B------:R-:W-:Y:S02]  /*15310*/  FSEL R186, R186, -INF , P2 ;  /* 0xff800000baba7808 */ /* 0x000fe40001000000 */
[----:B------:R-:W-:Y:S01]  /*15320*/  FMNMX.FTZ R12, R14, R12, !PT ;  /* 0x0000000c0e0c7209 */ /* 0x000fe20007810000 */
[----:B------:R-:W2:Y:S01]  /*15330*/  SHFL.BFLY PT, R105, R2, 0x2, 0x1f ;  /* 0x0c401f0002697f89 */ /* 0x000ea200000e0000 */
        /* <DEDUP_REMOVED lines=31> */
[----:B------:R-:W-:Y:S02]  /*15530*/  ISETP.GT.AND P0, PT, R3, 0x28, PT ;  /* 0x000000280300780c */ /* 0x000fe40003f04270 */
        /* <DEDUP_REMOVED lines=20> */
[C---:B------:R-:W-:Y:S02]  /*15680*/  ISETP.GT.AND P2, PT, R3.reuse, 0x29, PT ;  /* 0x000000290300780c */ /* 0x040fe40003f44270 */
[----:B------:R-:W-:Y:S02]  /*15690*/  FSEL R62, R62, -INF , P1 ;  /* 0xff8000003e3e7808 */ /* 0x000fe40000800000 */
[----:B------:R-:W-:Y:S01]  /*156a0*/  ISETP.GT.AND P1, PT, R3, 0x39, PT ;  /* 0x000000390300780c */ /* 0x000fe20003f24270 */
[--C-:B------:R-:W-:Y:S01]  /*156b0*/  FFMA.FTZ R3, R16, c[0x0][0x2d0], -R110.reuse ;  /* 0x0000b40010037a23 */ /* 0x100fe2000001086e */
[----:B------:R-:W-:Y:S02]  /*156c0*/  FMNMX.FTZ R12, R192, R2, !PT ;  /* 0x00000002c00c7209 */ /* 0x000fe40007810000 */
[----:B------:R-:W-:Y:S01]  /*156d0*/  FMNMX.FTZ R2, R213, R0, !PT ;  /* 0x00000000d5027209 */ /* 0x000fe20007810000 */
[----:B------:R1:W-:Y:S01]  /*156e0*/  MUFU.EX2 R218, R3 ;  /* 0x0000000300da7308 */ /* 0x0003e20000000800 */
[----:B------:R-:W-:Y:S02]  /*156f0*/  FMNMX.FTZ R0, R193, R12, !PT ;  /* 0x0000000cc1007209 */ /* 0x000fe40007810000 */
[----:B------:R-:W-:Y:S01]  /*15700*/  FMNMX.FTZ R2, R222, R2, !PT ;  /* 0x00000002de027209 */ /* 0x000fe20007810000 */
[----:B------:R-:W2:Y:S01]  /*15710*/  SHFL.BFLY PT, R12, R105, 0x1, 0x1f ;  /* 0x0c201f00690c7f89 */ /* 0x000ea200000e0000 */
[----:B------:R-:W-:Y:S02]  /*15720*/  FMNMX.FTZ R0, R198, R0, !PT ;  /* 0x00000000c6007209 */ /* 0x000fe40007810000 */
[----:B------:R-:W-:Y:S02]  /*15730*/  FMNMX.FTZ R2, R208, R2, !PT ;  /* 0x00000002d0027209 */ /* 0x000fe40007810000 */
[----:B------:R-:W-:Y:S02]  /*15740*/  FMNMX.FTZ R0, R196, R0, !PT ;  /* 0x00000000c4007209 */ /* 0x000fe40007810000 */
[----:B------:R-:W-:Y:S02]  /*15750*/  FMNMX.FTZ R2, R214, R2, !PT ;  /* 0x00000002d6027209 */ /* 0x000fe40007810000 */
[----:B------:R-:W-:Y:S02]  /*15760*/  FSEL R216, R47, -INF , P2 ;  /* 0xff8000002fd87808 */ /* 0x000fe40001000000 */
[----:B------:R-:W-:Y:S01]  /*15770*/  FMNMX.FTZ R0, R215, R0, !PT ;  /* 0x00000000d7007209 */ /* 0x000fe20007810000 */
[----:B------:R-:W3:Y:S01]  /*15780*/  SHFL.BFLY PT, R104, R2, 0x2, 0x1f ;  /* 0x0c401f0002687f89 */ /* 0x000ee200000e0000 */
[----:B------:R-:W-:Y:S02]  /*15790*/  FSEL R109, R63, -INF , P1 ;  /* 0xff8000003f6d7808 */ /* 0x000fe40000800000 */
[----:B------:R-:W-:Y:S04]  /*157a0*/  FMNMX.FTZ R0, R216, R0, !PT ;  /* 0x00000000d8007209 */ /* 0x000fe80007810000 */
[----:B------:R-:W-:Y:S01]  /*157b0*/  FMNMX.FTZ R0, R252, R0, !PT ;  /* 0x00000000fc007209 */ /* 0x000fe20007810000 */
[--C-:B-1----:R-:W-:Y:S03]  /*157c0*/  FFMA.FTZ R3, R19, c[0x0][0x2d0], -R110.reuse ;  /* 0x0000b40013037a23 */ /* 0x102fe6000001086e */
[----:B------:R-:W-:Y:S01]  /*157d0*/  FMNMX.FTZ R0, R49, R0, !PT ;  /* 0x0000000031007209 */ /* 0x000fe20007810000 */
[----:B------:R1:W-:Y:S01]  /*157e0*/  MUFU.EX2 R207, R3 ;  /* 0x0000000300cf7308 */ /* 0x0003e20000000800 */
[----:B--2---:R-:W-:Y:S02]  /*157f0*/  FMNMX.FTZ R105, R105, R12, !PT ;  /* 0x0000000c69697209 */ /* 0x004fe40007810000 */
[----:B------:R-:W-:Y:S02]  /*15800*/  FMNMX.FTZ R0, R62, R0, !PT ;  /* 0x000000003e007209 */ /* 0x000fe40007810000 */
[C---:B------:R-:W-:Y:S01]  /*15810*/  FSETP.NEU.FTZ.AND P1, PT, R105.reuse, -INF , PT ;  /* 0xff8000006900780b */ /* 0x040fe20003f3d000 */
[----:B------:R-:W-:Y:S01]  /*15820*/  FMUL.FTZ R111, R105, c[0x0][0x2d0] ;  /* 0x0000b400696f7a20 */ /* 0x000fe20000410000 */
[----:B------:R-:W-:Y:S04]  /*15830*/  FMNMX.FTZ R0, R109, R0, !PT ;  /* 0x000000006d007209 */ /* 0x000fe80007810000 */
[----:B------:R-:W-:Y:S02]  /*15840*/  FSEL R111, R111, RZ, P1 ;  /* 0x000000ff6f6f7208 */ /* 0x000fe40000800000 */
[----:B---3--:R-:W-:Y:S02]  /*15850*/  FMNMX.FTZ R104, R2, R104, !PT ;  /* 0x0000006802687209 */ /* 0x008fe40007810000 */
[----:B------:R-:W2:Y:S01]  /*15860*/  SHFL.BFLY PT, R2, R0, 0x2, 0x1f ;  /* 0x0c401f0000027f89 */ /* 0x000ea200000e0000 */
[--C-:B------:R-:W-:Y:S04]  /*15870*/  FFMA.FTZ R6, R6, c[0x0][0x2d0], -R111.reuse ;  /* 0x0000b40006067a23 */ /* 0x100fe8000001086f */
[----:B------:R-:W-:Y:S03]  /*15880*/  MUFU.EX2 R176, R6 ;  /* 0x0000000600b07308 */ /* 0x000fe60000000800 */
[----:B------:R-:W3:Y:S01]  /*15890*/  SHFL.BFLY PT, R5, R104, 0x1, 0x1f ;  /* 0x0c201f0068057f89 */ /* 0x000ee200000e0000 */
[----:B-1----:R-:W-:Y:S06]  /*158a0*/  FFMA.FTZ R3, R21, c[0x0][0x2d0], -R110 ;  /* 0x0000b40015037a23 */ /* 0x002fec000001086e */
[----:B------:R1:W4:Y:S01]  /*158b0*/  MUFU.EX2 R245, R3 ;  /* 0x0000000300f57308 */ /* 0x0003220000000800 */
[----:B--2---:R-:W-:Y:S01]  /*158c0*/  FMNMX.FTZ R0, R0, R2, !PT ;  /* 0x0000000200007209 */ /* 0x004fe20007810000 */
[--C-:B------:R-:W-:Y:S08]  /*158d0*/  FFMA.FTZ R2, R18, c[0x0][0x2d0], -R111.reuse ;  /* 0x0000b40012027a23 */ /* 0x100ff0000001086f */
[----:B------:R2:W-:Y:S01]  /*158e0*/  MUFU.EX2 R66, R2 ;  /* 0x0000000200427308 */ /* 0x0005e20000000800 */
[----:B---3--:R-:W-:Y:S01]  /*158f0*/  FMNMX.FTZ R104, R104, R5, !PT ;  /* 0x0000000568687209 */ /* 0x008fe20007810000 */
[--C-:B------:R-:W-:Y:S02]  /*15900*/  FFMA.FTZ R5, R20, c[0x0][0x2d0], -R111.reuse ;  /* 0x0000b40014057a23 */ /* 0x100fe4000001086f */
[----:B------:R-:W-:Y:S02]  /*15910*/  LDSM.16.MT88.4 R20, [R225+0x100] ;  /* 0x00010000e114783b */ /* 0x000fe40000004200 */
[----:B------:R-:W-:Y:S02]  /*15920*/  FMUL.FTZ R184, R104, c[0x0][0x2d0] ;  /* 0x0000b40068b87a20 */ /* 0x000fe40000410000 */
[----:B-1----:R-:W-:Y:S02]  /*15930*/  FFMA.FTZ R3, R15, c[0x0][0x2d0], -R111 ;  /* 0x0000b4000f037a23 */ /* 0x002fe4000001086f */
[----:B------:R-:W1:Y:S01]  /*15940*/  MUFU.EX2 R244, R5 ;  /* 0x0000000500f47308 */ /* 0x000e620000000800 */
[----:B----4-:R-:W-:Y:S09]  /*15950*/  F2FP.PACK_AB R178, R245, R207 ;  /* 0x000000cff5b2723e */ /* 0x010ff200000000ff */
[----:B------:R3:W-:Y:S01]  /*15960*/  MUFU.EX2 R217, R3 ;  /* 0x0000000300d97308 */ /* 0x0007e20000000800 */
[----:B--2---:R-:W2:Y:S01]  /*15970*/  SHFL.BFLY PT, R2, R0, 0x1, 0x1f ;  /* 0x0c201f0000027f89 */ /* 0x004ea200000e0000 */
[----:B-1----:R-:W-:Y:S02]  /*15980*/  F2FP.PACK_AB R179, R244, R66 ;  /* 0x00000042f4b3723e */ /* 0x002fe400000000ff */
[----:B---3--:R-:W-:Y:S02]  /*15990*/  FSEL R3, R106, RZ, P0 ;  /* 0x000000ff6a037208 */ /* 0x008fe40000000000 */
[----:B------:R-:W-:Y:S02]  /*159a0*/  FSETP.NEU.FTZ.AND P0, PT, R104, -INF , PT ;  /* 0xff8000006800780b */ /* 0x000fe40003f1d000 */
[----:B--2---:R-:W-:Y:S02]  /*159b0*/  FMNMX.FTZ R102, R2, R0, !PT ;  /* 0x0000000002667209 */ /* 0x004fe40007810000 */
[----:B------:R-:W-:Y:S02]  /*159c0*/  FSEL R184, R184, RZ, P0 ;  /* 0x000000ffb8b87208 */ /* 0x000fe40000000000 */
[----:B------:R-:W-:Y:S01]  /*159d0*/  FSEL R2, R105, RZ, P1 ;  /* 0x000000ff69027208 */ /* 0x000fe20000800000 */
[C---:B------:R-:W-:Y:S01]  /*159e0*/  FMUL.FTZ R185, R102.reuse, c[0x0][0x2d0] ;  /* 0x0000b40066b97a20 */ /* 0x040fe20000410000 */
[----:B------:R-:W-:Y:S01]  /*159f0*/  FSETP.NEU.FTZ.AND P1, PT, R102, -INF , PT ;  /* 0xff8000006600780b */ /* 0x000fe20003f3d000 */
[--C-:B------:R-:W-:Y:S02]  /*15a00*/  FFMA.FTZ R0, R14, c[0x0][0x2d0], -R184.reuse ;  /* 0x0000b4000e007a23 */ /* 0x100fe400000108b8 */
[--C-:B------:R-:W-:Y:S01]  /*15a10*/  FFMA.FTZ R4, R4, c[0x0][0x2d0], -R184.reuse ;  /* 0x0000b40004047a23 */ /* 0x100fe200000108b8 */
[----:B------:R-:W-:Y:S01]  /*15a20*/  FSEL R185, R185, RZ, P1 ;  /* 0x000000ffb9b97208 */ /* 0x000fe20000800000 */
[----:B------:R1:W-:Y:S01]  /*15a30*/  MUFU.EX2 R242, R0 ;  /* 0x0000000000f27308 */ /* 0x0003e20000000800 */
[----:B------:R-:W-:Y:S03]  /*15a40*/  FFMA.FTZ R8, R8, c[0x0][0x2d0], -R184 ;  /* 0x0000b40008087a23 */ /* 0x000fe600000108b8 */
[--C-:B------:R-:W-:Y:S02]  /*15a50*/  FFMA.FTZ R7, R7, c[0x0][0x2d0], -R185.reuse ;  /* 0x0000b40007077a23 */ /* 0x100fe400000108b9 */
[--C-:B------:R-:W-:Y:S02]  /*15a60*/  FFMA.FTZ R11, R11, c[0x0][0x2d0], -R185.reuse ;  /* 0x0000b4000b0b7a23 */ /* 0x100fe400000108b9 */
[--C-:B------:R-:W-:Y:S02]  /*15a70*/  FFMA.FTZ R10, R10, c[0x0][0x2d0], -R185.reuse ;  /* 0x0000b4000a0a7a23 */ /* 0x100fe400000108b9 */
[----:B------:R2:W-:Y:S01]  /*15a80*/  MUFU.EX2 R211, R4 ;  /* 0x0000000400d37308 */ /* 0x0005e20000000800 */
[----:B------:R-:W-:Y:S09]  /*15a90*/  FFMA.FTZ R9, R9, c[0x0][0x2d0], -R185 ;  /* 0x0000b40009097a23 */ /* 0x000ff200000108b9 */
[----:B------:R-:W-:Y:S01]  /*15aa0*/  MUFU.EX2 R220, R7 ;  /* 0x0000000700dc7308 */ /* 0x000fe20000000800 */
[----:B-1----:R-:W-:Y:S04]  /*15ab0*/  FADD.FTZ R0, -R3, R100 ;  /* 0x0000006403007221 */ /* 0x002fe80000010100 */
[----:B------:R-:W-:Y:S05]  /*15ac0*/  FMUL.FTZ R0, R0, c[0x0][0x2d0] ;  /* 0x0000b40000007a20 */ /* 0x000fea0000410000 */
[----:B------:R-:W1:Y:S01]  /*15ad0*/  MUFU.EX2 R65, R8 ;  /* 0x0000000800417308 */ /* 0x000e620000000800 */
[----:B--2---:R-:W-:Y:S09]  /*15ae0*/  FFMA.FTZ R4, R17, c[0x0][0x2d0], -R184 ;  /* 0x0000b40011047a23 */ /* 0x004ff200000108b8 */
[----:B------:R2:W3:Y:S10]  /*15af0*/  MUFU.EX2 R101, R0 ;  /* 0x0000000000657308 */ /* 0x0004f40000000800 */
[----:B------:R-:W4:Y:S01]  /*15b00*/  MUFU.EX2 R223, R4 ;  /* 0x0000000400df7308 */ /* 0x000f220000000800 */
[----:B-1----:R-:W-:Y:S09]  /*15b10*/  F2FP.PACK_AB R182, R242, R65 ;  /* 0x00000041f2b6723e */ /* 0x002ff200000000ff */
[----:B------:R-:W1:Y:S01]  /*15b20*/  MUFU.EX2 R51, R11 ;  /* 0x0000000b00337308 */ /* 0x000e620000000800 */
[----:B--2---:R-:W-:Y:S01]  /*15b30*/  FADD.FTZ R0, -R2, R103 ;  /* 0x0000006702007221 */ /* 0x004fe20000010100 */
[----:B------:R-:W-:Y:S01]  /*15b40*/  FSEL R2, R104, RZ, P0 ;  /* 0x000000ff68027208 */ /* 0x000fe20000000000 */
[----:B---3--:R-:W-:Y:S01]  /*15b50*/  FMUL.FTZ R5, R101, R113 ;  /* 0x0000007165057220 */ /* 0x008fe20000410000 */
[----:B------:R-:W-:Y:S01]  /*15b60*/  ISETP.GT.AND P0, PT, R243, UR7, PT ;  /* 0x00000007f3007c0c */ /* 0x000fe2000bf04270 */
[----:B------:R-:W-:Y:S05]  /*15b70*/  FMUL.FTZ R0, R0, c[0x0][0x2d0] ;  /* 0x0000b40000007a20 */ /* 0x000fea0000410000 */
[----:B------:R-:W-:Y:S01]  /*15b80*/  MUFU.EX2 R246, R10 ;  /* 0x0000000a00f67308 */ /* 0x000fe20000000800 */
[C---:B------:R-:W-:Y:S02]  /*15b90*/  FMUL.FTZ R16, R101.reuse, R124 ;  /* 0x0000007c65107220 */ /* 0x040fe40000410000 */
[----:B------:R-:W-:Y:S01]  /*15ba0*/  FMUL.FTZ R17, R101, R125 ;  /* 0x0000007d65117220 */ /* 0x000fe20000410000 */
[----:B----4-:R-:W-:Y:S01]  /*15bb0*/  F2FP.PACK_AB R180, R223, R211 ;  /* 0x000000d3dfb4723e */ /* 0x010fe200000000ff */
[C---:B------:R-:W-:Y:S02]  /*15bc0*/  FMUL.FTZ R4, R101.reuse, R112 ;  /* 0x0000007065047220 */ /* 0x040fe40000410000 */
[C---:B------:R-:W-:Y:S01]  /*15bd0*/  FMUL.FTZ R32, R101.reuse, R140 ;  /* 0x0000008c65207220 */ /* 0x040fe20000410000 */
[----:B------:R-:W-:Y:S01]  /*15be0*/  MOV R140, R65 ;  /* 0x00000041008c7202 */ /* 0x000fe20000000f00 */
[----:B------:R-:W-:Y:S01]  /*15bf0*/  FMUL.FTZ R33, R101, R141 ;  /* 0x0000008d65217220 */ /* 0x000fe20000410000 */
[----:B------:R2:W3:Y:S01]  /*15c00*/  MUFU.EX2 R100, R0 ;  /* 0x0000000000647308 */ /* 0x0004e20000000800 */
[----:B------:R-:W-:Y:S02]  /*15c10*/  FFMA.FTZ R103, R205, c[0x0][0x2d0], -R110 ;  /* 0x0000b400cd677a23 */ /* 0x000fe4000001086e */
[----:B------:R-:W-:Y:S01]  /*15c20*/  FMUL.FTZ R65, R101, R173 ;  /* 0x000000ad65417220 */ /* 0x000fe20000410000 */
[----:B-1----:R-:W-:Y:S01]  /*15c30*/  F2FP.PACK_AB R181, R51, R220 ;  /* 0x000000dc33b5723e */ /* 0x002fe200000000ff */
[----:B------:R-:W-:Y:S02]  /*15c40*/  IMAD.MOV.U32 R141, RZ, RZ, R66 ;  /* 0x000000ffff8d7224 */ /* 0x000fe400078e0042 */
[C---:B------:R-:W-:Y:S02]  /*15c50*/  FMUL.FTZ R68, R101.reuse, R68 ;  /* 0x0000004465447220 */ /* 0x040fe40000410000 */
[C---:B------:R-:W-:Y:S01]  /*15c60*/  FMUL.FTZ R69, R101.reuse, R69 ;  /* 0x0000004565457220 */ /* 0x040fe20000410000 */
[----:B------:R-:W1:Y:S01]  /*15c70*/  MUFU.EX2 R241, R9 ;  /* 0x0000000900f17308 */ /* 0x000e620000000800 */
[C---:B------:R-:W-:Y:S02]  /*15c80*/  FMUL.FTZ R80, R101.reuse, R80 ;  /* 0x0000005065507220 */ /* 0x040fe40000410000 */
[C---:B------:R-:W-:Y:S02]  /*15c90*/  FMUL.FTZ R81, R101.reuse, R81 ;  /* 0x0000005165517220 */ /* 0x040fe40000410000 */
[C---:B------:R-:W-:Y:S02]  /*15ca0*/  FMUL.FTZ R84, R101.reuse, R84 ;  /* 0x0000005465547220 */ /* 0x040fe40000410000 */
[C---:B------:R-:W-:Y:S02]  /*15cb0*/  FMUL.FTZ R85, R101.reuse, R85 ;  /* 0x0000005565557220 */ /* 0x040fe40000410000 */
[C---:B------:R-:W-:Y:S02]  /*15cc0*/  FMUL.FTZ R96, R101.reuse, R96 ;  /* 0x0000006065607220 */ /* 0x040fe40000410000 */
[----:B------:R-:W-:Y:S02]  /*15cd0*/  FMUL.FTZ R97, R101, R97 ;  /* 0x0000006165617220 */ /* 0x000fe40000410000 */
[----:B--2---:R-:W-:Y:S01]  /*15ce0*/  FADD.FTZ R0, -R2, R107 ;  /* 0x0000006b02007221 */ /* 0x004fe20000010100 */
[----:B------:R-:W-:Y:S01]  /*15cf0*/  FSEL R2, R102, RZ, P1 ;  /* 0x000000ff66027208 */ /* 0x000fe20000800000 */
[----:B---3--:R-:W-:Y:S02]  /*15d00*/  FMUL.FTZ R6, R100, R114 ;  /* 0x0000007264067220 */ /* 0x008fe40000410000 */
[----:B------:R-:W-:Y:S02]  /*15d10*/  FMUL.FTZ R0, R0, c[0x0][0x2d0] ;  /* 0x0000b40000007a20 */ /* 0x000fe40000410000 */
[C---:B------:R-:W-:Y:S02]  /*15d20*/  FMUL.FTZ R7, R100.reuse, R115 ;  /* 0x0000007364077220 */ /* 0x040fe40000410000 */
[----:B------:R2:W3:Y:S01]  /*15d30*/  MUFU.EX2 R3, R0 ;  /* 0x0000000000037308 */ /* 0x0004e20000000800 */
[C---:B------:R-:W-:Y:S01]  /*15d40*/  FMUL.FTZ R18, R100.reuse, R126 ;  /* 0x0000007e64127220 */ /* 0x040fe20000410000 */
[----:B-1----:R-:W-:Y:S01]  /*15d50*/  F2FP.PACK_AB R183, R241, R246 ;  /* 0x000000f6f1b7723e */ /* 0x002fe200000000ff */
[C---:B------:R-:W-:Y:S01]  /*15d60*/  FMUL.FTZ R19, R100.reuse, R127 ;  /* 0x0000007f64137220 */ /* 0x040fe20000410000 */
[----:B------:R-:W1:Y:S01]  /*15d70*/  LDSM.16.MT88.4 R112, [R226+0x1100] ;  /* 0x00110000e270783b */ /* 0x000e620000004200 */
[C---:B------:R-:W-:Y:S02]  /*15d80*/  FMUL.FTZ R34, R100.reuse, R142 ;  /* 0x0000008e64227220 */ /* 0x040fe40000410000 */
[C---:B------:R-:W-:Y:S02]  /*15d90*/  FMUL.FTZ R35, R100.reuse, R143 ;  /* 0x0000008f64237220 */ /* 0x040fe40000410000 */
[----:B------:R-:W-:Y:S02]  /*15da0*/  IMAD.MOV.U32 R107, RZ, RZ, R208 ;  /* 0x000000ffff6b7224 */ /* 0x000fe400078e00d0 */
[----:B------:R-:W-:Y:S01]  /*15db0*/  IMAD.MOV.U32 R142, RZ, RZ, R207 ;  /* 0x000000ffff8e7224 */ /* 0x000fe200078e00cf */
[----:B------:R-:W-:Y:S01]  /*15dc0*/  LDSM.16.MT88.4 R124, [R226+0x500] ;  /* 0x00050000e27c783b */ /* 0x000fe20000004200 */
[----:B------:R-:W-:Y:S02]  /*15dd0*/  IMAD.MOV.U32 R143, RZ, RZ, R51 ;  /* 0x000000ffff8f7224 */ /* 0x000fe400078e0033 */
[C---:B------:R-:W-:Y:S02]  /*15de0*/  FMUL.FTZ R51, R100.reuse, R159 ;  /* 0x0000009f64337220 */ /* 0x040fe40000410000 */
[----:B------:R-:W-:Y:S02]  /*15df0*/  IMAD.MOV.U32 R159, RZ, RZ, R64 ;  /* 0x000000ffff9f7224 */ /* 0x000fe400078e0040 */
[----:B------:R-:W-:Y:S02]  /*15e00*/  FMUL.FTZ R64, R101, R172 ;  /* 0x000000ac65407220 */ /* 0x000fe40000410000 */
[C---:B------:R-:W-:Y:S02]  /*15e10*/  FMUL.FTZ R66, R100.reuse, R174 ;  /* 0x000000ae64427220 */ /* 0x040fe40000410000 */
[----:B------:R-:W-:Y:S02]  /*15e20*/  FMUL.FTZ R70, R100, R70 ;  /* 0x0000004664467220 */ /* 0x000fe40000410000 */
[----:B--2---:R-:W-:Y:S01]  /*15e30*/  FADD.FTZ R0, -R2, R108 ;  /* 0x0000006c02007221 */ /* 0x004fe20000010100 */
[----:B------:R-:W-:Y:S01]  /*15e40*/  MOV R108, R176 ;  /* 0x000000b0006c7202 */ /* 0x000fe20000000f00 */
[--C-:B------:R-:W-:Y:S01]  /*15e50*/  FFMA.FTZ R2, R40, c[0x0][0x2d0], -R110.reuse ;  /* 0x0000b40028027a23 */ /* 0x100fe2000001086e */
[----:B------:R-:W-:Y:S01]  /*15e60*/  F2FP.PACK_AB R176, R218, R247 ;  /* 0x000000f7dab0723e */ /* 0x000fe200000000ff */
[----:B------:R-:W-:Y:S01]  /*15e70*/  FMUL.FTZ R0, R0, c[0x0][0x2d0] ;  /* 0x0000b40000007a20 */ /* 0x000fe20000410000 */
[----:B------:R-:W-:Y:S01]  /*15e80*/  F2FP.PACK_AB R177, R217, R108 ;  /* 0x0000006cd9b1723e */ /* 0x000fe200000000ff */
[----:B------:R2:W-:Y:S01]  /*15e90*/  MUFU.EX2 R251, R2 ;  /* 0x0000000200fb7308 */ /* 0x0005e20000000800 */
[C---:B---3--:R-:W-:Y:S02]  /*15ea0*/  FMUL.FTZ R8, R3.reuse, R116 ;  /* 0x0000007403087220 */ /* 0x048fe40000410000 */
[C---:B------:R-:W-:Y:S02]  /*15eb0*/  FMUL.FTZ R9, R3.reuse, R117 ;  /* 0x0000007503097220 */ /* 0x040fe40000410000 */
[C---:B------:R-:W-:Y:S01]  /*15ec0*/  FMUL.FTZ R12, R3.reuse, R120 ;  /* 0x00000078030c7220 */ /* 0x040fe20000410000 */
[-C--:B------:R-:W-:Y:S01]  /*15ed0*/  HMMA.16816.F32 R4, R176, R20.reuse, R4 ;  /* 0x00000014b004723c */ /* 0x080fe20000001804 */
[C---:B------:R-:W-:Y:S02]  /*15ee0*/  FMUL.FTZ R13, R3.reuse, R121 ;  /* 0x00000079030d7220 */ /* 0x040fe40000410000 */
[C---:B------:R-:W-:Y:S01]  /*15ef0*/  FMUL.FTZ R28, R3.reuse, R136 ;  /* 0x00000088031c7220 */ /* 0x040fe20000410000 */
[----:B------:R-:W3:Y:S01]  /*15f00*/  MUFU.EX2 R0, R0 ;  /* 0x0000000000007308 */ /* 0x000ee20000000800 */
[----:B------:R-:W-:Y:S01]  /*15f10*/  MOV R136, R247 ;  /* 0x000000f700887202 */ /* 0x000fe20000000f00 */
[C---:B------:R-:W-:Y:S01]  /*15f20*/  FMUL.FTZ R24, R3.reuse, R132 ;  /* 0x0000008403187220 */ /* 0x040fe20000410000 */
[----:B------:R-:W-:Y:S01]  /*15f30*/  MOV R132, R214 ;  /* 0x000000d600847202 */ /* 0x000fe20000000f00 */
[C---:B------:R-:W-:Y:S04]  /*15f40*/  FMUL.FTZ R25, R3.reuse, R133 ;  /* 0x0000008503197220 */ /* 0x040fe80000410000 */
[C---:B------:R-:W-:Y:S02]  /*15f50*/  FMUL.FTZ R29, R3.reuse, R137 ;  /* 0x00000089031d7220 */ /* 0x040fe40000410000 */
[----:B------:R-:W-:Y:S02]  /*15f60*/  FMUL.FTZ R40, R3, R148 ;  /* 0x0000009403287220 */ /* 0x000fe40000410000 */
[----:B------:R-:W-:Y:S02]  /*15f70*/  IMAD.MOV.U32 R148, RZ, RZ, R241 ;  /* 0x000000ffff947224 */ /* 0x000fe400078e00f1 */
[----:B--2---:R-:W-:Y:S02]  /*15f80*/  FFMA.FTZ R2, R41, c[0x0][0x2d0], -R110 ;  /* 0x0000b40029027a23 */ /* 0x004fe4000001086e */
[----:B------:R-:W-:Y:S02]  /*15f90*/  IMAD.MOV.U32 R137, RZ, RZ, R211 ;  /* 0x000000ffff897224 */ /* 0x000fe400078e00d3 */
[----:B------:R2:W4:Y:S01]  /*15fa0*/  MUFU.EX2 R250, R2 ;  /* 0x0000000200fa7308 */ /* 0x0005220000000800 */
[----:B------:R-:W-:Y:S01]  /*15fb0*/  FMUL.FTZ R41, R3, R149 ;  /* 0x0000009503297220 */ /* 0x000fe20000410000 */
[----:B------:R-:W-:Y:S01]  /*15fc0*/  MOV R149, R62 ;  /* 0x0000003e00957202 */ /* 0x000fe20000000f00 */
[----:B------:R-:W-:Y:S02]  /*15fd0*/  IMAD.MOV.U32 R133, RZ, RZ, R49 ;  /* 0x000000ffff857224 */ /* 0x000fe400078e0031 */
[C---:B------:R-:W-:Y:S01]  /*15fe0*/  FMUL.FTZ R49, R101.reuse, R157 ;  /* 0x0000009d65317220 */ /* 0x040fe20000410000 */
[----:B------:R-:W-:Y:S01]  /*15ff0*/  MOV R157, R210 ;  /* 0x000000d2009d7202 */ /* 0x000fe20000000f00 */
[C---:B---3--:R-:W-:Y:S02]  /*16000*/  FMUL.FTZ R10, R0.reuse, R118 ;  /* 0x00000076000a7220 */ /* 0x048fe40000410000 */
[C---:B------:R-:W-:Y:S01]  /*16010*/  FMUL.FTZ R11, R0.reuse, R119 ;  /* 0x00000077000b7220 */ /* 0x040fe20000410000 */
[----:B------:R-:W-:Y:S01]  /*16020*/  MUFU.EX2 R210, R103 ;  /* 0x0000006700d27308 */ /* 0x000fe20000000800 */
[----:B------:R-:W3:Y:S01]  /*16030*/  LDSM.16.MT88.4 R116, [R225+0x2100] ;  /* 0x00210000e174783b */ /* 0x000ee20000004200 */
[C---:B------:R-:W-:Y:S02]  /*16040*/  FMUL.FTZ R14, R0.reuse, R122 ;  /* 0x0000007a000e7220 */ /* 0x040fe40000410000 */
[C---:B------:R-:W-:Y:S02]  /*16050*/  FMUL.FTZ R15, R0.reuse, R123 ;  /* 0x0000007b000f7220 */ /* 0x040fe40000410000 */
[C---:B------:R-:W-:Y:S01]  /*16060*/  HMMA.16816.F32 R8, R180.reuse, R20, R8 ;  /* 0x00000014b408723c */ /* 0x040fe20000001808 */
[C---:B------:R-:W-:Y:S02]  /*16070*/  FMUL.FTZ R26, R0.reuse, R134 ;  /* 0x00000086001a7220 */ /* 0x040fe40000410000 */
[----:B------:R-:W-:Y:S02]  /*16080*/  IMAD.MOV.U32 R134, RZ, RZ, R217 ;  /* 0x000000ffff867224 */ /* 0x000fe400078e00d9 */
[----:B------:R-:W-:Y:S02]  /*16090*/  FMUL.FTZ R27, R0, R135 ;  /* 0x00000087001b7220 */ /* 0x000fe40000410000 */
[----:B------:R-:W-:Y:S01]  /*160a0*/  FMUL.FTZ R20, R101, R128 ;  /* 0x0000008065147220 */ /* 0x000fe20000410000 */
[-C--:B------:R-:W-:Y:S01]  /*160b0*/  HMMA.16816.F32 R12, R180, R22.reuse, R12 ;  /* 0x00000016b40c723c */ /* 0x080fe2000000180c */
[--C-:B--2---:R-:W-:Y:S03]  /*160c0*/  FFMA.FTZ R2, R44, c[0x0][0x2d0], -R111.reuse ;  /* 0x0000b4002c027a23 */ /* 0x104fe6000001086f */
[----:B------:R-:W-:Y:S01]  /*160d0*/  FMUL.FTZ R44, R3, R152 ;  /* 0x00000098032c7220 */ /* 0x000fe20000410000 */
[----:B------:R2:W-:Y:S01]  /*160e0*/  MUFU.EX2 R249, R2 ;  /* 0x0000000200f97308 */ /* 0x0005e20000000800 */
[----:B------:R-:W-:Y:S02]  /*160f0*/  IMAD.MOV.U32 R152, RZ, RZ, R248 ;  /* 0x000000ffff987224 */ /* 0x000fe400078e00f8 */
[C---:B------:R-:W-:Y:S01]  /*16100*/  HMMA.16816.F32 R16, R176.reuse, R22, R16 ;  /* 0x00000016b010723c */ /* 0x040fe20000001810 */
[----:B------:R-:W-:Y:S03]  /*16110*/  FMUL.FTZ R21, R101, R129 ;  /* 0x0000008165157220 */ /* 0x000fe60000410000 */
[C---:B------:R-:W-:Y:S02]  /*16120*/  FMUL.FTZ R30, R0.reuse, R138 ;  /* 0x0000008a001e7220 */ /* 0x040fe40000410000 */
[----:B------:R-:W-:Y:S01]  /*16130*/  FMUL.FTZ R31, R0, R139 ;  /* 0x0000008b001f7220 */ /* 0x000fe20000410000 */
[----:B------:R-:W-:Y:S01]  /*16140*/  MOV R139, R220 ;  /* 0x000000dc008b7202 */ /* 0x000fe20000000f00 */
[C---:B------:R-:W-:Y:S04]  /*16150*/  FMUL.FTZ R22, R100.reuse, R130 ;  /* 0x0000008264167220 */ /* 0x040fe80000410000 */
[----:B------:R-:W-:Y:S02]  /*16160*/  FMUL.FTZ R23, R100, R131 ;  /* 0x0000008364177220 */ /* 0x000fe40000410000 */
[----:B------:R-:W-:Y:S01]  /*16170*/  LDSM.16.MT88.4 R128, [R225+0x1500] ;  /* 0x00150000e180783b */ /* 0x000fe20000004200 */
[----:B------:R-:W-:Y:S02]  /*16180*/  IMAD.MOV.U32 R135, RZ, RZ, R218 ;  /* 0x000000ffff877224 */ /* 0x000fe400078e00da */
[C---:B------:R-:W-:Y:S02]  /*16190*/  FMUL.FTZ R42, R0.reuse, R150 ;  /* 0x00000096002a7220 */ /* 0x040fe40000410000 */
[-C--:B------:R-:W-:Y:S01]  /*161a0*/  HMMA.16816.F32 R20, R176, R36.reuse, R20 ;  /* 0x00000024b014723c */ /* 0x080fe20000001814 */
[C---:B------:R-:W-:Y:S01]  /*161b0*/  FMUL.FTZ R46, R0.reuse, R154 ;  /* 0x0000009a002e7220 */ /* 0x040fe20000410000 */
[----:B------:R-:W-:Y:S01]  /*161c0*/  MOV R154, R212 ;  /* 0x000000d4009a7202 */ /* 0x000fe20000000f00 */
[----:B--2---:R-:W-:Y:S02]  /*161d0*/  FFMA.FTZ R2, R45, c[0x0][0x2d0], -R111 ;  /* 0x0000b4002d027a23 */ /* 0x004fe4000001086f */
[C---:B------:R-:W-:Y:S02]  /*161e0*/  FMUL.FTZ R43, R0.reuse, R151 ;  /* 0x00000097002b7220 */ /* 0x040fe40000410000 */
[----:B------:R2:W1:Y:S01]  /*161f0*/  MUFU.EX2 R248, R2 ;  /* 0x0000000200f87308 */ /* 0x0004620000000800 */
[C---:B------:R-:W-:Y:S01]  /*16200*/  HMMA.16816.F32 R24, R180.reuse, R36, R24 ;  /* 0x00000024b418723c */ /* 0x040fe20000001818 */
[----:B------:R-:W-:Y:S03]  /*16210*/  FMUL.FTZ R47, R0, R155 ;  /* 0x0000009b002f7220 */ /* 0x000fe60000410000 */
[----:B------:R-:W-:Y:S01]  /*16220*/  FMUL.FTZ R45, R3, R153 ;  /* 0x00000099032d7220 */ /* 0x000fe20000410000 */
[----:B------:R-:W-:Y:S01]  /*16230*/  MOV R153, R48 ;  /* 0x0000003000997202 */ /* 0x000fe20000000f00 */
[C---:B------:R-:W-:Y:S01]  /*16240*/  FMUL.FTZ R48, R101.reuse, R156 ;  /* 0x0000009c65307220 */ /* 0x040fe20000410000 */
[----:B------:R-:W-:Y:S01]  /*16250*/  MOV R155, R209 ;  /* 0x000000d1009b7202 */ /* 0x000fe20000000f00 */
[-C--:B------:R-:W-:Y:S01]  /*16260*/  HMMA.16816.F32 R28, R180, R38.reuse, R28 ;  /* 0x00000026b41c723c */ /* 0x080fe2000000181c */
[C---:B------:R-:W-:Y:S03]  /*16270*/  FMUL.FTZ R36, R101.reuse, R144 ;  /* 0x0000009065247220 */ /* 0x040fe60000410000 */
[----:B------:R-:W-:Y:S02]  /*16280*/  IMAD.MOV.U32 R144, RZ, RZ, R246 ;  /* 0x000000ffff907224 */ /* 0x000fe400078e00f6 */
[----:B------:R-:W-:Y:S02]  /*16290*/  FMUL.FTZ R37, R101, R145 ;  /* 0x0000009165257220 */ /* 0x000fe40000410000 */
[C---:B------:R-:W-:Y:S01]  /*162a0*/  HMMA.16816.F32 R32, R176.reuse, R38, R32 ;  /* 0x00000026b020723c */ /* 0x040fe20000001820 */
[----:B------:R-:W-:Y:S03]  /*162b0*/  IMAD.MOV.U32 R145, RZ, RZ, R245 ;  /* 0x000000ffff917224 */ /* 0x000fe600078e00f5 */
[----:B------:R-:W-:Y:S02]  /*162c0*/  IMAD.MOV.U32 R138, RZ, RZ, R223 ;  /* 0x000000ffff8a7224 */ /* 0x000fe400078e00df */
[----:B------:R-:W-:Y:S02]  /*162d0*/  IMAD.MOV.U32 R150, RZ, RZ, R222 ;  /* 0x000000ffff967224 */ /* 0x000fe400078e00de */
[----:B--2---:R-:W-:Y:S04]  /*162e0*/  FFMA.FTZ R2, R56, c[0x0][0x2d0], -R110 ;  /* 0x0000b40038027a23 */ /* 0x004fe8000001086e */
[----:B------:R2:W-:Y:S01]  /*162f0*/  MUFU.EX2 R247, R2 ;  /* 0x0000000200f77308 */ /* 0x0005e20000000800 */
[C---:B------:R-:W-:Y:S01]  /*16300*/  FMUL.FTZ R38, R100.reuse, R146 ;  /* 0x0000009264267220 */ /* 0x040fe20000410000 */
[----:B------:R-:W-:Y:S01]  /*16310*/  MOV R146, R244 ;  /* 0x000000f400927202 */ /* 0x000fe20000000f00 */
[C---:B------:R-:W-:Y:S02]  /*16320*/  FMUL.FTZ R39, R100.reuse, R147 ;  /* 0x0000009364277220 */ /* 0x040fe40000410000 */
[----:B------:R-:W-:Y:S02]  /*16330*/  IMAD.MOV.U32 R147, RZ, RZ, R242 ;  /* 0x000000ffff937224 */ /* 0x000fe400078e00f2 */
[----:B------:R-:W-:Y:S02]  /*16340*/  IMAD.MOV.U32 R151, RZ, RZ, R213 ;  /* 0x000000ffff977224 */ /* 0x000fe400078e00d5 */
[----:B------:R-:W-:Y:S01]  /*16350*/  IMAD.MOV.U32 R156, RZ, RZ, R50 ;  /* 0x000000ffff9c7224 */ /* 0x000fe200078e0032 */
[-C--:B------:R-:W-:Y:S01]  /*16360*/  HMMA.16816.F32 R36, R176, R52.reuse, R36 ;  /* 0x00000034b024723c */ /* 0x080fe20000001824 */
[C---:B------:R-:W-:Y:S01]  /*16370*/  FMUL.FTZ R50, R100.reuse, R158 ;  /* 0x0000009e64327220 */ /* 0x040fe20000410000 */
[----:B------:R-:W-:Y:S01]  /*16380*/  MOV R158, R67 ;  /* 0x00000043009e7202 */ /* 0x000fe20000000f00 */
[----:B------:R-:W-:Y:S02]  /*16390*/  FMUL.FTZ R67, R100, R175 ;  /* 0x000000af64437220 */ /* 0x000fe40000410000 */
[----:B------:R-:W-:Y:S01]  /*163a0*/  LDSM.16.MT88.4 R172, [R226+0x1d00] ;  /* 0x001d0000e2ac783b */ /* 0x000fe20000004200 */
[----:B------:R-:W-:Y:S02]  /*163b0*/  FMUL.FTZ R56, R3, R164 ;  /* 0x000000a403387220 */ /* 0x000fe40000410000 */
[C---:B------:R-:W-:Y:S01]  /*163c0*/  HMMA.16816.F32 R40, R180.reuse, R52, R40 ;  /* 0x00000034b428723c */ /* 0x040fe20000001828 */
[C---:B------:R-:W-:Y:S03]  /*163d0*/  FMUL.FTZ R58, R0.reuse, R166 ;  /* 0x000000a6003a7220 */ /* 0x040fe60000410000 */
[C---:B------:R-:W-:Y:S02]  /*163e0*/  FMUL.FTZ R59, R0.reuse, R167 ;  /* 0x000000a7003b7220 */ /* 0x040fe40000410000 */
[----:B--2---:R-:W-:Y:S02]  /*163f0*/  FFMA.FTZ R2, R57, c[0x0][0x2d0], -R110 ;  /* 0x0000b40039027a23 */ /* 0x004fe4000001086e */
[-C--:B------:R-:W-:Y:S01]  /*16400*/  HMMA.16816.F32 R44, R180, R54.reuse, R44 ;  /* 0x00000036b42c723c */ /* 0x080fe2000000182c */
[C---:B------:R-:W-:Y:S01]  /*16410*/  FMUL.FTZ R52, R101.reuse, R160 ;  /* 0x000000a065347220 */ /* 0x040fe20000410000 */
[----:B------:R2:W1:Y:S02]  /*16420*/  MUFU.EX2 R246, R2 ;  /* 0x0000000200f67308 */ /* 0x0004640000000800 */
[----:B------:R-:W-:Y:S02]  /*16430*/  FMUL.FTZ R53, R101, R161 ;  /* 0x000000a165357220 */ /* 0x000fe40000410000 */
[----:B------:R-:W-:Y:S02]  /*16440*/  FMUL.FTZ R57, R3, R165 ;  /* 0x000000a503397220 */ /* 0x000fe40000410000 */
[C---:B------:R-:W-:Y:S01]  /*16450*/  HMMA.16816.F32 R48, R176.reuse, R54, R48 ;  /* 0x00000036b030723c */ /* 0x040fe20000001830 */
[C---:B------:R-:W-:Y:S03]  /*16460*/  FMUL.FTZ R62, R0.reuse, R170 ;  /* 0x000000aa003e7220 */ /* 0x040fe60000410000 */
[----:B------:R-:W-:Y:S02]  /*16470*/  FMUL.FTZ R63, R0, R171 ;  /* 0x000000ab003f7220 */ /* 0x000fe40000410000 */
[--C-:B------:R-:W-:Y:S02]  /*16480*/  FFMA.FTZ R103, R201, c[0x0][0x2d0], -R184.reuse ;  /* 0x0000b400c9677a23 */ /* 0x100fe400000108b8 */
[C---:B------:R-:W-:Y:S04]  /*16490*/  FMUL.FTZ R54, R100.reuse, R162 ;  /* 0x000000a264367220 */ /* 0x040fe80000410000 */
[C---:B------:R-:W-:Y:S02]  /*164a0*/  FMUL.FTZ R55, R100.reuse, R163 ;  /* 0x000000a364377220 */ /* 0x040fe40000410000 */
[----:B------:R-:W-:Y:S02]  /*164b0*/  FMUL.FTZ R71, R100, R71 ;  /* 0x0000004764477220 */ /* 0x000fe40000410000 */
[C---:B------:R-:W-:Y:S02]  /*164c0*/  FMUL.FTZ R72, R3.reuse, R72 ;  /* 0x0000004803487220 */ /* 0x040fe40000410000 */
[--C-:B--2---:R-:W-:Y:S01]  /*164d0*/  FFMA.FTZ R2, R60, c[0x0][0x2d0], -R111.reuse ;  /* 0x0000b4003c027a23 */ /* 0x104fe2000001086f */
[-C--:B-1----:R-:W-:Y:S01]  /*164e0*/  HMMA.16816.F32 R52, R176, R112.reuse, R52 ;  /* 0x00000070b034723c */ /* 0x082fe20000001834 */
[C---:B------:R-:W-:Y:S02]  /*164f0*/  FMUL.FTZ R60, R3.reuse, R168 ;  /* 0x000000a8033c7220 */ /* 0x040fe40000410000 */
[----:B------:R1:W-:Y:S01]  /*16500*/  MUFU.EX2 R245, R2 ;  /* 0x0000000200f57308 */ /* 0x0003e20000000800 */
[C---:B------:R-:W-:Y:S02]  /*16510*/  FMUL.FTZ R73, R3.reuse, R73 ;  /* 0x0000004903497220 */ /* 0x040fe40000410000 */
[C---:B------:R-:W-:Y:S02]  /*16520*/  FMUL.FTZ R74, R0.reuse, R74 ;  /* 0x0000004a004a7220 */ /* 0x040fe40000410000 */
[C---:B------:R-:W-:Y:S01]  /*16530*/  HMMA.16816.F32 R56, R180.reuse, R112, R56 ;  /* 0x00000070b438723c */ /* 0x040fe20000001838 */
[C---:B------:R-:W-:Y:S03]  /*16540*/  FMUL.FTZ R75, R0.reuse, R75 ;  /* 0x0000004b004b7220 */ /* 0x040fe60000410000 */
[C---:B------:R-:W-:Y:S02]  /*16550*/  FMUL.FTZ R76, R3.reuse, R76 ;  /* 0x0000004c034c7220 */ /* 0x040fe40000410000 */
[----:B------:R-:W-:Y:S02]  /*16560*/  FMUL.FTZ R77, R3, R77 ;  /* 0x0000004d034d7220 */ /* 0x000fe40000410000 */
[C---:B------:R-:W-:Y:S04]  /*16570*/  FMUL.FTZ R78, R0.reuse, R78 ;  /* 0x0000004e004e7220 */ /* 0x040fe80000410000 */
[----:B------:R-:W-:Y:S02]  /*16580*/  FMUL.FTZ R79, R0, R79 ;  /* 0x0000004f004f7220 */ /* 0x000fe40000410000 */
[C---:B------:R-:W-:Y:S02]  /*16590*/  FMUL.FTZ R82, R100.reuse, R82 ;  /* 0x0000005264527220 */ /* 0x040fe40000410000 */
[C---:B------:R-:W-:Y:S02]  /*165a0*/  FMUL.FTZ R83, R100.reuse, R83 ;  /* 0x0000005364537220 */ /* 0x040fe40000410000 */
[----:B------:R-:W-:Y:S02]  /*165b0*/  FMUL.FTZ R86, R100, R86 ;  /* 0x0000005664567220 */ /* 0x000fe40000410000 */
[----:B-1----:R-:W-:Y:S02]  /*165c0*/  FFMA.FTZ R2, R61, c[0x0][0x2d0], -R111 ;  /* 0x0000b4003d027a23 */ /* 0x002fe4000001086f */
[C---:B------:R-:W-:Y:S02]  /*165d0*/  FMUL.FTZ R61, R3.reuse, R169 ;  /* 0x000000a9033d7220 */ /* 0x040fe40000410000 */
[----:B------:R1:W2:Y:S01]  /*165e0*/  MUFU.EX2 R244, R2 ;  /* 0x0000000200f47308 */ /* 0x0002a20000000800 */
[C---:B------:R-:W-:Y:S02]  /*165f0*/  FMUL.FTZ R88, R3.reuse, R88 ;  /* 0x0000005803587220 */ /* 0x040fe40000410000 */
[C---:B------:R-:W-:Y:S02]  /*16600*/  FMUL.FTZ R89, R3.reuse, R89 ;  /* 0x0000005903597220 */ /* 0x040fe40000410000 */
[-C--:B------:R-:W-:Y:S01]  /*16610*/  HMMA.16816.F32 R60, R180, R114.reuse, R60 ;  /* 0x00000072b43c723c */ /* 0x080fe2000000183c */
[C---:B------:R-:W-:Y:S02]  /*16620*/  FMUL.FTZ R90, R0.reuse, R90 ;  /* 0x0000005a005a7220 */ /* 0x040fe40000410000 */
[C---:B------:R-:W-:Y:S02]  /*16630*/  FMUL.FTZ R91, R0.reuse, R91 ;  /* 0x0000005b005b7220 */ /* 0x040fe40000410000 */
[C---:B------:R-:W-:Y:S02]  /*16640*/  FMUL.FTZ R92, R3.reuse, R92 ;  /* 0x0000005c035c7220 */ /* 0x040fe40000410000 */
[----:B------:R-:W-:Y:S01]  /*16650*/  FMUL.FTZ R93, R3, R93 ;  /* 0x0000005d035d7220 */ /* 0x000fe20000410000 */
[C---:B------:R-:W-:Y:S01]  /*16660*/  HMMA.16816.F32 R64, R176.reuse, R114, R64 ;  /* 0x00000072b040723c */ /* 0x040fe20000001840 */
[----:B------:R-:W2:Y:S03]  /*16670*/  LDSM.16.MT88.4 R112, [R226+0x2100] ;  /* 0x00210000e270783b */ /* 0x000ea60000004200 */
[C---:B------:R-:W-:Y:S02]  /*16680*/  FMUL.FTZ R94, R0.reuse, R94 ;  /* 0x0000005e005e7220 */ /* 0x040fe40000410000 */
[----:B------:R-:W-:Y:S02]  /*16690*/  FMUL.FTZ R95, R0, R95 ;  /* 0x0000005f005f7220 */ /* 0x000fe40000410000 */
[-C--:B---3--:R-:W-:Y:S01]  /*166a0*/  HMMA.16816.F32 R68, R176, R116.reuse, R68 ;  /* 0x00000074b044723c */ /* 0x088fe20000001844 */
[----:B------:R-:W-:Y:S03]  /*166b0*/  FMUL.FTZ R87, R100, R87 ;  /* 0x0000005764577220 */ /* 0x000fe60000410000 */
[--C-:B-1----:R-:W-:Y:S02]  /*166c0*/  FFMA.FTZ R2, R186, c[0x0][0x2d0], -R184.reuse ;  /* 0x0000b400ba027a23 */ /* 0x102fe400000108b8 */
[C---:B------:R-:W-:Y:S02]  /*166d0*/  FMUL.FTZ R98, R100.reuse, R98 ;  /* 0x0000006264627220 */ /* 0x040fe40000410000 */
[C---:B------:R-:W-:Y:S01]  /*166e0*/  HMMA.16816.F32 R72, R180.reuse, R116, R72 ;  /* 0x00000074b448723c */ /* 0x040fe20000001848 */
[----:B------:R1:W-:Y:S03]  /*166f0*/  MUFU.EX2 R242, R2 ;  /* 0x0000000200f27308 */ /* 0x0003e60000000800 */
[----:B------:R-:W-:Y:S04]  /*16700*/  FMUL.FTZ R99, R100, R99 ;  /* 0x0000006364637220 */ /* 0x000fe80000410000 */
[-C--:B------:R-:W-:Y:S08]  /*16710*/  HMMA.16816.F32 R76, R180, R118.reuse, R76 ;  /* 0x00000076b44c723c */ /* 0x080ff0000000184c */
[C---:B------:R-:W-:Y:S01]  /*16720*/  HMMA.16816.F32 R80, R176.reuse, R118, R80 ;  /* 0x00000076b050723c */ /* 0x040fe20000001850 */
[----:B------:R-:W3:Y:S07]  /*16730*/  LDSM.16.MT88.4 R116, [R225+0x500] ;  /* 0x00050000e174783b */ /* 0x000eee0000004200 */
[-C--:B--2---:R-:W-:Y:S01]  /*16740*/  HMMA.16816.F32 R84, R176, R112.reuse, R84 ;  /* 0x00000070b054723c */ /* 0x084fe20000001854 */
[--C-:B-1----:R-:W-:Y:S04]  /*16750*/  FFMA.FTZ R2, R187, c[0x0][0x2d0], -R184.reuse ;  /* 0x0000b400bb027a23 */ /* 0x102fe800000108b8 */
[----:B------:R1:W2:Y:S03]  /*16760*/  MUFU.EX2 R241, R2 ;  /* 0x0000000200f17308 */ /* 0x0002a60000000800 */
        /* <DEDUP_REMOVED lines=10> */
[----:B--2---:R-:W-:Y:S04]  /*16810*/  F2FP.PACK_AB R120, R241, R242 ;  /* 0x000000f2f178723e */ /* 0x004fe800000000ff */
[-C--:B---3--:R-:W-:Y:S01]  /*16820*/  HMMA.16816.F32 R4, R112, R116.reuse, R4 ;  /* 0x000000747004723c */ /* 0x088fe20000001804 */
        /* <DEDUP_REMOVED lines=98> */
[--C-:B---3--:R-:W-:Y:S02]  /*16e50*/  FFMA.FTZ R2, R156, c[0x0][0x2d0], -R111.reuse ;  /* 0x0000b4009c027a23 */ /* 0x108fe4000001086f */
[----:B------:R-:W-:Y:S05]  /*16e60*/  LDSM.16.MT88.4 R156, [R225+0x1d00] ;  /* 0x001d0000e19c783b */ /* 0x000fea0000004200 */
[C---:B------:R-:W-:Y:S01]  /*16e70*/  HMMA.16816.F32 R48, R112.reuse, R130, R48 ;  /* 0x000000827030723c */ /* 0x040fe20000001830 */
[----:B------:R3:W-:Y:S02]  /*16e80*/  MUFU.EX2 R193, R2 ;  /* 0x0000000200c17308 */ /* 0x0007e40000000800 */
[----:B------:R-:W4:Y:S05]  /*16e90*/  LDSM.16.MT88.4 R128, [R226+0x2900] ;  /* 0x00290000e280783b */ /* 0x000f2a0000004200 */
        /* <DEDUP_REMOVED lines=19> */
[--C-:B-1----:R-:W-:Y:S03]  /*16fd0*/  FFMA.FTZ R2, R151, c[0x0][0x2d0], -R184.reuse ;  /* 0x0000b40097027a23 */ /* 0x102fe600000108b8 */
[----:B------:R-:W-:Y:S01]  /*16fe0*/  MOV R151, R149 ;  /* 0x0000009500977202 */ /* 0x000fe20000000f00 */
[----:B------:R1:W-:Y:S01]  /*16ff0*/  MUFU.EX2 R189, R2 ;  /* 0x0000000200bd7308 */ /* 0x0003e20000000800 */
[----:B------:R-:W-:Y:S02]  /*17000*/  MOV R149, R147 ;  /* 0x0000009300957202 */ /* 0x000fe40000000f00 */
[-C--:B------:R-:W-:Y:S01]  /*17010*/  HMMA.16816.F32 R92, R120, R130.reuse, R92 ;  /* 0x00000082785c723c */ /* 0x080fe2000000185c */
[----:B------:R-:W-:Y:S03]  /*17020*/  MOV R147, R145 ;  /* 0x0000009100937202 */ /* 0x000fe60000000f00 */
[----:B------:R-:W-:Y:S02]  /*17030*/  MOV R145, R143 ;  /* 0x0000008f00917202 */ /* 0x000fe40000000f00 */
[----:B------:R-:W-:Y:S02]  /*17040*/  MOV R143, R141 ;  /* 0x0000008d008f7202 */ /* 0x000fe40000000f00 */
[----:B------:R-:W-:Y:S01]  /*17050*/  HMMA.16816.F32 R96, R112, R130, R96 ;  /* 0x000000827060723c */ /* 0x000fe20000001860 */
[----:B------:R-:W-:Y:S03]  /*17060*/  MOV R141, R139 ;  /* 0x0000008b008d7202 */ /* 0x000fe60000000f00 */
[----:B------:R-:W-:Y:S02]  /*17070*/  MOV R139, R134 ;  /* 0x00000086008b7202 */ /* 0x000fe40000000f00 */
[----:B------:R-:W-:Y:S02]  /*17080*/  MOV R216, R147 ;  /* 0x0000009300d87202 */ /* 0x000fe40000000f00 */
[----:B--2---:R-:W-:Y:S04]  /*17090*/  F2FP.PACK_AB R111, R190, R191 ;  /* 0x000000bfbe6f723e */ /* 0x004fe800000000ff */
[----:B------:R-:W-:Y:S01]  /*170a0*/  MOV R221, R149 ;  /* 0x0000009500dd7202 */ /* 0x000fe20000000f00 */
[----:B-1----:R-:W-:Y:S02]  /*170b0*/  FFMA.FTZ R2, R150, c[0x0][0x2d0], -R184 ;  /* 0x0000b40096027a23 */ /* 0x002fe400000108b8 */
[----:B------:R-:W-:Y:S02]  /*170c0*/  IMAD.MOV.U32 R150, RZ, RZ, R148 ;  /* 0x000000ffff967224 */ /* 0x000fe400078e0094 */
[----:B------:R1:W2:Y:S01]  /*170d0*/  MUFU.EX2 R188, R2 ;  /* 0x0000000200bc7308 */ /* 0x0002a20000000800 */
[----:B------:R-:W-:Y:S02]  /*170e0*/  IMAD.MOV.U32 R148, RZ, RZ, R146 ;  /* 0x000000ffff947224 */ /* 0x000fe400078e0092 */
[----:B------:R-:W-:Y:S02]  /*170f0*/  IMAD.MOV.U32 R146, RZ, RZ, R144 ;  /* 0x000000ffff927224 */ /* 0x000fe400078e0090 */
[----:B------:R-:W-:Y:S02]  /*17100*/  IMAD.MOV.U32 R144, RZ, RZ, R142 ;  /* 0x000000ffff907224 */ /* 0x000fe400078e008e */
[----:B------:R-:W-:Y:S02]  /*17110*/  IMAD.MOV.U32 R142, RZ, RZ, R140 ;  /* 0x000000ffff8e7224 */ /* 0x000fe400078e008c */
[----:B------:R-:W-:Y:S02]  /*17120*/  IMAD.MOV.U32 R140, RZ, RZ, R135 ;  /* 0x000000ffff8c7224 */ /* 0x000fe400078e0087 */
[----:B------:R-:W-:Y:S02]  /*17130*/  IMAD.MOV.U32 R147, RZ, RZ, R142 ;  /* 0x000000ffff937224 */ /* 0x000fe400078e008e */
[----:B------:R-:W-:Y:S01]  /*17140*/  IMAD.MOV.U32 R215, RZ, RZ, R148 ;  /* 0x000000ffffd77224 */ /* 0x000fe200078e0094 */
[----:B------:R-:W-:Y:S01]  /*17150*/  MOV R148, R143 ;  /* 0x0000008f00947202 */ /* 0x000fe20000000f00 */
[----:B------:R-:W-:Y:S01]  /*17160*/  IMAD.MOV.U32 R219, RZ, RZ, R150 ;  /* 0x000000ffffdb7224 */ /* 0x000fe200078e0096 */
[----:B------:R-:W-:Y:S01]  /*17170*/  MOV R150, R145 ;  /* 0x0000009100967202 */ /* 0x000fe20000000f00 */
[----:B------:R-:W-:Y:S02]  /*17180*/  IMAD.MOV.U32 R145, RZ, RZ, R140 ;  /* 0x000000ffff917224 */ /* 0x000fe400078e008c */
[----:B------:R-:W-:Y:S01]  /*17190*/  IMAD.MOV.U32 R149, RZ, RZ, R144 ;  /* 0x000000ffff957224 */ /* 0x000fe200078e0090 */
[----:B------:R-:W-:Y:S01]  /*171a0*/  MOV R144, R139 ;  /* 0x0000008b00907202 */ /* 0x000fe20000000f00 */
[----:B------:R-:W-:Y:S01]  /*171b0*/  IMAD.MOV.U32 R139, RZ, RZ, R138 ;  /* 0x000000ffff8b7224 */ /* 0x000fe200078e008a */
[----:B------:R-:W-:Y:S01]  /*171c0*/  MOV R138, R108 ;  /* 0x0000006c008a7202 */ /* 0x000fe20000000f00 */
[--C-:B-1----:R-:W-:Y:S01]  /*171d0*/  FFMA.FTZ R2, R252, c[0x0][0x2d0], -R185.reuse ;  /* 0x0000b400fc027a23 */ /* 0x102fe200000108b9 */
[----:B------:R-:W-:Y:S01]  /*171e0*/  F2FP.PACK_AB R108, R196, R197 ;  /* 0x000000c5c46c723e */ /* 0x000fe200000000ff */
[----:B------:R-:W-:Y:S01]  /*171f0*/  IMAD.MOV.U32 R252, RZ, RZ, R146 ;  /* 0x000000fffffc7224 */ /* 0x000fe200078e0092 */
[----:B------:R-:W-:Y:S01]  /*17200*/  MOV R146, R141 ;  /* 0x0000008d00927202 */ /* 0x000fe20000000f00 */
[----:B------:R1:W-:Y:S01]  /*17210*/  MUFU.EX2 R186, R2 ;  /* 0x0000000200ba7308 */ /* 0x0003e20000000800 */
[----:B------:R-:W-:Y:S01]  /*17220*/  LDSM.16.MT88.4 R140, [R226+0xd00] ;  /* 0x000d0000e28c783b */ /* 0x000fe20000004200 */
[----:B--2---:R-:W-:Y:S01]  /*17230*/  F2FP.PACK_AB R176, R188, R189 ;  /* 0x000000bdbcb0723e */ /* 0x004fe200000000ff */
[--C-:B-1----:R-:W-:Y:S07]  /*17240*/  FFMA.FTZ R2, R133, c[0x0][0x2d0], -R185.reuse ;  /* 0x0000b40085027a23 */ /* 0x102fee00000108b9 */
        /* <DEDUP_REMOVED lines=10> */
[----:B------:R1:W-:Y:S01]  /*172f0*/  MUFU.EX2 R103, R2 ;  /* 0x0000000200677308 */ /* 0x0003e20000000800 */
[----:B---3--:R-:W-:Y:S09]  /*17300*/  F2FP.PACK_AB R178, R184, R107 ;  /* 0x0000006bb8b2723e */ /* 0x008ff200000000ff */
[----:B------:R-:W3:Y:S01]  /*17310*/  MUFU.EX2 R185, R185 ;  /* 0x000000b900b97308 */ /* 0x000ee20000000800 */
[-C--:B--2---:R-:W-:Y:S01]  /*17320*/  HMMA.16816.F32 R112, R108, R132.reuse, R4 ;  /* 0x000000846c70723c */ /* 0x084fe20000001804 */
[----:B------:R-:W2:Y:S08]  /*17330*/  LDSM.16.MT88.4 R4, [R226+0x2d00] ;  /* 0x002d0000e204783b */ /* 0x000eb00000004200 */
[----:B-1----:R-:W4:Y:S03]  /*17340*/  LDL.LU R2, [R1+0x40] ;  /* 0x0000400001027983 */ /* 0x002f260000300800 */
[----:B---3--:R-:W-:Y:S07]  /*17350*/  F2FP.PACK_AB R179, R185, R103 ;  /* 0x00000067b9b3723e */ /* 0x008fee00000000ff */
[C---:B------:R-:W-:Y:S07]  /*17360*/  HMMA.16816.F32 R116, R176.reuse, R132, R8 ;  /* 0x00000084b074723c */ /* 0x040fee0000001808 */
[----:B------:R-:W-:Y:S01]  /*17370*/  MOV R11, R147 ;  /* 0x00000093000b7202 */ /* 0x000fe20000000f00 */
[-C--:B------:R-:W-:Y:S01]  /*17380*/  HMMA.16816.F32 R120, R176, R134.reuse, R12 ;  /* 0x00000086b078723c */ /* 0x080fe2000000180c */
[----:B------:R-:W-:Y:S03]  /*17390*/  IMAD.MOV.U32 R8, RZ, RZ, R150 ;  /* 0x000000ffff087224 */ /* 0x000fe600078e0096 */
[----:B------:R-:W-:Y:S01]  /*173a0*/  MOV R9, R149 ;  /* 0x0000009500097202 */ /* 0x000fe20000000f00 */
[----:B------:R-:W-:Y:S02]  /*173b0*/  IMAD.MOV.U32 R10, RZ, RZ, R148 ;  /* 0x000000ffff0a7224 */ /* 0x000fe400078e0094 */
[----:B------:R-:W-:Y:S01]  /*173c0*/  MOV R15, R139 ;  /* 0x0000008b000f7202 */ /* 0x000fe20000000f00 */
[C---:B------:R-:W-:Y:S01]  /*173d0*/  HMMA.16816.F32 R124, R108.reuse, R134, R16 ;  /* 0x000000866c7c723c */ /* 0x040fe20000001810 */
[----:B------:R-:W3:Y:S03]  /*173e0*/  LDL.LU R17, [R1+0x38] ;  /* 0x0000380001117983 */ /* 0x000ee60000300800 */
[----:B------:R-:W-:Y:S01]  /*173f0*/  IMAD.MOV.U32 R12, RZ, RZ, R146 ;  /* 0x000000ffff0c7224 */ /* 0x000fe200078e0092 */
[----:B------:R-:W3:Y:S01]  /*17400*/  LDL.LU R19, [R1+0x3c] ;  /* 0x00003c0001137983 */ /* 0x000ee20000300800 */
[----:B------:R-:W-:Y:S01]  /*17410*/  MOV R13, R145 ;  /* 0x00000091000d7202 */ /* 0x000fe20000000f00 */
[----:B------:R-:W-:Y:S01]  /*17420*/  IMAD.MOV.U32 R14, RZ, RZ, R144 ;  /* 0x000000ffff0e7224 */ /* 0x000fe200078e0090 */
[-C--:B------:R-:W-:Y:S01]  /*17430*/  HMMA.16816.F32 R128, R108, R140.reuse, R20 ;  /* 0x0000008c6c80723c */ /* 0x080fe20000001814 */
[----:B------:R-:W3:Y:S03]  /*17440*/  LDL.LU R23, [R1+0x34] ;  /* 0x0000340001177983 */ /* 0x000ee60000300800 */
[----:B------:R-:W-:Y:S01]  /*17450*/  MOV R18, R137 ;  /* 0x0000008900127202 */ /* 0x000fe20000000f00 */
[----:B------:R-:W-:Y:S02]  /*17460*/  IMAD.MOV.U32 R16, RZ, RZ, R138 ;  /* 0x000000ffff107224 */ /* 0x000fe400078e008a */
[----:B------:R-:W-:Y:S01]  /*17470*/  IMAD.MOV.U32 R22, RZ, RZ, R136 ;  /* 0x000000ffff167224 */ /* 0x000fe200078e0088 */
        /* <DEDUP_REMOVED lines=20> */
[----:B----4-:R-:W-:Y:S04]  /*175c0*/  FFMA.FTZ R2, R0, R2, R12 ;  /* 0x0000000200027223 */ /* 0x010fe8000001000c */
[----:B------:R-:W-:Y:S02]  /*175d0*/  FADD.FTZ R2, R8, R2 ;  /* 0x0000000208027221 */ /* 0x000fe40000010000 */
[----:B---3--:R-:W-:Y:S02]  /*175e0*/  FFMA.FTZ R100, R100, R17, R16 ;  /* 0x0000001164647223 */ /* 0x008fe40000010010 */
        /* <DEDUP_REMOVED lines=17> */
[----:B------:R-:W-:Y:S01]  /*17700*/  IADD3 R220, R243, -0x1, RZ ;  /* 0xfffffffff3dc7810 */ /* 0x000fe20007ffe0ff */
[----:B------:R-:W-:Y:S02]  /*17710*/  FADD.FTZ R3, R250, R11 ;  /* 0x0000000bfa037221 */ /* 0x000fe40000010000 */
        /* <DEDUP_REMOVED lines=52> */
.L_x_829:
[----:B------:R-:W-:-:S13]  /*17a60*/  ISETP.GE.AND P0, PT, R220, RZ, PT ;  /* 0x000000ffdc00720c */ /* 0x000fda0003f06270 */
[----:B------:R-:W-:Y:S05]  /*17a70*/  @!P0 BRA `(.L_x_833) ;  /* 0x0000401000008947 */ /* 0x000fea0003800000 */
[----:B-1----:R-:W2:Y:S04]  /*17a80*/  LDL.LU R3, [R1+0x30] ;  /* 0x0000300001037983 */ /* 0x002ea80000300800 */
[----:B------:R-:W2:Y:S04]  /*17a90*/  LDL.LU R2, [R1+0x20] ;  /* 0x0000200001027983 */ /* 0x000ea80000300800 */
[----:B------:R-:W3:Y:S04]  /*17aa0*/  LDL R6, [R1+0x5c] ;  /* 0x00005c0001067983 */ /* 0x000ee80000100800 */
[----:B------:R-:W3:Y:S04]  /*17ab0*/  LDL R5, [R1+0x58] ;  /* 0x0000580001057983 */ /* 0x000ee80000100800 */
[----:B------:R-:W4:Y:S04]  /*17ac0*/  LDL R4, [R1+0x64] ;  /* 0x0000640001047983 */ /* 0x000f280000100800 */
[----:B------:R-:W4:Y:S04]  /*17ad0*/  LDL R0, [R1+0x60] ;  /* 0x0000600001007983 */ /* 0x000f280000100800 */
[----:B------:R-:W5:Y:S01]  /*17ae0*/  LDL R7, [R1] ;  /* 0x0000000001077983 */ /* 0x000f620000100800 */
[----:B------:R-:W-:Y:S01]  /*17af0*/  IMAD.MOV.U32 R107, RZ, RZ, R102 ;  /* 0x000000ffff6b7224 */ /* 0x000fe200078e0066 */
[----:B------:R-:W-:Y:S01]  /*17b00*/  MOV R100, R104 ;  /* 0x0000006800647202 */ /* 0x000fe20000000f00 */
[----:B------:R-:W-:-:S02]  /*17b10*/  ULDC UR5, c[0x0][0x210] ;  /* 0x0000840000057ab9 */ /* 0x000fc40000000800 */
[----:B------:R-:W-:Y:S02]  /*17b20*/  ULDC UR4, c[0x0][0x1e8] ;  /* 0x00007a0000047ab9 */ /* 0x000fe40000000800 */
[----:B------:R-:W-:Y:S02]  /*17b30*/  UIMAD UR5, UR11, UR5, URZ ;  /* 0x000000050b0572a4 */ /* 0x000fe4000f8e023f */
[----:B------:R-:W-:Y:S01]  /*17b40*/  UIMAD UR4, UR11, UR4, URZ ;  /* 0x000000040b0472a4 */ /* 0x000fe2000f8e023f */
[C---:B--2---:R-:W-:Y:S01]  /*17b50*/  SHF.L.U64.HI R3, R2.reuse, 0x1, R3 ;  /* 0x0000000102037819 */ /* 0x044fe20000010203 */
[----:B------:R-:W-:-:S04]  /*17b60*/  IMAD.SHL.U32 R8, R2, 0x2, RZ ;  /* 0x0000000202087824 */ /* 0x000fc800078e00ff */
[----:B------:R1:W-:Y:S01]  /*17b70*/  STL [R1+0x8], R3 ;  /* 0x0000080301007387 */ /* 0x0003e20000100800 */
[C---:B---3--:R-:W-:Y:S01]  /*17b80*/  SHF.L.U64.HI R6, R5.reuse, 0x1, R6 ;  /* 0x0000000105067819 */ /* 0x048fe20000010206 */
[----:B------:R-:W-:Y:S02]  /*17b90*/  IMAD.SHL.U32 R5, R5, 0x2, RZ ;  /* 0x0000000205057824 */ /* 0x000fe400078e00ff */
[----:B------:R2:W-:Y:S01]  /*17ba0*/  STL [R1+0x4], R8 ;  /* 0x0000040801007387 */ /* 0x0005e20000100800 */
[C---:B----4-:R-:W-:Y:S02]  /*17bb0*/  SHF.L.U64.HI R4, R0.reuse, 0x1, R4 ;  /* 0x0000000100047819 */ /* 0x050fe40000010204 */
[----:B------:R-:W-:Y:S01]  /*17bc0*/  SHF.L.U32 R0, R0, 0x1, RZ ;  /* 0x0000000100007819 */ /* 0x000fe200000006ff */
[----:B------:R2:W-:Y:S04]  /*17bd0*/  STL [R1+0x50], R6 ;  /* 0x0000500601007387 */ /* 0x0005e80000100800 */
[----:B------:R2:W-:Y:S04]  /*17be0*/  STL [R1+0x4c], R5 ;  /* 0x00004c0501007387 */ /* 0x0005e80000100800 */
[----:B------:R2:W-:Y:S04]  /*17bf0*/  STL [R1+0x44], R0 ;  /* 0x0000440001007387 */ /* 0x0005e80000100800 */
[----:B------:R2:W-:Y:S01]  /*17c00*/  STL [R1+0x48], R4 ;  /* 0x0000480401007387 */ /* 0x0005e20000100800 */
[----:B-1----:R-:W-:Y:S01]  /*17c10*/  IMAD.MOV.U32 R3, RZ, RZ, R105 ;  /* 0x000000ffff037224 */ /* 0x002fe200078e0069 */
[----:B------:R-:W-:-:S02]  /*17c20*/  MOV R2, R106 ;  /* 0x0000006a00027202 */ /* 0x000fc40000000f00 */
[----:B-----5:R-:W-:Y:S01]  /*17c30*/  IADD3 R244, R7, 0x100, RZ ;  /* 0x0000010007f47810 */ /* 0x020fe20007ffe0ff */
[----:B------:R-:W-:Y:S05]  /*17c40*/  BRA `(.L_x_834) ;  /* 0x0000040000007947 */ /* 0x000fea0003800000 */
.L_x_836:
[----:B------:R-:W2:Y:S01]  /*17c50*/  LDL R105, [R1+0x54] ;  /* 0x0000540001697983 */ /* 0x000ea20000100800 */
[----:B------:R-:W-:Y:S01]  /*17c60*/  IMAD.MOV.U32 R104, RZ, RZ, c[0x0][0x2b8] ;  /* 0x0000ae00ff687624 */ /* 0x000fe200078e00ff */
[----:B------:R-:W-:Y:S01]  /*17c70*/  LEA R4, R220, UR13, 0x6 ;  /* 0x0000000ddc047c11 */ /* 0x000fe2000f8e30ff */
[----:B------:R-:W-:Y:S01]  /*17c80*/  IMAD.MOV.U32 R8, RZ, RZ, RZ ;  /* 0x000000ffff087224 */ /* 0x000fe200078e00ff */
[----:B------:R-:W3:Y:S02]  /*17c90*/  LDL R9, [R1+0x58] ;  /* 0x0000580001097983 */ /* 0x000ee40000100800 */
[----:B------:R-:W-:Y:S02]  /*17ca0*/  ISETP.NE.AND P2, PT, R104, 0x1, PT ;  /* 0x000000016800780c */ /* 0x000fe40003f45270 */
[----:B------:R-:W4:Y:S04]  /*17cb0*/  LDL R101, [R1+0x4] ;  /* 0x0000040001657983 */ /* 0x000f280000100800 */
[----:B------:R-:W5:Y:S04]  /*17cc0*/  LDL R12, [R1+0x5c] ;  /* 0x00005c00010c7983 */ /* 0x000f680000100800 */
[----:B------:R-:W3:Y:S04]  /*17cd0*/  LDL R10, [R1+0x60] ;  /* 0x00006000010a7983 */ /* 0x000ee80000100800 */
[----:B------:R-:W3:Y:S04]  /*17ce0*/  LDL R11, [R1+0x64] ;  /* 0x00006400010b7983 */ /* 0x000ee80000100800 */
[----:B------:R-:W4:Y:S01]  /*17cf0*/  LDL R23, [R1] ;  /* 0x0000000001177983 */ /* 0x000f220000100800 */
[----:B--2---:R-:W-:Y:S05]  /*17d00*/  IADD3 R4, R4, -0x40, R105 ;  /* 0xffffffc004047810 */ /* 0x004fea0007ffe069 */
[----:B------:R-:W-:Y:S04]  /*17d10*/  @P2 IMAD.HI.U32 R5, R4, c[0x0][0x2bc], RZ ;  /* 0x0000af0004052a27 */ /* 0x000fe800078e00ff */
[----:B------:R-:W-:Y:S01]  /*17d20*/  IMAD.MOV.U32 R0, RZ, RZ, R4 ;  /* 0x000000ffff007224 */ /* 0x000fe200078e0004 */
[----:B------:R-:W-:Y:S04]  /*17d30*/  @P2 SHF.R.U32.HI R0, RZ, c[0x0][0x2c0], R5 ;  /* 0x0000b000ff002a19 */ /* 0x000fe80000011605 */
[C---:B------:R-:W-:Y:S04]  /*17d40*/  @!P3 IADD3 R5, P0, R0.reuse, UR14, RZ ;  /* 0x0000000e0005bc10 */ /* 0x040fe8000ff1e0ff */
[----:B------:R-:W-:Y:S01]  /*17d50*/  @!P3 LEA.HI.X.SX32 R7, R0, UR6, 0x1, P0 ;  /* 0x000000060007bc11 */ /* 0x000fe200080f0eff */
[----:B------:R-:W-:Y:S01]  /*17d60*/  IMAD.MOV R0, RZ, RZ, -R0 ;  /* 0x000000ffff007224 */ /* 0x000fe200078e0a00 */
[C---:B------:R-:W-:Y:S02]  /*17d70*/  @!P3 LEA R6, P0, R5.reuse, c[0x0][0x2a0], 0x2 ;  /* 0x0000a8000506ba11 */ /* 0x040fe400078010ff */
[----:B---3--:R-:W-:Y:S01]  /*17d80*/  SHF.L.U64.HI R18, R10, 0x1, R11 ;  /* 0x000000010a127819 */ /* 0x008fe2000001020b */
[----:B------:R-:W-:Y:S01]  /*17d90*/  IMAD R13, R0, c[0x0][0x2b8], R4 ;  /* 0x0000ae00000d7a24 */ /* 0x000fe200078e0204 */
[----:B------:R-:W-:Y:S03]  /*17da0*/  @!P3 LEA.HI.X R7, R5, c[0x0][0x2a4], R7, 0x2, P0 ;  /* 0x0000a9000507ba11 */ /* 0x000fe600000f1407 */
[C---:B------:R-:W-:Y:S01]  /*17db0*/  IMAD.WIDE.U32 R4, R13.reuse, c[0x0][0x1e0], RZ ;  /* 0x000078000d047a25 */ /* 0x040fe200078e00ff */
[----:B------:R-:W-:Y:S01]  /*17dc0*/  STL [R1+0x10], R13 ;  /* 0x0000100d01007387 */ /* 0x000fe20000100800 */
[----:B------:R-:W-:Y:S03]  /*17dd0*/  SHF.R.S32.HI R0, RZ, 0x1f, R13 ;  /* 0x0000001fff007819 */ /* 0x000fe6000001140d */
[----:B------:R-:W2:Y:S02]  /*17de0*/  @!P3 LDG.E R8, [R6.64] ;  /* 0x000000140608b981 */ /* 0x000ea4000c1e1900 */
[----:B------:R-:W-:Y:S04]  /*17df0*/  IMAD R0, R0, c[0x0][0x1e0], RZ ;  /* 0x0000780000007a24 */ /* 0x000fe800078e02ff */
[----:B------:R-:W-:Y:S04]  /*17e00*/  IMAD R0, R13, c[0x0][0x1e4], R0 ;  /* 0x000079000d007a24 */ /* 0x000fe800078e0200 */
[----:B------:R-:W-:Y:S01]  /*17e10*/  IMAD.IADD R5, R5, 0x1, R0 ;  /* 0x0000000105057824 */ /* 0x000fe200078e0200 */
[----:B--2---:R1:W-:Y:S01]  /*17e20*/  STL [R1+0xc], R8 ;  /* 0x00000c0801007387 */ /* 0x0043e20000100800 */
[----:B------:R-:W-:Y:S02]  /*17e30*/  SHF.R.S32.HI R6, RZ, 0x1f, R8 ;  /* 0x0000001fff067819 */ /* 0x000fe40000011408 */
[----:B------:R-:W-:Y:S04]  /*17e40*/  IMAD.WIDE.U32 R4, R8, c[0x0][0x1f0], R4 ;  /* 0x00007c0008047a25 */ /* 0x000fe800078e0004 */
[----:B------:R-:W-:Y:S01]  /*17e50*/  IMAD R6, R6, c[0x0][0x1f0], RZ ;  /* 0x00007c0006067a24 */ /* 0x000fe200078e02ff */
[----:B------:R-:W-:Y:S03]  /*17e60*/  IADD3 R0, P0, R4, UR4, RZ ;  /* 0x0000000404007c10 */ /* 0x000fe6000ff1e0ff */
[----:B------:R-:W-:Y:S05]  /*17e70*/  IMAD R6, R8, c[0x0][0x1f4], R6 ;  /* 0x00007d0008067a24 */ /* 0x000fea00078e0206 */
[----:B------:R-:W-:Y:S02]  /*17e80*/  IADD3.X R4, R5, UR16, R6, P0, !PT ;  /* 0x0000001005047c10 */ /* 0x000fe400087fe406 */
[C---:B------:R-:W-:Y:S04]  /*17e90*/  LEA R7, P0, R0.reuse, c[0x0][0x1c8], 0x1 ;  /* 0x0000720000077a11 */ /* 0x040fe800078008ff */
[----:B------:R-:W-:Y:S01]  /*17ea0*/  LEA.HI.X R4, R0, c[0x0][0x1cc], R4, 0x1, P0 ;  /* 0x0000730000047a11 */ /* 0x000fe200000f0c04 */
[----:B------:R-:W4:Y:S01]  /*17eb0*/  SHFL.IDX PT, R5, R7, RZ, 0x1c1f ;  /* 0x001c1fff07057589 */ /* 0x000f2200000e0000 */
[----:B-1----:R-:W-:Y:S03]  /*17ec0*/  IMAD.SHL.U32 R8, R10, 0x2, RZ ;  /* 0x000000020a087824 */ /* 0x002fe600078e00ff */
[----:B------:R1:W-:Y:S04]  /*17ed0*/  SHFL.IDX PT, R0, R7, 0x1, 0x1c1f ;  /* 0x003c1f0007007f89 */ /* 0x0003e800000e0000 */
[----:B------:R-:W2:Y:S04]  /*17ee0*/  SHFL.IDX PT, R6, R4, RZ, 0x1c1f ;  /* 0x001c1fff04067589 */ /* 0x000ea800000e0000 */
[----:B------:R-:W3:Y:S01]  /*17ef0*/  SHFL.IDX PT, R4, R4, 0x1, 0x1c1f ;  /* 0x003c1f0004047f89 */ /* 0x000ee200000e0000 */
[----:B----4-:R-:W-:Y:S01]  /*17f00*/  IADD3 R16, P0, R5, R101, RZ ;  /* 0x0000006505107210 */ /* 0x010fe20007f1e0ff */
[C---:B-1----:R-:W-:Y:S01]  /*17f10*/  IMAD.SHL.U32 R7, R9.reuse, 0x2, RZ ;  /* 0x0000000209077824 */ /* 0x042fe200078e00ff */
[----:B-----5:R-:W-:Y:S04]  /*17f20*/  SHF.L.U64.HI R9, R9, 0x1, R12 ;  /* 0x0000000109097819 */ /* 0x020fe8000001020c */
[CC--:B------:R-:W-:Y:S01]  /*17f30*/  IADD3 R14, P1, R5.reuse, R7.reuse, RZ ;  /* 0x00000007050e7210 */ /* 0x0c0fe20007f3e0ff */
[C---:B--2---:R-:W-:Y:S01]  /*17f40*/  IMAD.X R17, R6.reuse, 0x1, R106, P0 ;  /* 0x0000000106117824 */ /* 0x044fe200000e066a */
[-C--:B------:R-:W-:Y:S03]  /*17f50*/  IADD3 R12, P0, R5, R8.reuse, RZ ;  /* 0x00000008050c7210 */ /* 0x080fe60007f1e0ff */
[--C-:B------:R-:W-:Y:S01]  /*17f60*/  IMAD.X R15, R6, 0x1, R9.reuse, P1 ;  /* 0x00000001060f7824 */ /* 0x100fe200008e0609 */
[----:B------:R1:W-:Y:S01]  /*17f70*/  LDGSTS.E.BYPASS.LTC128B.128 [R23+0x3100], [R16.64], !P5 ;  /* 0x0310000010177fae */ /* 0x0003e2000e901d54 */
[----:B------:R-:W-:Y:S01]  /*17f80*/  IADD3 R10, P1, R0, R7, RZ ;  /* 0x00000007000a7210 */ /* 0x000fe20007f3e0ff */
[--C-:B------:R-:W-:Y:S01]  /*17f90*/  IMAD.X R13, R6, 0x1, R18.reuse, P0 ;  /* 0x00000001060d7824 */ /* 0x100fe200000e0612 */
[----:B------:R-:W-:Y:S01]  /*17fa0*/  IADD3 R8, P0, R0, R8, RZ ;  /* 0x0000000800087210 */ /* 0x000fe20007f1e0ff */
[----:B------:R1:W-:Y:S02]  /*17fb0*/  LDGSTS.E.BYPASS.LTC128B.128 [R23+0x4100], [R14.64], !P6 ;  /* 0x041000000e177fae */ /* 0x0003e4000f101d54 */
[----:B---3--:R-:W-:Y:S01]  /*17fc0*/  IMAD.X R11, R4, 0x1, R9, P1 ;  /* 0x00000001040b7824 */ /* 0x008fe200008e0609 */
[----:B------:R-:W-:Y:S01]  /*17fd0*/  IADD3 R6, P1, R0, R101, RZ ;  /* 0x0000006500067210 */ /* 0x000fe20007f3e0ff */
[----:B------:R1:W-:Y:S01]  /*17fe0*/  LDGSTS.E.BYPASS.LTC128B.128 [R23+0x5100], [R12.64], !P4 ;  /* 0x051000000c177fae */ /* 0x0003e2000e101d54 */
[C---:B------:R-:W-:Y:S03]  /*17ff0*/  IMAD.X R9, R4.reuse, 0x1, R18, P0 ;  /* 0x0000000104097824 */ /* 0x040fe600000e0612 */
[----:B------:R-:W-:Y:S05]  /*18000*/  IMAD.X R7, R4, 0x1, R106, P1 ;  /* 0x0000000104077824 */ /* 0x000fea00008e066a */
[----:B------:R1:W-:Y:S04]  /*18010*/  LDGSTS.E.BYPASS.LTC128B.128 [R23+0x3900], [R6.64], !P5 ;  /* 0x0390000006177fae */ /* 0x0003e8000e901d54 */
[----:B------:R1:W-:Y:S04]  /*18020*/  LDGSTS.E.BYPASS.LTC128B.128 [R23+0x4900], [R10.64], !P6 ;  /* 0x049000000a177fae */ /* 0x0003e8000f101d54 */
[----:B------:R1:W-:Y:S01]  /*18030*/  LDGSTS.E.BYPASS.LTC128B.128 [R23+0x5900], [R8.64], !P4 ;  /* 0x0590000008177fae */ /* 0x0003e2000e101d54 */
[----:B------:R-:W-:-:S05]  /*18040*/  BRA `(.L_x_835) ;  /* 0x0000136000007947 */ /* 0x000fca0003800000 */
.L_x_834:
[----:B------:R-:W3:Y:S01]  /*18050*/  LDL R101, [R1+0x10] ;  /* 0x0000100001657983 */ /* 0x000ee20000100800 */
[----:B------:R-:W-:Y:S04]  /*18060*/  DEPBAR.LE SB0, 0x0 ;  /* 0x000080000000791a */ /* 0x000fe80000000000 */
[----:B------:R-:W4:Y:S04]  /*18070*/  LDL R104, [R1+0xc] ;  /* 0x00000c0001687983 */ /* 0x000f280000100800 */
[----:B------:R-:W5:Y:S04]  /*18080*/  LDL R198, [R1+0x4] ;  /* 0x0000040001c67983 */ /* 0x000f680000100800 */
[----:B--2---:R-:W2:Y:S04]  /*18090*/  LDL R106, [R1+0x8] ;  /* 0x00000800016a7983 */ /* 0x004ea80000100800 */
[----:B------:R-:W2:Y:S04]  /*180a0*/  LDL R197, [R1+0x4c] ;  /* 0x00004c0001c57983 */ /* 0x000ea80000100800 */
[----:B------:R-:W2:Y:S04]  /*180b0*/  LDL R195, [R1+0x50] ;  /* 0x0000500001c37983 */ /* 0x000ea80000100800 */
[----:B------:R-:W2:Y:S04]  /*180c0*/  LDL R196, [R1+0x44] ;  /* 0x0000440001c47983 */ /* 0x000ea80000100800 */
[----:B------:R-:W2:Y:S04]  /*180d0*/  LDL R194, [R1+0x48] ;  /* 0x0000480001c27983 */ /* 0x000ea80000100800 */
[----:B------:R-:W-:Y:S08]  /*180e0*/  BAR.SYNC.DEFER_BLOCKING 0x0 ;  /* 0x0000000000007b1d */ /* 0x000ff00000010000 */
        /* <DEDUP_REMOVED lines=37> */
[----:B------:R-:W-:Y:S01]  /*18340*/  SHF.R.S32.HI R0, RZ, 0x1f, R101 ;  /* 0x0000001fff007819 */ /* 0x000fe20000011465 */
[C---:B------:R-:W-:Y:S03]  /*18350*/  IMAD.WIDE.U32 R102, R101.reuse, c[0x0][0x208], RZ ;  /* 0x0000820065667a25 */ /* 0x040fe600078e00ff */
[C---:B------:R-:W-:Y:S04]  /*18360*/  HMMA.16816.F32 R40, R184.reuse, R108, R40 ;  /* 0x0000006cb828723c */ /* 0x040fe80000001828 */
[----:B------:R-:W-:Y:S04]  /*18370*/  IMAD R0, R0, c[0x0][0x208], RZ ;  /* 0x0000820000007a24 */ /* 0x000fe800078e02ff */
[----:B------:R-:W-:Y:S01]  /*18380*/  IMAD R0, R101, c[0x0][0x20c], R0 ;  /* 0x0000830065007a24 */ /* 0x000fe200078e0200 */
[----:B----4-:R-:W-:Y:S01]  /*18390*/  SHF.R.S32.HI R101, RZ, 0x1f, R104 ;  /* 0x0000001fff657819 */ /* 0x010fe20000011468 */
[-C--:B------:R-:W-:Y:S03]  /*183a0*/  HMMA.16816.F32 R44, R184, R110.reuse, R44 ;  /* 0x0000006eb82c723c */ /* 0x080fe6000000182c */
[----:B------:R-:W-:Y:S01]  /*183b0*/  IADD3 R103, R103, R0, RZ ;  /* 0x0000000067677210 */ /* 0x000fe20007ffe0ff */
[----:B------:R-:W-:Y:S04]  /*183c0*/  IMAD R101, R101, c[0x0][0x218], RZ ;  /* 0x0000860065657a24 */ /* 0x000fe800078e02ff */
[C---:B------:R-:W-:Y:S01]  /*183d0*/  IMAD.WIDE.U32 R102, R104.reuse, c[0x0][0x218], R102 ;  /* 0x0000860068667a25 */ /* 0x040fe200078e0066 */
[C---:B------:R-:W-:Y:S04]  /*183e0*/  HMMA.16816.F32 R48, R176.reuse, R110, R48 ;  /* 0x0000006eb030723c */ /* 0x040fe80000001830 */
[----:B------:R-:W-:Y:S01]  /*183f0*/  IMAD R101, R104, c[0x0][0x21c], R101 ;  /* 0x0000870068657a24 */ /* 0x000fe200078e0265 */
[----:B------:R-:W-:Y:S03]  /*18400*/  IADD3 R0, P0, R102, UR5, RZ ;  /* 0x0000000566007c10 */ /* 0x000fe6000ff1e0ff */
[-C--:B-1----:R-:W-:Y:S04]  /*18410*/  HMMA.16816.F32 R52, R176, R180.reuse, R52 ;  /* 0x000000b4b034723c */ /* 0x082fe80000001834 */
[----:B------:R-:W-:Y:S02]  /*18420*/  IADD3.X R102, R103, UR10, R101, P0, !PT ;  /* 0x0000000a67667c10 */ /* 0x000fe400087fe465 */
[C---:B------:R-:W-:Y:S02]  /*18430*/  LEA R101, P0, R0.reuse, c[0x0][0x1f8], 0x1 ;  /* 0x00007e0000657a11 */ /* 0x040fe400078008ff */
[C---:B------:R-:W-:Y:S03]  /*18440*/  HMMA.16816.F32 R56, R184.reuse, R180, R56 ;  /* 0x000000b4b838723c */ /* 0x040fe60000001838 */
[----:B------:R-:W5:Y:S01]  /*18450*/  SHFL.IDX PT, R103, R101, RZ, 0x1c1f ;  /* 0x001c1fff65677589 */ /* 0x000f6200000e0000 */
[----:B------:R-:W-:Y:S04]  /*18460*/  LEA.HI.X R0, R0, c[0x0][0x1fc], R102, 0x1, P0 ;  /* 0x00007f0000007a11 */ /* 0x000fe800000f0c66 */
[-C--:B------:R-:W-:Y:S03]  /*18470*/  HMMA.16816.F32 R60, R184, R182.reuse, R60 ;  /* 0x000000b6b83c723c */ /* 0x080fe6000000183c */
[----:B------:R-:W1:Y:S05]  /*18480*/  SHFL.IDX PT, R102, R0, RZ, 0x1c1f ;  /* 0x001c1fff00667589 */ /* 0x000e6a00000e0000 */
[----:B------:R-:W-:Y:S03]  /*18490*/  HMMA.16816.F32 R64, R176, R182, R64 ;  /* 0x000000b6b040723c */ /* 0x000fe60000001840 */
[----:B------:R-:W3:Y:S08]  /*184a0*/  SHFL.IDX PT, R101, R101, 0x1, 0x1c1f ;  /* 0x003c1f0065657f89 */ /* 0x000ef000000e0000 */
[----:B------:R-:W4:Y:S01]  /*184b0*/  SHFL.IDX PT, R0, R0, 0x1, 0x1c1f ;  /* 0x003c1f0000007f89 */ /* 0x000f2200000e0000 */
[C---:B-----5:R-:W-:Y:S02]  /*184c0*/  IADD3 R104, P1, R103.reuse, R198, RZ ;  /* 0x000000c667687210 */ /* 0x060fe40007f3e0ff */
[C---:B--2---:R-:W-:Y:S02]  /*184d0*/  IADD3 R192, P0, R103.reuse, R197, RZ ;  /* 0x000000c567c07210 */ /* 0x044fe40007f1e0ff */
[C---:B-1----:R-:W-:Y:S02]  /*184e0*/  IADD3.X R105, R102.reuse, R106, RZ, P1, !PT ;  /* 0x0000006a66697210 */ /* 0x042fe40000ffe4ff */
[C---:B------:R-:W-:Y:S02]  /*184f0*/  IADD3.X R193, R102.reuse, R195, RZ, P0, !PT ;  /* 0x000000c366c17210 */ /* 0x040fe400007fe4ff */
[----:B------:R-:W-:Y:S01]  /*18500*/  IADD3 R188, P0, R103, R196, RZ ;  /* 0x000000c467bc7210 */ /* 0x000fe20007f1e0ff */
[----:B------:R1:W-:Y:S03]  /*18510*/  LDGSTS.E.BYPASS.LTC128B.128 [R244], [R104.64], !P5 ;  /* 0x0000000068f47fae */ /* 0x0003e6000e901d54 */
[----:B------:R-:W-:Y:S02]  /*18520*/  IADD3.X R189, R102, R194, RZ, P0, !PT ;  /* 0x000000c266bd7210 */ /* 0x000fe400007fe4ff */
[C---:B---3--:R-:W-:Y:S03]  /*18530*/  IADD3 R102, P0, R101.reuse, R196, RZ ;  /* 0x000000c465667210 */ /* 0x048fe60007f1e0ff */
[----:B------:R2:W-:Y:S01]  /*18540*/  LDGSTS.E.BYPASS.LTC128B.128 [R244+0x1000], [R192.64], !P6 ;  /* 0x01000000c0f47fae */ /* 0x0005e2000f101d54 */
[----:B----4-:R-:W-:Y:S02]  /*18550*/  IADD3.X R103, R0, R194, RZ, P0, !PT ;  /* 0x000000c200677210 */ /* 0x010fe400007fe4ff */
[----:B------:R-:W-:Y:S05]  /*18560*/  ISETP.GE.AND P0, PT, R220, 0x1, PT ;  /* 0x00000001dc00780c */ /* 0x000fea0003f06270 */
[----:B------:R3:W-:Y:S01]  /*18570*/  LDGSTS.E.BYPASS.LTC128B.128 [R244+0x2000], [R188.64], !P4 ;  /* 0x02000000bcf47fae */ /* 0x0007e2000e101d54 */
[C---:B-1----:R-:W-:Y:S04]  /*18580*/  IADD3 R104, P1, R101.reuse, R197, RZ ;  /* 0x000000c565687210 */ /* 0x042fe80007f3e0ff */
[C---:B------:R-:W-:Y:S02]  /*18590*/  IADD3.X R105, R0.reuse, R195, RZ, P1, !PT ;  /* 0x000000c300697210 */ /* 0x040fe40000ffe4ff */
[----:B--2---:R-:W-:Y:S04]  /*185a0*/  IADD3 R192, P2, R101, R198, RZ ;  /* 0x000000c665c07210 */ /* 0x004fe80007f5e0ff */
[----:B------:R-:W-:Y:S05]  /*185b0*/  IADD3.X R193, R0, R106, RZ, P2, !PT ;  /* 0x0000006a00c17210 */ /* 0x000fea00017fe4ff */
[----:B------:R1:W-:Y:S08]  /*185c0*/  LDGSTS.E.BYPASS.LTC128B.128 [R244+0x800], [R192.64], !P5 ;  /* 0x00800000c0f47fae */ /* 0x0003f0000e901d54 */
[----:B------:R2:W-:Y:S08]  /*185d0*/  LDGSTS.E.BYPASS.LTC128B.128 [R244+0x1800], [R104.64], !P6 ;  /* 0x0180000068f47fae */ /* 0x0005f0000f101d54 */
[----:B------:R4:W-:Y:S08]  /*185e0*/  LDGSTS.E.BYPASS.LTC128B.128 [R244+0x2800], [R102.64], !P4 ;  /* 0x0280000066f47fae */ /* 0x0009f0000e101d54 */
[----:B---3--:R-:W-:Y:S08]  /*185f0*/  LDSM.16.M88.4 R188, [R227+0x8100] ;  /* 0x00810000e3bc783b */ /* 0x008ff00000000200 */
[----:B-1----:R-:W1:Y:S08]  /*18600*/  LDSM.16.M88.4 R192, [R224+0x4100] ;  /* 0x00410000e0c0783b */ /* 0x002e700000000200 */
[----:B------:R-:W3:Y:S08]  /*18610*/  LDSM.16.M88.4 R196, [R227+0x9100] ;  /* 0x00910000e3c4783b */ /* 0x000ef00000000200 */
[----:B------:R-:W0:Y:S08]  /*18620*/  LDGDEPBAR ;  /* 0x00000000000079af */ /* 0x000e300000000000 */
[----:B------:R-:W5:Y:S08]  /*18630*/  LDSM.16.M88.4 R108, [R224+0x4500] ;  /* 0x00450000e06c783b */ /* 0x000f700000000200 */
[----:B------:R-:W2:Y:S08]  /*18640*/  LDSM.16.M88.4 R200, [R224+0x4900] ;  /* 0x00490000e0c8783b */ /* 0x000eb00000000200 */
[----:B------:R-:W2:Y:S01]  /*18650*/  LDSM.16.M88.4 R204, [R224+0x4d00] ;  /* 0x004d0000e0cc783b */ /* 0x000ea20000000200 */
[-C--:B-1----:R-:W-:Y:S07]  /*18660*/  HMMA.16816.F32 R4, R188, R192.reuse, R4 ;  /* 0x000000c0bc04723c */ /* 0x082fee0000001804 */
[----:B------:R-:W-:Y:S01]  /*18670*/  LDSM.16.M88.4 R208, [R228+0x8100] ;  /* 0x00810000e4d0783b */ /* 0x000fe20000000200 */
[C---:B---3--:R-:W-:Y:S07]  /*18680*/  HMMA.16816.F32 R8, R196.reuse, R192, R8 ;  /* 0x000000c0c408723c */ /* 0x048fee0000001808 */
[----:B------:R-:W1:Y:S01]  /*18690*/  LDSM.16.M88.4 R212, [R237] ;  /* 0x00000000edd4783b */ /* 0x000e620000000200 */
[-C--:B------:R-:W-:Y:S07]  /*186a0*/  HMMA.16816.F32 R12, R196, R194.reuse, R12 ;  /* 0x000000c2c40c723c */ /* 0x080fee000000180c */
[----:B------:R-:W3:Y:S01]  /*186b0*/  LDSM.16.M88.4 R184, [R228+0x9100] ;  /* 0x00910000e4b8783b */ /* 0x000ee20000000200 */
[C---:B------:R-:W-:Y:S07]  /*186c0*/  HMMA.16816.F32 R16, R188.reuse, R194, R16 ;  /* 0x000000c2bc10723c */ /* 0x040fee0000001810 */
[----:B------:R-:W1:Y:S01]  /*186d0*/  LDSM.16.M88.4 R176, [R236] ;  /* 0x00000000ecb0783b */ /* 0x000e620000000200 */
[-C--:B-----5:R-:W-:Y:S07]  /*186e0*/  HMMA.16816.F32 R20, R188, R108.reuse, R20 ;  /* 0x0000006cbc14723c */ /* 0x0a0fee0000001814 */
[----:B------:R-:W-:Y:S01]  /*186f0*/  LDSM.16.M88.4 R180, [R234] ;  /* 0x00000000eab4783b */ /* 0x000fe20000000200 */
[C---:B------:R-:W-:Y:S07]  /*18700*/  HMMA.16816.F32 R24, R196.reuse, R108, R24 ;  /* 0x0000006cc418723c */ /* 0x040fee0000001818 */
[----:B------:R-:W-:Y:S01]  /*18710*/  LDSM.16.M88.4 R192, [R224+0x5100] ;  /* 0x00510000e0c0783b */ /* 0x000fe20000000200 */
[-C--:B------:R-:W-:Y:S07]  /*18720*/  HMMA.16816.F32 R28, R196, R110.reuse, R28 ;  /* 0x0000006ec41c723c */ /* 0x080fee000000181c */
[----:B------:R-:W-:Y:S01]  /*18730*/  LDSM.16.M88.4 R216, [R233] ;  /* 0x00000000e9d8783b */ /* 0x000fe20000000200 */
[C---:B------:R-:W-:Y:S07]  /*18740*/  HMMA.16816.F32 R32, R188.reuse, R110, R32 ;  /* 0x0000006ebc20723c */ /* 0x040fee0000001820 */
[----:B------:R-:W5:Y:S01]  /*18750*/  LDSM.16.M88.4 R108, [R235] ;  /* 0x00000000eb6c783b */ /* 0x000f620000000200 */
[-C--:B--2---:R-:W-:Y:S08]  /*18760*/  HMMA.16816.F32 R36, R188, R200.reuse, R36 ;  /* 0x000000c8bc24723c */ /* 0x084ff00000001824 */
        /* <DEDUP_REMOVED lines=10> */
[-C--:B-1----:R-:W-:Y:S01]  /*18810*/  HMMA.16816.F32 R4, R208, R212.reuse, R4 ;  /* 0x000000d4d004723c */ /* 0x082fe20000001804 */
[----:B------:R-:W1:Y:S07]  /*18820*/  LDSM.16.M88.4 R204, [R224+0x5900] ;  /* 0x00590000e0cc783b */ /* 0x000e6e0000000200 */
[C---:B---3--:R-:W-:Y:S08]  /*18830*/  HMMA.16816.F32 R8, R184.reuse, R212, R8 ;  /* 0x000000d4b808723c */ /* 0x048ff00000001808 */
[-C--:B------:R-:W-:Y:S08]  /*18840*/  HMMA.16816.F32 R12, R184, R214.reuse, R12 ;  /* 0x000000d6b80c723c */ /* 0x080ff0000000180c */
[C---:B------:R-:W-:Y:S01]  /*18850*/  HMMA.16816.F32 R16, R208.reuse, R214, R16 ;  /* 0x000000d6d010723c */ /* 0x040fe20000001810 */
[----:B------:R-:W3:Y:S07]  /*18860*/  LDSM.16.M88.4 R212, [R224+0x5d00] ;  /* 0x005d0000e0d4783b */ /* 0x000eee0000000200 */
[-C--:B------:R-:W-:Y:S08]  /*18870*/  HMMA.16816.F32 R20, R208, R176.reuse, R20 ;  /* 0x000000b0d014723c */ /* 0x080ff00000001814 */
[C---:B------:R-:W-:Y:S08]  /*18880*/  HMMA.16816.F32 R24, R184.reuse, R176, R24 ;  /* 0x000000b0b818723c */ /* 0x040ff00000001818 */
[-C--:B------:R-:W-:Y:S08]  /*18890*/  HMMA.16816.F32 R28, R184, R178.reuse, R28 ;  /* 0x000000b2b81c723c */ /* 0x080ff0000000181c */
[C---:B------:R-:W-:Y:S01]  /*188a0*/  HMMA.16816.F32 R32, R208.reuse, R178, R32 ;  /* 0x000000b2d020723c */ /* 0x040fe20000001820 */
[----:B------:R-:W1:Y:S07]  /*188b0*/  LDSM.16.M88.4 R176, [R228+0xa100] ;  /* 0x00a10000e4b0783b */ /* 0x000e6e0000000200 */
[-C--:B-----5:R-:W-:Y:S08]  /*188c0*/  HMMA.16816.F32 R36, R208, R108.reuse, R36 ;  /* 0x0000006cd024723c */ /* 0x0a0ff00000001824 */
        /* <DEDUP_REMOVED lines=8> */
[-C--:B--2---:R-:W-:Y:S08]  /*18950*/  HMMA.16816.F32 R4, R188, R192.reuse, R4 ;  /* 0x000000c0bc04723c */ /* 0x084ff00000001804 */
        /* <DEDUP_REMOVED lines=11> */
[-C--:B---3--:R-:W-:Y:S08]  /*18a10*/  HMMA.16816.F32 R52, R188, R212.reuse, R52 ;  /* 0x000000d4bc34723c */ /* 0x088ff00000001834 */
[C---:B------:R-:W-:Y:S08]  /*18a20*/  HMMA.16816.F32 R56, R196.reuse, R212, R56 ;  /* 0x000000d4c438723c */ /* 0x040ff00000001838 */
[-C--:B------:R-:W-:Y:S08]  /*18a30*/  HMMA.16816.F32 R60, R196, R214.reuse, R60 ;  /* 0x000000d6c43c723c */ /* 0x080ff0000000183c */
[----:B------:R-:W-:Y:S08]  /*18a40*/  HMMA.16816.F32 R64, R188, R214, R64 ;  /* 0x000000d6bc40723c */ /* 0x000ff00000001840 */
[-C--:B------:R-:W-:Y:S08]  /*18a50*/  HMMA.16816.F32 R4, R176, R216.reuse, R4 ;  /* 0x000000d8b004723c */ /* 0x080ff00000001804 */
        /* <DEDUP_REMOVED lines=25> */
[----:B-----5:R-:W5:Y:S09]  /*18bf0*/  LDSM.16.M88.4 R4, [R232] ;  /* 0x00000000e804783b */ /* 0x020f720000000200 */
[----:B------:R-:W1:Y:S10]  /*18c00*/  MUFU.TANH R186, R10 ;  /* 0x0000000a00ba7308 */ /* 0x000e740000002400 */
[----:B------:R1:W1:Y:S10]  /*18c10*/  MUFU.TANH R193, R11 ;  /* 0x0000000b00c17308 */ /* 0x0002740000002400 */
[----:B------:R2:W2:Y:S10]  /*18c20*/  MUFU.TANH R185, R12 ;  /* 0x0000000c00b97308 */ /* 0x0004b40000002400 */
[----:B------:R2:W2:Y:S01]  /*18c30*/  MUFU.TANH R184, R13 ;  /* 0x0000000d00b87308 */ /* 0x0004a20000002400 */
[----:B-1----:R-:W1:Y:S01]  /*18c40*/  LDSM.16.M88.4 R8, [R231] ;  /* 0x00000000e708783b */ /* 0x002e620000000200 */
[-C--:B-----5:R-:W-:Y:S08]  /*18c50*/  HMMA.16816.F32 R20, R176, R4.reuse, R20 ;  /* 0x00000004b014723c */ /* 0x0a0ff00000001814 */
[----:B------:R1:W1:Y:S01]  /*18c60*/  MUFU.TANH R191, R14 ;  /* 0x0000000e00bf7308 */ /* 0x0002620000002400 */
[C---:B------:R-:W-:Y:S09]  /*18c70*/  HMMA.16816.F32 R24, R108.reuse, R4, R24 ;  /* 0x000000046c18723c */ /* 0x040ff20000001818 */
[----:B------:R1:W1:Y:S01]  /*18c80*/  MUFU.TANH R190, R15 ;  /* 0x0000000f00be7308 */ /* 0x0002620000002400 */
[-C--:B------:R-:W-:Y:S08]  /*18c90*/  HMMA.16816.F32 R28, R108, R6.reuse, R28 ;  /* 0x000000066c1c723c */ /* 0x080ff0000000181c */
[C---:B------:R-:W-:Y:S01]  /*18ca0*/  HMMA.16816.F32 R32, R176.reuse, R6, R32 ;  /* 0x00000006b020723c */ /* 0x040fe20000001820 */
[----:B------:R2:W2:Y:S01]  /*18cb0*/  MUFU.TANH R181, R16 ;  /* 0x0000001000b57308 */ /* 0x0004a20000002400 */
[----:B------:R-:W5:Y:S01]  /*18cc0*/  LDSM.16.M88.4 R4, [R230] ;  /* 0x00000000e604783b */ /* 0x000f620000000200 */
[----:B------:R-:W-:Y:S04]  /*18cd0*/  DEPBAR.LE SB0, 0x0 ;  /* 0x000080000000791a */ /* 0x000fe80000000000 */
[----:B------:R-:W-:Y:S02]  /*18ce0*/  FMUL.FTZ R20, R20, c[0x0][0x320] ;  /* 0x0000c80014147a20 */ /* 0x000fe40000410000 */
[----:B------:R-:W-:Y:S02]  /*18cf0*/  FMUL.FTZ R21, R21, c[0x0][0x320] ;  /* 0x0000c80015157a20 */ /* 0x000fe40000410000 */
[----:B----4-:R4:W2:Y:S01]  /*18d00*/  MUFU.TANH R102, R17 ;  /* 0x0000001100667308 */ /* 0x0108a20000002400 */
        /* <DEDUP_REMOVED lines=106> */
.L_x_835:
        /* <DEDUP_REMOVED lines=37> */
[----:B-1----:R-:W1:Y:S01]  /*19600*/  SHFL.BFLY PT, R8, R0, 0x2, 0x1f ;  /* 0x0c401f0000087f89 */ /* 0x002e6200000e0000 */
        /* <DEDUP_REMOVED lines=79> */
[--C-:B-1----:R-:W-:Y:S01]  /*19b00*/  FFMA.FTZ R3, R183, c[0x0][0x2d0], -R111.reuse ;  /* 0x0000b400b7037a23 */ /* 0x102fe2000001086f */
[----:B------:R-:W-:Y:S01]  /*19b10*/  LDSM.16.MT88.4 R172, [R226+0x1d00] ;  /* 0x001d0000e2ac783b */ /* 0x000fe20000004200 */
[C---:B------:R-:W-:Y:S02]  /*19b20*/  FMUL.FTZ R70, R101.reuse, R70 ;  /* 0x0000004665467220 */ /* 0x040fe40000410000 */
[----:B------:R1:W4:Y:S01]  /*19b30*/  MUFU.EX2 R11, R3 ;  /* 0x00000003000b7308 */ /* 0x0003220000000800 */
[----:B------:R-:W-:Y:S02]  /*19b40*/  FMUL.FTZ R71, R101, R71 ;  /* 0x0000004765477220 */ /* 0x000fe40000410000 */
[C---:B------:R-:W-:Y:S02]  /*19b50*/  FMUL.FTZ R80, R103.reuse, R80 ;  /* 0x0000005067507220 */ /* 0x040fe40000410000 */
[----:B------:R-:W-:Y:S02]  /*19b60*/  FMUL.FTZ R81, R103, R81 ;  /* 0x0000005167517220 */ /* 0x000fe40000410000 */
[--C-:B--2---:R-:W-:Y:S01]  /*19b70*/  FFMA.FTZ R2, R187, c[0x0][0x2d0], -R110.reuse ;  /* 0x0000b400bb027a23 */ /* 0x104fe2000001086e */
[----:B------:R-:W-:Y:S01]  /*19b80*/  MOV R187, R21 ;  /* 0x0000001500bb7202 */ /* 0x000fe20000000f00 */
        /* <DEDUP_REMOVED lines=10> */
[C---:B------:R-:W-:Y:S02]  /*19c30*/  FMUL.FTZ R40, R100.reuse, R148 ;  /* 0x0000009464287220 */ /* 0x040fe40000410000 */
[----:B------:R1:W-:Y:S01]  /*19c40*/  MUFU.EX2 R224, R3 ;  /* 0x0000000300e07308 */ /* 0x0003e20000000800 */
[C---:B------:R-:W-:Y:S02]  /*19c50*/  FMUL.FTZ R44, R100.reuse, R152 ;  /* 0x00000098642c7220 */ /* 0x040fe40000410000 */
[C---:B------:R-:W-:Y:S02]  /*19c60*/  FMUL.FTZ R56, R100.reuse, R164 ;  /* 0x000000a464387220 */ /* 0x040fe40000410000 */
[C---:B------:R-:W-:Y:S02]  /*19c70*/  FMUL.FTZ R57, R100.reuse, R165 ;  /* 0x000000a564397220 */ /* 0x040fe40000410000 */
[----:B--2---:R-:W-:Y:S02]  /*19c80*/  FFMA.FTZ R2, R181, c[0x0][0x2d0], -R110 ;  /* 0x0000b400b5027a23 */ /* 0x004fe4000001086e */
[C---:B------:R-:W-:Y:S02]  /*19c90*/  FMUL.FTZ R60, R100.reuse, R168 ;  /* 0x000000a8643c7220 */ /* 0x040fe40000410000 */
[----:B------:R2:W-:Y:S01]  /*19ca0*/  MUFU.EX2 R10, R2 ;  /* 0x00000002000a7308 */ /* 0x0005e20000000800 */
[C---:B------:R-:W-:Y:S02]  /*19cb0*/  FMUL.FTZ R61, R100.reuse, R169 ;  /* 0x000000a9643d7220 */ /* 0x040fe40000410000 */
[C---:B------:R-:W-:Y:S02]  /*19cc0*/  FMUL.FTZ R72, R100.reuse, R72 ;  /* 0x0000004864487220 */ /* 0x040fe40000410000 */
[C---:B------:R-:W-:Y:S02]  /*19cd0*/  FMUL.FTZ R73, R100.reuse, R73 ;  /* 0x0000004964497220 */ /* 0x040fe40000410000 */
[C---:B------:R-:W-:Y:S02]  /*19ce0*/  FMUL.FTZ R76, R100.reuse, R76 ;  /* 0x0000004c644c7220 */ /* 0x040fe40000410000 */
[----:B------:R-:W-:Y:S02]  /*19cf0*/  FMUL.FTZ R77, R100, R77 ;  /* 0x0000004d644d7220 */ /* 0x000fe40000410000 */
[C---:B------:R-:W-:Y:S02]  /*19d00*/  FMUL.FTZ R82, R101.reuse, R82 ;  /* 0x0000005265527220 */ /* 0x040fe40000410000 */
[--C-:B-1----:R-:W-:Y:S02]  /*19d10*/  FFMA.FTZ R3, R180, c[0x0][0x2d0], -R111.reuse ;  /* 0x0000b400b4037a23 */ /* 0x102fe4000001086f */
[----:B------:R-:W-:Y:S02]  /*19d20*/  FMUL.FTZ R83, R101, R83 ;  /* 0x0000005365537220 */ /* 0x000fe40000410000 */
[----:B------:R-:W-:Y:S01]  /*19d30*/  MUFU.EX2 R28, R3 ;  /* 0x00000003001c7308 */ /* 0x000fe20000000800 */
[C---:B------:R-:W-:Y:S02]  /*19d40*/  FMUL.FTZ R84, R103.reuse, R84 ;  /* 0x0000005467547220 */ /* 0x040fe40000410000 */
[----:B------:R-:W-:Y:S02]  /*19d50*/  FMUL.FTZ R85, R103, R85 ;  /* 0x0000005567557220 */ /* 0x000fe40000410000 */
[C---:B------:R-:W-:Y:S01]  /*19d60*/  FMUL.FTZ R86, R101.reuse, R86 ;  /* 0x0000005665567220 */ /* 0x040fe20000410000 */
[----:B--2---:R-:W1:Y:S01]  /*19d70*/  SHFL.BFLY PT, R2, R0, 0x1, 0x1f ;  /* 0x0c201f0000027f89 */ /* 0x004e6200000e0000 */
[----:B------:R-:W-:Y:S02]  /*19d80*/  FMUL.FTZ R87, R101, R87 ;  /* 0x0000005765577220 */ /* 0x000fe40000410000 */
[C---:B------:R-:W-:Y:S02]  /*19d90*/  FMUL.FTZ R88, R100.reuse, R88 ;  /* 0x0000005864587220 */ /* 0x040fe40000410000 */
[C---:B------:R-:W-:Y:S02]  /*19da0*/  FMUL.FTZ R89, R100.reuse, R89 ;  /* 0x0000005964597220 */ /* 0x040fe40000410000 */
[C---:B------:R-:W-:Y:S02]  /*19db0*/  FMUL.FTZ R92, R100.reuse, R92 ;  /* 0x0000005c645c7220 */ /* 0x040fe40000410000 */
[----:B------:R-:W-:Y:S02]  /*19dc0*/  FMUL.FTZ R93, R100, R93 ;  /* 0x0000005d645d7220 */ /* 0x000fe40000410000 */
[C---:B------:R-:W-:Y:S02]  /*19dd0*/  FMUL.FTZ R96, R103.reuse, R96 ;  /* 0x0000006067607220 */ /* 0x040fe40000410000 */
[----:B------:R-:W-:Y:S02]  /*19de0*/  FMUL.FTZ R97, R103, R97 ;  /* 0x0000006167617220 */ /* 0x000fe40000410000 */
[C---:B------:R-:W-:Y:S02]  /*19df0*/  FMUL.FTZ R98, R101.reuse, R98 ;  /* 0x0000006265627220 */ /* 0x040fe40000410000 */
[----:B------:R-:W-:Y:S01]  /*19e00*/  FMUL.FTZ R99, R101, R99 ;  /* 0x0000006365637220 */ /* 0x000fe20000410000 */
[----:B-1----:R-:W-:Y:S01]  /*19e10*/  FMNMX.FTZ R102, R2, R0, !PT ;  /* 0x0000000002667209 */ /* 0x002fe20007810000 */
[--C-:B------:R-:W-:Y:S01]  /*19e20*/  FFMA.FTZ R2, R188, c[0x0][0x2d0], -R176.reuse ;  /* 0x0000b400bc027a23 */ /* 0x100fe200000108b0 */
[----:B------:R-:W-:Y:S01]  /*19e30*/  MOV R188, R12 ;  /* 0x0000000c00bc7202 */ /* 0x000fe20000000f00 */
[----:B------:R-:W-:Y:S02]  /*19e40*/  FFMA.FTZ R0, R19, c[0x0][0x2d0], -R111 ;  /* 0x0000b40013007a23 */ /* 0x000fe4000001086f */
[----:B------:R1:W-:Y:S01]  /*19e50*/  MUFU.EX2 R6, R2 ;  /* 0x0000000200067308 */ /* 0x0003e20000000800 */
[----:B------:R-:W-:Y:S02]  /*19e60*/  FMUL.FTZ R12, R100, R120 ;  /* 0x00000078640c7220 */ /* 0x000fe40000410000 */
[----:B------:R-:W-:Y:S02]  /*19e70*/  FMUL.FTZ R19, R101, R127 ;  /* 0x0000007f65137220 */ /* 0x000fe40000410000 */
[----:B------:R-:W-:Y:S05]  /*19e80*/  LDSM.16.MT88.4 R124, [R225+0x2100] ;  /* 0x00210000e17c783b */ /* 0x000fea0000004200 */
[----:B------:R2:W3:Y:S01]  /*19e90*/  MUFU.EX2 R182, R0 ;  /* 0x0000000000b67308 */ /* 0x0004e20000000800 */
[----:B-1----:R-:W-:Y:S01]  /*19ea0*/  FFMA.FTZ R2, R192, c[0x0][0x2d0], -R176 ;  /* 0x0000b400c0027a23 */ /* 0x002fe200000108b0 */
[----:B----4-:R-:W-:Y:S08]  /*19eb0*/  MOV R192, R11 ;  /* 0x0000000b00c07202 */ /* 0x010ff00000000f00 */
[----:B------:R1:W-:Y:S01]  /*19ec0*/  MUFU.EX2 R5, R2 ;  /* 0x0000000200057308 */ /* 0x0003e20000000800 */
[----:B--2---:R-:W-:Y:S01]  /*19ed0*/  FADD.FTZ R0, -R102, R107 ;  /* 0x0000006b66007221 */ /* 0x004fe20000010100 */
[----:B------:R-:W-:Y:S02]  /*19ee0*/  MOV R107, R20 ;  /* 0x00000014006b7202 */ /* 0x000fe40000000f00 */
[----:B------:R-:W2:Y:S01]  /*19ef0*/  LDSM.16.MT88.4 R20, [R225+0x100] ;  /* 0x00010000e114783b */ /* 0x000ea20000004200 */
[----:B------:R-:W-:Y:S01]  /*19f00*/  FMUL.FTZ R0, R0, c[0x0][0x2d0] ;  /* 0x0000b40000007a20 */ /* 0x000fe20000410000 */
[----:B---3--:R-:W-:Y:S02]  /*19f10*/  F2FP.PACK_AB R115, R182, R28 ;  /* 0x0000001cb673723e */ /* 0x008fe400000000ff */
[----:B------:R-:W-:Y:S01]  /*19f20*/  MOV R156, R107 ;  /* 0x0000006b009c7202 */ /* 0x000fe20000000f00 */
[----:B------:R-:W-:Y:S02]  /*19f30*/  FFMA.FTZ R107, R211, c[0x0][0x2d0], -R110 ;  /* 0x0000b400d36b7a23 */ /* 0x000fe4000001086e */
[----:B------:R-:W3:Y:S01]  /*19f40*/  MUFU.EX2 R0, R0 ;  /* 0x0000000000007308 */ /* 0x000ee20000000800 */
[--C-:B-1----:R-:W-:Y:S01]  /*19f50*/  FFMA.FTZ R2, R185, c[0x0][0x2d0], -R176.reuse ;  /* 0x0000b400b9027a23 */ /* 0x102fe200000108b0 */
[----:B------:R-:W-:Y:S08]  /*19f60*/  MOV R185, R10 ;  /* 0x0000000a00b97202 */ /* 0x000ff00000000f00 */
[----:B------:R1:W-:Y:S01]  /*19f70*/  MUFU.EX2 R4, R2 ;  /* 0x0000000200047308 */ /* 0x0003e20000000800 */
[C---:B---3--:R-:W-:Y:S02]  /*19f80*/  FMUL.FTZ R10, R0.reuse, R118 ;  /* 0x00000076000a7220 */ /* 0x048fe40000410000 */
[C---:B------:R-:W-:Y:S02]  /*19f90*/  FMUL.FTZ R11, R0.reuse, R119 ;  /* 0x00000077000b7220 */ /* 0x040fe40000410000 */
[C---:B------:R-:W-:Y:S02]  /*19fa0*/  FMUL.FTZ R14, R0.reuse, R122 ;  /* 0x0000007a000e7220 */ /* 0x040fe40000410000 */
[C---:B------:R-:W-:Y:S02]  /*19fb0*/  FMUL.FTZ R15, R0.reuse, R123 ;  /* 0x0000007b000f7220 */ /* 0x040fe40000410000 */
[C---:B------:R-:W-:Y:S01]  /*19fc0*/  FMUL.FTZ R30, R0.reuse, R138 ;  /* 0x0000008a001e7220 */ /* 0x040fe20000410000 */
[----:B------:R-:W3:Y:S01]  /*19fd0*/  LDSM.16.MT88.4 R120, [R226+0x1100] ;  /* 0x00110000e278783b */ /* 0x000ee20000004200 */
[----:B------:R-:W-:Y:S02]  /*19fe0*/  FMUL.FTZ R31, R0, R139 ;  /* 0x0000008b001f7220 */ /* 0x000fe40000410000 */
[----:B-1----:R-:W-:Y:S02]  /*19ff0*/  FFMA.FTZ R2, R184, c[0x0][0x2d0], -R176 ;  /* 0x0000b400b8027a23 */ /* 0x002fe400000108b0 */
[C---:B------:R-:W-:Y:S02]  /*1a000*/  FMUL.FTZ R42, R0.reuse, R150 ;  /* 0x00000096002a7220 */ /* 0x040fe40000410000 */
        /* <DEDUP_REMOVED lines=22> */
[----:B------:R-:W-:Y:S01]  /*1a170*/  FMUL.FTZ R6, R101, R114 ;  /* 0x0000007265067220 */ /* 0x000fe20000410000 */
[----:B------:R-:W-:Y:S02]  /*1a180*/  F2FP.PACK_AB R114, R27, R185 ;  /* 0x000000b91b72723e */ /* 0x000fe400000000ff */
[----:B------:R1:W4:Y:S02]  /*1a190*/  MUFU.EX2 R186, R3 ;  /* 0x0000000300ba7308 */ /* 0x0003240000000800 */
[--C-:B-1----:R-:W-:Y:S01]  /*1a1a0*/  FFMA.FTZ R3, R191, c[0x0][0x2d0], -R2.reuse ;  /* 0x0000b400bf037a23 */ /* 0x102fe20000010802 */
[----:B------:R-:W-:Y:S01]  /*1a1b0*/  MOV R191, R5 ;  /* 0x0000000500bf7202 */ /* 0x000fe20000000f00 */
[----:B------:R-:W-:Y:S01]  /*1a1c0*/  FMUL.FTZ R5, R103, R113 ;  /* 0x0000007167057220 */ /* 0x000fe20000410000 */
[----:B------:R-:W-:Y:S05]  /*1a1d0*/  F2FP.PACK_AB R113, R224, R192 ;  /* 0x000000c0e071723e */ /* 0x000fea00000000ff */
[----:B------:R1:W1:Y:S01]  /*1a1e0*/  MUFU.EX2 R26, R3 ;  /* 0x00000003001a7308 */ /* 0x0002620000000800 */
[----:B----4-:R-:W-:Y:S02]  /*1a1f0*/  F2FP.PACK_AB R117, R186, R180 ;  /* 0x000000b4ba75723e */ /* 0x010fe400000000ff */
[----:B------:R-:W-:Y:S02]  /*1a200*/  F2FP.PACK_AB R116, R191, R193 ;  /* 0x000000c1bf74723e */ /* 0x000fe400000000ff */
[----:B------:R-:W-:Y:S01]  /*1a210*/  MOV R139, R191 ;  /* 0x000000bf008b7202 */ /* 0x000fe20000000f00 */
[----:B-1----:R-:W-:Y:S01]  /*1a220*/  FFMA.FTZ R3, R190, c[0x0][0x2d0], -R2 ;  /* 0x0000b400be037a23 */ /* 0x002fe20000010802 */
[----:B------:R-:W-:Y:S01]  /*1a230*/  MOV R190, R4 ;  /* 0x0000000400be7202 */ /* 0x000fe20000000f00 */
[----:B------:R-:W-:Y:S01]  /*1a240*/  FMUL.FTZ R4, R103, R112 ;  /* 0x0000007067047220 */ /* 0x000fe20000410000 */
[----:B------:R-:W-:Y:S01]  /*1a250*/  F2FP.PACK_AB R112, R29, R188 ;  /* 0x000000bc1d70723e */ /* 0x000fe200000000ff */
[----:B------:R-:W1:Y:S01]  /*1a260*/  MUFU.EX2 R183, R3 ;  /* 0x0000000300b77308 */ /* 0x000e620000000800 */
[----:B------:R-:W-:Y:S02]  /*1a270*/  F2FP.PACK_AB R118, R181, R190 ;  /* 0x000000beb576723e */ /* 0x000fe400000000ff */
[-C--:B------:R-:W-:Y:S03]  /*1a280*/  MOV R133, R26.reuse ;  /* 0x0000001a00857202 */ /* 0x080fe60000000f00 */
[-C--:B--2---:R-:W-:Y:S05]  /*1a290*/  HMMA.16816.F32 R4, R112, R20.reuse, R4 ;  /* 0x000000147004723c */ /* 0x084fea0000001804 */
[----:B-1----:R-:W-:Y:S01]  /*1a2a0*/  F2FP.PACK_AB R119, R183, R26 ;  /* 0x0000001ab777723e */ /* 0x002fe200000000ff */
[--C-:B------:R-:W-:Y:S02]  /*1a2b0*/  FFMA.FTZ R3, R194, c[0x0][0x2d0], -R110.reuse ;  /* 0x0000b400c2037a23 */ /* 0x100fe4000001086e */
[C---:B------:R-:W-:Y:S01]  /*1a2c0*/  FMUL.FTZ R26, R0.reuse, R134 ;  /* 0x00000086001a7220 */ /* 0x040fe20000410000 */
[----:B------:R-:W-:Y:S01]  /*1a2d0*/  MOV R134, R27 ;  /* 0x0000001b00867202 */ /* 0x000fe20000000f00 */
[----:B------:R1:W-:Y:S02]  /*1a2e0*/  MUFU.EX2 R132, R3 ;  /* 0x0000000300847308 */ /* 0x0003e40000000800 */
[----:B------:R-:W-:Y:S01]  /*1a2f0*/  FMUL.FTZ R27, R0, R135 ;  /* 0x00000087001b7220 */ /* 0x000fe20000410000 */
[C---:B------:R-:W-:Y:S04]  /*1a300*/  HMMA.16816.F32 R8, R116.reuse, R20, R8 ;  /* 0x000000147408723c */ /* 0x040fe80000001808 */
[----:B------:R-:W-:Y:S01]  /*1a310*/  MOV R135, R28 ;  /* 0x0000001c00877202 */ /* 0x000fe20000000f00 */
[C---:B------:R-:W-:Y:S01]  /*1a320*/  FMUL.FTZ R28, R100.reuse, R136 ;  /* 0x00000088641c7220 */ /* 0x040fe20000410000 */
[----:B------:R-:W-:Y:S01]  /*1a330*/  MOV R136, R29 ;  /* 0x0000001d00887202 */ /* 0x000fe20000000f00 */
[C---:B------:R-:W-:Y:S01]  /*1a340*/  FMUL.FTZ R20, R103.reuse, R128 ;  /* 0x0000008067147220 */ /* 0x040fe20000410000 */
[-C--:B------:R-:W-:Y:S04]  /*1a350*/  HMMA.16816.F32 R12, R116, R22.reuse, R12 ;  /* 0x00000016740c723c */ /* 0x080fe8000000180c */
[----:B------:R-:W-:Y:S01]  /*1a360*/  FMUL.FTZ R21, R103, R129 ;  /* 0x0000008167157220 */ /* 0x000fe20000410000 */
[----:B------:R-:W-:Y:S01]  /*1a370*/  MOV R152, R136 ;  /* 0x0000008800987202 */ /* 0x000fe20000000f00 */
[----:B------:R-:W-:Y:S01]  /*1a380*/  FMUL.FTZ R29, R100, R137 ;  /* 0x00000089641d7220 */ /* 0x000fe20000410000 */
[----:B------:R-:W-:Y:S01]  /*1a390*/  MOV R136, R134 ;  /* 0x0000008600887202 */ /* 0x000fe20000000f00 */
[C---:B------:R-:W-:Y:S04]  /*1a3a0*/  HMMA.16816.F32 R16, R112.reuse, R22, R16 ;  /* 0x000000167010723c */ /* 0x040fe80000001810 */
[----:B------:R-:W-:Y:S01]  /*1a3b0*/  MOV R134, R193 ;  /* 0x000000c100867202 */ /* 0x000fe20000000f00 */
[--C-:B-1----:R-:W-:Y:S02]  /*1a3c0*/  FFMA.FTZ R3, R195, c[0x0][0x2d0], -R110.reuse ;  /* 0x0000b400c3037a23 */ /* 0x102fe4000001086e */
[C---:B------:R-:W-:Y:S02]  /*1a3d0*/  FMUL.FTZ R22, R101.reuse, R130 ;  /* 0x0000008265167220 */ /* 0x040fe40000410000 */
[----:B------:R1:W-:Y:S03]  /*1a3e0*/  MUFU.EX2 R184, R3 ;  /* 0x0000000300b87308 */ /* 0x0003e60000000800 */
[----:B------:R-:W-:Y:S02]  /*1a3f0*/  FMUL.FTZ R23, R101, R131 ;  /* 0x0000008365177220 */ /* 0x000fe40000410000 */
[----:B------:R-:W-:Y:S05]  /*1a400*/  LDSM.16.MT88.4 R128, [R226+0x500] ;  /* 0x00050000e280783b */ /* 0x000fea0000004200 */
[-C--:B------:R-:W-:Y:S08]  /*1a410*/  HMMA.16816.F32 R20, R112, R36.reuse, R20 ;  /* 0x000000247014723c */ /* 0x080ff00000001814 */
[C---:B------:R-:W-:Y:S07]  /*1a420*/  HMMA.16816.F32 R24, R116.reuse, R36, R24 ;  /* 0x000000247418723c */ /* 0x040fee0000001818 */
[C---:B------:R-:W-:Y:S01]  /*1a430*/  FMUL.FTZ R37, R103.reuse, R145 ;  /* 0x0000009167257220 */ /* 0x040fe20000410000 */
[-C--:B------:R-:W-:Y:S04]  /*1a440*/  HMMA.16816.F32 R28, R116, R38.reuse, R28 ;  /* 0x00000026741c723c */ /* 0x080fe8000000181c */
[----:B------:R-:W-:Y:S01]  /*1a450*/  FMUL.FTZ R36, R103, R144 ;  /* 0x0000009067247220 */ /* 0x000fe20000410000 */
[----:B------:R-:W-:Y:S01]  /*1a460*/  MOV R144, R192 ;  /* 0x000000c000907202 */ /* 0x000fe20000000f00 */
[--C-:B-1----:R-:W-:Y:S02]  /*1a470*/  FFMA.FTZ R3, R198, c[0x0][0x2d0], -R111.reuse ;  /* 0x0000b400c6037a23 */ /* 0x102fe4000001086f */
[C---:B------:R-:W-:Y:S07]  /*1a480*/  HMMA.16816.F32 R32, R112.reuse, R38, R32 ;  /* 0x000000267020723c */ /* 0x040fee0000001820 */
[C---:B------:R-:W-:Y:S02]  /*1a490*/  FMUL.FTZ R38, R101.reuse, R146 ;  /* 0x0000009265267220 */ /* 0x040fe40000410000 */
[----:B------:R1:W-:Y:S03]  /*1a4a0*/  MUFU.EX2 R146, R3 ;  /* 0x0000000300927308 */ /* 0x0003e60000000800 */
[----:B------:R-:W-:Y:S07]  /*1a4b0*/  FMUL.FTZ R39, R101, R147 ;  /* 0x0000009365277220 */ /* 0x000fee0000410000 */
[-C--:B------:R-:W-:Y:S08]  /*1a4c0*/  HMMA.16816.F32 R36, R112, R52.reuse, R36 ;  /* 0x000000347024723c */ /* 0x080ff00000001824 */
[C---:B------:R-:W-:Y:S04]  /*1a4d0*/  HMMA.16816.F32 R40, R116.reuse, R52, R40 ;  /* 0x000000347428723c */ /* 0x040fe80000001828 */
[--C-:B-1----:R-:W-:Y:S04]  /*1a4e0*/  FFMA.FTZ R3, R200, c[0x0][0x2d0], -R111.reuse ;  /* 0x0000b400c8037a23 */ /* 0x102fe8000001086f */
[-C--:B------:R-:W-:Y:S01]  /*1a4f0*/  HMMA.16816.F32 R44, R116, R54.reuse, R44 ;  /* 0x00000036742c723c */ /* 0x080fe2000000182c */
[----:B------:R1:W2:Y:S03]  /*1a500*/  MUFU.EX2 R140, R3 ;  /* 0x00000003008c7308 */ /* 0x0002a60000000800 */
[C---:B------:R-:W-:Y:S02]  /*1a510*/  FMUL.FTZ R52, R103.reuse, R160 ;  /* 0x000000a067347220 */ /* 0x040fe40000410000 */
[----:B------:R-:W-:Y:S02]  /*1a520*/  FMUL.FTZ R53, R103, R161 ;  /* 0x000000a167357220 */ /* 0x000fe40000410000 */
[C---:B------:R-:W-:Y:S07]  /*1a530*/  HMMA.16816.F32 R48, R112.reuse, R54, R48 ;  /* 0x000000367030723c */ /* 0x040fee0000001830 */
[C---:B------:R-:W-:Y:S02]  /*1a540*/  FMUL.FTZ R54, R101.reuse, R162 ;  /* 0x000000a265367220 */ /* 0x040fe40000410000 */
[----:B------:R-:W-:Y:S07]  /*1a550*/  FMUL.FTZ R55, R101, R163 ;  /* 0x000000a365377220 */ /* 0x000fee0000410000 */
[-C--:B---3--:R-:W-:Y:S03]  /*1a560*/  HMMA.16816.F32 R52, R112, R120.reuse, R52 ;  /* 0x000000787034723c */ /* 0x088fe60000001834 */
[--C-:B-1----:R-:W-:Y:S04]  /*1a570*/  FFMA.FTZ R3, R197, c[0x0][0x2d0], -R110.reuse ;  /* 0x0000b400c5037a23 */ /* 0x102fe8000001086e */
[----:B------:R1:W-:Y:S01]  /*1a580*/  MUFU.EX2 R143, R3 ;  /* 0x00000003008f7308 */ /* 0x0003e20000000800 */
[C---:B------:R-:W-:Y:S08]  /*1a590*/  HMMA.16816.F32 R56, R116.reuse, R120, R56 ;  /* 0x000000787438723c */ /* 0x040ff00000001838 */
[-C--:B------:R-:W-:Y:S08]  /*1a5a0*/  HMMA.16816.F32 R60, R116, R122.reuse, R60 ;  /* 0x0000007a743c723c */ /* 0x080ff0000000183c */
[C---:B------:R-:W-:Y:S01]  /*1a5b0*/  HMMA.16816.F32 R64, R112.reuse, R122, R64 ;  /* 0x0000007a7040723c */ /* 0x040fe20000001840 */
[----:B------:R-:W3:Y:S03]  /*1a5c0*/  LDSM.16.MT88.4 R120, [R226+0x2100] ;  /* 0x00210000e278783b */ /* 0x000ee60000004200 */
        /* <DEDUP_REMOVED lines=9> */
[-C--:B---3--:R-:W-:Y:S08]  /*1a660*/  HMMA.16816.F32 R84, R112, R120.reuse, R84 ;  /* 0x000000787054723c */ /* 0x088ff00000001854 */
[C---:B------:R-:W-:Y:S08]  /*1a670*/  HMMA.16816.F32 R88, R116.reuse, R120, R88 ;  /* 0x000000787458723c */ /* 0x040ff00000001858 */
[-C--:B------:R-:W-:Y:S04]  /*1a680*/  HMMA.16816.F32 R92, R116, R122.reuse, R92 ;  /* 0x0000007a745c723c */ /* 0x080fe8000000185c */
[--C-:B-1----:R-:W-:Y:S04]  /*1a690*/  FFMA.FTZ R3, R201, c[0x0][0x2d0], -R111.reuse ;  /* 0x0000b400c9037a23 */ /* 0x102fe8000001086f */
[----:B------:R-:W-:Y:S01]  /*1a6a0*/  HMMA.16816.F32 R96, R112, R122, R96 ;  /* 0x0000007a7060723c */ /* 0x000fe20000001860 */
[----:B------:R-:W1:Y:S01]  /*1a6b0*/  LDSM.16.MT88.4 R120, [R225+0x1500] ;  /* 0x00150000e178783b */ /* 0x000e620000004200 */
[----:B------:R3:W3:Y:S05]  /*1a6c0*/  MUFU.EX2 R153, R3 ;  /* 0x0000000300997308 */ /* 0x0006ea0000000800 */
[----:B--2---:R-:W-:Y:S02]  /*1a6d0*/  F2FP.PACK_AB R113, R140, R146 ;  /* 0x000000928c71723e */ /* 0x004fe400000000ff */
[----:B----4-:R-:W-:Y:S03]  /*1a6e0*/  F2FP.PACK_AB R114, R149, R143 ;  /* 0x0000008f9572723e */ /* 0x010fe600000000ff */
[----:B------:R-:W-:Y:S01]  /*1a6f0*/  F2FP.PACK_AB R112, R184, R132 ;  /* 0x00000084b870723e */ /* 0x000fe200000000ff */
[--C-:B---3--:R-:W-:Y:S01]  /*1a700*/  FFMA.FTZ R3, R203, c[0x0][0x2d0], -R176.reuse ;  /* 0x0000b400cb037a23 */ /* 0x108fe200000108b0 */
        /* <DEDUP_REMOVED lines=21> */
[----:B---3--:R-:W-:Y:S02]  /*1a860*/  F2FP.PACK_AB R119, R155, R145 ;  /* 0x000000919b77723e */ /* 0x008fe400000000ff */
[----:B------:R-:W-:Y:S05]  /*1a870*/  MOV R211, R155 ;  /* 0x0000009b00d37202 */ /* 0x000fea0000000f00 */
        /* <DEDUP_REMOVED lines=12> */
[--C-:B--2---:R-:W-:Y:S01]  /*1a940*/  FFMA.FTZ R3, R216, c[0x0][0x2d0], -R111.reuse ;  /* 0x0000b400d8037a23 */ /* 0x104fe2000001086f */
[----:B----4-:R-:W-:Y:S02]  /*1a950*/  MOV R216, R138 ;  /* 0x0000008a00d87202 */ /* 0x010fe40000000f00 */
[----:B------:R-:W-:Y:S01]  /*1a960*/  MOV R138, R190 ;  /* 0x000000be008a7202 */ /* 0x000fe20000000f00 */
[-C--:B-1----:R-:W-:Y:S01]  /*1a970*/  HMMA.16816.F32 R36, R112, R120.reuse, R36 ;  /* 0x000000787024723c */ /* 0x082fe20000001824 */
[----:B------:R1:W-:Y:S07]  /*1a980*/  MUFU.EX2 R214, R3 ;  /* 0x0000000300d67308 */ /* 0x0003ee0000000800 */
[C---:B------:R-:W-:Y:S08]  /*1a990*/  HMMA.16816.F32 R40, R116.reuse, R120, R40 ;  /* 0x000000787428723c */ /* 0x040ff00000001828 */
[-C--:B------:R-:W-:Y:S08]  /*1a9a0*/  HMMA.16816.F32 R44, R116, R122.reuse, R44 ;  /* 0x0000007a742c723c */ /* 0x080ff0000000182c */
[C---:B------:R-:W-:Y:S01]  /*1a9b0*/  HMMA.16816.F32 R48, R112.reuse, R122, R48 ;  /* 0x0000007a7030723c */ /* 0x040fe20000001830 */
[----:B------:R-:W2:Y:S03]  /*1a9c0*/  LDSM.16.MT88.4 R120, [R226+0x2500] ;  /* 0x00250000e278783b */ /* 0x000ea60000004200 */
[--C-:B-1----:R-:W-:Y:S01]  /*1a9d0*/  FFMA.FTZ R3, R217, c[0x0][0x2d0], -R111.reuse ;  /* 0x0000b400d9037a23 */ /* 0x102fe2000001086f */
[----:B------:R-:W-:Y:S02]  /*1a9e0*/  MOV R217, R137 ;  /* 0x0000008900d97202 */ /* 0x000fe40000000f00 */
[----:B------:R-:W-:Y:S01]  /*1a9f0*/  MOV R137, R133 ;  /* 0x0000008500897202 */ /* 0x000fe20000000f00 */
[-C--:B---3--:R-:W-:Y:S01]  /*1aa00*/  HMMA.16816.F32 R52, R112, R124.reuse, R52 ;  /* 0x0000007c7034723c */ /* 0x088fe20000001834 */
[----:B------:R1:W3:Y:S03]  /*1aa10*/  MUFU.EX2 R215, R3 ;  /* 0x0000000300d77308 */ /* 0x0002e60000000800 */
[----:B------:R-:W-:Y:S02]  /*1aa20*/  MOV R133, R188 ;  /* 0x000000bc00857202 */ /* 0x000fe40000000f00 */
[----:B------:R-:W-:Y:S02]  /*1aa30*/  MOV R188, R189 ;  /* 0x000000bd00bc7202 */ /* 0x000fe40000000f00 */
        /* <DEDUP_REMOVED lines=8> */
[----:B------:R3:W3:Y:S07]  /*1aac0*/  MUFU.EX2 R209, R3 ;  /* 0x0000000300d17308 */ /* 0x0006ee0000000800 */
[-C--:B------:R-:W-:Y:S04]  /*1aad0*/  HMMA.16816.F32 R76, R116, R130.reuse, R76 ;  /* 0x00000082744c723c */ /* 0x080fe8000000184c */
[----:B-1----:R-:W-:Y:S01]  /*1aae0*/  FFMA.FTZ R107, R219, c[0x0][0x2d0], -R176 ;  /* 0x0000b400db6b7a23 */ /* 0x002fe200000108b0 */
[----:B------:R-:W-:Y:S03]  /*1aaf0*/  MOV R219, R145 ;  /* 0x0000009100db7202 */ /* 0x000fe60000000f00 */
[C---:B------:R-:W-:Y:S01]  /*1ab00*/  HMMA.16816.F32 R80, R112.reuse, R130, R80 ;  /* 0x000000827050723c */ /* 0x040fe20000001850 */
[----:B------:R-:W1:Y:S01]  /*1ab10*/  LDSM.16.MT88.4 R128, [R226+0x900] ;  /* 0x00090000e280783b */ /* 0x000e620000004200 */
[----:B------:R4:W-:Y:S02]  /*1ab20*/  MUFU.EX2 R205, R107 ;  /* 0x0000006b00cd7308 */ /* 0x0009e40000000800 */
[----:B------:R-:W-:Y:S02]  /*1ab30*/  MOV R145, R139 ;  /* 0x0000008b00917202 */ /* 0x000fe40000000f00 */
[----:B------:R-:W-:Y:S02]  /*1ab40*/  MOV R139, R137 ;  /* 0x00000089008b7202 */ /* 0x000fe40000000f00 */
[-C--:B--2---:R-:W-:Y:S04]  /*1ab50*/  HMMA.16816.F32 R84, R112, R120.reuse, R84 ;  /* 0x000000787054723c */ /* 0x084fe80000001854 */
[--C-:B---3--:R-:W-:Y:S01]  /*1ab60*/  FFMA.FTZ R3, R212, c[0x0][0x2d0], -R111.reuse ;  /* 0x0000b400d4037a23 */ /* 0x108fe2000001086f */
[----:B------:R-:W-:Y:S02]  /*1ab70*/  MOV R137, R186 ;  /* 0x000000ba00897202 */ /* 0x000fe40000000f00 */
[----:B------:R-:W-:Y:S01]  /*1ab80*/  MOV R212, R154 ;  /* 0x0000009a00d47202 */ /* 0x000fe20000000f00 */
        /* <DEDUP_REMOVED lines=8> */
[--C-:B--2---:R-:W-:Y:S01]  /*1ac10*/  FFMA.FTZ R3, R213, c[0x0][0x2d0], -R111.reuse ;  /* 0x0000b400d5037a23 */ /* 0x104fe2000001086f */
[----:B------:R-:W-:Y:S03]  /*1ac20*/  F2FP.PACK_AB R113, R215, R214 ;  /* 0x000000d6d771723e */ /* 0x000fe600000000ff */
[----:B------:R2:W1:Y:S01]  /*1ac30*/  MUFU.EX2 R207, R3 ;  /* 0x0000000300cf7308 */ /* 0x0004620000000800 */
[----:B------:R-:W-:Y:S02]  /*1ac40*/  F2FP.PACK_AB R114, R210, R209 ;  /* 0x000000d1d272723e */ /* 0x000fe400000000ff */
[----:B------:R-:W-:Y:S01]  /*1ac50*/  MOV R213, R153 ;  /* 0x0000009900d57202 */ /* 0x000fe20000000f00 */
[--C-:B----4-:R-:W-:Y:S01]  /*1ac60*/  FFMA.FTZ R107, R251, c[0x0][0x2d0], -R176.reuse ;  /* 0x0000b400fb6b7a23 */ /* 0x110fe200000108b0 */
[----:B------:R-:W-:Y:S05]  /*1ac70*/  MOV R251, R181 ;  /* 0x000000b500fb7202 */ /* 0x000fea0000000f00 */
[----:B------:R-:W-:Y:S01]  /*1ac80*/  MUFU.EX2 R189, R107 ;  /* 0x0000006b00bd7308 */ /* 0x000fe20000000800 */
[----:B--2---:R-:W-:Y:S01]  /*1ac90*/  FFMA.FTZ R3, R218, c[0x0][0x2d0], -R176 ;  /* 0x0000b400da037a23 */ /* 0x004fe200000108b0 */
[----:B-1----:R-:W-:Y:S02]  /*1aca0*/  F2FP.PACK_AB R115, R207, R208 ;  /* 0x000000d0cf73723e */ /* 0x002fe400000000ff */
[----:B------:R-:W-:Y:S06]  /*1acb0*/  MOV R218, R149 ;  /* 0x0000009500da7202 */ /* 0x000fec0000000f00 */
[----:B------:R1:W2:Y:S01]  /*1acc0*/  MUFU.EX2 R206, R3 ;  /* 0x0000000300ce7308 */ /* 0x0002a20000000800 */
[----:B------:R-:W-:Y:S02]  /*1acd0*/  MOV R149, R144 ;  /* 0x0000009000957202 */ /* 0x000fe40000000f00 */
[----:B------:R-:W-:Y:S01]  /*1ace0*/  MOV R144, R138 ;  /* 0x0000008a00907202 */ /* 0x000fe20000000f00 */
[-C--:B------:R-:W-:Y:S03]  /*1acf0*/  HMMA.16816.F32 R4, R112, R124.reuse, R4 ;  /* 0x0000007c7004723c */ /* 0x080fe60000001804 */
[----:B------:R-:W-:Y:S02]  /*1ad00*/  MOV R138, R136 ;  /* 0x00000088008a7202 */ /* 0x000fe40000000f00 */
[----:B------:R-:W-:Y:S01]  /*1ad10*/  MOV R136, R185 ;  /* 0x000000b900887202 */ /* 0x000fe20000000f00 */
[--C-:B-1----:R-:W-:Y:S01]  /*1ad20*/  FFMA.FTZ R3, R221, c[0x0][0x2d0], -R2.reuse ;  /* 0x0000b400dd037a23 */ /* 0x102fe20000010802 */
[----:B--2---:R-:W-:Y:S02]  /*1ad30*/  F2FP.PACK_AB R116, R205, R206 ;  /* 0x000000cecd74723e */ /* 0x004fe400000000ff */
[----:B------:R-:W-:Y:S01]  /*1ad40*/  MOV R221, R151 ;  /* 0x0000009700dd7202 */ /* 0x000fe20000000f00 */
        /* <DEDUP_REMOVED lines=16> */
[----:B------:R-:W-:Y:S02]  /*1ae50*/  MOV R243, R140 ;  /* 0x0000008c00f37202 */ /* 0x000fe40000000f00 */
[----:B------:R-:W-:Y:S05]  /*1ae60*/  LDSM.16.MT88.4 R140, [R226+0xd00] ;  /* 0x000d0000e28c783b */ /* 0x000fea0000004200 */
[----:B------:R1:W2:Y:S02]  /*1ae70*/  MUFU.EX2 R199, R3 ;  /* 0x0000000300c77308 */ /* 0x0002a40000000800 */
[--C-:B-1----:R-:W-:Y:S01]  /*1ae80*/  FFMA.FTZ R3, R247, c[0x0][0x2d0], -R110.reuse ;  /* 0x0000b400f7037a23 */ /* 0x102fe2000001086e */
[----:B--2---:R-:W-:Y:S02]  /*1ae90*/  F2FP.PACK_AB R119, R199, R200 ;  /* 0x000000c8c777723e */ /* 0x004fe400000000ff */
[----:B------:R-:W-:Y:S05]  /*1aea0*/  MOV R247, R184 ;  /* 0x000000b800f77202 */ /* 0x000fea0000000f00 */
[----:B------:R1:W-:Y:S01]  /*1aeb0*/  MUFU.EX2 R198, R3 ;  /* 0x0000000300c67308 */ /* 0x0003e20000000800 */
[C---:B------:R-:W-:Y:S09]  /*1aec0*/  HMMA.16816.F32 R8, R116.reuse, R124, R8 ;  /* 0x0000007c7408723c */ /* 0x040ff20000001808 */
[----:B------:R-:W-:Y:S01]  /*1aed0*/  MUFU.EX2 R184, R108 ;  /* 0x0000006c00b87308 */ /* 0x000fe20000000800 */
        /* <DEDUP_REMOVED lines=42> */
[----:B------:R-:W-:Y:S02]  /*1b180*/  MOV R245, R132 ;  /* 0x0000008400f57202 */ /* 0x000fe40000000f00 */
[----:B------:R-:W-:Y:S01]  /*1b190*/  MOV R132, R180 ;  /* 0x000000b400847202 */ /* 0x000fe20000000f00 */
[----:B------:R1:W3:Y:S04]  /*1b1a0*/  MUFU.EX2 R191, R3 ;  /* 0x0000000300bf7308 */ /* 0x0002e80000000800 */
[----:B-1----:R-:W-:Y:S01]  /*1b1b0*/  FFMA.FTZ R3, R250, c[0x0][0x2d0], -R176 ;  /* 0x0000b400fa037a23 */ /* 0x002fe200000108b0 */
[----:B---3--:R-:W-:Y:S02]  /*1b1c0*/  F2FP.PACK_AB R111, R191, R192 ;  /* 0x000000c0bf6f723e */ /* 0x008fe400000000ff */
[----:B------:R-:W-:Y:S03]  /*1b1d0*/  MOV R250, R183 ;  /* 0x000000b700fa7202 */ /* 0x000fe60000000f00 */
[----:B------:R1:W-:Y:S02]  /*1b1e0*/  MUFU.EX2 R190, R3 ;  /* 0x0000000300be7308 */ /* 0x0003e40000000800 */
[--C-:B-1----:R-:W-:Y:S08]  /*1b1f0*/  FFMA.FTZ R3, R188, c[0x0][0x2d0], -R2.reuse ;  /* 0x0000b400bc037a23 */ /* 0x102ff00000010802 */
        /* <DEDUP_REMOVED lines=58> */
[----:B--2---:R-:W-:Y:S01]  /*1b5a0*/  FFMA.FTZ R103, R103, R18, R17 ;  /* 0x0000001267677223 */ /* 0x004fe20000010011 */
[----:B------:R-:W-:Y:S01]  /*1b5b0*/  MOV R18, R12 ;  /* 0x0000000c00127202 */ /* 0x000fe20000000f00 */
[----:B------:R-:W2:Y:S02]  /*1b5c0*/  LDL.LU R17, [R1+0x38] ;  /* 0x0000380001117983 */ /* 0x000ea40000300800 */
[----:B------:R-:W-:Y:S02]  /*1b5d0*/  FADD.FTZ R3, R3, R103 ;  /* 0x0000006703037221 */ /* 0x000fe40000010000 */
[----:B------:R-:W3:Y:S02]  /*1b5e0*/  LDL.LU R16, [R1+0x3c] ;  /* 0x00003c0001107983 */ /* 0x000ee40000300800 */
[----:B------:R-:W-:Y:S02]  /*1b5f0*/  FADD.FTZ R3, R14, R3 ;  /* 0x000000030e037221 */ /* 0x000fe40000010000 */
[----:B------:R-:W4:Y:S02]  /*1b600*/  LDL.LU R12, [R1+0x40] ;  /* 0x00004000010c7983 */ /* 0x000f240000300800 */
[----:B------:R-:W-:Y:S04]  /*1b610*/  FADD.FTZ R3, R11, R3 ;  /* 0x000000030b037221 */ /* 0x000fe80000010000 */
[----:B------:R-:W-:Y:S04]  /*1b620*/  FADD.FTZ R3, R245, R3 ;  /* 0x00000003f5037221 */ /* 0x000fe80000010000 */
[----:B------:R-:W-:Y:S02]  /*1b630*/  FADD.FTZ R3, R247, R3 ;  /* 0x00000003f7037221 */ /* 0x000fe40000010000 */
[----:B--2---:R-:W-:Y:S02]  /*1b640*/  FFMA.FTZ R101, R101, R17, R23 ;  /* 0x0000001165657223 */ /* 0x004fe40000010017 */
[----:B---3--:R-:W-:Y:S02]  /*1b650*/  FFMA.FTZ R100, R100, R16, R18 ;  /* 0x0000001064647223 */ /* 0x008fe40000010012 */
[----:B------:R-:W-:Y:S02]  /*1b660*/  FADD.FTZ R2, R2, R101 ;  /* 0x0000006502027221 */ /* 0x000fe40000010000 */
[----:B----4-:R-:W-:Y:S02]  /*1b670*/  FFMA.FTZ R0, R0, R12, R19 ;  /* 0x0000000c00007223 */ /* 0x010fe40000010013 */
        /* <DEDUP_REMOVED lines=65> */
.L_x_833:
        /* <DEDUP_REMOVED lines=153> */
.L_x_777:
        /* <DEDUP_REMOVED lines=164> */
.L_x_838:
        /* <DEDUP_REMOVED lines=159> */
.L_x_840:
[----:B---3--:R-:W-:Y:S05]  /*1d850*/  BSYNC B0 ;  /* 0x0000000000007941 */ /* 0x008fea0003800000 */
.L_x_839:
        /* <DEDUP_REMOVED lines=23> */
.L_x_842:
[----:B------:R-:W-:Y:S05]  /*1d9d0*/  BSYNC B0 ;  /* 0x0000000000007941 */ /* 0x000fea0003800000 */
.L_x_841:
        /* <DEDUP_REMOVED lines=23> */
.L_x_844:
[----:B------:R-:W-:Y:S05]  /*1db50*/  BSYNC B0 ;  /* 0x0000000000007941 */ /* 0x000fea0003800000 */
.L_x_843:
        /* <DEDUP_REMOVED lines=24> */
.L_x_837:
        /* <DEDUP_REMOVED lines=31> */
.L_x_845:
        /* <DEDUP_REMOVED lines=43> */
.L_x_847:
[----:B------:R-:W-:Y:S05]  /*1e180*/  BSYNC B0 ;  /* 0x0000000000007941 */ /* 0x000fea0003800000 */
.L_x_846:
        /* <DEDUP_REMOVED lines=70> */
.L_x_849:
[----:B------:R-:W-:Y:S05]  /*1e5f0*/  BSYNC B0 ;  /* 0x0000000000007941 */ /* 0x000fea0003800000 */
.L_x_848:
        /* <DEDUP_REMOVED lines=21> */
.L_x_851:
[----:B------:R-:W-:Y:S05]  /*1e750*/  BSYNC B0 ;  /* 0x0000000000007941 */ /* 0x000fea0003800000 */
.L_x_850:
        /* <DEDUP_REMOVED lines=21> */
.L_x_853:
[----:B------:R-:W-:Y:S05]  /*1e8b0*/  BSYNC B0 ;  /* 0x0000000000007941 */ /* 0x000fea0003800000 */
.L_x_852:
        /* <DEDUP_REMOVED lines=22> */
.L_x_854:
        /* <DEDUP_REMOVED lines=14> */
.L_x_1723:


//--------------------- .text._ZN7cutlass13device_kernelIN5flash19enable_sm80_to_sm89INS1_16FlashAttnFwdSm80INS1_25CollectiveMainloopFwdSm80ILi4ELi1ELb0EN4cute5tupleIJNS5_1CILi128EEENS7_ILi64EEENS7_ILi96EEEEEELi96ENS_6half_tEfNS_4arch4Sm80ELb0ELb0ELb0ELb0ELb1ELb0ELb1ELb0EEENS1_21CollectiveEpilogueFwdINS6_IJS8_SA_S9_EEENS6_IJNS7_ILi1EEESI_SI_EEESC_SE_Li128ELb0ELb1ELb0ELb0EEENS1_19SingleTileSchedulerILb0ELb0ELb1ELi128EEEEEEEEEvNT_6ParamsE --------------------------
	.section	.text._ZN7cutlass13device_kernelIN5flash19enable_sm80_to_sm89INS1_16FlashAttnFwdSm80INS1_25CollectiveMainloopFwdSm80ILi4ELi1ELb0EN4cute5tupleIJNS5_1CILi128EEENS7_ILi64EEENS7_ILi96EEEEEELi96ENS_6half_tEfNS_4arch4Sm80ELb0ELb0ELb0ELb0ELb1ELb0ELb1ELb0EEENS1_21CollectiveEpilogueFwdINS6_IJS8_SA_S9_EEENS6_IJNS7_ILi1EEESI_SI_EEESC_SE_Li128ELb0ELb1ELb0ELb0EEENS1_19SingleTileSchedulerILb0ELb0ELb1ELi128EEEEEEEEEvNT_6ParamsE,"ax",@progbits
	.sectioninfo	@"SHI_REGISTERS=255"
	.align	128
.text._ZN7cutlass13device_kernelIN5flash19enable_sm80_to_sm89INS1_16FlashAttnFwdSm80INS1_25CollectiveMainloopFwdSm80ILi4ELi1ELb0EN4cute5tupleIJNS5_1CILi128EEENS7_ILi64EEENS7_ILi96EEEEEELi96ENS_6half_tEfNS_4arch4Sm80ELb0ELb0ELb0ELb0ELb1ELb0ELb1ELb0EEENS1_21CollectiveEpilogueFwdINS6_IJS8_SA_S9_EEENS6_IJNS7_ILi1EEESI_SI_EEESC_SE_Li128ELb0ELb1ELb0ELb0EEENS1_19SingleTileSchedulerILb0ELb0ELb1ELi128EEEEEEEEEvNT_6ParamsE:
        .type           _ZN7cutlass13device_kernelIN5flash19enable_sm80_to_sm89INS1_16FlashAttnFwdSm80INS1_25CollectiveMainloopFwdSm80ILi4ELi1ELb0EN4cute5tupleIJNS5_1CILi128EEENS7_ILi64EEENS7_ILi96EEEEEELi96ENS_6half_tEfNS_4arch4Sm80ELb0ELb0ELb0ELb0ELb1ELb0ELb1ELb0EEENS1_21CollectiveEpilogueFwdINS6_IJS8_SA_S9_EEENS6_IJNS7_ILi1EEESI_SI_EEESC_SE_Li128ELb0ELb1ELb0ELb0EEENS1_19SingleTileSchedulerILb0ELb0ELb1ELi128EEEEEEEEEvNT_6ParamsE,@function
        .size           _ZN7cutlass13device_kernelIN5flash19enable_sm80_to_sm89INS1_16FlashAttnFwdSm80INS1_25CollectiveMainloopFwdSm80ILi4ELi1ELb0EN4cute5tupleIJNS5_1CILi128EEENS7_ILi64EEENS7_ILi96EEEEEELi96ENS_6half_tEfNS_4arch4Sm80ELb0ELb0ELb0ELb0ELb1ELb0ELb1ELb0EEENS1_21CollectiveEpilogueFwdINS6_IJS8_SA_S9_EEENS6_IJNS7_ILi1EEESI_SI_EEESC_SE_Li128ELb0ELb1ELb0ELb0EEENS1_19SingleTileSchedulerILb0ELb0ELb1ELi128EEEEEEEEEvNT_6ParamsE,(.L_x_1724 - _ZN7cutlass13device_kernelIN5flash19enable_sm80_to_sm89INS1_16FlashAttnFwdSm80INS1_25CollectiveMainloopFwdSm80ILi4ELi1ELb0EN4cute5tupleIJNS5_1CILi128EEENS7_ILi64EEENS7_ILi96EEEEEELi96ENS_6half_tEfNS_4arch4Sm80ELb0ELb0ELb0ELb0ELb1ELb0ELb1ELb0EEENS1_21CollectiveEpilogueFwdINS6_IJS8_SA_S9_EEENS6_IJNS7_ILi1EEESI_SI_EEESC_SE_Li128ELb0ELb1ELb0ELb0EEENS1_19SingleTileSchedulerILb0ELb0ELb1ELi128EEEEEEEEEvNT_6ParamsE)
        .other          _ZN7cutlass13device_kernelIN5flash19enable_sm80_to_sm89INS1_16FlashAttnFwdSm80INS1_25CollectiveMainloopFwdSm80ILi4ELi1ELb0EN4cute5tupleIJNS5_1CILi128EEENS7_ILi64EEENS7_ILi96EEEEEELi96ENS_6half_tEfNS_4arch4Sm80ELb0ELb0ELb0ELb0ELb1ELb0ELb1ELb0EEENS1_21CollectiveEpilogueFwdINS6_IJS8_SA_S9_EEENS6_IJNS7_ILi1EEESI_SI_EEESC_SE_Li128ELb0ELb1ELb0ELb0EEENS1_19SingleTileSchedulerILb0ELb0ELb1ELi128EEEEEEEEEvNT_6ParamsE,@"STO_CUDA_ENTRY STV_DEFAULT"
_ZN7cutlass13device_kernelIN5flash19enable_sm80_to_sm89INS1_16FlashAttnFwdSm80INS1_25CollectiveMainloopFwdSm80ILi4ELi1ELb0EN4cute5tupleIJNS5_1CILi128EEENS7_ILi64EEENS7_ILi96EEEEEELi96ENS_6half_tEfNS_4arch4Sm80ELb0ELb0ELb0ELb0ELb1ELb0ELb1ELb0EEENS1_21CollectiveEpilogueFwdINS6_IJS8_SA_S9_EEENS6_IJNS7_ILi1EEESI_SI_EEESC_SE_Li128ELb0ELb1ELb0ELb0EEENS1_19SingleTileSchedulerILb0ELb0ELb1ELi128EEEEEEEEEvNT_6ParamsE:
        /* <DEDUP_REMOVED lines=11> */
[----:B------:R-:W-:-:S05]  /*00b0*/  PLOP3.LUT P1, PT, PT, PT, UP0, 0x80, 0x0 ;  /* 0x000000000000781c */ /* 0x000fca0003f2f008 */
[----:B------:R-:W-:Y:S02]  /*00c0*/  @UP0 UMOV UR6, 0x4 ;  /* 0x0000000400060882 */ /* 0x000fe40000000000 */
[----:B------:R-:W-:Y:S02]  /*00d0*/  @UP0 UIMAD.WIDE UR6, UR11, UR6, UR8 ;  /* 0x000000060b0602a5 */ /* 0x000fe4000f8e0208 */
[----:B------:R-:W-:-:S04]  /*00e0*/  UISETP.NE.U32.AND UP0, UPT, URZ, UR4, UPT ;  /* 0x000000043f00728c */ /* 0x000fc8000bf05070 */
[----:B------:R-:W-:Y:S01]  /*00f0*/  UISETP.NE.AND.EX UP0, UPT, URZ, UR5, UPT, UP0 ;  /* 0x000000053f00728c */ /* 0x000fe2000bf05300 */
[----:B------:R-:W-:Y:S02]  /*0100*/  IMAD.U32 R2, RZ, RZ, UR6 ;  /* 0x00000006ff027e24 */ /* 0x000fe4000f8e00ff */
[----:B------:R-:W-:Y:S01]  /*0110*/  IMAD.U32 R3, RZ, RZ, UR7 ;  /* 0x00000007ff037e24 */ /* 0x000fe2000f8e00ff */
[----:B------:R-:W-:Y:S02]  /*0120*/  ULDC.64 UR6, c[0x0][0x340] ;  /* 0x0000d00000067ab9 */ /* 0x000fe40000000a00 */
[----:B------:R-:W-:Y:S02]  /*0130*/  PLOP3.LUT P6, PT, PT, PT, UP0, 0x80, 0x0 ;  /* 0x000000000000781c */ /* 0x000fe40003fcf008 */
[----:B------:R1:W2:Y:S03]  /*0140*/  @P1 LDG.E R5, [R2.64] ;  /* 0x0000000c02051981 */ /* 0x0002a6000c1e1900 */
[----:B------:R-:W-:-:S02]  /*0150*/  @UP0 UMOV UR4, 0x4 ;  /* 0x0000000400040882 */ /* 0x000fc40000000000 */
[----:B------:R-:W-:-:S06]  /*0160*/  @UP0 UIMAD.WIDE UR4, UR11, UR4, UR6 ;  /* 0x000000040b0402a5 */ /* 0x000fcc000f8e0206 */
[----:B------:R-:W-:Y:S02]  /*0170*/  IMAD.U32 R14, RZ, RZ, UR4 ;  /* 0x00000004ff0e7e24 */ /* 0x000fe4000f8e00ff */
[----:B------:R-:W-:Y:S01]  /*0180*/  IMAD.U32 R15, RZ, RZ, UR5 ;  /* 0x00000005ff0f7e24 */ /* 0x000fe2000f8e00ff */
[----:B------:R-:W3:Y:S01]  /*0190*/  S2UR UR8, SR_CTAID.Y ;  /* 0x00000000000879c3 */ /* 0x000ee20000002600 */
[----:B------:R-:W4:Y:S01]  /*01a0*/  S2R R232, SR_CTAID.X ;  /* 0x0000000000e87919 */ /* 0x000f220000002500 */
[----:B------:R-:W-:Y:S01]  /*01b0*/  IMAD.MOV.U32 R6, RZ, RZ, c[0x0][0x2c4] ;  /* 0x0000b100ff067624 */ /* 0x000fe200078e00ff */
[----:B------:R-:W-:Y:S02]  /*01c0*/  ULDC.64 UR4, c[0x0][0x1b8] ;  /* 0x00006e0000047ab9 */ /* 0x000fe40000000a00 */
[----:B------:R5:W2:Y:S01]  /*01d0*/  @P6 LDG.E R14, [R14.64] ;  /* 0x0000000c0e0e6981 */ /* 0x000aa2000c1e1900 */
[----:B------:R-:W-:Y:S01]  /*01e0*/  USHF.R.S32.HI UR9, URZ, 0x1f, UR11 ;  /* 0x0000001f3f097899 */ /* 0x000fe2000801140b */
[C---:B------:R-:W-:Y:S01]  /*01f0*/  ISETP.NE.AND P0, PT, R6.reuse, 0x1, PT ;  /* 0x000000010600780c */ /* 0x040fe20003f05270 */
[----:B------:R-:W-:Y:S01]  /*0200*/  IMAD R6, R6, c[0x0][0x168], RZ ;  /* 0x00005a0006067a24 */ /* 0x000fe200078e02ff */
[----:B------:R-:W-:Y:S01]  /*0210*/  UMOV UR10, URZ ;  /* 0x0000003f000a7c82 */ /* 0x000fe20008000000 */
[----:B------:R-:W-:Y:S01]  /*0220*/  IMAD.MOV.U32 R229, RZ, RZ, c[0x0][0x2b8] ;  /* 0x0000ae00ffe57624 */ /* 0x000fe200078e00ff */
[----:B-1----:R-:W1:Y:S01]  /*0230*/  S2R R3, SR_TID.X ;  /* 0x0000000000037919 */ /* 0x002e620000002100 */
[----:B------:R-:W-:Y:S01]  /*0240*/  LOP3.LUT R36, R36, 0xfffffffb, RZ, 0xc0, !PT ;  /* 0xfffffffb24247812 */ /* 0x000fe200078ec0ff */
[----:B------:R-:W-:-:S02]  /*0250*/  IMAD.MOV.U32 R230, RZ, RZ, RZ ;  /* 0x000000ffffe67224 */ /* 0x000fc400078e00ff */
[----:B------:R-:W-:Y:S01]  /*0260*/  ISETP.NE.AND P3, PT, R229, 0x1, PT ;  /* 0x00000001e500780c */ /* 0x000fe20003f65270 */
[----:B---3--:R-:W-:Y:S02]  /*0270*/  USHF.R.S32.HI UR6, URZ, 0x1f, UR8 ;  /* 0x0000001f3f067899 */ /* 0x008fe40008011408 */
[----:B------:R-:W-:Y:S02]  /*0280*/  UIMAD.WIDE.U32 UR14, UR8, UR4, URZ ;  /* 0x00000004080e72a5 */ /* 0x000fe4000f8e003f */
[----:B------:R-:W-:-:S08]  /*0290*/  UIMAD UR7, UR6, UR4, URZ ;  /* 0x00000004060772a4 */ /* 0x000fd0000f8e023f */
[----:B------:R-:W-:Y:S01]  /*02a0*/  @P3 LOP3.LUT R36, R36, 0x4, RZ, 0xfc, !PT ;  /* 0x0000000424243812 */ /* 0x000fe200078efcff */
[----:B------:R-:W-:Y:S01]  /*02b0*/  UIMAD UR7, UR8, UR5, UR7 ;  /* 0x00000005080772a4 */ /* 0x000fe2000f8e0207 */
[----:B-1----:R-:W-:Y:S02]  /*02c0*/  SHF.R.S32.HI R8, RZ, 0x1f, R3 ;  /* 0x0000001fff087819 */ /* 0x002fe40000011403 */
[----:B------:R-:W-:Y:S02]  /*02d0*/  ULDC.64 UR4, c[0x0][0x1c0] ;  /* 0x0000700000047ab9 */ /* 0x000fe40000000a00 */
[----:B------:R-:W-:Y:S01]  /*02e0*/  UIADD3 UR15, UR15, UR7, URZ ;  /* 0x000000070f0f7290 */ /* 0x000fe2000fffe03f */
[CC--:B------:R-:W-:Y:S01]  /*02f0*/  LEA.HI R4, R8.reuse, R3.reuse, RZ, 0x2 ;  /* 0x0000000308047211 */ /* 0x0c0fe200078f10ff */
[----:B------:R-:W-:Y:S01]  /*0300*/  UIMAD UR9, UR9, UR4, URZ ;  /* 0x00000004090972a4 */ /* 0x000fe2000f8e023f */
[----:B------:R-:W-:Y:S01]  /*0310*/  LEA.HI R7, R8, R3, RZ, 0x5 ;  /* 0x0000000308077211 */ /* 0x000fe200078f28ff */
[----:B------:R-:W-:Y:S01]  /*0320*/  UIMAD.WIDE.U32 UR14, UR11, UR4, UR14 ;  /* 0x000000040b0e72a5 */ /* 0x000fe2000f8e000e */
[----:B------:R-:W-:Y:S01]  /*0330*/  LOP3.LUT R37, R4, 0xfffffffc, RZ, 0xc0, !PT ;  /* 0xfffffffc04257812 */ /* 0x000fe200078ec0ff */
[----:B------:R-:W-:Y:S01]  /*0340*/  UIMAD UR5, UR11, UR5, UR9 ;  /* 0x000000050b0572a4 */ /* 0x000fe2000f8e0209 */
[----:B------:R-:W-:Y:S01]  /*0350*/  SHF.R.S32.HI R4, RZ, 0x2, R4 ;  /* 0x00000002ff047819 */ /* 0x000fe20000011404 */
[----:B------:R-:W-:-:S02]  /*0360*/  ULDC UR4, c[0x0][0x2ac] ;  /* 0x0000ab0000047ab9 */ /* 0x000fc40000000800 */
[----:B------:R-:W-:Y:S01]  /*0370*/  IMAD.IADD R37, R3, 0x1, -R37 ;  /* 0x0000000103257824 */ /* 0x000fe200078e0a25 */
[----:B------:R-:W-:Y:S01]  /*0380*/  UIADD3 UR5, UR15, UR5, URZ ;  /* 0x000000050f057290 */ /* 0x000fe2000fffe03f */
[----:B------:R-:W-:Y:S01]  /*0390*/  IMAD.U32 R13, RZ, RZ, UR15 ;  /* 0x0000000fff0d7e24 */ /* 0x000fe2000f8e00ff */
[----:B------:R-:W-:Y:S01]  /*03a0*/  LEA.HI R233, R4, R4, RZ, 0x1 ;  /* 0x0000000404e97211 */ /* 0x000fe200078f08ff */
[----:B------:R-:W-:Y:S01]  /*03b0*/  IMAD R235, R37, 0x20, R4 ;  /* 0x0000002025eb7824 */ /* 0x000fe200078e0204 */
[----:B------:R-:W-:Y:S01]  /*03c0*/  ULDC UR7, c[0x0][0x1d0] ;  /* 0x0000740000077ab9 */ /* 0x000fe20000000800 */
[----:B------:R-:W-:Y:S01]  /*03d0*/  IMAD.U32 R12, RZ, RZ, UR14 ;  /* 0x0000000eff0c7e24 */ /* 0x000fe2000f8e00ff */
[----:B------:R-:W-:Y:S01]  /*03e0*/  LOP3.LUT R233, R233, 0x7fffffe, RZ, 0xc0, !PT ;  /* 0x07fffffee9e97812 */ /* 0x000fe200078ec0ff */
[----:B----4-:R-:W-:Y:S01]  /*03f0*/  IMAD R234, R232, 0x80, R235 ;  /* 0x00000080e8ea7824 */ /* 0x010fe200078e02eb */
[----:B------:R-:W-:Y:S01]  /*0400*/  UIMAD UR7, UR4, UR7, 0x3f ;  /* 0x0000003f040774a4 */ /* 0x000fe2000f8e0207 */
[----:B------:R-:W-:Y:S01]  /*0410*/  IMAD.U32 R13, RZ, RZ, UR5 ;  /* 0x00000005ff0d7e24 */ /* 0x000fe2000f8e00ff */
[----:B------:R-:W-:Y:S01]  /*0420*/  ULDC UR9, c[0x0][0x1d0] ;  /* 0x0000740000097ab9 */ /* 0x000fe20000000800 */
[----:B------:R-:W-:Y:S01]  /*0430*/  @P0 IMAD.HI.U32 R0, R234, c[0x0][0x2c8], RZ ;  /* 0x0000b200ea000a27 */ /* 0x000fe200078e00ff */
[----:B------:R-:W-:-:S02]  /*0440*/  USHF.R.S32.HI UR5, URZ, 0x1f, UR7 ;  /* 0x0000001f3f057899 */ /* 0x000fc40008011407 */
[----:B------:R-:W-:Y:S01]  /*0450*/  UIMAD UR9, UR4, UR9, URZ ;  /* 0x00000009040972a4 */ /* 0x000fe2000f8e023f */
[----:B------:R-:W-:Y:S01]  /*0460*/  IMAD.MOV.U32 R2, RZ, RZ, R234 ;  /* 0x000000ffff027224 */ /* 0x000fe200078e00ea */
[----:B------:R-:W-:Y:S01]  /*0470*/  @P0 SHF.R.U32.HI R2, RZ, c[0x0][0x2cc], R0 ;  /* 0x0000b300ff020a19 */ /* 0x000fe20000011600 */
[----:B------:R-:W-:Y:S01]  /*0480*/  IMAD.SHL.U32 R37, R37, 0x8, RZ ;  /* 0x0000000825257824 */ /* 0x000fe200078e00ff */
[----:B------:R-:W-:Y:S01]  /*0490*/  ULEA.HI UR7, UR5, UR7, URZ, 0x6 ;  /* 0x0000000705077291 */ /* 0x000fe2000f8f303f */
[----:B------:R-:W-:Y:S01]  /*04a0*/  IMAD R232, R232, 0x80, R4 ;  /* 0x00000080e8e87824 */ /* 0x000fe200078e0204 */
[--C-:B------:R-:W-:Y:S01]  /*04b0*/  SHF.R.S32.HI R0, RZ, 0x1f, R2.reuse ;  /* 0x0000001fff007819 */ /* 0x100fe20000011402 */
[----:B------:R-:W-:Y:S01]  /*04c0*/  IMAD.MOV R16, RZ, RZ, -R2 ;  /* 0x000000ffff107224 */ /* 0x000fe200078e0a02 */
[C---:B------:R-:W-:Y:S01]  /*04d0*/  IADD3 R237, R37.reuse, 0x20, RZ ;  /* 0x0000002025ed7810 */ /* 0x040fe20007ffe0ff */
[----:B------:R-:W-:Y:S01]  /*04e0*/  IMAD.WIDE.U32 R12, R2, c[0x0][0x1b0], R12 ;  /* 0x00006c00020c7a25 */ /* 0x000fe200078e000c */
[----:B------:R-:W-:Y:S01]  /*04f0*/  IADD3 R9, R232, 0x20, RZ ;  /* 0x00000020e8097810 */ /* 0x000fe20007ffe0ff */
[----:B------:R-:W-:Y:S01]  /*0500*/  USHF.R.S32.HI UR7, URZ, 0x6, UR7 ;  /* 0x000000063f077899 */ /* 0x000fe20008011407 */
[----:B------:R-:W-:Y:S01]  /*0510*/  IADD3 R236, R37, 0x40, RZ ;  /* 0x0000004025ec7810 */ /* 0x000fe20007ffe0ff */
[----:B------:R-:W-:Y:S01]  /*0520*/  IMAD R16, R16, c[0x0][0x2c4], R234 ;  /* 0x0000b10010107a24 */ /* 0x000fe200078e02ea */
[----:B------:R-:W-:Y:S01]  /*0530*/  ISETP.GE.AND P2, PT, R9, R6, PT ;  /* 0x000000060900720c */ /* 0x000fe20003f46270 */
[----:B------:R-:W-:Y:S01]  /*0540*/  IMAD R0, R0, c[0x0][0x1b0], RZ ;  /* 0x00006c0000007a24 */ /* 0x000fe200078e02ff */
[----:B------:R-:W-:Y:S01]  /*0550*/  ISETP.GE.AND P5, PT, R37, c[0x0][0x198], PT ;  /* 0x0000660025007a0c */ /* 0x000fe20003fa6270 */
[----:B------:R-:W-:Y:S01]  /*0560*/  IMAD.IADD R233, R4, 0x1, -R233 ;  /* 0x0000000104e97824 */ /* 0x000fe200078e0ae9 */
[----:B------:R-:W-:Y:S01]  /*0570*/  SHF.R.S32.HI R11, RZ, 0x1f, R16 ;  /* 0x0000001fff0b7819 */ /* 0x000fe20000011410 */
[----:B------:R-:W-:Y:S01]  /*0580*/  IMAD R0, R2, c[0x0][0x1b4], R0 ;  /* 0x00006d0002007a24 */ /* 0x000fe200078e0200 */
[----:B------:R-:W-:Y:S01]  /*0590*/  LEA.HI R2, R8, R3, RZ, 0x3 ;  /* 0x0000000308027211 */ /* 0x000fe200078f18ff */
[----:B------:R-:W-:Y:S01]  /*05a0*/  ULDC.64 UR4, c[0x0][0x2b0] ;  /* 0x0000ac0000047ab9 */ /* 0x000fe20000000a00 */
[----:B------:R-:W-:Y:S01]  /*05b0*/  ISETP.GE.AND P4, PT, R237, c[0x0][0x198], PT ;  /* 0x00006600ed007a0c */ /* 0x000fe20003f86270 */
[----:B------:R-:W-:Y:S01]  /*05c0*/  IMAD R11, R11, c[0x0][0x1a8], RZ ;  /* 0x00006a000b0b7a24 */ /* 0x000fe200078e02ff */
[----:B------:R-:W-:Y:S01]  /*05d0*/  SHF.R.S32.HI R18, RZ, 0x3, R2 ;  /* 0x00000003ff127819 */ /* 0x000fe20000011402 */
[----:B------:R-:W-:Y:S01]  /*05e0*/  IMAD.IADD R13, R13, 0x1, R0 ;  /* 0x000000010d0d7824 */ /* 0x000fe200078e0200 */
[----:B------:R-:W-:Y:S01]  /*05f0*/  ISETP.GE.AND P3, PT, R236, c[0x0][0x198], PT ;  /* 0x00006600ec007a0c */ /* 0x000fe20003f66270 */
[----:B------:R-:W-:-:S02]  /*0600*/  IMAD R11, R16, c[0x0][0x1ac], R11 ;  /* 0x00006b00100b7a24 */ /* 0x000fc400078e020b */
[----:B------:R-:W-:Y:S02]  /*0610*/  IMAD.SHL.U32 R10, R18, 0x40, RZ ;  /* 0x00000040120a7824 */ /* 0x000fe400078e00ff */
[----:B------:R-:W-:-:S03]  /*0620*/  IMAD.WIDE.U32 R16, R16, c[0x0][0x1a8], R12 ;  /* 0x00006a0010107a25 */ /* 0x000fc600078e000c */
[----:B------:R-:W-:Y:S01]  /*0630*/  LOP3.LUT R10, R10, 0xc0, RZ, 0xc0, !PT ;  /* 0x000000c00a0a7812 */ /* 0x000fe200078ec0ff */
[----:B------:R-:W-:Y:S01]  /*0640*/  IMAD.IADD R11, R17, 0x1, R11 ;  /* 0x00000001110b7824 */ /* 0x000fe200078e020b */
[C---:B------:R-:W-:Y:S02]  /*0650*/  LEA R12, P0, R16.reuse, c[0x0][0x160], 0x1 ;  /* 0x00005800100c7a11 */ /* 0x040fe400078008ff */
[----:B------:R-:W-:Y:S02]  /*0660*/  SHF.R.U32.HI R0, RZ, 0x3, R10 ;  /* 0x00000003ff007819 */ /* 0x000fe4000001160a */
[----:B------:R-:W-:Y:S01]  /*0670*/  LEA.HI.X R11, R16, c[0x0][0x164], R11, 0x1, P0 ;  /* 0x00005900100b7a11 */ /* 0x000fe200000f0c0b */
[----:B------:R-:W-:Y:S01]  /*0680*/  SHFL.IDX PT, R24, R12, 0x1, 0x1c1f ;  /* 0x003c1f000c187f89 */ /* 0x000fe200000e0000 */
[----:B------:R-:W-:Y:S02]  /*0690*/  LOP3.LUT R10, R10, 0x18, R37, 0xf8, !PT ;  /* 0x000000180a0a7812 */ /* 0x000fe400078ef825 */
[----:B------:R-:W-:Y:S01]  /*06a0*/  ISETP.GE.AND P0, PT, R232, R6, PT ;  /* 0x00000006e800720c */ /* 0x000fe20003f06270 */
[----:B------:R-:W-:Y:S01]  /*06b0*/  SHFL.IDX PT, R16, R12, RZ, 0x1c1f ;  /* 0x001c1fff0c107589 */ /* 0x000fe200000e0000 */
[----:B------:R-:W-:-:S02]  /*06c0*/  LOP3.LUT R10, R10, R0, RZ, 0x3c, !PT ;  /* 0x000000000a0a7212 */ /* 0x000fc400078e3cff */
[----:B------:R-:W-:Y:S01]  /*06d0*/  SHF.R.S32.HI R0, RZ, 0x5, R7 ;  /* 0x00000005ff007819 */ /* 0x000fe20000011407 */
[----:B------:R-:W1:Y:S04]  /*06e0*/  SHFL.IDX PT, R17, R11, RZ, 0x1c1f ;  /* 0x001c1fff0b117589 */ /* 0x000e6800000e0000 */
[----:B------:R-:W-:Y:S01]  /*06f0*/  IMAD R233, R0, 0x8, R233 ;  /* 0x0000000800e97824 */ /* 0x000fe200078e02e9 */
[----:B------:R-:W3:Y:S03]  /*0700*/  SHFL.IDX PT, R25, R11, 0x1, 0x1c1f ;  /* 0x003c1f000b197f89 */ /* 0x000ee600000e0000 */
[----:B------:R-:W-:Y:S01]  /*0710*/  IMAD.U32 R233, R233, 0x20, R10 ;  /* 0x00000020e9e97824 */ /* 0x000fe200078e000a */
[----:B------:R-:W-:Y:S01]  /*0720*/  @!P0 SHF.R.S32.HI R10, RZ, 0x1f, R237 ;  /* 0x0000001fff0a8819 */ /* 0x000fe200000114ed */
[----:B-----5:R-:W-:Y:S01]  /*0730*/  SHFL.IDX PT, R15, R11, 0x2, 0x1c1f ;  /* 0x005c1f000b0f7f89 */ /* 0x020fe200000e0000 */
[----:B------:R-:W-:Y:S01]  /*0740*/  @!P0 SHF.R.S32.HI R9, RZ, 0x1f, R236 ;  /* 0x0000001fff098819 */ /* 0x000fe200000114ec */
[----:B------:R-:W-:Y:S01]  /*0750*/  @!P0 IMAD.SHL.U32 R13, R233, 0x2, RZ ;  /* 0x00000002e90d8824 */ /* 0x000fe200078e00ff */
[----:B------:R-:W-:Y:S01]  /*0760*/  @!P0 LEA.HI R10, R10, R237, RZ, 0x3 ;  /* 0x000000ed0a0a8211 */ /* 0x000fe200078f18ff */
[----:B------:R-:W-:Y:S01]  /*0770*/  SHFL.IDX PT, R11, R11, 0x3, 0x1c1f ;  /* 0x007c1f000b0b7f89 */ /* 0x000fe200000e0000 */
[----:B------:R-:W-:-:S02]  /*0780*/  @!P0 LEA.HI R9, R9, R236, RZ, 0x3 ;  /* 0x000000ec09098211 */ /* 0x000fc400078f18ff */
[----:B------:R-:W-:Y:S02]  /*0790*/  @!P0 LOP3.LUT R10, R10, 0xfffffff8, RZ, 0xc0, !PT ;  /* 0xfffffff80a0a8812 */ /* 0x000fe400078ec0ff */
[----:B------:R-:W-:-:S03]  /*07a0*/  @!P0 LOP3.LUT R9, R9, 0xfffffff8, RZ, 0xc0, !PT ;  /* 0xfffffff809098812 */ /* 0x000fc600078ec0ff */
[----:B-1----:R-:W-:-:S04]  /*07b0*/  @!P0 IMAD.WIDE R20, R10, 0x2, R16 ;  /* 0x000000020a148825 */ /* 0x002fc800078e0210 */
[----:B------:R-:W-:-:S04]  /*07c0*/  @!P0 IMAD.WIDE R22, R9, 0x2, R16 ;  /* 0x0000000209168825 */ /* 0x000fc800078e0210 */
[----:B------:R-:W-:-:S04]  /*07d0*/  @!P0 IMAD.WIDE R16, R37, 0x2, R16 ;  /* 0x0000000225108825 */ /* 0x000fc800078e0210 */
[----:B------:R-:W-:Y:S01]  /*07e0*/  @!P2 IMAD.SHL.U32 R10, R233, 0x2, RZ ;  /* 0x00000002e90aa824 */ /* 0x000fe200078e00ff */
[----:B------:R1:W-:Y:S04]  /*07f0*/  @!P0 LDGSTS.E.BYPASS.LTC128B.128 [R13+0x6100], [R16.64], !P5 ;  /* 0x06100000100d8fae */ /* 0x0003e8000e901d4c */
[----:B------:R4:W-:Y:S04]  /*0800*/  @!P0 LDGSTS.E.BYPASS.LTC128B.128 [R13+0x8100], [R20.64], !P4 ;  /* 0x08100000140d8fae */ /* 0x0009e8000e101d4c */
[----:B------:R5:W-:Y:S01]  /*0810*/  @!P0 LDGSTS.E.BYPASS.LTC128B.128 [R13+0xa100], [R22.64], !P3 ;  /* 0x0a100000160d8fae */ /* 0x000be2000d901d4c */
[----:B-1----:R-:W-:-:S02]  /*0820*/  @!P2 SHF.R.S32.HI R16, RZ, 0x1f, R236 ;  /* 0x0000001fff10a819 */ /* 0x002fc400000114ec */
[----:B----4-:R-:W-:Y:S02]  /*0830*/  @!P2 SHF.R.S32.HI R20, RZ, 0x1f, R237 ;  /* 0x0000001fff14a819 */ /* 0x010fe400000114ed */
[----:B------:R-:W-:Y:S02]  /*0840*/  @!P2 LEA.HI R16, R16, R236, RZ, 0x3 ;  /* 0x000000ec1010a211 */ /* 0x000fe400078f18ff */
[----:B------:R-:W-:Y:S01]  /*0850*/  @!P2 LEA.HI R20, R20, R237, RZ, 0x3 ;  /* 0x000000ed1414a211 */ /* 0x000fe200078f18ff */
[----:B-----5:R-:W-:Y:S01]  /*0860*/  IMAD.U32 R13, RZ, RZ, UR7 ;  /* 0x00000007ff0d7e24 */ /* 0x020fe2000f8e00ff */
[----:B------:R-:W-:Y:S01]  /*0870*/  @!P2 LOP3.LUT R16, R16, 0xfffffff8, RZ, 0xc0, !PT ;  /* 0xfffffff81010a812 */ /* 0x000fe200078ec0ff */
[----:B---3--:R-:W-:Y:S01]  /*0880*/  @!P2 IMAD.WIDE R22, R37, 0x2, R24 ;  /* 0x000000022516a825 */ /* 0x008fe200078e0218 */
[----:B------:R-:W-:-:S03]  /*0890*/  @!P2 LOP3.LUT R20, R20, 0xfffffff8, RZ, 0xc0, !PT ;  /* 0xfffffff81414a812 */ /* 0x000fc600078ec0ff */
[----:B------:R-:W-:Y:S01]  /*08a0*/  IMAD R13, R13, 0x40, R235 ;  /* 0x000000400d0d7824 */ /* 0x000fe200078e02eb */
[----:B------:R1:W-:Y:S01]  /*08b0*/  @!P2 LDGSTS.E.BYPASS.LTC128B.128 [R10+0x6900], [R22.64], !P5 ;  /* 0x06900000160aafae */ /* 0x0003e2000e901d4c */
[----:B------:R-:W-:-:S03]  /*08c0*/  @!P2 IMAD.WIDE R20, R20, 0x2, R24 ;  /* 0x000000021414a825 */ /* 0x000fc600078e0218 */
[----:B------:R-:W-:Y:S01]  /*08d0*/  IADD3 R13, R13, -0x40, RZ ;  /* 0xffffffc00d0d7810 */ /* 0x000fe20007ffe0ff */
[----:B------:R-:W-:Y:S01]  /*08e0*/  @!P2 IMAD.WIDE R16, R16, 0x2, R24 ;  /* 0x000000021010a825 */ /* 0x000fe200078e0218 */
[----:B------:R1:W-:Y:S04]  /*08f0*/  @!P2 LDGSTS.E.BYPASS.LTC128B.128 [R10+0x8900], [R20.64], !P4 ;  /* 0x08900000140aafae */ /* 0x0003e8000e101d4c */
[----:B------:R1:W-:Y:S01]  /*0900*/  @!P2 LDGSTS.E.BYPASS.LTC128B.128 [R10+0xa900], [R16.64], !P3 ;  /* 0x0a900000100aafae */ /* 0x0003e2000d901d4c */
[----:B------:R-:W-:-:S04]  /*0910*/  ISETP.GE.AND P2, PT, R13, UR9, PT ;  /* 0x000000090d007c0c */ /* 0x000fc8000bf46270 */
[----:B------:R-:W-:Y:S01]  /*0920*/  ISETP.GT.OR P2, PT, R235, 0x3f, P2 ;  /* 0x0000003feb00780c */ /* 0x000fe20001744670 */
[----:B-1----:R-:W1:Y:S01]  /*0930*/  SHFL.IDX PT, R10, R12, 0x3, 0x1c1f ;  /* 0x007c1f000c0a7f89 */ /* 0x002e6200000e0000 */
[----:B--2---:R2:W3:Y:S08]  /*0940*/  @P1 R2UR UR10, R5 ;  /* 0x00000000050a13c2 */ /* 0x0044f000000e0000 */
[----:B------:R4:W5:Y:S01]  /*0950*/  @P6 R2UR UR16, R14 ;  /* 0x000000000e1063c2 */ /* 0x00096200000e0000 */
[----:B------:R-:W-:Y:S01]  /*0960*/  ISETP.NE.AND P6, PT, R229, 0x1, PT ;  /* 0x00000001e500780c */ /* 0x000fe20003fc5270 */
[----:B-----5:R-:W-:Y:S01]  /*0970*/  @!UP0 UMOV UR16, UR11 ;  /* 0x0000000b00108c82 */ /* 0x020fe20008000000 */
[C---:B--2---:R-:W-:Y:S01]  /*0980*/  IADD3 R5, R232.reuse, 0x40, RZ ;  /* 0x00000040e8057810 */ /* 0x044fe20007ffe0ff */
[----:B------:R-:W-:Y:S01]  /*0990*/  USHF.R.S32.HI UR11, URZ, 0x1f, UR16 ;  /* 0x0000001f3f0b7899 */ /* 0x000fe20008011410 */
[----:B---3--:R-:W-:Y:S01]  /*09a0*/  IADD3 R13, R13, UR10, RZ ;  /* 0x0000000a0d0d7c10 */ /* 0x008fe2000fffe0ff */
[----:B------:R-:W-:Y:S01]  /*09b0*/  UIMAD.WIDE.U32 UR14, UR16, UR4, URZ ;  /* 0x00000004100e72a5 */ /* 0x000fe2000f8e003f */
[----:B------:R-:W-:Y:S01]  /*09c0*/  ISETP.GE.AND P1, PT, R5, R6, PT ;  /* 0x000000060500720c */ /* 0x000fe20003f26270 */
[----:B------:R-:W-:Y:S01]  /*09d0*/  UIMAD UR11, UR11, UR4, URZ ;  /* 0x000000040b0b72a4 */ /* 0x000fe2000f8e023f */
[----:B------:R-:W-:-:S03]  /*09e0*/  IADD3 R5, R232, 0x60, RZ ;  /* 0x00000060e8057810 */ /* 0x000fc60007ffe0ff */
[----:B------:R-:W-:Y:S01]  /*09f0*/  UIMAD UR11, UR16, UR5, UR11 ;  /* 0x00000005100b72a4 */ /* 0x000fe2000f8e020b */
[----:B------:R-:W-:Y:S02]  /*0a00*/  ISETP.GE.AND P0, PT, R5, R6, PT ;  /* 0x000000060500720c */ /* 0x000fe40003f06270 */
[----:B------:R-:W-:Y:S02]  /*0a10*/  ULDC.64 UR4, c[0x0][0x1e8] ;  /* 0x00007a0000047ab9 */ /* 0x000fe40000000a00 */
[----:B------:R-:W-:-:S03]  /*0a20*/  UIADD3 UR11, UR15, UR11, URZ ;  /* 0x0000000b0f0b7290 */ /* 0x000fc6000fffe03f */
[----:B------:R-:W-:Y:S01]  /*0a30*/  @!P1 SHF.R.S32.HI R6, RZ, 0x1f, R237 ;  /* 0x0000001fff069819 */ /* 0x000fe200000114ed */
[----:B------:R-:W-:Y:S01]  /*0a40*/  @!P1 IMAD.SHL.U32 R9, R233, 0x2, RZ ;  /* 0x00000002e9099824 */ /* 0x000fe200078e00ff */
[----:B----4-:R2:W3:Y:S01]  /*0a50*/  SHFL.IDX PT, R14, R12, 0x2, 0x1c1f ;  /* 0x005c1f000c0e7f89 */ /* 0x0104e200000e0000 */
[----:B------:R-:W-:Y:S02]  /*0a60*/  @!P1 SHF.R.S32.HI R5, RZ, 0x1f, R236 ;  /* 0x0000001fff059819 */ /* 0x000fe400000114ec */
[----:B------:R-:W-:Y:S01]  /*0a70*/  @!P1 LEA.HI R6, R6, R237, RZ, 0x3 ;  /* 0x000000ed06069211 */ /* 0x000fe200078f18ff */
[----:B-1----:R-:W-:Y:S01]  /*0a80*/  @!P0 IMAD.WIDE R20, R37, 0x2, R10 ;  /* 0x0000000225148825 */ /* 0x002fe200078e020a */
[----:B------:R-:W-:Y:S02]  /*0a90*/  @!P1 LEA.HI R5, R5, R236, RZ, 0x3 ;  /* 0x000000ec05059211 */ /* 0x000fe400078f18ff */
[----:B------:R-:W-:Y:S02]  /*0aa0*/  @!P1 LOP3.LUT R6, R6, 0xfffffff8, RZ, 0xc0, !PT ;  /* 0xfffffff806069812 */ /* 0x000fe400078ec0ff */
[----:B------:R-:W-:-:S02]  /*0ab0*/  @!P1 LOP3.LUT R5, R5, 0xfffffff8, RZ, 0xc0, !PT ;  /* 0xfffffff805059812 */ /* 0x000fc400078ec0ff */
[----:B--2---:R-:W-:Y:S01]  /*0ac0*/  @!P0 SHF.R.S32.HI R12, RZ, 0x1f, R237 ;  /* 0x0000001fff0c8819 */ /* 0x004fe200000114ed */
[----:B---3--:R-:W-:Y:S01]  /*0ad0*/  @!P1 IMAD.WIDE R22, R6, 0x2, R14 ;  /* 0x0000000206169825 */ /* 0x008fe200078e020e */
[----:B------:R-:W-:Y:S02]  /*0ae0*/  @!P0 SHF.R.S32.HI R6, RZ, 0x1f, R236 ;  /* 0x0000001fff068819 */ /* 0x000fe400000114ec */
[----:B------:R-:W-:Y:S01]  /*0af0*/  @!P0 LEA.HI R12, R12, R237, RZ, 0x3 ;  /* 0x000000ed0c0c8211 */ /* 0x000fe200078f18ff */
[--C-:B------:R-:W-:Y:S01]  /*0b00*/  @!P1 IMAD.WIDE R24, R5, 0x2, R14.reuse ;  /* 0x0000000205189825 */ /* 0x100fe200078e020e */
[----:B------:R-:W-:Y:S02]  /*0b10*/  @!P0 LEA.HI R6, R6, R236, RZ, 0x3 ;  /* 0x000000ec06068211 */ /* 0x000fe400078f18ff */
[----:B------:R-:W-:Y:S01]  /*0b20*/  @!P0 LOP3.LUT R12, R12, 0xfffffff8, RZ, 0xc0, !PT ;  /* 0xfffffff80c0c8812 */ /* 0x000fe200078ec0ff */
[----:B------:R-:W-:-:S04]  /*0b30*/  @!P1 IMAD.WIDE R14, R37, 0x2, R14 ;  /* 0x00000002250e9825 */ /* 0x000fc800078e020e */
[----:B------:R-:W-:Y:S01]  /*0b40*/  IMAD.MOV.U32 R5, RZ, RZ, R13 ;  /* 0x000000ffff057224 */ /* 0x000fe200078e000d */
[----:B------:R1:W-:Y:S04]  /*0b50*/  @!P1 LDGSTS.E.BYPASS.LTC128B.128 [R9+0x7100], [R14.64], !P5 ;  /* 0x071000000e099fae */ /* 0x0003e8000e901d4c */
[----:B------:R2:W-:Y:S04]  /*0b60*/  @!P1 LDGSTS.E.BYPASS.LTC128B.128 [R9+0x9100], [R22.64], !P4 ;  /* 0x0910000016099fae */ /* 0x0005e8000e101d4c */
[----:B------:R3:W-:Y:S01]  /*0b70*/  @!P1 LDGSTS.E.BYPASS.LTC128B.128 [R9+0xb100], [R24.64], !P3 ;  /* 0x0b10000018099fae */ /* 0x0007e2000d901d4c */
[----:B-1----:R-:W-:-:S04]  /*0b80*/  @P6 IMAD.HI.U32 R14, R13, c[0x0][0x2bc], RZ ;  /* 0x0000af000d0e6a27 */ /* 0x002fc800078e00ff */
[----:B--2---:R-:W-:Y:S01]  /*0b90*/  @!P0 IMAD.WIDE R22, R12, 0x2, R10 ;  /* 0x000000020c168825 */ /* 0x004fe200078e020a */
[----:B------:R-:W-:Y:S02]  /*0ba0*/  @P6 SHF.R.U32.HI R5, RZ, c[0x0][0x2c0], R14 ;  /* 0x0000b000ff056a19 */ /* 0x000fe4000001160e */
[----:B------:R-:W-:Y:S01]  /*0bb0*/  @!P0 LOP3.LUT R14, R6, 0xfffffff8, RZ, 0xc0, !PT ;  /* 0xfffffff8060e8812 */ /* 0x000fe200078ec0ff */
[----:B------:R-:W-:Y:S01]  /*0bc0*/  @!P0 IMAD.SHL.U32 R6, R233, 0x2, RZ ;  /* 0x00000002e9068824 */ /* 0x000fe200078e00ff */
[----:B---3--:R-:W-:-:S04]  /*0bd0*/  @!P2 IADD3 R9, P1, R5, UR14, RZ ;  /* 0x0000000e0509ac10 */ /* 0x008fc8000ff3e0ff */
[----:B------:R-:W-:Y:S01]  /*0be0*/  @!P2 LEA.HI.X.SX32 R15, R5, UR11, 0x1, P1 ;  /* 0x0000000b050fac11 */ /* 0x000fe200088f0eff */
[----:B------:R1:W-:Y:S01]  /*0bf0*/  @!P0 LDGSTS.E.BYPASS.LTC128B.128 [R6+0x7900], [R20.64], !P5 ;  /* 0x0790000014068fae */ /* 0x0003e2000e901d4c */
[----:B------:R-:W-:-:S03]  /*0c00*/  @!P2 LEA R16, P1, R9, c[0x0][0x2a0], 0x2 ;  /* 0x0000a8000910aa11 */ /* 0x000fc600078210ff */
[----:B------:R1:W-:Y:S01]  /*0c10*/  @!P0 LDGSTS.E.BYPASS.LTC128B.128 [R6+0x9900], [R22.64], !P4 ;  /* 0x0990000016068fae */ /* 0x0003e2000e101d4c */
[----:B------:R-:W-:Y:S01]  /*0c20*/  @!P2 LEA.HI.X R17, R9, c[0x0][0x2a4], R15, 0x2, P1 ;  /* 0x0000a9000911aa11 */ /* 0x000fe200008f140f */
[----:B------:R-:W-:-:S05]  /*0c30*/  @!P0 IMAD.WIDE R14, R14, 0x2, R10 ;  /* 0x000000020e0e8825 */ /* 0x000fca00078e020a */
[----:B------:R1:W-:Y:S04]  /*0c40*/  @!P0 LDGSTS.E.BYPASS.LTC128B.128 [R6+0xb900], [R14.64], !P3 ;  /* 0x0b9000000e068fae */ /* 0x0003e8000d901d4c */
[----:B------:R-:W0:Y:S04]  /*0c50*/  LDGDEPBAR ;  /* 0x00000000000079af */ /* 0x000e280000000000 */
[----:B------:R-:W-:Y:S06]  /*0c60*/  BAR.SYNC.DEFER_BLOCKING 0x0 ;  /* 0x0000000000007b1d */ /* 0x000fec0000010000 */
[----:B------:R2:W3:Y:S01]  /*0c70*/  @!P2 LDG.E R230, [R16.64] ;  /* 0x0000000c10e6a981 */ /* 0x0004e2000c1e1900 */
        /* <DEDUP_REMOVED lines=8> */
[----:B------:R-:W-:Y:S01]  /*0d00*/  IMAD.WIDE.U32 R10, R231, c[0x0][0x1e0], RZ ;  /* 0x00007800e70a7a25 */ /* 0x000fe200078e00ff */
[----:B-1----:R-:W-:Y:S01]  /*0d10*/  SHF.R.S32.HI R6, RZ, 0x1f, R231 ;  /* 0x0000001fff067819 */ /* 0x002fe200000114e7 */
[----:B------:R-:W-:Y:S01]  /*0d20*/  UIADD3 UR16, UR19, UR16, URZ ;  /* 0x0000001013107290 */ /* 0x000fe2000fffe03f */
[----:B------:R-:W-:Y:S01]  /*0d30*/  ISETP.GE.AND P5, PT, R236, c[0x0][0x1d4], PT ;  /* 0x00007500ec007a0c */ /* 0x000fe20003fa6270 */
[----:B------:R-:W-:Y:S01]  /*0d40*/  UIADD3 UR17, UR9, -UR17, URZ ;  /* 0x8000001109117290 */ /* 0x000fe2000fffe03f */
[----:B------:R-:W-:Y:S01]  /*0d50*/  IMAD.SHL.U32 R18, R18, 0x8, RZ ;  /* 0x0000000812127824 */ /* 0x000fe200078e00ff */
[----:B------:R-:W-:Y:S01]  /*0d60*/  UISETP.GE.AND UP0, UPT, UR9, 0x1, UPT ;  /* 0x000000010900788c */ /* 0x000fe2000bf06270 */
[----:B------:R-:W-:Y:S01]  /*0d70*/  IMAD R12, R6, c[0x0][0x1e0], RZ ;  /* 0x00007800060c7a24 */ /* 0x000fe200078e02ff */
[----:B------:R-:W-:Y:S01]  /*0d80*/  ULDC.64 UR4, c[0x0][0x210] ;  /* 0x0000840000047ab9 */ /* 0x000fe20000000a00 */
[----:B------:R-:W-:Y:S01]  /*0d90*/  LOP3.LUT R7, R7, 0xffffffe0, RZ, 0xc0, !PT ;  /* 0xffffffe007077812 */ /* 0x000fe200078ec0ff */
[----:B------:R-:W-:Y:S01]  /*0da0*/  UIMAD UR6, UR6, UR4, URZ ;  /* 0x00000004060672a4 */ /* 0x000fe2000f8e023f */
[----:B------:R-:W-:Y:S01]  /*0db0*/  IMAD R12, R231, c[0x0][0x1e4], R12 ;  /* 0x00007900e70c7a24 */ /* 0x000fe200078e020c */
[----:B------:R-:W-:Y:S01]  /*0dc0*/  IADD3 R4, -R4, UR17, RZ ;  /* 0x0000001104047c10 */ /* 0x000fe2000fffe1ff */
[----:B------:R-:W-:Y:S01]  /*0dd0*/  UIMAD.WIDE.U32 UR20, UR8, UR4, URZ ;  /* 0x00000004081472a5 */ /* 0x000fe2000f8e003f */
[----:B------:R-:W-:Y:S01]  /*0de0*/  ISETP.GT.AND P2, PT, R235, 0x3f, PT ;  /* 0x0000003feb00780c */ /* 0x000fe20003f44270 */
[----:B------:R-:W-:Y:S01]  /*0df0*/  IMAD.IADD R13, R11, 0x1, R12 ;  /* 0x000000010b0d7824 */ /* 0x000fe200078e020c */
[----:B--2---:R-:W-:Y:S01]  /*0e00*/  LEA.HI R17, R8, R3, RZ, 0x4 ;  /* 0x0000000308117211 */ /* 0x004fe200078f20ff */
[----:B------:R-:W-:Y:S01]  /*0e10*/  IMAD.MOV.U32 R12, RZ, RZ, R10 ;  /* 0x000000ffff0c7224 */ /* 0x000fe200078e000a */
[----:B------:R-:W-:Y:S01]  /*0e20*/  LOP3.LUT R8, R2, 0xfffffff8, RZ, 0xc0, !PT ;  /* 0xfffffff802087812 */ /* 0x000fe200078ec0ff */
[----:B------:R-:W-:Y:S01]  /*0e30*/  UIMAD UR5, UR8, UR5, UR6 ;  /* 0x00000005080572a4 */ /* 0x000fe2000f8e0206 */
[----:B------:R-:W-:-:S02]  /*0e40*/  LOP3.LUT R10, R17, 0xfffffff0, RZ, 0xc0, !PT ;  /* 0xfffffff0110a7812 */ /* 0x000fc400078ec0ff */
[----:B------:R-:W-:Y:S01]  /*0e50*/  SHF.R.S32.HI R11, RZ, 0x4, R17 ;  /* 0x00000004ff0b7819 */ /* 0x000fe20000011411 */
[C---:B------:R-:W-:Y:S01]  /*0e60*/  IMAD.IADD R8, R3.reuse, 0x1, -R8 ;  /* 0x0000000103087824 */ /* 0x040fe200078e0a08 */
[----:B------:R-:W-:Y:S01]  /*0e70*/  ISETP.GE.AND P1, PT, R4, 0x1, PT ;  /* 0x000000010400780c */ /* 0x000fe20003f26270 */
[----:B------:R-:W-:Y:S01]  /*0e80*/  IMAD.IADD R10, R3, 0x1, -R10 ;  /* 0x00000001030a7824 */ /* 0x000fe200078e0a0a */
[----:B------:R-:W-:Y:S01]  /*0e90*/  LEA.HI R17, R17, R11, RZ, 0x1 ;  /* 0x0000000b11117211 */ /* 0x000fe200078f08ff */
[----:B------:R-:W-:Y:S01]  /*0ea0*/  UIADD3 UR5, UR21, UR5, URZ ;  /* 0x0000000515057290 */ /* 0x000fe2000fffe03f */
[----:B------:R-:W-:Y:S01]  /*0eb0*/  LEA.HI R15, R8, R8, RZ, 0x1 ;  /* 0x00000008080f7211 */ /* 0x000fe200078f08ff */
[----:B------:R-:W-:Y:S01]  /*0ec0*/  IMAD.IADD R3, R3, 0x1, -R7 ;  /* 0x0000000103037824 */ /* 0x000fe200078e0a07 */
[----:B------:R-:W-:Y:S02]  /*0ed0*/  LEA.HI R120, R10, R10, RZ, 0x1 ;  /* 0x0000000a0a787211 */ /* 0x000fe400078f08ff */
[----:B------:R-:W-:-:S02]  /*0ee0*/  LOP3.LUT R14, R15, 0x3fffffe, RZ, 0xc0, !PT ;  /* 0x03fffffe0f0e7812 */ /* 0x000fc400078ec0ff */
[----:B------:R-:W-:Y:S02]  /*0ef0*/  LOP3.LUT R17, R17, 0xfffffffe, RZ, 0xc0, !PT ;  /* 0xfffffffe11117812 */ /* 0x000fe400078ec0ff */
[----:B------:R-:W-:Y:S01]  /*0f00*/  SHF.R.S32.HI R16, RZ, 0x1f, R10 ;  /* 0x0000001fff107819 */ /* 0x000fe2000001140a */
[----:B------:R-:W-:Y:S01]  /*0f10*/  IMAD.IADD R14, R8, 0x1, -R14 ;  /* 0x00000001080e7824 */ /* 0x000fe200078e0a0e */
[----:B------:R-:W-:Y:S01]  /*0f20*/  SHF.R.S32.HI R8, RZ, 0x1, R120 ;  /* 0x00000001ff087819 */ /* 0x000fe20000011478 */
[----:B------:R-:W-:Y:S01]  /*0f30*/  IMAD.IADD R17, R11, 0x1, -R17 ;  /* 0x000000010b117824 */ /* 0x000fe200078e0a11 */
[----:B------:R-:W-:Y:S02]  /*0f40*/  @P1 SHF.R.S32.HI R11, RZ, 0x1f, R236 ;  /* 0x0000001fff0b1819 */ /* 0x000fe400000114ec */
[----:B------:R-:W-:Y:S01]  /*0f50*/  LEA.HI R16, R16, R10, RZ, 0x3 ;  /* 0x0000000a10107211 */ /* 0x000fe200078f18ff */
[----:B------:R-:W-:Y:S01]  /*0f60*/  IMAD R14, R17, 0x8, R14 ;  /* 0x00000008110e7824 */ /* 0x000fe200078e020e */
[----:B------:R-:W-:Y:S01]  /*0f70*/  @P1 LEA.HI R11, R11, R236, RZ, 0x3 ;  /* 0x000000ec0b0b1211 */ /* 0x000fe200078f18ff */
[----:B------:R-:W-:Y:S01]  /*0f80*/  IMAD.SHL.U32 R17, R17, 0x8, RZ ;  /* 0x0000000811117824 */ /* 0x000fe200078e00ff */
[----:B------:R-:W-:Y:S01]  /*0f90*/  SHF.R.S32.HI R15, RZ, 0x1, R15 ;  /* 0x00000001ff0f7819 */ /* 0x000fe2000001140f */
[----:B------:R-:W-:Y:S01]  /*0fa0*/  IMAD.SHL.U32 R16, R16, 0x20, RZ ;  /* 0x0000002010107824 */ /* 0x000fe200078e00ff */
[----:B------:R-:W-:-:S02]  /*0fb0*/  @P1 LOP3.LUT R11, R11, 0xfffffff8, RZ, 0xc0, !PT ;  /* 0xfffffff80b0b1812 */ /* 0x000fc400078ec0ff */
[----:B------:R-:W-:Y:S02]  /*0fc0*/  SEL R38, RZ, 0x10, P5 ;  /* 0x00000010ff267807 */ /* 0x000fe40002800000 */
[----:B------:R-:W-:-:S05]  /*0fd0*/  LOP3.LUT R39, R16, 0xffffff00, RZ, 0xc0, !PT ;  /* 0xffffff0010277812 */ /* 0x000fca00078ec0ff */
[----:B------:R-:W-:Y:S01]  /*0fe0*/  IMAD R0, R0, 0x200, R39 ;  /* 0x0000020000007824 */ /* 0x000fe200078e0227 */
[----:B---3--:R-:W-:Y:S01]  /*0ff0*/  SHF.R.S32.HI R5, RZ, 0x1f, R230 ;  /* 0x0000001fff057819 */ /* 0x008fe200000114e6 */
[----:B------:R-:W-:-:S04]  /*1000*/  IMAD.WIDE.U32 R12, R230, c[0x0][0x1f0], R12 ;  /* 0x00007c00e60c7a25 */ /* 0x000fc800078e000c */
[----:B------:R-:W-:Y:S01]  /*1010*/  IMAD R9, R5, c[0x0][0x1f0], RZ ;  /* 0x00007c0005097a24 */ /* 0x000fe200078e02ff */
[----:B------:R-:W-:Y:S02]  /*1020*/  IADD3 R2, P0, R12, UR18, RZ ;  /* 0x000000120c027c10 */ /* 0x000fe4000ff1e0ff */
[----:B------:R-:W-:Y:S01]  /*1030*/  @P1 SHF.R.S32.HI R12, RZ, 0x1f, R237 ;  /* 0x0000001fff0c1819 */ /* 0x000fe200000114ed */
[----:B------:R-:W-:-:S03]  /*1040*/  IMAD R9, R230, c[0x0][0x1f4], R9 ;  /* 0x00007d00e6097a24 */ /* 0x000fc600078e0209 */
[----:B------:R-:W-:Y:S02]  /*1050*/  @P1 LEA.HI R12, R12, R237, RZ, 0x3 ;  /* 0x000000ed0c0c1211 */ /* 0x000fe400078f18ff */
[----:B------:R-:W-:Y:S01]  /*1060*/  IADD3.X R9, R13, UR16, R9, P0, !PT ;  /* 0x000000100d097c10 */ /* 0x000fe200087fe409 */
[----:B------:R-:W-:Y:S01]  /*1070*/  @P1 IMAD.SHL.U32 R13, R233, 0x2, RZ ;  /* 0x00000002e90d1824 */ /* 0x000fe200078e00ff */
[----:B------:R-:W-:Y:S02]  /*1080*/  LEA R20, P0, R2, c[0x0][0x1c8], 0x1 ;  /* 0x0000720002147a11 */ /* 0x000fe400078008ff */
[----:B------:R-:W-:Y:S02]  /*1090*/  @P1 LOP3.LUT R12, R12, 0xfffffff8, RZ, 0xc0, !PT ;  /* 0xfffffff80c0c1812 */ /* 0x000fe400078ec0ff */
[----:B------:R-:W-:Y:S01]  /*10a0*/  LEA.HI.X R9, R2, c[0x0][0x1cc], R9, 0x1, P0 ;  /* 0x0000730002097a11 */ /* 0x000fe200000f0c09 */
[----:B------:R-:W-:Y:S01]  /*10b0*/  SHFL.IDX PT, R22, R20, RZ, 0x1c1f ;  /* 0x001c1fff14167589 */ /* 0x000fe200000e0000 */
[----:B------:R-:W-:-:S02]  /*10c0*/  SHF.R.S32.HI R2, RZ, 0x1f, R120 ;  /* 0x0000001fff027819 */ /* 0x000fc40000011478 */
[----:B------:R-:W-:Y:S01]  /*10d0*/  ISETP.GE.AND P0, PT, R4, 0x21, PT ;  /* 0x000000210400780c */ /* 0x000fe20003f06270 */
[----:B------:R-:W1:Y:S01]  /*10e0*/  SHFL.IDX PT, R23, R9, RZ, 0x1c1f ;  /* 0x001c1fff09177589 */ /* 0x000e6200000e0000 */
[----:B------:R-:W-:Y:S02]  /*10f0*/  LEA.HI R2, R2, R8, RZ, 0x2 ;  /* 0x0000000802027211 */ /* 0x000fe400078f10ff */
[----:B------:R-:W-:Y:S01]  /*1100*/  LOP3.LUT R120, R120, 0x7fffffe, RZ, 0xc0, !PT ;  /* 0x07fffffe78787812 */ /* 0x000fe200078ec0ff */
[----:B------:R-:W-:Y:S01]  /*1110*/  SHFL.IDX PT, R20, R20, 0x1, 0x1c1f ;  /* 0x003c1f0014147f89 */ /* 0x000fe200000e0000 */
[----:B------:R-:W-:-:S03]  /*1120*/  LOP3.LUT R2, R2, 0xfffffffc, RZ, 0xc0, !PT ;  /* 0xfffffffc02027812 */ /* 0x000fc600078ec0ff */
[----:B------:R2:W3:Y:S01]  /*1130*/  SHFL.IDX PT, R21, R9, 0x1, 0x1c1f ;  /* 0x003c1f0009157f89 */ /* 0x0004e200000e0000 */
[----:B------:R-:W-:Y:S02]  /*1140*/  IMAD.IADD R120, R10, 0x1, -R120 ;  /* 0x000000010a787824 */ /* 0x000fe400078e0a78 */
[----:B------:R-:W-:Y:S01]  /*1150*/  IMAD.IADD R2, R8, 0x1, -R2 ;  /* 0x0000000108027824 */ /* 0x000fe200078e0a02 */
[----:B------:R-:W-:Y:S01]  /*1160*/  @P0 SHF.R.S32.HI R8, RZ, 0x1f, R236 ;  /* 0x0000001fff080819 */ /* 0x000fe200000114ec */
[----:B------:R-:W-:Y:S02]  /*1170*/  @P0 IMAD.SHL.U32 R10, R233, 0x2, RZ ;  /* 0x00000002e90a0824 */ /* 0x000fe400078e00ff */
[----:B------:R-:W-:Y:S01]  /*1180*/  IMAD R228, R120, 0x20, R0 ;  /* 0x0000002078e47824 */ /* 0x000fe200078e0200 */
[----:B------:R-:W-:Y:S01]  /*1190*/  @P0 LEA.HI R8, R8, R236, RZ, 0x3 ;  /* 0x000000ec08080211 */ /* 0x000fe200078f18ff */
[----:B------:R-:W-:-:S03]  /*11a0*/  IMAD.MOV.U32 R0, RZ, RZ, 0x10 ;  /* 0x00000010ff007424 */ /* 0x000fc600078e00ff */
[----:B------:R-:W-:Y:S01]  /*11b0*/  @P0 LOP3.LUT R8, R8, 0xfffffff8, RZ, 0xc0, !PT ;  /* 0xfffffff808080812 */ /* 0x000fe200078ec0ff */
[----:B-1----:R-:W-:-:S04]  /*11c0*/  @P1 IMAD.WIDE R24, R12, 0x2, R22 ;  /* 0x000000020c181825 */ /* 0x002fc800078e0216 */
[----:B------:R-:W-:Y:S01]  /*11d0*/  @P1 IMAD.WIDE R26, R11, 0x2, R22 ;  /* 0x000000020b1a1825 */ /* 0x000fe200078e0216 */
[----:B--2---:R-:W-:-:S03]  /*11e0*/  @P0 SHF.R.S32.HI R9, RZ, 0x1f, R237 ;  /* 0x0000001fff090819 */ /* 0x004fc600000114ed */
[----:B------:R-:W-:Y:S01]  /*11f0*/  @P1 IMAD.WIDE R22, R37, 0x2, R22 ;  /* 0x0000000225161825 */ /* 0x000fe200078e0216 */
[----:B------:R-:W-:-:S04]  /*1200*/  @P0 LEA.HI R9, R9, R237, RZ, 0x3 ;  /* 0x000000ed09090211 */ /* 0x000fc800078f18ff */
[----:B------:R1:W-:Y:S01]  /*1210*/  @P1 LDGSTS.E.BYPASS.LTC128B.128 [R13+0x3100], [R22.64], !P3 ;  /* 0x03100000160d1fae */ /* 0x0003e2000d901d4c */
[----:B------:R-:W-:-:S03]  /*1220*/  @P0 LOP3.LUT R9, R9, 0xfffffff8, RZ, 0xc0, !PT ;  /* 0xfffffff809090812 */ /* 0x000fc600078ec0ff */
[----:B------:R1:W-:Y:S02]  /*1230*/  @P1 LDGSTS.E.BYPASS.LTC128B.128 [R13+0x4100], [R24.64], !P4 ;  /* 0x04100000180d1fae */ /* 0x0003e4000e101d4c */
[--C-:B---3--:R-:W-:Y:S02]  /*1240*/  @P0 IMAD.WIDE R28, R9, 0x2, R20.reuse ;  /* 0x00000002091c0825 */ /* 0x108fe400078e0214 */
[----:B------:R1:W-:Y:S01]  /*1250*/  @P1 LDGSTS.E.BYPASS.LTC128B.128 [R13+0x5100], [R26.64], !P5 ;  /* 0x051000001a0d1fae */ /* 0x0003e2000e901d4c */
[----:B------:R-:W-:Y:S01]  /*1260*/  LOP3.LUT P1, RZ, R15, 0x2, RZ, 0xc0, !PT ;  /* 0x000000020fff7812 */ /* 0x000fe2000782c0ff */
[----:B------:R-:W-:-:S04]  /*1270*/  @P0 IMAD.WIDE R8, R8, 0x2, R20 ;  /* 0x0000000208080825 */ /* 0x000fc800078e0214 */
[----:B------:R-:W-:-:S04]  /*1280*/  @P0 IMAD.WIDE R20, R37, 0x2, R20 ;  /* 0x0000000225140825 */ /* 0x000fc800078e0214 */
[----:B------:R-:W-:Y:S01]  /*1290*/  IMAD.SHL.U32 R15, R15, 0x40, RZ ;  /* 0x000000400f0f7824 */ /* 0x000fe200078e00ff */
[----:B------:R1:W-:Y:S04]  /*12a0*/  @P0 LDGSTS.E.BYPASS.LTC128B.128 [R10+0x3900], [R20.64], !P3 ;  /* 0x03900000140a0fae */ /* 0x0003e8000d901d4c */
[----:B------:R1:W-:Y:S01]  /*12b0*/  @P0 LDGSTS.E.BYPASS.LTC128B.128 [R10+0x4900], [R28.64], !P4 ;  /* 0x049000001c0a0fae */ /* 0x0003e2000e101d4c */
[----:B------:R-:W-:-:S03]  /*12c0*/  LOP3.LUT R15, R15, 0xc0, RZ, 0xc0, !PT ;  /* 0x000000c00f0f7812 */ /* 0x000fc600078ec0ff */
[----:B------:R2:W-:Y:S01]  /*12d0*/  @P0 LDGSTS.E.BYPASS.LTC128B.128 [R10+0x5900], [R8.64], !P5 ;  /* 0x05900000080a0fae */ /* 0x0005e2000e901d4c */
[----:B------:R-:W-:Y:S02]  /*12e0*/  LOP3.LUT R18, R15, 0x8, R18, 0xf8, !PT ;  /* 0x000000080f127812 */ /* 0x000fe400078ef812 */
[----:B------:R-:W-:Y:S01]  /*12f0*/  SHF.R.U32.HI R15, RZ, 0x3, R15 ;  /* 0x00000003ff0f7819 */ /* 0x000fe2000001160f */
[----:B------:R-:W0:Y:S01]  /*1300*/  LDGDEPBAR ;  /* 0x00000000000079af */ /* 0x000e220000000000 */
[----:B------:R-:W-:Y:S02]  /*1310*/  LOP3.LUT P0, RZ, R2, 0x2, RZ, 0xc0, !PT ;  /* 0x0000000202ff7812 */ /* 0x000fe4000780c0ff */
[----:B------:R-:W-:Y:S02]  /*1320*/  LOP3.LUT R15, R18, R15, RZ, 0x3c, !PT ;  /* 0x0000000f120f7212 */ /* 0x000fe400078e3cff */
[----:B------:R-:W-:Y:S02]  /*1330*/  SEL R0, R0, 0xfffffff0, !P0 ;  /* 0xfffffff000007807 */ /* 0x000fe40004000000 */
[----:B------:R-:W-:Y:S01]  /*1340*/  PLOP3.LUT P0, PT, PT, PT, UP0, 0x80, 0x0 ;  /* 0x000000000000781c */ /* 0x000fe20003f0f008 */
[----:B------:R-:W-:-:S04]  /*1350*/  IMAD.U32 R227, R14, 0x20, R15 ;  /* 0x000000200ee37824 */ /* 0x000fc800078e000f */
[----:B------:R-:W-:-:S05]  /*1360*/  IMAD.SHL.U32 R227, R227, 0x2, RZ ;  /* 0x00000002e3e37824 */ /* 0x000fca00078e00ff */
[----:B------:R-:W-:Y:S01]  /*1370*/  IADD3 R226, R227, 0x3120, RZ ;  /* 0x00003120e3e27810 */ /* 0x000fe20007ffe0ff */
[----:B--2---:R-:W-:Y:S01]  /*1380*/  IMAD.SHL.U32 R8, R2, 0x40, RZ ;  /* 0x0000004002087824 */ /* 0x004fe200078e00ff */
[----:B------:R-:W-:-:S04]  /*1390*/  DEPBAR.LE SB0, 0x1 ;  /* 0x000080400000791a */ /* 0x000fc80000000000 */
[----:B------:R-:W-:Y:S01]  /*13a0*/  LOP3.LUT R8, R8, 0xc0, RZ, 0xc0, !PT ;  /* 0x000000c008087812 */ /* 0x000fe200078ec0ff */
[----:B------:R-:W-:-:S04]  /*13b0*/  DEPBAR.LE SB0, 0x0 ;  /* 0x000080000000791a */ /* 0x000fc80000000000 */
[----:B------:R-:W-:Y:S01]  /*13c0*/  BAR.SYNC.DEFER_BLOCKING 0x0 ;  /* 0x0000000000007b1d */ /* 0x000fe20000010000 */
[----:B------:R-:W-:Y:S02]  /*13d0*/  LOP3.LUT R17, R8, 0x8, R17, 0xf8, !PT ;  /* 0x0000000808117812 */ /* 0x000fe400078ef811 */
[----:B------:R-:W-:-:S04]  /*13e0*/  SHF.R.U32.HI R8, RZ, 0x3, R8 ;  /* 0x00000003ff087819 */ /* 0x000fc80000011608 */
[----:B------:R-:W-:Y:S02]  /*13f0*/  LOP3.LUT R2, R17, R8, RZ, 0x3c, !PT ;  /* 0x0000000811027212 */ /* 0x000fe400078e3cff */
[----:B------:R-:W-:-:S03]  /*1400*/  IADD3 R8, R227, 0x3100, RZ ;  /* 0x00003100e3087810 */ /* 0x000fc60007ffe0ff */
[----:B------:R-:W-:Y:S01]  /*1410*/  IMAD.IADD R228, R2, 0x1, R228 ;  /* 0x0000000102e47824 */ /* 0x000fe200078e02e4 */
[----:B------:R-:W-:-:S03]  /*1420*/  @P1 IADD3 R226, R8, -0x20, RZ ;  /* 0xffffffe008e21810 */ /* 0x000fc60007ffe0ff */
[----:B------:R-:W-:Y:S01]  /*1430*/  IMAD.SHL.U32 R228, R228, 0x2, RZ ;  /* 0x00000002e4e47824 */ /* 0x000fe200078e00ff */
[C---:B------:R-:W-:Y:S02]  /*1440*/  IADD3 R222, R226.reuse, 0x400, RZ ;  /* 0x00000400e2de7810 */ /* 0x040fe40007ffe0ff */
[----:B------:R-:W-:Y:S01]  /*1450*/  IADD3 R221, R226, 0x800, RZ ;  /* 0x00000800e2dd7810 */ /* 0x000fe20007ffe0ff */
[----:B------:R-:W-:Y:S01]  /*1460*/  IMAD R224, R0, 0x2, R228 ;  /* 0x0000000200e07824 */ /* 0x000fe200078e02e4 */
[----:B------:R-:W-:Y:S01]  /*1470*/  IADD3 R220, R226, 0xc00, RZ ;  /* 0x00000c00e2dc7810 */ /* 0x000fe20007ffe0ff */
[----:B------:R1:W2:Y:S04]  /*1480*/  LDSM.16.M88.4 R60, [R228+0x6100] ;  /* 0x00610000e43c783b */ /* 0x0002a80000000200 */
        /* <DEDUP_REMOVED lines=12> */
[----:B--23--:R-:W-:Y:S01]  /*1550*/  IMAD R6, R6, c[0x0][0x208], RZ ;  /* 0x0000820006067a24 */ /* 0x00cfe200078e02ff */
[----:B------:R-:W-:Y:S01]  /*1560*/  ISETP.GE.AND P1, PT, R37, c[0x0][0x1d4], PT ;  /* 0x0000750025007a0c */ /* 0x000fe20003f26270 */
[----:B------:R-:W-:-:S04]  /*1570*/  IMAD.WIDE.U32 R8, R231, c[0x0][0x208], RZ ;  /* 0x00008200e7087a25 */ /* 0x000fc800078e00ff */
[----:B------:R-:W-:Y:S02]  /*1580*/  IMAD R6, R231, c[0x0][0x20c], R6 ;  /* 0x00008300e7067a24 */ /* 0x000fe400078e0206 */
[----:B------:R-:W-:Y:S02]  /*1590*/  IMAD R5, R5, c[0x0][0x218], RZ ;  /* 0x0000860005057a24 */ /* 0x000fe400078e02ff */
[----:B------:R-:W-:Y:S02]  /*15a0*/  IMAD.IADD R7, R9, 0x1, R6 ;  /* 0x0000000109077824 */ /* 0x000fe400078e0206 */
[----:B------:R-:W-:Y:S02]  /*15b0*/  IMAD.MOV.U32 R6, RZ, RZ, R8 ;  /* 0x000000ffff067224 */ /* 0x000fe400078e0008 */
[C---:B------:R-:W-:Y:S02]  /*15c0*/  IMAD R5, R230.reuse, c[0x0][0x21c], R5 ;  /* 0x00008700e6057a24 */ /* 0x040fe400078e0205 */
[----:B------:R-:W-:-:S04]  /*15d0*/  IMAD.WIDE.U32 R6, R230, c[0x0][0x218], R6 ;  /* 0x00008600e6067a25 */ /* 0x000fc800078e0006 */
[----:B------:R-:W-:Y:S01]  /*15e0*/  IMAD.WIDE R14, R37, 0x2, RZ ;  /* 0x00000002250e7825 */ /* 0x000fe200078e02ff */
[----:B------:R-:W-:Y:S02]  /*15f0*/  IADD3 R9, P0, R6, UR20, RZ ;  /* 0x0000001406097c10 */ /* 0x000fe4000ff1e0ff */
[----:B------:R-:W-:Y:S02]  /*1600*/  SHF.R.S32.HI R6, RZ, 0x1f, R237 ;  /* 0x0000001fff067819 */ /* 0x000fe400000114ed */
[----:B------:R-:W-:Y:S01]  /*1610*/  IADD3.X R5, R7, UR5, R5, P0, !PT ;  /* 0x0000000507057c10 */ /* 0x000fe200087fe405 */
[----:B------:R-:W-:Y:S01]  /*1620*/  IMAD.SHL.U32 R7, R233, 0x2, RZ ;  /* 0x00000002e9077824 */ /* 0x000fe200078e00ff */
[C---:B------:R-:W-:Y:S02]  /*1630*/  LEA R8, P0, R9.reuse, c[0x0][0x1f8], 0x1 ;  /* 0x00007e0009087a11 */ /* 0x040fe400078008ff */
[----:B------:R-:W-:Y:S02]  /*1640*/  LEA.HI R6, R6, R237, RZ, 0x3 ;  /* 0x000000ed06067211 */ /* 0x000fe400078f18ff */
[----:B------:R-:W-:Y:S01]  /*1650*/  LEA.HI.X R9, R9, c[0x0][0x1fc], R5, 0x1, P0 ;  /* 0x00007f0009097a11 */ /* 0x000fe200000f0c05 */
[----:B-1----:R-:W1:Y:S01]  /*1660*/  SHFL.IDX PT, R10, R8, RZ, 0x1c1f ;  /* 0x001c1fff080a7589 */ /* 0x002e6200000e0000 */
[----:B------:R-:W-:-:S02]  /*1670*/  LOP3.LUT R6, R6, 0xfffffff8, RZ, 0xc0, !PT ;  /* 0xfffffff806067812 */ /* 0x000fc400078ec0ff */
[----:B------:R-:W-:Y:S01]  /*1680*/  SHF.R.S32.HI R5, RZ, 0x1f, R236 ;  /* 0x0000001fff057819 */ /* 0x000fe200000114ec */
[----:B------:R-:W2:Y:S02]  /*1690*/  SHFL.IDX PT, R11, R9, RZ, 0x1c1f ;  /* 0x001c1fff090b7589 */ /* 0x000ea400000e0000 */
[----:B------:R-:W-:Y:S01]  /*16a0*/  IMAD.WIDE R16, R6, 0x2, RZ ;  /* 0x0000000206107825 */ /* 0x000fe200078e02ff */
[----:B------:R-:W-:Y:S01]  /*16b0*/  LEA.HI R5, R5, R236, RZ, 0x3 ;  /* 0x000000ec05057211 */ /* 0x000fe200078f18ff */
[----:B------:R-:W3:Y:S03]  /*16c0*/  SHFL.IDX PT, R8, R8, 0x1, 0x1c1f ;  /* 0x003c1f0008087f89 */ /* 0x000ee600000e0000 */
[----:B------:R-:W-:Y:S01]  /*16d0*/  LOP3.LUT R5, R5, 0xfffffff8, RZ, 0xc0, !PT ;  /* 0xfffffff805057812 */ /* 0x000fe200078ec0ff */
[----:B------:R-:W5:Y:S04]  /*16e0*/  SHFL.IDX PT, R9, R9, 0x1, 0x1c1f ;  /* 0x003c1f0009097f89 */ /* 0x000f6800000e0000 */
[----:B------:R-:W-:Y:S01]  /*16f0*/  IMAD.WIDE R18, R5, 0x2, RZ ;  /* 0x0000000205127825 */ /* 0x000fe200078e02ff */
[----:B-1----:R-:W-:-:S05]  /*1700*/  IADD3 R12, P0, R10, R14, RZ ;  /* 0x0000000e0a0c7210 */ /* 0x002fca0007f1e0ff */
[----:B--2---:R-:W-:Y:S01]  /*1710*/  IMAD.X R13, R11, 0x1, R15, P0 ;  /* 0x000000010b0d7824 */ /* 0x004fe200000e060f */
[----:B------:R-:W-:Y:S02]  /*1720*/  ISETP.LT.OR P0, PT, R4, 0x1, P1 ;  /* 0x000000010400780c */ /* 0x000fe40000f01670 */
[----:B------:R-:W-:-:S11]  /*1730*/  ISETP.GE.AND P1, PT, R237, c[0x0][0x1d4], PT ;  /* 0x00007500ed007a0c */ /* 0x000fd60003f26270 */
[----:B------:R1:W-:Y:S02]  /*1740*/  LDGSTS.E.BYPASS.LTC128B.128 [R7+0x100], [R12.64], !P0 ;  /* 0x001000000c077fae */ /* 0x0003e4000c101d4c */
[----:B-1----:R-:W-:-:S05]  /*1750*/  IADD3 R12, P0, R10, R16, RZ ;  /* 0x000000100a0c7210 */ /* 0x002fca0007f1e0ff */
[----:B------:R-:W-:Y:S01]  /*1760*/  IMAD.X R13, R11, 0x1, R17, P0 ;  /* 0x000000010b0d7824 */ /* 0x000fe200000e0611 */
[----:B---3--:R-:W-:-:S05]  /*1770*/  IADD3 R14, P0, R14, R8, RZ ;  /* 0x000000080e0e7210 */ /* 0x008fca0007f1e0ff */
[----:B-----5:R-:W-:Y:S01]  /*1780*/  IMAD.X R15, R15, 0x1, R9, P0 ;  /* 0x000000010f0f7824 */ /* 0x020fe200000e0609 */
[----:B------:R-:W-:-:S05]  /*1790*/  IADD3 R10, P0, R10, R18, RZ ;  /* 0x000000120a0a7210 */ /* 0x000fca0007f1e0ff */
[----:B------:R-:W-:Y:S01]  /*17a0*/  IMAD.X R11, R11, 0x1, R19, P0 ;  /* 0x000000010b0b7824 */ /* 0x000fe200000e0613 */
[----:B------:R-:W-:-:S05]  /*17b0*/  IADD3 R16, P0, R16, R8, RZ ;  /* 0x0000000810107210 */ /* 0x000fca0007f1e0ff */
[----:B------:R-:W-:Y:S01]  /*17c0*/  IMAD.X R17, R17, 0x1, R9, P0 ;  /* 0x0000000111117824 */ /* 0x000fe200000e0609 */
[----:B------:R-:W-:-:S05]  /*17d0*/  IADD3 R8, P0, R18, R8, RZ ;  /* 0x0000000812087210 */ /* 0x000fca0007f1e0ff */
[----:B------:R-:W-:Y:S01]  /*17e0*/  IMAD.X R9, R19, 0x1, R9, P0 ;  /* 0x0000000113097824 */ /* 0x000fe200000e0609 */
[C---:B------:R-:W-:Y:S02]  /*17f0*/  ISETP.LT.OR P0, PT, R4.reuse, 0x1, P1 ;  /* 0x000000010400780c */ /* 0x040fe40000f01670 */
[----:B------:R-:W-:-:S11]  /*1800*/  ISETP.LT.OR P1, PT, R4, 0x21, P1 ;  /* 0x000000210400780c */ /* 0x000fd60000f21670 */
[----:B------:R1:W-:Y:S01]  /*1810*/  LDGSTS.E.BYPASS.LTC128B.128 [R7+0x1100], [R12.64], !P0 ;  /* 0x011000000c077fae */ /* 0x0003e2000c101d4c */
[----:B------:R-:W-:-:S04]  /*1820*/  ISETP.GE.AND P0, PT, R236, c[0x0][0x1d4], PT ;  /* 0x00007500ec007a0c */ /* 0x000fc80003f06270 */
[C---:B------:R-:W-:Y:S02]  /*1830*/  ISETP.LT.OR P6, PT, R4.reuse, 0x1, P0 ;  /* 0x000000010400780c */ /* 0x040fe400007c1670 */
[----:B------:R-:W-:-:S11]  /*1840*/  ISETP.LT.OR P0, PT, R4, 0x21, P0 ;  /* 0x000000210400780c */ /* 0x000fd60000701670 */
[----:B------:R1:W-:Y:S01]  /*1850*/  LDGSTS.E.BYPASS.LTC128B.128 [R7+0x2100], [R10.64], !P6 ;  /* 0x021000000a077fae */ /* 0x0003e2000f101d4c */
[----:B------:R-:W-:-:S04]  /*1860*/  ISETP.GE.AND P6, PT, R37, c[0x0][0x1d4], PT ;  /* 0x0000750025007a0c */ /* 0x000fc80003fc6270 */
[----:B------:R-:W-:-:S13]  /*1870*/  ISETP.LT.OR P6, PT, R4, 0x21, P6 ;  /* 0x000000210400780c */ /* 0x000fda00037c1670 */
[----:B------:R1:W-:Y:S04]  /*1880*/  LDGSTS.E.BYPASS.LTC128B.128 [R7+0x900], [R14.64], !P6 ;  /* 0x009000000e077fae */ /* 0x0003e8000f101d4c */
[----:B------:R1:W-:Y:S04]  /*1890*/  LDGSTS.E.BYPASS.LTC128B.128 [R7+0x1900], [R16.64], !P1 ;  /* 0x0190000010077fae */ /* 0x0003e8000c901d4c */
[----:B------:R1:W-:Y:S02]  /*18a0*/  LDGSTS.E.BYPASS.LTC128B.128 [R7+0x2900], [R8.64], !P0 ;  /* 0x0290000008077fae */ /* 0x0003e4000c101d4c */
.L_x_855:
[C---:B-1234-:R-:W-:Y:S01]  /*18b0*/  HMMA.16816.F32 R28, R64.reuse, R88, RZ ;  /* 0x00000058401c723c */ /* 0x05efe200000018ff */
[----:B------:R-:W-:Y:S01]  /*18c0*/  LDSM.16.M88.4 R116, [R228+0x9100] ;  /* 0x00910000e474783b */ /* 0x000fe20000000200 */
[----:B------:R-:W-:Y:S01]  /*18d0*/  UISETP.GE.AND UP0, UPT, UR9, 0x41, UPT ;  /* 0x000000410900788c */ /* 0x000fe2000bf06270 */
[----:B------:R-:W-:Y:S01]  /*18e0*/  IMAD R39, R120, 0x20, R39 ;  /* 0x0000002078277824 */ /* 0x000fe200078e0227 */
[C---:B------:R-:W-:Y:S01]  /*18f0*/  IADD3 R219, R226.reuse, 0x1000, RZ ;  /* 0x00001000e2db7810 */ /* 0x040fe20007ffe0ff */
[----:B------:R-:W1:Y:S01]  /*1900*/  LDSM.16.M88.4 R112, [R227+0x4100] ;  /* 0x00410000e370783b */ /* 0x000e620000000200 */
[----:B------:R-:W-:Y:S01]  /*1910*/  IADD3 R218, R226, 0x1400, RZ ;  /* 0x00001400e2da7810 */ /* 0x000fe20007ffe0ff */
[----:B------:R-:W-:Y:S01]  /*1920*/  IMAD.IADD R2, R2, 0x1, R39 ;  /* 0x0000000102027824 */ /* 0x000fe200078e0227 */
[----:B------:R-:W-:Y:S01]  /*1930*/  HMMA.16816.F32 R20, R64, R80, RZ ;  /* 0x000000504014723c */ /* 0x000fe200000018ff */
[----:B------:R-:W2:Y:S01]  /*1940*/  LDSM.16.M88.4 R108, [R227+0x4500] ;  /* 0x00450000e36c783b */ /* 0x000ea20000000200 */
[----:B------:R-:W-:-:S02]  /*1950*/  PLOP3.LUT P0, PT, PT, PT, UP0, 0x40, 0x0 ;  /* 0x000000000000781c */ /* 0x000fc40003f0e808 */
[C---:B------:R-:W-:Y:S01]  /*1960*/  IADD3 R217, R226.reuse, 0x1800, RZ ;  /* 0x00001800e2d97810 */ /* 0x040fe20007ffe0ff */
[----:B------:R-:W3:Y:S01]  /*1970*/  LDSM.16.M88.4 R104, [R227+0x4900] ;  /* 0x00490000e368783b */ /* 0x000ee20000000200 */
[C---:B------:R-:W-:Y:S02]  /*1980*/  IADD3 R216, R226.reuse, 0x1c00, RZ ;  /* 0x00001c00e2d87810 */ /* 0x040fe40007ffe0ff */
[----:B------:R-:W-:Y:S01]  /*1990*/  HMMA.16816.F32 R12, R64, R72, RZ ;  /* 0x00000048400c723c */ /* 0x000fe200000018ff */
[----:B------:R-:W4:Y:S01]  /*19a0*/  LDSM.16.M88.4 R100, [R227+0x4d00] ;  /* 0x004d0000e364783b */ /* 0x000f220000000200 */
[C---:B------:R-:W-:Y:S02]  /*19b0*/  IADD3 R215, R226.reuse, 0x2000, RZ ;  /* 0x00002000e2d77810 */ /* 0x040fe40007ffe0ff */
[C---:B------:R-:W-:Y:S01]  /*19c0*/  IADD3 R214, R226.reuse, 0x2400, RZ ;  /* 0x00002400e2d67810 */ /* 0x040fe20007ffe0ff */
[----:B------:R-:W0:Y:S01]  /*19d0*/  LDGDEPBAR ;  /* 0x00000000000079af */ /* 0x000e220000000000 */
[----:B------:R-:W-:-:S02]  /*19e0*/  IADD3 R213, R226, 0x2800, RZ ;  /* 0x00002800e2d57810 */ /* 0x000fc40007ffe0ff */
[----:B------:R-:W-:Y:S01]  /*19f0*/  HMMA.16816.F32 R24, R64, R90, RZ ;  /* 0x0000005a4018723c */ /* 0x000fe200000018ff */
[----:B------:R-:W-:-:S07]  /*1a00*/  IADD3 R212, R226, 0x2c00, RZ ;  /* 0x00002c00e2d47810 */ /* 0x000fce0007ffe0ff */
[C---:B------:R-:W-:Y:S08]  /*1a10*/  HMMA.16816.F32 R16, R64.reuse, R82, RZ ;  /* 0x000000524010723c */ /* 0x040ff000000018ff */
[----:B------:R-:W-:Y:S08]  /*1a20*/  HMMA.16816.F32 R8, R64, R74, RZ ;  /* 0x0000004a4008723c */ /* 0x000ff000000018ff */
[C---:B------:R-:W-:Y:S08]  /*1a30*/  HMMA.16816.F32 R92, R60.reuse, R88, RZ ;  /* 0x000000583c5c723c */ /* 0x040ff000000018ff */
[C---:B------:R-:W-:Y:S08]  /*1a40*/  HMMA.16816.F32 R84, R60.reuse, R80, RZ ;  /* 0x000000503c54723c */ /* 0x040ff000000018ff */
[----:B------:R-:W-:Y:S08]  /*1a50*/  HMMA.16816.F32 R76, R60, R72, RZ ;  /* 0x000000483c4c723c */ /* 0x000ff000000018ff */
[-C--:B------:R-:W-:Y:S08]  /*1a60*/  HMMA.16816.F32 R4, R64, R96.reuse, RZ ;  /* 0x000000604004723c */ /* 0x080ff000000018ff */
[C---:B------:R-:W-:Y:S08]  /*1a70*/  HMMA.16816.F32 R68, R60.reuse, R96, RZ ;  /* 0x000000603c44723c */ /* 0x040ff000000018ff */
[C---:B------:R-:W-:Y:S08]  /*1a80*/  HMMA.16816.F32 R88, R60.reuse, R90, RZ ;  /* 0x0000005a3c58723c */ /* 0x040ff000000018ff */
[C---:B------:R-:W-:Y:S08]  /*1a90*/  HMMA.16816.F32 R80, R60.reuse, R82, RZ ;  /* 0x000000523c50723c */ /* 0x040ff000000018ff */
[----:B------:R-:W-:Y:S08]  /*1aa0*/  HMMA.16816.F32 R72, R60, R74, RZ ;  /* 0x0000004a3c48723c */ /* 0x000ff000000018ff */
[-C--:B------:R-:W-:Y:S08]  /*1ab0*/  HMMA.16816.F32 R64, R64, R98.reuse, RZ ;  /* 0x000000624040723c */ /* 0x080ff000000018ff */
[----:B------:R-:W-:Y:S01]  /*1ac0*/  HMMA.16816.F32 R60, R60, R98, RZ ;  /* 0x000000623c3c723c */ /* 0x000fe200000018ff */
[----:B------:R-:W5:Y:S07]  /*1ad0*/  LDSM.16.M88.4 R96, [R228+0x8100] ;  /* 0x00810000e460783b */ /* 0x000f6e0000000200 */
        /* <DEDUP_REMOVED lines=8> */
[----:B------:R-:W-:Y:S07]  /*1b60*/  LDSM.16.M88.4 R56, [R224+0x9100] ;  /* 0x00910000e038783b */ /* 0x000fee0000000200 */
[C---:B------:R-:W-:Y:S08]  /*1b70*/  HMMA.16816.F32 R92, R32.reuse, R52, R92 ;  /* 0x00000034205c723c */ /* 0x040ff0000000185c */
[C---:B------:R-:W-:Y:S08]  /*1b80*/  HMMA.16816.F32 R84, R32.reuse, R48, R84 ;  /* 0x000000302054723c */ /* 0x040ff00000001854 */
[C---:B------:R-:W-:Y:S08]  /*1b90*/  HMMA.16816.F32 R76, R32.reuse, R44, R76 ;  /* 0x0000002c204c723c */ /* 0x040ff0000000184c */
[C---:B------:R-:W-:Y:S08]  /*1ba0*/  HMMA.16816.F32 R68, R32.reuse, R40, R68 ;  /* 0x000000282044723c */ /* 0x040ff00000001844 */
[C---:B------:R-:W-:Y:S01]  /*1bb0*/  HMMA.16816.F32 R88, R32.reuse, R54, R88 ;  /* 0x000000362058723c */ /* 0x040fe20000001858 */
[----:B------:R-:W3:Y:S07]  /*1bc0*/  LDSM.16.M88.4 R52, [R226+0x1000] ;  /* 0x00100000e234783b */ /* 0x000eee0000000200 */
[C---:B------:R-:W-:Y:S01]  /*1bd0*/  HMMA.16816.F32 R80, R32.reuse, R50, R80 ;  /* 0x000000322050723c */ /* 0x040fe20000001850 */
[----:B------:R-:W3:Y:S07]  /*1be0*/  LDSM.16.M88.4 R48, [R226+0x1400] ;  /* 0x00140000e230783b */ /* 0x000eee0000000200 */
[C---:B------:R-:W-:Y:S01]  /*1bf0*/  HMMA.16816.F32 R72, R32.reuse, R46, R72 ;  /* 0x0000002e2048723c */ /* 0x040fe20000001848 */
[----:B------:R-:W3:Y:S07]  /*1c00*/  LDSM.16.M88.4 R44, [R226+0x1800] ;  /* 0x00180000e22c783b */ /* 0x000eee0000000200 */
[----:B------:R-:W-:Y:S01]  /*1c10*/  HMMA.16816.F32 R60, R32, R42, R60 ;  /* 0x0000002a203c723c */ /* 0x000fe2000000183c */
[----:B------:R-:W4:Y:S04]  /*1c20*/  LDSM.16.M88.4 R40, [R226+0x1c00] ;  /* 0x001c0000e228783b */ /* 0x000f280000000200 */
[----:B------:R-:W4:Y:S03]  /*1c30*/  LDSM.16.M88.4 R32, [R224+0x8100] ;  /* 0x00810000e020783b */ /* 0x000f260000000200 */
[C---:B-1----:R-:W-:Y:S08]  /*1c40*/  HMMA.16816.F32 R28, R116.reuse, R112, R28 ;  /* 0x00000070741c723c */ /* 0x042ff0000000181c */
[C---:B--2---:R-:W-:Y:S08]  /*1c50*/  HMMA.16816.F32 R20, R116.reuse, R108, R20 ;  /* 0x0000006c7414723c */ /* 0x044ff00000001814 */
[C---:B------:R-:W-:Y:S08]  /*1c60*/  HMMA.16816.F32 R24, R116.reuse, R114, R24 ;  /* 0x000000727418723c */ /* 0x040ff00000001818 */
[C---:B------:R-:W-:Y:S08]  /*1c70*/  HMMA.16816.F32 R16, R116.reuse, R110, R16 ;  /* 0x0000006e7410723c */ /* 0x040ff00000001810 */
[C---:B---3--:R-:W-:Y:S08]  /*1c80*/  HMMA.16816.F32 R12, R116.reuse, R104, R12 ;  /* 0x00000068740c723c */ /* 0x048ff0000000180c */
[C---:B----4-:R-:W-:Y:S08]  /*1c90*/  HMMA.16816.F32 R4, R116.reuse, R100, R4 ;  /* 0x000000647404723c */ /* 0x050ff00000001804 */
[C---:B------:R-:W-:Y:S08]  /*1ca0*/  HMMA.16816.F32 R8, R116.reuse, R106, R8 ;  /* 0x0000006a7408723c */ /* 0x040ff00000001808 */
[----:B------:R-:W-:Y:S01]  /*1cb0*/  HMMA.16816.F32 R64, R116, R102, R64 ;  /* 0x000000667440723c */ /* 0x000fe20000001840 */
[----:B------:R-:W-:Y:S07]  /*1cc0*/  LDSM.16.M88.4 R116, [R228+0xa100] ;  /* 0x00a10000e474783b */ /* 0x000fee0000000200 */
[C---:B-----5:R-:W-:Y:S08]  /*1cd0*/  HMMA.16816.F32 R92, R96.reuse, R112, R92 ;  /* 0x00000070605c723c */ /* 0x060ff0000000185c */
[C---:B------:R-:W-:Y:S01]  /*1ce0*/  HMMA.16816.F32 R88, R96.reuse, R114, R88 ;  /* 0x000000726058723c */ /* 0x040fe20000001858 */
[----:B------:R-:W-:Y:S07]  /*1cf0*/  LDSM.16.M88.4 R112, [R228+0xb100] ;  /* 0x00b10000e470783b */ /* 0x000fee0000000200 */
[C---:B------:R-:W-:Y:S08]  /*1d00*/  HMMA.16816.F32 R84, R96.reuse, R108, R84 ;  /* 0x0000006c6054723c */ /* 0x040ff00000001854 */
[C---:B------:R-:W-:Y:S01]  /*1d10*/  HMMA.16816.F32 R80, R96.reuse, R110, R80 ;  /* 0x0000006e6050723c */ /* 0x040fe20000001850 */
[----:B------:R-:W1:Y:S07]  /*1d20*/  LDSM.16.M88.4 R108, [R227+0x5100] ;  /* 0x00510000e36c783b */ /* 0x000e6e0000000200 */
[C---:B------:R-:W-:Y:S08]  /*1d30*/  HMMA.16816.F32 R76, R96.reuse, R104, R76 ;  /* 0x00000068604c723c */ /* 0x040ff0000000184c */
[C---:B------:R-:W-:Y:S01]  /*1d40*/  HMMA.16816.F32 R72, R96.reuse, R106, R72 ;  /* 0x0000006a6048723c */ /* 0x040fe20000001848 */
[----:B------:R-:W2:Y:S07]  /*1d50*/  LDSM.16.M88.4 R104, [R227+0x5500] ;  /* 0x00550000e368783b */ /* 0x000eae0000000200 */
[C---:B------:R-:W-:Y:S08]  /*1d60*/  HMMA.16816.F32 R68, R96.reuse, R100, R68 ;  /* 0x000000646044723c */ /* 0x040ff00000001844 */
[----:B------:R-:W-:Y:S01]  /*1d70*/  HMMA.16816.F32 R60, R96, R102, R60 ;  /* 0x00000066603c723c */ /* 0x000fe2000000183c */
[----:B------:R-:W3:Y:S04]  /*1d80*/  LDSM.16.M88.4 R100, [R227+0x5900] ;  /* 0x00590000e364783b */ /* 0x000ee80000000200 */
[----:B------:R-:W4:Y:S03]  /*1d90*/  LDSM.16.M88.4 R96, [R227+0x5d00] ;  /* 0x005d0000e360783b */ /* 0x000f260000000200 */
        /* <DEDUP_REMOVED lines=10> */
[C---:B------:R-:W-:Y:S01]  /*1e40*/  HMMA.16816.F32 R88, R32.reuse, R54, R88 ;  /* 0x000000362058723c */ /* 0x040fe20000001858 */
[----:B------:R-:W-:Y:S07]  /*1e50*/  LDSM.16.M88.4 R52, [R224+0xb100] ;  /* 0x00b10000e034783b */ /* 0x000fee0000000200 */
[C---:B------:R-:W-:Y:S08]  /*1e60*/  HMMA.16816.F32 R84, R32.reuse, R48, R84 ;  /* 0x000000302054723c */ /* 0x040ff00000001854 */
[C---:B------:R-:W-:Y:S01]  /*1e70*/  HMMA.16816.F32 R80, R32.reuse, R50, R80 ;  /* 0x000000322050723c */ /* 0x040fe20000001850 */
[----:B------:R-:W5:Y:S07]  /*1e80*/  LDSM.16.M88.4 R48, [R226+0x2000] ;  /* 0x00200000e230783b */ /* 0x000f6e0000000200 */
[C---:B------:R-:W-:Y:S08]  /*1e90*/  HMMA.16816.F32 R76, R32.reuse, R44, R76 ;  /* 0x0000002c204c723c */ /* 0x040ff0000000184c */
[C---:B------:R-:W-:Y:S01]  /*1ea0*/  HMMA.16816.F32 R72, R32.reuse, R46, R72 ;  /* 0x0000002e2048723c */ /* 0x040fe20000001848 */
[----:B------:R-:W2:Y:S07]  /*1eb0*/  LDSM.16.M88.4 R44, [R226+0x2400] ;  /* 0x00240000e22c783b */ /* 0x000eae0000000200 */
[C---:B------:R-:W-:Y:S08]  /*1ec0*/  HMMA.16816.F32 R68, R32.reuse, R40, R68 ;  /* 0x000000282044723c */ /* 0x040ff00000001844 */
[----:B------:R-:W-:Y:S01]  /*1ed0*/  HMMA.16816.F32 R60, R32, R42, R60 ;  /* 0x0000002a203c723c */ /* 0x000fe2000000183c */
[----:B------:R-:W3:Y:S04]  /*1ee0*/  LDSM.16.M88.4 R40, [R226+0x2800] ;  /* 0x00280000e228783b */ /* 0x000ee80000000200 */
[----:B------:R-:W4:Y:S01]  /*1ef0*/  LDSM.16.M88.4 R32, [R226+0x2c00] ;  /* 0x002c0000e220783b */ /* 0x000f220000000200 */
[----:B------:R-:W-:-:S04]  /*1f00*/  DEPBAR.LE SB0, 0x0 ;  /* 0x000080000000791a */ /* 0x000fc80000000000 */
[C---:B-1----:R-:W-:Y:S08]  /*1f10*/  HMMA.16816.F32 R28, R112.reuse, R108, R28 ;  /* 0x0000006c701c723c */ /* 0x042ff0000000181c */
[C---:B------:R-:W-:Y:S08]  /*1f20*/  HMMA.16816.F32 R24, R112.reuse, R110, R24 ;  /* 0x0000006e7018723c */ /* 0x040ff00000001818 */
[C---:B--2---:R-:W-:Y:S08]  /*1f30*/  HMMA.16816.F32 R20, R112.reuse, R104, R20 ;  /* 0x000000687014723c */ /* 0x044ff00000001814 */
[C---:B------:R-:W-:Y:S08]  /*1f40*/  HMMA.16816.F32 R16, R112.reuse, R106, R16 ;  /* 0x0000006a7010723c */ /* 0x040ff00000001810 */
[C---:B---3--:R-:W-:Y:S08]  /*1f50*/  HMMA.16816.F32 R12, R112.reuse, R100, R12 ;  /* 0x00000064700c723c */ /* 0x048ff0000000180c */
[C---:B------:R-:W-:Y:S08]  /*1f60*/  HMMA.16816.F32 R8, R112.reuse, R102, R8 ;  /* 0x000000667008723c */ /* 0x040ff00000001808 */
[C---:B----4-:R-:W-:Y:S08]  /*1f70*/  HMMA.16816.F32 R4, R112.reuse, R96, R4 ;  /* 0x000000607004723c */ /* 0x050ff00000001804 */
        /* <DEDUP_REMOVED lines=9> */
[C---:B-----5:R-:W-:Y:S08]  /*2010*/  HMMA.16816.F32 R28, R52.reuse, R48, R28 ;  /* 0x00000030341c723c */ /* 0x060ff0000000181c */
[C---:B------:R-:W-:Y:S08]  /*2020*/  HMMA.16816.F32 R24, R52.reuse, R50, R24 ;  /* 0x000000323418723c */ /* 0x040ff00000001818 */
[C---:B------:R-:W-:Y:S08]  /*2030*/  HMMA.16816.F32 R20, R52.reuse, R44, R20 ;  /* 0x0000002c3414723c */ /* 0x040ff00000001814 */
        /* <DEDUP_REMOVED lines=13> */
[----:B------:R-:W-:Y:S06]  /*2110*/  BAR.SYNC.DEFER_BLOCKING 0x0 ;  /* 0x0000000000007b1d */ /* 0x000fec0000010000 */
[----:B------:R-:W-:Y:S05]  /*2120*/  @P0 BRA `(.L_x_856) ;  /* 0x0000047000000947 */ /* 0x000fea0003800000 */
        /* <DEDUP_REMOVED lines=14> */
[----:B------:R-:W-:Y:S01]  /*2210*/  SHF.R.S32.HI R44, RZ, 0x1f, R237 ;  /* 0x0000001fff2c7819 */ /* 0x000fe200000114ed */
[----:B------:R-:W-:Y:S01]  /*2220*/  IMAD.WIDE R46, R37, 0x2, RZ ;  /* 0x00000002252e7825 */ /* 0x000fe200078e02ff */
[----:B------:R-:W-:Y:S02]  /*2230*/  SEL R41, RZ, 0x10, P3 ;  /* 0x00000010ff297807 */ /* 0x000fe40001800000 */
[----:B------:R-:W-:Y:S01]  /*2240*/  LEA.HI R44, R44, R237, RZ, 0x3 ;  /* 0x000000ed2c2c7211 */ /* 0x000fe200078f18ff */
[----:B------:R-:W-:Y:S01]  /*2250*/  IMAD R231, R32, c[0x0][0x2b8], R231 ;  /* 0x0000ae0020e77a24 */ /* 0x000fe200078e02e7 */
[----:B------:R-:W-:Y:S02]  /*2260*/  IADD3 R48, -R41, 0x10, RZ ;  /* 0x0000001029307810 */ /* 0x000fe40007ffe1ff */
[----:B------:R-:W-:-:S02]  /*2270*/  SEL R40, RZ, 0x10, P4 ;  /* 0x00000010ff287807 */ /* 0x000fc40002000000 */
[----:B------:R-:W-:Y:S02]  /*2280*/  SHF.R.S32.HI R32, RZ, 0x1f, R231 ;  /* 0x0000001fff207819 */ /* 0x000fe400000114e7 */
[----:B------:R-:W-:Y:S02]  /*2290*/  LOP3.LUT R44, R44, 0xfffffff8, RZ, 0xc0, !PT ;  /* 0xfffffff82c2c7812 */ /* 0x000fe400078ec0ff */
[----:B------:R-:W-:Y:S01]  /*22a0*/  LOP3.LUT R48, R48, 0xf, RZ, 0xc0, !PT ;  /* 0x0000000f30307812 */ /* 0x000fe200078ec0ff */
[----:B------:R-:W-:Y:S01]  /*22b0*/  IMAD R32, R32, c[0x0][0x1e0], RZ ;  /* 0x0000780020207a24 */ /* 0x000fe200078e02ff */
[----:B------:R-:W-:Y:S01]  /*22c0*/  IADD3 R33, -R38, 0x10, RZ ;  /* 0x0000001026217810 */ /* 0x000fe20007ffe1ff */
[----:B------:R-:W-:Y:S01]  /*22d0*/  IMAD.WIDE R44, R44, 0x2, RZ ;  /* 0x000000022c2c7825 */ /* 0x000fe200078e02ff */
[----:B------:R-:W-:Y:S02]  /*22e0*/  ISETP.NE.U32.AND P6, PT, R41, RZ, PT ;  /* 0x000000ff2900720c */ /* 0x000fe40003fc5070 */
[----:B------:R-:W-:Y:S01]  /*22f0*/  LOP3.LUT R33, R33, 0xf, RZ, 0xc0, !PT ;  /* 0x0000000f21217812 */ /* 0x000fe200078ec0ff */
[----:B------:R-:W-:-:S02]  /*2300*/  IMAD R32, R231, c[0x0][0x1e4], R32 ;  /* 0x00007900e7207a24 */ /* 0x000fc400078e0220 */
[----:B-1----:R-:W-:-:S04]  /*2310*/  IMAD.WIDE.U32 R34, R231, c[0x0][0x1e0], RZ ;  /* 0x00007800e7227a25 */ /* 0x002fc800078e00ff */
[----:B------:R-:W-:Y:S01]  /*2320*/  IMAD.IADD R35, R35, 0x1, R32 ;  /* 0x0000000123237824 */ /* 0x000fe200078e0220 */
[----:B--2---:R-:W-:-:S03]  /*2330*/  SHF.R.S32.HI R32, RZ, 0x1f, R230 ;  /* 0x0000001fff207819 */ /* 0x004fc600000114e6 */
[----:B------:R-:W-:-:S04]  /*2340*/  IMAD.WIDE.U32 R34, R230, c[0x0][0x1f0], R34 ;  /* 0x00007c00e6227a25 */ /* 0x000fc800078e0022 */
[----:B------:R-:W-:Y:S01]  /*2350*/  IMAD R32, R32, c[0x0][0x1f0], RZ ;  /* 0x00007c0020207a24 */ /* 0x000fe200078e02ff */
[----:B------:R-:W-:Y:S02]  /*2360*/  IADD3 R43, P0, R34, UR18, RZ ;  /* 0x00000012222b7c10 */ /* 0x000fe4000ff1e0ff */
[----:B------:R-:W-:Y:S01]  /*2370*/  IADD3 R34, -R40, 0x10, RZ ;  /* 0x0000001028227810 */ /* 0x000fe20007ffe1ff */
[----:B------:R-:W-:-:S03]  /*2380*/  IMAD R32, R230, c[0x0][0x1f4], R32 ;  /* 0x00007d00e6207a24 */ /* 0x000fc600078e0220 */
[----:B------:R-:W-:Y:S02]  /*2390*/  LOP3.LUT R34, R34, 0xf, RZ, 0xc0, !PT ;  /* 0x0000000f22227812 */ /* 0x000fe400078ec0ff */
[----:B------:R-:W-:Y:S02]  /*23a0*/  IADD3.X R32, R35, UR16, R32, P0, !PT ;  /* 0x0000001023207c10 */ /* 0x000fe400087fe420 */
[----:B------:R-:W-:-:S04]  /*23b0*/  LEA R42, P0, R43, c[0x0][0x1c8], 0x1 ;  /* 0x000072002b2a7a11 */ /* 0x000fc800078008ff */
[----:B------:R-:W-:Y:S01]  /*23c0*/  LEA.HI.X R43, R43, c[0x0][0x1cc], R32, 0x1, P0 ;  /* 0x000073002b2b7a11 */ /* 0x000fe200000f0c20 */
[----:B------:R-:W1:Y:S01]  /*23d0*/  SHFL.IDX PT, R35, R42, 0x1, 0x1c1f ;  /* 0x003c1f002a237f89 */ /* 0x000e6200000e0000 */
[----:B------:R-:W-:-:S03]  /*23e0*/  SHF.R.S32.HI R32, RZ, 0x1f, R236 ;  /* 0x0000001fff207819 */ /* 0x000fc600000114ec */
[----:B------:R-:W2:Y:S01]  /*23f0*/  SHFL.IDX PT, R39, R43, 0x1, 0x1c1f ;  /* 0x003c1f002b277f89 */ /* 0x000ea200000e0000 */
[----:B------:R-:W-:-:S03]  /*2400*/  LEA.HI R32, R32, R236, RZ, 0x3 ;  /* 0x000000ec20207211 */ /* 0x000fc600078f18ff */
[----:B------:R-:W3:Y:S01]  /*2410*/  SHFL.IDX PT, R42, R42, RZ, 0x1c1f ;  /* 0x001c1fff2a2a7589 */ /* 0x000ee200000e0000 */
[----:B------:R-:W-:-:S03]  /*2420*/  LOP3.LUT R32, R32, 0xfffffff8, RZ, 0xc0, !PT ;  /* 0xfffffff820207812 */ /* 0x000fc600078ec0ff */
[----:B------:R-:W4:Y:S02]  /*2430*/  SHFL.IDX PT, R43, R43, RZ, 0x1c1f ;  /* 0x001c1fff2b2b7589 */ /* 0x000f2400000e0000 */
[----:B------:R-:W-:Y:S01]  /*2440*/  IMAD.WIDE R50, R32, 0x2, RZ ;  /* 0x0000000220327825 */ /* 0x000fe200078e02ff */
[----:B-1----:R-:W-:-:S04]  /*2450*/  IADD3 R48, P1, P0, R48, R35, R46 ;  /* 0x0000002330307210 */ /* 0x002fc8000783e02e */
[----:B--2---:R-:W-:Y:S02]  /*2460*/  IADD3.X R49, RZ, R39, R47, P1, P0 ;  /* 0x00000027ff317210 */ /* 0x004fe40000fe042f */
[----:B------:R-:W-:Y:S01]  /*2470*/  IADD3 R52, P1, P0, R34, R35, R44 ;  /* 0x0000002322347210 */ /* 0x000fe2000783e02c */
[----:B------:R-:W-:-:S03]  /*2480*/  IMAD.SHL.U32 R34, R233, 0x2, RZ ;  /* 0x00000002e9227824 */ /* 0x000fc600078e00ff */
[----:B------:R-:W-:Y:S02]  /*2490*/  IADD3.X R53, RZ, R39, R45, P1, P0 ;  /* 0x00000027ff357210 */ /* 0x000fe40000fe042d */
[----:B------:R-:W-:-:S04]  /*24a0*/  IADD3 R32, P1, P0, R33, R35, R50 ;  /* 0x0000002321207210 */ /* 0x000fc8000783e032 */
[----:B------:R-:W-:Y:S02]  /*24b0*/  IADD3.X R33, RZ, R39, R51, P1, P0 ;  /* 0x00000027ff217210 */ /* 0x000fe40000fe0433 */
[-C--:B---3--:R-:W-:Y:S02]  /*24c0*/  IADD3 R44, P0, R44, R42.reuse, RZ ;  /* 0x0000002a2c2c7210 */ /* 0x088fe40007f1e0ff */
[----:B------:R-:W-:-:S03]  /*24d0*/  IADD3 R46, P1, R46, R42, RZ ;  /* 0x0000002a2e2e7210 */ /* 0x000fc60007f3e0ff */
[--C-:B----4-:R-:W-:Y:S01]  /*24e0*/  IMAD.X R45, R45, 0x1, R43.reuse, P0 ;  /* 0x000000012d2d7824 */ /* 0x110fe200000e062b */
        /* <DEDUP_REMOVED lines=11> */
.L_x_856:
[----:B------:R-:W-:Y:S01]  /*25a0*/  SHF.R.S32.HI R238, RZ, 0x1f, R3 ;  /* 0x0000001fffee7819 */ /* 0x000fe20000011403 */
[----:B-1----:R-:W-:Y:S01]  /*25b0*/  IMAD.U32 R45, RZ, RZ, UR17 ;  /* 0x00000011ff2d7e24 */ /* 0x002fe2000f8e00ff */
[----:B------:R-:W0:Y:S01]  /*25c0*/  LDGDEPBAR ;  /* 0x00000000000079af */ /* 0x000e220000000000 */
[----:B------:R-:W-:Y:S01]  /*25d0*/  IMAD.SHL.U32 R225, R2, 0x2, RZ ;  /* 0x0000000202e17824 */ /* 0x000fe200078e00ff */
[----:B------:R-:W-:-:S03]  /*25e0*/  LEA.HI R238, R238, R3, RZ, 0x2 ;  /* 0x00000003eeee7211 */ /* 0x000fc600078f10ff */
[----:B------:R-:W-:Y:S01]  /*25f0*/  IMAD R223, R0, 0x2, R225 ;  /* 0x0000000200df7824 */ /* 0x000fe200078e02e1 */
[----:B------:R-:W-:Y:S01]  /*2600*/  LOP3.LUT R32, R238, 0x7ffffffc, RZ, 0xc0, !PT ;  /* 0x7ffffffcee207812 */ /* 0x000fe200078ec0ff */
[----:B------:R-:W-:Y:S04]  /*2610*/  LDSM.16.MT88.4 R148, [R225+0x100] ;  /* 0x00010000e194783b */ /* 0x000fe80000004200 */
[----:B------:R-:W-:Y:S01]  /*2620*/  IMAD.IADD R32, R3, 0x1, -R32 ;  /* 0x0000000103207824 */ /* 0x000fe200078e0a20 */
[----:B------:R-:W-:Y:S03]  /*2630*/  LDSM.16.MT88.4 R104, [R223+0x1100] ;  /* 0x00110000df68783b */ /* 0x000fe60000004200 */
[----:B------:R-:W-:Y:S01]  /*2640*/  IMAD R45, R32, -0x2, R45 ;  /* 0xfffffffe202d7824 */ /* 0x000fe200078e022d */
[----:B------:R-:W-:Y:S04]  /*2650*/  LDSM.16.MT88.4 R116, [R225+0x2100] ;  /* 0x00210000e174783b */ /* 0x000fe80000004200 */
[----:B------:R-:W-:-:S02]  /*2660*/  ISETP.GT.AND P0, PT, R45, RZ, PT ;  /* 0x000000ff2d00720c */ /* 0x000fc40003f04270 */
[C---:B------:R-:W-:Y:S02]  /*2670*/  ISETP.GT.AND P1, PT, R45.reuse, 0x1, PT ;  /* 0x000000012d00780c */ /* 0x040fe40003f24270 */
[----:B------:R-:W-:Y:S02]  /*2680*/  FSEL R42, R30, -INF , P0 ;  /* 0xff8000001e2a7808 */ /* 0x000fe40000000000 */
[----:B------:R-:W-:Y:S02]  /*2690*/  FSEL R40, R28, -INF , P0 ;  /* 0xff8000001c287808 */ /* 0x000fe40000000000 */
[----:B------:R-:W-:Y:S02]  /*26a0*/  FSEL R35, R94, -INF , P0 ;  /* 0xff8000005e237808 */ /* 0x000fe40000000000 */
[----:B------:R-:W-:Y:S02]  /*26b0*/  FSEL R39, R92, -INF , P0 ;  /* 0xff8000005c277808 */ /* 0x000fe40000000000 */
[----:B------:R-:W-:-:S02]  /*26c0*/  ISETP.GT.AND P0, PT, R45, 0x8, PT ;  /* 0x000000082d00780c */ /* 0x000fc40003f04270 */
[----:B------:R-:W-:Y:S02]  /*26d0*/  FSEL R41, R31, -INF , P1 ;  /* 0xff8000001f297808 */ /* 0x000fe40000800000 */
        /* <DEDUP_REMOVED lines=13> */
[----:B------:R-:W-:Y:S01]  /*27b0*/  ISETP.GT.AND P1, PT, R45, 0x9, PT ;  /* 0x000000092d00780c */ /* 0x000fe20003f24270 */
[----:B------:R-:W-:Y:S01]  /*27c0*/  LDSM.16.MT88.4 R92, [R225+0x1100] ;  /* 0x00110000e15c783b */ /* 0x000fe20000004200 */
[----:B------:R-:W-:Y:S02]  /*27d0*/  FSEL R18, R18, -INF , P0 ;  /* 0xff80000012127808 */ /* 0x000fe40000000000 */
[----:B------:R-:W-:Y:S02]  /*27e0*/  FSEL R16, R16, -INF , P0 ;  /* 0xff80000010107808 */ /* 0x000fe40000000000 */
[----:B------:R-:W-:-:S02]  /*27f0*/  FSEL R201, R82, -INF , P0 ;  /* 0xff80000052c97808 */ /* 0x000fc40000000000 */
[----:B------:R-:W-:Y:S02]  /*2800*/  FSEL R204, R80, -INF , P0 ;  /* 0xff80000050cc7808 */ /* 0x000fe40000000000 */
[----:B------:R-:W-:Y:S02]  /*2810*/  ISETP.GT.AND P0, PT, R45, 0x20, PT ;  /* 0x000000202d00780c */ /* 0x000fe40003f04270 */
[----:B------:R-:W-:Y:S02]  /*2820*/  FSEL R27, R27, -INF , P1 ;  /* 0xff8000001b1b7808 */ /* 0x000fe40000800000 */
[----:B------:R-:W-:Y:S02]  /*2830*/  FSEL R25, R25, -INF , P1 ;  /* 0xff80000019197808 */ /* 0x000fe40000800000 */
[----:B------:R-:W-:Y:S02]  /*2840*/  FSEL R3, R91, -INF , P1 ;  /* 0xff8000005b037808 */ /* 0x000fe40000800000 */
[----:B------:R-:W-:-:S02]  /*2850*/  FSEL R89, R89, -INF , P1 ;  /* 0xff80000059597808 */ /* 0x000fc40000800000 */
[----:B------:R-:W-:Y:S02]  /*2860*/  ISETP.GT.AND P1, PT, R45, 0x11, PT ;  /* 0x000000112d00780c */ /* 0x000fe40003f24270 */
[----:B------:R-:W-:Y:S02]  /*2870*/  FSEL R175, R12, -INF , P0 ;  /* 0xff8000000caf7808 */ /* 0x000fe40000000000 */
[----:B------:R-:W-:Y:S02]  /*2880*/  FMNMX.FTZ R12, R40, R43, !PT ;  /* 0x0000002b280c7209 */ /* 0x000fe40007810000 */
[----:B------:R-:W-:Y:S02]  /*2890*/  FSEL R23, R23, -INF , P1 ;  /* 0xff80000017177808 */ /* 0x000fe40000800000 */
[----:B------:R-:W-:Y:S02]  /*28a0*/  FSEL R21, R21, -INF , P1 ;  /* 0xff80000015157808 */ /* 0x000fe40000800000 */
[----:B------:R-:W-:-:S02]  /*28b0*/  FSEL R185, R87, -INF , P1 ;  /* 0xff80000057b97808 */ /* 0x000fc40000800000 */
[----:B------:R-:W-:Y:S02]  /*28c0*/  FSEL R205, R85, -INF , P1 ;  /* 0xff80000055cd7808 */ /* 0x000fe40000800000 */
[----:B------:R-:W-:Y:S02]  /*28d0*/  ISETP.GT.AND P1, PT, R45, 0x19, PT ;  /* 0x000000192d00780c */ /* 0x000fe40003f24270 */
[----:B------:R-:W-:Y:S02]  /*28e0*/  FMNMX.FTZ R12, R44, R12, !PT ;  /* 0x0000000c2c0c7209 */ /* 0x000fe40007810000 */
[----:B------:R-:W-:Y:S02]  /*28f0*/  FSEL R33, R19, -INF , P1 ;  /* 0xff80000013217808 */ /* 0x000fe40000800000 */
[----:B------:R-:W-:Y:S02]  /*2900*/  FSEL R17, R17, -INF , P1 ;  /* 0xff80000011117808 */ /* 0x000fe40000800000 */
[----:B------:R-:W-:-:S02]  /*2910*/  FSEL R176, R83, -INF , P1 ;  /* 0xff80000053b07808 */ /* 0x000fc40000800000 */
[----:B------:R-:W-:Y:S02]  /*2920*/  FSEL R203, R81, -INF , P1 ;  /* 0xff80000051cb7808 */ /* 0x000fe40000800000 */
[----:B------:R-:W-:Y:S01]  /*2930*/  ISETP.GT.AND P1, PT, R45, 0x28, PT ;  /* 0x000000282d00780c */ /* 0x000fe20003f24270 */
[----:B------:R-:W-:Y:S01]  /*2940*/  LDSM.16.MT88.4 R80, [R223+0x100] ;  /* 0x00010000df50783b */ /* 0x000fe20000004200 */
[----:B------:R-:W-:Y:S02]  /*2950*/  FMNMX.FTZ R12, R25, R12, !PT ;  /* 0x0000000c190c7209 */ /* 0x000fe40007810000 */
[----:B------:R-:W-:Y:S02]  /*2960*/  FSEL R187, R10, -INF , P1 ;  /* 0xff8000000abb7808 */ /* 0x000fe40000800000 */
[----:B------:R-:W-:Y:S02]  /*2970*/  FMNMX.FTZ R10, R20, R12, !PT ;  /* 0x0000000c140a7209 */ /* 0x000fe40007810000 */
[----:B------:R-:W-:-:S02]  /*2980*/  FSEL R182, R8, -INF , P1 ;  /* 0xff80000008b67808 */ /* 0x000fc40000800000 */
[----:B------:R-:W-:Y:S02]  /*2990*/  FMNMX.FTZ R8, R21, R10, !PT ;  /* 0x0000000a15087209 */ /* 0x000fe40007810000 */
[----:B------:R-:W-:Y:S02]  /*29a0*/  FSEL R29, R14, -INF , P0 ;  /* 0xff8000000e1d7808 */ /* 0x000fe40000000000 */
[----:B------:R-:W-:Y:S02]  /*29b0*/  FSEL R195, R78, -INF , P0 ;  /* 0xff8000004ec37808 */ /* 0x000fe40000000000 */
[----:B------:R-:W-:Y:S02]  /*29c0*/  FSEL R191, R76, -INF , P0 ;  /* 0xff8000004cbf7808 */ /* 0x000fe40000000000 */
[----:B------:R-:W-:Y:S02]  /*29d0*/  ISETP.GT.AND P0, PT, R45, 0x29, PT ;  /* 0x000000292d00780c */ /* 0x000fe40003f04270 */
[----:B------:R-:W-:-:S02]  /*29e0*/  FMNMX.FTZ R8, R16, R8, !PT ;  /* 0x0000000810087209 */ /* 0x000fc40007810000 */
[----:B------:R-:W-:Y:S02]  /*29f0*/  FSEL R197, R74, -INF , P1 ;  /* 0xff8000004ac57808 */ /* 0x000fe40000800000 */
[----:B------:R-:W-:Y:S02]  /*2a00*/  FSEL R199, R72, -INF , P1 ;  /* 0xff80000048c77808 */ /* 0x000fe40000800000 */
[----:B------:R-:W-:Y:S02]  /*2a10*/  ISETP.GT.AND P6, PT, R45, 0x21, PT ;  /* 0x000000212d00780c */ /* 0x000fe40003fc4270 */
[----:B------:R-:W-:Y:S02]  /*2a20*/  FSEL R30, R9, -INF , P0 ;  /* 0xff800000091e7808 */ /* 0x000fe40000000000 */
[----:B------:R-:W-:Y:S02]  /*2a30*/  ISETP.GT.AND P1, PT, R45, 0x30, PT ;  /* 0x000000302d00780c */ /* 0x000fe40003f24270 */
[----:B------:R-:W-:-:S02]  /*2a40*/  FMNMX.FTZ R8, R17, R8, !PT ;  /* 0x0000000811087209 */ /* 0x000fc40007810000 */
[----:B------:R-:W-:Y:S02]  /*2a50*/  FMNMX.FTZ R9, R42, R41, !PT ;  /* 0x000000292a097209 */ /* 0x000fe40007810000 */
[----:B------:R-:W-:Y:S02]  /*2a60*/  FSEL R31, R13, -INF , P6 ;  /* 0xff8000000d1f7808 */ /* 0x000fe40003000000 */
[----:B------:R-:W-:Y:S02]  /*2a70*/  FSEL R184, R6, -INF , P1 ;  /* 0xff80000006b87808 */ /* 0x000fe40000800000 */
[----:B------:R-:W-:Y:S02]  /*2a80*/  FMNMX.FTZ R8, R175, R8, !PT ;  /* 0x00000008af087209 */ /* 0x000fe40007810000 */
        /* <DEDUP_REMOVED lines=26> */
[----:B------:R-:W-:Y:S02]  /*2c30*/  FMNMX.FTZ R4, R190, R4, !PT ;  /* 0x00000004be047209 */ /* 0x000fe40007810000 */
[----:B------:R-:W-:Y:S02]  /*2c40*/  FSEL R28, R15, -INF , P6 ;  /* 0xff8000000f1c7808 */ /* 0x000fe40003000000 */
[----:B------:R-:W-:Y:S01]  /*2c50*/  FMNMX.FTZ R7, R29, R5, !PT ;  /* 0x000000051d077209 */ /* 0x000fe20007810000 */
[----:B------:R-:W-:Y:S01]  /*2c60*/  LDSM.16.MT88.4 R12, [R223+0x1500] ;  /* 0x00150000df0c783b */ /* 0x000fe20000004200 */
[----:B------:R-:W-:Y:S02]  /*2c70*/  FMNMX.FTZ R6, R39, R38, !PT ;  /* 0x0000002627067209 */ /* 0x000fe40007810000 */
[----:B------:R-:W-:Y:S02]  /*2c80*/  FMNMX.FTZ R4, R188, R4, !PT ;  /* 0x00000004bc047209 */ /* 0x000fe40007810000 */
[----:B------:R-:W-:-:S02]  /*2c90*/  FMNMX.FTZ R7, R28, R7, !PT ;  /* 0x000000071c077209 */ /* 0x000fc40007810000 */
[----:B------:R-:W-:Y:S02]  /*2ca0*/  FMNMX.FTZ R5, R88, R6, !PT ;  /* 0x0000000658057209 */ /* 0x000fe40007810000 */
[----:B------:R-:W-:Y:S01]  /*2cb0*/  FMNMX.FTZ R7, R187, R7, !PT ;  /* 0x00000007bb077209 */ /* 0x000fe20007810000 */
[----:B------:R-:W1:Y:S01]  /*2cc0*/  SHFL.BFLY PT, R6, R4, 0x2, 0x1f ;  /* 0x0c401f0004067f89 */ /* 0x000e6200000e0000 */
[----:B------:R-:W-:Y:S02]  /*2cd0*/  FMNMX.FTZ R5, R89, R5, !PT ;  /* 0x0000000559057209 */ /* 0x000fe40007810000 */
[----:B------:R-:W-:Y:S02]  /*2ce0*/  FMNMX.FTZ R7, R186, R7, !PT ;  /* 0x00000007ba077209 */ /* 0x000fe40007810000 */
[----:B------:R-:W-:Y:S02]  /*2cf0*/  FMNMX.FTZ R5, R32, R5, !PT ;  /* 0x0000000520057209 */ /* 0x000fe40007810000 */
        /* <DEDUP_REMOVED lines=8> */
[----:B------:R-:W-:Y:S02]  /*2d80*/  FMNMX.FTZ R8, R35, R34, !PT ;  /* 0x0000002223087209 */ /* 0x000fe40007810000 */
[----:B------:R-:W-:Y:S02]  /*2d90*/  FMNMX.FTZ R7, R180, R7, !PT ;  /* 0x00000007b4077209 */ /* 0x000fe40007810000 */
[----:B------:R-:W-:Y:S02]  /*2da0*/  FSEL R200, R77, -INF , P6 ;  /* 0xff8000004dc87808 */ /* 0x000fe40003000000 */
[----:B------:R-:W-:Y:S02]  /*2db0*/  FMNMX.FTZ R5, R191, R5, !PT ;  /* 0x00000005bf057209 */ /* 0x000fe40007810000 */
[----:B------:R-:W-:-:S02]  /*2dc0*/  FMNMX.FTZ R8, R24, R8, !PT ;  /* 0x0000000818087209 */ /* 0x000fc40007810000 */
[----:B-1----:R-:W-:Y:S02]  /*2dd0*/  FMNMX.FTZ R6, R4, R6, !PT ;  /* 0x0000000604067209 */ /* 0x002fe40007810000 */
[----:B------:R-:W-:Y:S01]  /*2de0*/  FMNMX.FTZ R5, R200, R5, !PT ;  /* 0x00000005c8057209 */ /* 0x000fe20007810000 */
[----:B------:R-:W1:Y:S01]  /*2df0*/  SHFL.BFLY PT, R4, R7, 0x2, 0x1f ;  /* 0x0c401f0007047f89 */ /* 0x000e6200000e0000 */
[----:B------:R-:W-:Y:S02]  /*2e00*/  FMNMX.FTZ R8, R3, R8, !PT ;  /* 0x0000000803087209 */ /* 0x000fe40007810000 */
[----:B------:R-:W-:Y:S01]  /*2e10*/  FMNMX.FTZ R5, R199, R5, !PT ;  /* 0x00000005c7057209 */ /* 0x000fe20007810000 */
[----:B------:R-:W2:Y:S01]  /*2e20*/  SHFL.BFLY PT, R166, R6, 0x1, 0x1f ;  /* 0x0c201f0006a67f89 */ /* 0x000ea200000e0000 */
        /* <DEDUP_REMOVED lines=8> */
[----:B------:R-:W-:Y:S02]  /*2eb0*/  FSEL R172, R61, -INF , P0 ;  /* 0xff8000003dac7808 */ /* 0x000fe40000000000 */
[----:B------:R-:W-:Y:S02]  /*2ec0*/  FMNMX.FTZ R5, R174, R5, !PT ;  /* 0x00000005ae057209 */ /* 0x000fe40007810000 */
[----:B------:R-:W-:Y:S02]  /*2ed0*/  FSEL R196, R79, -INF , P6 ;  /* 0xff8000004fc47808 */ /* 0x000fe40003000000 */
[----:B------:R-:W-:Y:S02]  /*2ee0*/  FMNMX.FTZ R8, R195, R8, !PT ;  /* 0x00000008c3087209 */ /* 0x000fe40007810000 */
[----:B------:R-:W-:Y:S02]  /*2ef0*/  FMNMX.FTZ R5, R172, R5, !PT ;  /* 0x00000005ac057209 */ /* 0x000fe40007810000 */
[----:B-1----:R-:W-:-:S02]  /*2f00*/  FMNMX.FTZ R4, R7, R4, !PT ;  /* 0x0000000407047209 */ /* 0x002fc40007810000 */
[----:B------:R-:W-:Y:S01]  /*2f10*/  FMNMX.FTZ R7, R196, R8, !PT ;  /* 0x00000008c4077209 */ /* 0x000fe20007810000 */
[----:B------:R-:W1:Y:S01]  /*2f20*/  SHFL.BFLY PT, R168, R5, 0x2, 0x1f ;  /* 0x0c401f0005a87f89 */ /* 0x000e6200000e0000 */
[----:B--2---:R-:W-:Y:S02]  /*2f30*/  FMNMX.FTZ R166, R6, R166, !PT ;  /* 0x000000a606a67209 */ /* 0x004fe40007810000 */
[----:B------:R-:W-:Y:S01]  /*2f40*/  FMNMX.FTZ R6, R197, R7, !PT ;  /* 0x00000007c5067209 */ /* 0x000fe20007810000 */
[----:B------:R-:W2:Y:S01]  /*2f50*/  SHFL.BFLY PT, R165, R4, 0x1, 0x1f ;  /* 0x0c201f0004a57f89 */ /* 0x000ea200000e0000 */
[----:B------:R-:W-:Y:S01]  /*2f60*/  FSEL R169, R62, -INF , P1 ;  /* 0xff8000003ea97808 */ /* 0x000fe20000800000 */
[----:B------:R-:W-:Y:S01]  /*2f70*/  FMUL.FTZ R189, R166, c[0x0][0x2d0] ;  /* 0x0000b400a6bd7a20 */ /* 0x000fe20000410000 */
[----:B------:R-:W-:Y:S01]  /*2f80*/  FMNMX.FTZ R6, R198, R6, !PT ;  /* 0x00000006c6067209 */ /* 0x000fe20007810000 */
[----:B------:R-:W-:Y:S01]  /*2f90*/  LDSM.16.MT88.4 R8, [R225+0x2500] ;  /* 0x00250000e108783b */ /* 0x000fe20000004200 */
[----:B------:R-:W-:-:S02]  /*2fa0*/  FSEL R67, R63, -INF , P0 ;  /* 0xff8000003f437808 */ /* 0x000fc40000000000 */
[----:B------:R-:W-:Y:S02]  /*2fb0*/  FMNMX.FTZ R6, R171, R6, !PT ;  /* 0x00000006ab067209 */ /* 0x000fe40007810000 */
[----:B------:R-:W-:Y:S02]  /*2fc0*/  FSETP.NEU.FTZ.AND P1, PT, R166, -INF , PT ;  /* 0xff800000a600780b */ /* 0x000fe40003f3d000 */
[----:B------:R-:W-:Y:S02]  /*2fd0*/  FMNMX.FTZ R6, R170, R6, !PT ;  /* 0x00000006aa067209 */ /* 0x000fe40007810000 */
[----:B------:R-:W-:Y:S02]  /*2fe0*/  FSEL R189, R189, RZ, P1 ;  /* 0x000000ffbdbd7208 */ /* 0x000fe40000800000 */
[----:B------:R-:W-:-:S03]  /*2ff0*/  FMNMX.FTZ R6, R169, R6, !PT ;  /* 0x00000006a9067209 */ /* 0x000fc60007810000 */
[--C-:B------:R-:W-:Y:S01]  /*3000*/  FFMA.FTZ R48, R40, c[0x0][0x2d0], -R189.reuse ;  /* 0x0000b40028307a23 */ /* 0x100fe200000108bd */
[----:B------:R-:W-:Y:S01]  /*3010*/  FMNMX.FTZ R167, R67, R6, !PT ;  /* 0x0000000643a77209 */ /* 0x000fe20007810000 */
[--C-:B------:R-:W-:Y:S01]  /*3020*/  FFMA.FTZ R47, R43, c[0x0][0x2d0], -R189.reuse ;  /* 0x0000b4002b2f7a23 */ /* 0x100fe200000108bd */
[----:B-1----:R-:W-:Y:S01]  /*3030*/  FMNMX.FTZ R168, R5, R168, !PT ;  /* 0x000000a805a87209 */ /* 0x002fe20007810000 */
[--C-:B------:R-:W-:Y:S02]  /*3040*/  FFMA.FTZ R46, R44, c[0x0][0x2d0], -R189.reuse ;  /* 0x0000b4002c2e7a23 */ /* 0x100fe400000108bd */
[----:B------:R-:W1:Y:S01]  /*3050*/  SHFL.BFLY PT, R5, R167, 0x2, 0x1f ;  /* 0x0c401f00a7057f89 */ /* 0x000e6200000e0000 */
[----:B--2---:R-:W-:Y:S01]  /*3060*/  FMNMX.FTZ R165, R4, R165, !PT ;  /* 0x000000a504a57209 */ /* 0x004fe20007810000 */
[----:B------:R-:W-:Y:S01]  /*3070*/  FFMA.FTZ R40, R25, c[0x0][0x2d0], -R189 ;  /* 0x0000b40019287a23 */ /* 0x000fe200000108bd */
[----:B------:R-:W-:Y:S01]  /*3080*/  MUFU.EX2 R48, R48 ;  /* 0x0000003000307308 */ /* 0x000fe20000000800 */
[----:B------:R-:W2:Y:S01]  /*3090*/  SHFL.BFLY PT, R4, R168, 0x1, 0x1f ;  /* 0x0c201f00a8047f89 */ /* 0x000ea200000e0000 */
[C---:B------:R-:W-:Y:S01]  /*30a0*/  FSETP.NEU.FTZ.AND P0, PT, R165.reuse, -INF , PT ;  /* 0xff800000a500780b */ /* 0x040fe20003f1d000 */
[----:B------:R-:W-:-:S02]  /*30b0*/  FMUL.FTZ R179, R165, c[0x0][0x2d0] ;  /* 0x0000b400a5b37a20 */ /* 0x000fc40000410000 */
[--C-:B------:R-:W-:Y:S02]  /*30c0*/  FFMA.FTZ R43, R20, c[0x0][0x2d0], -R189.reuse ;  /* 0x0000b400142b7a23 */ /* 0x100fe400000108bd */
[--C-:B------:R-:W-:Y:S01]  /*30d0*/  FFMA.FTZ R2, R17, c[0x0][0x2d0], -R189.reuse ;  /* 0x0000b40011027a23 */ /* 0x100fe200000108bd */
[----:B------:R-:W-:Y:S01]  /*30e0*/  FSEL R179, R179, RZ, P0 ;  /* 0x000000ffb3b37208 */ /* 0x000fe20000000000 */
[----:B------:R-:W3:Y:S01]  /*30f0*/  MUFU.EX2 R47, R47 ;  /* 0x0000002f002f7308 */ /* 0x000ee20000000800 */
[--C-:B------:R-:W-:Y:S02]  /*3100*/  FFMA.FTZ R175, R175, c[0x0][0x2d0], -R189.reuse ;  /* 0x0000b400afaf7a23 */ /* 0x100fe400000108bd */
[----:B------:R-:W-:Y:S02]  /*3110*/  FFMA.FTZ R193, R193, c[0x0][0x2d0], -R189 ;  /* 0x0000b400c1c17a23 */ /* 0x000fe400000108bd */
[--C-:B------:R-:W-:Y:S02]  /*3120*/  FFMA.FTZ R45, R42, c[0x0][0x2d0], -R179.reuse ;  /* 0x0000b4002a2d7a23 */ /* 0x100fe400000108b3 */
[--C-:B------:R-:W-:Y:S01]  /*3130*/  FFMA.FTZ R51, R41, c[0x0][0x2d0], -R179.reuse ;  /* 0x0000b40029337a23 */ /* 0x100fe200000108b3 */
[----:B------:R-:W-:Y:S01]  /*3140*/  MUFU.EX2 R46, R46 ;  /* 0x0000002e002e7308 */ /* 0x000fe20000000800 */
[----:B------:R-:W-:-:S02]  /*3150*/  FFMA.FTZ R50, R26, c[0x0][0x2d0], -R179 ;  /* 0x0000b4001a327a23 */ /* 0x000fc400000108b3 */
[--C-:B------:R-:W-:Y:S01]  /*3160*/  FFMA.FTZ R42, R27, c[0x0][0x2d0], -R179.reuse ;  /* 0x0000b4001b2a7a23 */ /* 0x100fe200000108b3 */
[----:B-1----:R-:W-:Y:S01]  /*3170*/  FMNMX.FTZ R167, R167, R5, !PT ;  /* 0x00000005a7a77209 */ /* 0x002fe20007810000 */
[--C-:B------:R-:W-:Y:S02]  /*3180*/  FFMA.FTZ R41, R22, c[0x0][0x2d0], -R179.reuse ;  /* 0x0000b40016297a23 */ /* 0x100fe400000108b3 */
[--C-:B------:R-:W-:Y:S01]  /*3190*/  FFMA.FTZ R49, R33, c[0x0][0x2d0], -R179.reuse ;  /* 0x0000b40021317a23 */ /* 0x100fe200000108b3 */
[----:B--2---:R-:W-:Y:S01]  /*31a0*/  FMNMX.FTZ R168, R168, R4, !PT ;  /* 0x00000004a8a87209 */ /* 0x004fe20007810000 */
[----:B------:R-:W1:Y:S01]  /*31b0*/  SHFL.BFLY PT, R0, R167, 0x1, 0x1f ;  /* 0x0c201f00a7007f89 */ /* 0x000e6200000e0000 */
[----:B------:R-:W2:Y:S01]  /*31c0*/  MUFU.EX2 R40, R40 ;  /* 0x0000002800287308 */ /* 0x000ea20000000800 */
[----:B---3--:R-:W-:Y:S01]  /*31d0*/  F2FP.PACK_AB R128, R47, R48 ;  /* 0x000000302f80723e */ /* 0x008fe200000000ff */
[--C-:B------:R-:W-:Y:S01]  /*31e0*/  FFMA.FTZ R187, R187, c[0x0][0x2d0], -R179.reuse ;  /* 0x0000b400bbbb7a23 */ /* 0x100fe200000108b3 */
[----:B------:R-:W3:Y:S01]  /*31f0*/  LDSM.16.MT88.4 R4, [R223+0x2100] ;  /* 0x00210000df04783b */ /* 0x000ee20000004200 */
[C---:B------:R-:W-:Y:S01]  /*3200*/  FMUL.FTZ R173, R168.reuse, c[0x0][0x2d0] ;  /* 0x0000b400a8ad7a20 */ /* 0x040fe20000410000 */
[----:B------:R-:W-:Y:S01]  /*3210*/  FSETP.NEU.FTZ.AND P0, PT, R168, -INF , PT ;  /* 0xff800000a800780b */ /* 0x000fe20003f1d000 */
[----:B------:R-:W-:-:S02]  /*3220*/  FFMA.FTZ R186, R186, c[0x0][0x2d0], -R179 ;  /* 0x0000b400baba7a23 */ /* 0x000fc400000108b3 */
[----:B------:R-:W-:Y:S01]  /*3230*/  MUFU.EX2 R45, R45 ;  /* 0x0000002d002d7308 */ /* 0x000fe20000000800 */
[----:B------:R-:W-:Y:S01]  /*3240*/  FSEL R173, R173, RZ, P0 ;  /* 0x000000ffadad7208 */ /* 0x000fe20000000000 */
[----:B------:R-:W-:Y:S02]  /*3250*/  FADD.FTZ R47, R48, R47 ;  /* 0x0000002f302f7221 */ /* 0x000fe40000010000 */
[----:B------:R-:W-:Y:S02]  /*3260*/  FFMA.FTZ R192, R192, c[0x0][0x2d0], -R189 ;  /* 0x0000b400c0c07a23 */ /* 0x000fe400000108bd */
[--C-:B------:R-:W-:Y:S02]  /*3270*/  FFMA.FTZ R58, R39, c[0x0][0x2d0], -R173.reuse ;  /* 0x0000b400273a7a23 */ /* 0x100fe400000108ad */
[----:B------:R-:W4:Y:S01]  /*3280*/  MUFU.EX2 R51, R51 ;  /* 0x0000003300337308 */ /* 0x000f220000000800 */
[--C-:B------:R-:W-:Y:S01]  /*3290*/  FFMA.FTZ R57, R38, c[0x0][0x2d0], -R173.reuse ;  /* 0x0000b40026397a23 */ /* 0x100fe200000108ad */
[----:B--2---:R-:W-:Y:S01]  /*32a0*/  F2FP.PACK_AB R130, R40, R46 ;  /* 0x0000002e2882723e */ /* 0x004fe200000000ff */
[----:B------:R-:W-:-:S02]  /*32b0*/  FFMA.FTZ R54, R88, c[0x0][0x2d0], -R173 ;  /* 0x0000b40058367a23 */ /* 0x000fc400000108ad */
[----:B------:R-:W-:Y:S01]  /*32c0*/  FFMA.FTZ R53, R89, c[0x0][0x2d0], -R173 ;  /* 0x0000b40059357a23 */ /* 0x000fe200000108ad */
[----:B-1----:R-:W-:Y:S02]  /*32d0*/  FMNMX.FTZ R167, R167, R0, !PT ;  /* 0x00000000a7a77209 */ /* 0x002fe40007810000 */
[----:B------:R-:W-:Y:S01]  /*32e0*/  MUFU.EX2 R50, R50 ;  /* 0x0000003200327308 */ /* 0x000fe20000000800 */
[----:B------:R-:W-:Y:S01]  /*32f0*/  FFMA.FTZ R38, R21, c[0x0][0x2d0], -R189 ;  /* 0x0000b40015267a23 */ /* 0x000fe200000108bd */
[C---:B------:R-:W-:Y:S01]  /*3300*/  FSETP.NEU.FTZ.AND P0, PT, R167.reuse, -INF , PT ;  /* 0xff800000a700780b */ /* 0x040fe20003f1d000 */
[----:B------:R-:W-:Y:S02]  /*3310*/  FMUL.FTZ R164, R167, c[0x0][0x2d0] ;  /* 0x0000b400a7a47a20 */ /* 0x000fe40000410000 */
[----:B------:R-:W-:-:S03]  /*3320*/  FFMA.FTZ R0, R23, c[0x0][0x2d0], -R179 ;  /* 0x0000b40017007a23 */ /* 0x000fc600000108b3 */
[----:B------:R-:W1:Y:S01]  /*3330*/  MUFU.EX2 R42, R42 ;  /* 0x0000002a002a7308 */ /* 0x000e620000000800 */
[----:B------:R-:W-:Y:S01]  /*3340*/  FSEL R164, R164, RZ, P0 ;  /* 0x000000ffa4a47208 */ /* 0x000fe20000000000 */
[----:B------:R-:W-:Y:S01]  /*3350*/  FFMA.FTZ R39, R18, c[0x0][0x2d0], -R179 ;  /* 0x0000b40012277a23 */ /* 0x000fe200000108b3 */
[----:B------:R-:W-:Y:S01]  /*3360*/  LDSM.16.MT88.4 R20, [R223+0x500] ;  /* 0x00050000df14783b */ /* 0x000fe20000004200 */
[----:B------:R-:W-:Y:S01]  /*3370*/  FFMA.FTZ R59, R32, c[0x0][0x2d0], -R173 ;  /* 0x0000b400203b7a23 */ /* 0x000fe200000108ad */
[----:B----4-:R-:W-:Y:S01]  /*3380*/  F2FP.PACK_AB R129, R51, R45 ;  /* 0x0000002d3381723e */ /* 0x010fe200000000ff */
[--C-:B------:R-:W-:Y:S01]  /*3390*/  FFMA.FTZ R56, R35, c[0x0][0x2d0], -R164.reuse ;  /* 0x0000b40023387a23 */ /* 0x100fe200000108a4 */
[----:B------:R-:W-:Y:S01]  /*33a0*/  PLOP3.LUT P0, PT, PT, PT, UP0, 0x40, 0x0 ;  /* 0x000000000000781c */ /* 0x000fe20003f0e808 */
[--C-:B------:R-:W-:Y:S01]  /*33b0*/  FFMA.FTZ R55, R34, c[0x0][0x2d0], -R164.reuse ;  /* 0x0000b40022377a23 */ /* 0x100fe200000108a4 */
[----:B------:R-:W-:Y:S01]  /*33c0*/  MUFU.EX2 R58, R58 ;  /* 0x0000003a003a7308 */ /* 0x000fe20000000800 */
[--C-:B------:R-:W-:Y:S01]  /*33d0*/  FFMA.FTZ R52, R24, c[0x0][0x2d0], -R164.reuse ;  /* 0x0000b40018347a23 */ /* 0x100fe200000108a4 */
[----:B------:R-:W-:Y:S01]  /*33e0*/  LDSM.16.MT88.4 R32, [R223+0x2500] ;  /* 0x00250000df20783b */ /* 0x000fe20000004200 */
[----:B------:R-:W-:-:S02]  /*33f0*/  FFMA.FTZ R44, R3, c[0x0][0x2d0], -R164 ;  /* 0x0000b400032c7a23 */ /* 0x000fc400000108a4 */
[----:B------:R-:W-:Y:S01]  /*3400*/  FFMA.FTZ R3, R16, c[0x0][0x2d0], -R189 ;  /* 0x0000b40010037a23 */ /* 0x000fe200000108bd */
[----:B------:R-:W2:Y:S01]  /*3410*/  LDSM.16.MT88.4 R24, [R225+0x500] ;  /* 0x00050000e118783b */ /* 0x000ea20000004200 */
[----:B-1----:R-:W-:Y:S01]  /*3420*/  F2FP.PACK_AB R131, R42, R50 ;  /* 0x000000322a83723e */ /* 0x002fe200000000ff */
[----:B------:R-:W1:Y:S01]  /*3430*/  MUFU.EX2 R57, R57 ;  /* 0x0000003900397308 */ /* 0x000e620000000800 */
[--C-:B------:R-:W-:Y:S01]  /*3440*/  FFMA.FTZ R60, R205, c[0x0][0x2d0], -R173.reuse ;  /* 0x0000b400cd3c7a23 */ /* 0x100fe200000108ad */
[----:B------:R-:W4:Y:S01]  /*3450*/  LDSM.16.MT88.4 R16, [R225+0x1500] ;  /* 0x00150000e110783b */ /* 0x000f220000004200 */
[--C-:B------:R-:W-:Y:S02]  /*3460*/  FFMA.FTZ R61, R204, c[0x0][0x2d0], -R173.reuse ;  /* 0x0000b400cc3d7a23 */ /* 0x100fe400000108ad */
[----:B------:R-:W-:Y:S01]  /*3470*/  FFMA.FTZ R62, R203, c[0x0][0x2d0], -R173 ;  /* 0x0000b400cb3e7a23 */ /* 0x000fe200000108ad */
[----:B------:R-:W-:Y:S01]  /*3480*/  HMMA.16816.F32 R156, R128, R148, RZ ;  /* 0x00000094809c723c */ /* 0x000fe200000018ff */
[--C-:B------:R-:W-:Y:S01]  /*3490*/  FFMA.FTZ R64, R202, c[0x0][0x2d0], -R164.reuse ;  /* 0x0000b400ca407a23 */ /* 0x100fe200000108a4 */
[----:B------:R-:W-:Y:S01]  /*34a0*/  MUFU.EX2 R54, R54 ;  /* 0x0000003600367308 */ /* 0x000fe20000000800 */
[----:B------:R-:W-:-:S02]  /*34b0*/  FFMA.FTZ R63, R185, c[0x0][0x2d0], -R164 ;  /* 0x0000b400b93f7a23 */ /* 0x000fc400000108a4 */
[--C-:B------:R-:W-:Y:S02]  /*34c0*/  FFMA.FTZ R65, R201, c[0x0][0x2d0], -R164.reuse ;  /* 0x0000b400c9417a23 */ /* 0x100fe400000108a4 */
[----:B------:R-:W-:Y:S01]  /*34d0*/  FFMA.FTZ R66, R176, c[0x0][0x2d0], -R164 ;  /* 0x0000b400b0427a23 */ /* 0x000fe200000108a4 */
[C---:B------:R-:W-:Y:S01]  /*34e0*/  HMMA.16816.F32 R72, R128.reuse, R80, RZ ;  /* 0x000000508048723c */ /* 0x040fe200000018ff */
[----:B------:R-:W-:Y:S01]  /*34f0*/  FFMA.FTZ R176, R31, c[0x0][0x2d0], -R189 ;  /* 0x0000b4001fb07a23 */ /* 0x000fe200000108bd */
[----:B------:R-:W5:Y:S01]  /*3500*/  MUFU.EX2 R53, R53 ;  /* 0x0000003500357308 */ /* 0x000f620000000800 */
[----:B-1----:R-:W-:Y:S01]  /*3510*/  F2FP.PACK_AB R132, R57, R58 ;  /* 0x0000003a3984723e */ /* 0x002fe200000000ff */
[----:B------:R-:W-:Y:S02]  /*3520*/  FFMA.FTZ R185, R28, c[0x0][0x2d0], -R179 ;  /* 0x0000b4001cb97a23 */ /* 0x000fe400000108b3 */
[----:B------:R-:W-:Y:S02]  /*3530*/  FADD.FTZ R57, R58, R57 ;  /* 0x000000393a397221 */ /* 0x000fe40000010000 */
[----:B------:R-:W-:Y:S01]  /*3540*/  HMMA.16816.F32 R88, R128, R92, RZ ;  /* 0x0000005c8058723c */ /* 0x000fe200000018ff */
[--C-:B------:R-:W-:Y:S01]  /*3550*/  FFMA.FTZ R191, R191, c[0x0][0x2d0], -R173.reuse ;  /* 0x0000b400bfbf7a23 */ /* 0x100fe200000108ad */
[----:B------:R-:W-:Y:S01]  /*3560*/  MUFU.EX2 R56, R56 ;  /* 0x0000003800387308 */ /* 0x000fe20000000800 */
[----:B------:R-:W-:-:S02]  /*3570*/  FFMA.FTZ R194, R194, c[0x0][0x2d0], -R173 ;  /* 0x0000b400c2c27a23 */ /* 0x000fc400000108ad */
[--C-:B------:R-:W-:Y:S02]  /*3580*/  FFMA.FTZ R195, R195, c[0x0][0x2d0], -R164.reuse ;  /* 0x0000b400c3c37a23 */ /* 0x100fe400000108a4 */
[--C-:B------:R-:W-:Y:S01]  /*3590*/  FFMA.FTZ R196, R196, c[0x0][0x2d0], -R164.reuse ;  /* 0x0000b400c4c47a23 */ /* 0x100fe200000108a4 */
[C---:B------:R-:W-:Y:S01]  /*35a0*/  HMMA.16816.F32 R100, R128.reuse, R104, RZ ;  /* 0x000000688064723c */ /* 0x040fe200000018ff */
[--C-:B------:R-:W-:Y:S01]  /*35b0*/  FFMA.FTZ R197, R197, c[0x0][0x2d0], -R164.reuse ;  /* 0x0000b400c5c57a23 */ /* 0x100fe200000108a4 */
[----:B------:R-:W1:Y:S01]  /*35c0*/  MUFU.EX2 R55, R55 ;  /* 0x0000003700377308 */ /* 0x000e620000000800 */
[----:B-----5:R-:W-:Y:S01]  /*35d0*/  F2FP.PACK_AB R134, R53, R54 ;  /* 0x000000363586723e */ /* 0x020fe200000000ff */
[----:B------:R-:W-:Y:S02]  /*35e0*/  FFMA.FTZ R198, R198, c[0x0][0x2d0], -R164 ;  /* 0x0000b400c6c67a23 */ /* 0x000fe400000108a4 */
[----:B------:R-:W-:Y:S02]  /*35f0*/  FFMA.FTZ R200, R200, c[0x0][0x2d0], -R173 ;  /* 0x0000b400c8c87a23 */ /* 0x000fe400000108ad */
[----:B------:R-:W-:Y:S01]  /*3600*/  HMMA.16816.F32 R112, R128, R116, RZ ;  /* 0x000000748070723c */ /* 0x000fe200000018ff */
[----:B------:R-:W-:Y:S01]  /*3610*/  FADD.FTZ R57, R54, R57 ;  /* 0x0000003936397221 */ /* 0x000fe20000010000 */
[----:B------:R-:W5:Y:S01]  /*3620*/  MUFU.EX2 R52, R52 ;  /* 0x0000003400347308 */ /* 0x000f620000000800 */
[----:B------:R-:W-:-:S02]  /*3630*/  FFMA.FTZ R178, R178, c[0x0][0x2d0], -R173 ;  /* 0x0000b400b2b27a23 */ /* 0x000fc400000108ad */
[----:B------:R-:W-:Y:S02]  /*3640*/  FADD.FTZ R57, R53, R57 ;  /* 0x0000003935397221 */ /* 0x000fe40000010000 */
[--C-:B------:R-:W-:Y:S01]  /*3650*/  FFMA.FTZ R171, R171, c[0x0][0x2d0], -R164.reuse ;  /* 0x0000b400abab7a23 */ /* 0x100fe200000108a4 */
[C---:B---3--:R-:W-:Y:S01]  /*3660*/  HMMA.16816.F32 R124, R128.reuse, R4, RZ ;  /* 0x00000004807c723c */ /* 0x048fe200000018ff */
[----:B------:R-:W-:Y:S01]  /*3670*/  FFMA.FTZ R177, R177, c[0x0][0x2d0], -R173 ;  /* 0x0000b400b1b17a23 */ /* 0x000fe200000108ad */
[----:B------:R-:W3:Y:S01]  /*3680*/  MUFU.EX2 R44, R44 ;  /* 0x0000002c002c7308 */ /* 0x000ee20000000800 */
[----:B-1----:R-:W-:Y:S01]  /*3690*/  F2FP.PACK_AB R133, R55, R56 ;  /* 0x000000383785723e */ /* 0x002fe200000000ff */
[----:B------:R-:W-:Y:S02]  /*36a0*/  FADD.FTZ R55, R56, R55 ;  /* 0x0000003738377221 */ /* 0x000fe40000010000 */
[----:B------:R-:W-:Y:S02]  /*36b0*/  FADD.FTZ R45, R45, R51 ;  /* 0x000000332d2d7221 */ /* 0x000fe40000010000 */
[----:B------:R-:W-:Y:S01]  /*36c0*/  HMMA.16816.F32 R152, R128, R150, RZ ;  /* 0x000000968098723c */ /* 0x000fe200000018ff */
[----:B------:R-:W-:Y:S01]  /*36d0*/  FFMA.FTZ R170, R170, c[0x0][0x2d0], -R164 ;  /* 0x0000b400aaaa7a23 */ /* 0x000fe200000108a4 */
[----:B------:R-:W1:Y:S01]  /*36e0*/  MUFU.EX2 R43, R43 ;  /* 0x0000002b002b7308 */ /* 0x000e620000000800 */
[----:B-----5:R-:W-:-:S02]  /*36f0*/  FADD.FTZ R55, R52, R55 ;  /* 0x0000003734377221 */ /* 0x020fc40000010000 */
[----:B------:R-:W-:Y:S02]  /*3700*/  FFMA.FTZ R174, R174, c[0x0][0x2d0], -R173 ;  /* 0x0000b400aeae7a23 */ /* 0x000fe400000108ad */
[----:B------:R-:W-:Y:S01]  /*3710*/  FADD.FTZ R47, R46, R47 ;  /* 0x0000002f2e2f7221 */ /* 0x000fe20000010000 */
[C---:B------:R-:W-:Y:S01]  /*3720*/  HMMA.16816.F32 R76, R128.reuse, R82, RZ ;  /* 0x00000052804c723c */ /* 0x040fe200000018ff */
[----:B------:R-:W-:Y:S01]  /*3730*/  FADD.FTZ R45, R50, R45 ;  /* 0x0000002d322d7221 */ /* 0x000fe20000010000 */
[C---:B---3--:R-:W-:Y:S01]  /*3740*/  F2FP.PACK_AB R135, R44.reuse, R52 ;  /* 0x000000342c87723e */ /* 0x048fe200000000ff */
[----:B------:R-:W3:Y:S01]  /*3750*/  MUFU.EX2 R38, R38 ;  /* 0x0000002600267308 */ /* 0x000ee20000000800 */
[----:B------:R-:W-:Y:S02]  /*3760*/  FADD.FTZ R55, R44, R55 ;  /* 0x000000372c377221 */ /* 0x000fe40000010000 */
[----:B------:R-:W-:Y:S02]  /*3770*/  FFMA.FTZ R169, R169, c[0x0][0x2d0], -R164 ;  /* 0x0000b400a9a97a23 */ /* 0x000fe400000108a4 */
[----:B------:R-:W-:Y:S01]  /*3780*/  HMMA.16816.F32 R144, R128, R94, RZ ;  /* 0x0000005e8090723c */ /* 0x000fe200000018ff */
[----:B------:R-:W-:-:S02]  /*3790*/  FFMA.FTZ R172, R172, c[0x0][0x2d0], -R173 ;  /* 0x0000b400acac7a23 */ /* 0x000fc400000108ad */
[----:B------:R-:W5:Y:S01]  /*37a0*/  MUFU.EX2 R3, R3 ;  /* 0x0000000300037308 */ /* 0x000f620000000800 */
[----:B------:R-:W-:Y:S02]  /*37b0*/  FADD.FTZ R47, R40, R47 ;  /* 0x0000002f282f7221 */ /* 0x000fe40000010000 */
[----:B------:R-:W-:Y:S02]  /*37c0*/  FADD.FTZ R45, R42, R45 ;  /* 0x0000002d2a2d7221 */ /* 0x000fe40000010000 */
[----:B------:R-:W-:Y:S01]  /*37d0*/  HMMA.16816.F32 R140, R128, R106, RZ ;  /* 0x0000006a808c723c */ /* 0x000fe200000018ff */
[----:B------:R-:W-:Y:S02]  /*37e0*/  FFMA.FTZ R67, R67, c[0x0][0x2d0], -R164 ;  /* 0x0000b40043437a23 */ /* 0x000fe400000108a4 */
[----:B------:R-:W-:Y:S01]  /*37f0*/  MUFU.EX2 R2, R2 ;  /* 0x0000000200027308 */ /* 0x000fe20000000800 */
[----:B-1----:R-:W-:Y:S02]  /*3800*/  FADD.FTZ R47, R43, R47 ;  /* 0x0000002f2b2f7221 */ /* 0x002fe40000010000 */
[----:B------:R-:W-:-:S02]  /*3810*/  FFMA.FTZ R190, R190, c[0x0][0x2d0], -R189 ;  /* 0x0000b400bebe7a23 */ /* 0x000fc400000108bd */
[C---:B------:R-:W-:Y:S01]  /*3820*/  HMMA.16816.F32 R136, R128.reuse, R118, RZ ;  /* 0x000000768088723c */ /* 0x040fe200000018ff */
[----:B------:R-:W-:Y:S02]  /*3830*/  FFMA.FTZ R252, R188, c[0x0][0x2d0], -R189 ;  /* 0x0000b400bcfc7a23 */ /* 0x000fe400000108bd */
[----:B------:R-:W1:Y:S01]  /*3840*/  MUFU.EX2 R41, R41 ;  /* 0x0000002900297308 */ /* 0x000e620000000800 */
[--C-:B------:R-:W-:Y:S02]  /*3850*/  FFMA.FTZ R184, R184, c[0x0][0x2d0], -R179.reuse ;  /* 0x0000b400b8b87a23 */ /* 0x100fe400000108b3 */
[--C-:B------:R-:W-:Y:S02]  /*3860*/  FFMA.FTZ R181, R181, c[0x0][0x2d0], -R179.reuse ;  /* 0x0000b400b5b57a23 */ /* 0x100fe400000108b3 */
[----:B------:R-:W-:Y:S01]  /*3870*/  HMMA.16816.F32 R128, R128, R6, RZ ;  /* 0x000000068080723c */ /* 0x000fe200000018ff */
[--C-:B------:R-:W-:Y:S02]  /*3880*/  FFMA.FTZ R183, R183, c[0x0][0x2d0], -R179.reuse ;  /* 0x0000b400b7b77a23 */ /* 0x100fe400000108b3 */
[----:B------:R-:W2:Y:S01]  /*3890*/  MUFU.EX2 R0, R0 ;  /* 0x0000000000007308 */ /* 0x000ea20000000800 */
[----:B------:R-:W-:-:S02]  /*38a0*/  FFMA.FTZ R249, R180, c[0x0][0x2d0], -R179 ;  /* 0x0000b400b4f97a23 */ /* 0x000fc400000108b3 */
[----:B---3--:R-:W-:Y:S02]  /*38b0*/  FADD.FTZ R47, R38, R47 ;  /* 0x0000002f262f7221 */ /* 0x008fe40000010000 */
[C---:B------:R-:W-:Y:S02]  /*38c0*/  HMMA.16816.F32 R120, R132.reuse, R4, RZ ;  /* 0x000000048478723c */ /* 0x040fe400000018ff */
[----:B-----5:R-:W-:Y:S01]  /*38d0*/  FADD.FTZ R47, R3, R47 ;  /* 0x0000002f032f7221 */ /* 0x020fe20000010000 */
[----:B------:R-:W3:Y:S01]  /*38e0*/  MUFU.EX2 R39, R39 ;  /* 0x0000002700277308 */ /* 0x000ee20000000800 */
[----:B-1----:R-:W-:Y:S02]  /*38f0*/  FADD.FTZ R45, R41, R45 ;  /* 0x0000002d292d7221 */ /* 0x002fe40000010000 */
[----:B------:R-:W-:Y:S01]  /*3900*/  FADD.FTZ R47, R2, R47 ;  /* 0x0000002f022f7221 */ /* 0x000fe20000010000 */
[----:B------:R-:W-:Y:S01]  /*3910*/  F2FP.PACK_AB R4, R38, R43 ;  /* 0x0000002b2604723e */ /* 0x000fe200000000ff */
[----:B------:R-:W-:Y:S03]  /*3920*/  HMMA.16816.F32 R160, R132, R148, RZ ;  /* 0x0000009484a0723c */ /* 0x000fe600000018ff */
[----:B------:R-:W1:Y:S01]  /*3930*/  MUFU.EX2 R49, R49 ;  /* 0x0000003100317308 */ /* 0x000e620000000800 */
[C---:B--2---:R-:W-:Y:S01]  /*3940*/  F2FP.PACK_AB R5, R0.reuse, R41 ;  /* 0x000000290005723e */ /* 0x044fe200000000ff */
[----:B------:R-:W-:-:S03]  /*3950*/  FADD.FTZ R45, R0, R45 ;  /* 0x0000002d002d7221 */ /* 0x000fc60000010000 */
[----:B------:R-:W-:Y:S03]  /*3960*/  HMMA.16816.F32 R68, R132, R80, RZ ;  /* 0x000000508444723c */ /* 0x000fe600000018ff */
[----:B------:R-:W2:Y:S01]  /*3970*/  MUFU.EX2 R59, R59 ;  /* 0x0000003b003b7308 */ /* 0x000ea20000000800 */
[----:B---3--:R-:W-:-:S04]  /*3980*/  FADD.FTZ R45, R39, R45 ;  /* 0x0000002d272d7221 */ /* 0x008fc80000010000 */
[----:B------:R-:W-:Y:S03]  /*3990*/  HMMA.16816.F32 R84, R132, R92, RZ ;  /* 0x0000005c8454723c */ /* 0x000fe600000018ff */
[----:B------:R-:W3:Y:S01]  /*39a0*/  MUFU.EX2 R60, R60 ;  /* 0x0000003c003c7308 */ /* 0x000ee20000000800 */
[----:B-1----:R-:W-:-:S04]  /*39b0*/  FADD.FTZ R45, R49, R45 ;  /* 0x0000002d312d7221 */ /* 0x002fc80000010000 */
[----:B------:R-:W-:Y:S03]  /*39c0*/  HMMA.16816.F32 R96, R132, R104, RZ ;  /* 0x000000688460723c */ /* 0x000fe600000018ff */
[----:B------:R-:W1:Y:S01]  /*39d0*/  MUFU.EX2 R61, R61 ;  /* 0x0000003d003d7308 */ /* 0x000e620000000800 */
[----:B--2---:R-:W-:-:S04]  /*39e0*/  FADD.FTZ R57, R59, R57 ;  /* 0x000000393b397221 */ /* 0x004fc80000010000 */
        /* <DEDUP_REMOVED lines=20> */
[----:B---3--:R-:W-:-:S03]  /*3b30*/  FADD.FTZ R55, R66, R55 ;  /* 0x0000003742377221 */ /* 0x008fc60000010000 */
[----:B------:R-:W-:Y:S02]  /*3b40*/  F2FP.PACK_AB R6, R2, R3 ;  /* 0x000000030206723e */ /* 0x000fe400000000ff */
[----:B------:R-:W-:Y:S02]  /*3b50*/  F2FP.PACK_AB R7, R49, R39 ;  /* 0x000000273107723e */ /* 0x000fe400000000ff */
[----:B------:R-:W-:Y:S01]  /*3b60*/  MUFU.EX2 R185, R185 ;  /* 0x000000b900b97308 */ /* 0x000fe20000000800 */
[----:B-1----:R-:W-:-:S04]  /*3b70*/  FADD.FTZ R47, R175, R47 ;  /* 0x0000002faf2f7221 */ /* 0x002fc80000010000 */
[----:B------:R-:W-:Y:S03]  /*3b80*/  HMMA.16816.F32 R156, R4, R24, R156 ;  /* 0x00000018049c723c */ /* 0x000fe6000000189c */
[----:B------:R-:W-:Y:S01]  /*3b90*/  MUFU.EX2 R187, R187 ;  /* 0x000000bb00bb7308 */ /* 0x000fe20000000800 */
[----:B--2---:R-:W-:-:S04]  /*3ba0*/  FADD.FTZ R47, R176, R47 ;  /* 0x0000002fb02f7221 */ /* 0x004fc80000010000 */
[C---:B------:R-:W-:Y:S03]  /*3bb0*/  HMMA.16816.F32 R72, R4.reuse, R20, R72 ;  /* 0x000000140448723c */ /* 0x040fe60000001848 */
[----:B------:R-:W-:Y:S05]  /*3bc0*/  MUFU.EX2 R186, R186 ;  /* 0x000000ba00ba7308 */ /* 0x000fea0000000800 */
[C---:B----4-:R-:W-:Y:S03]  /*3bd0*/  HMMA.16816.F32 R88, R4.reuse, R16, R88 ;  /* 0x000000100458723c */ /* 0x050fe60000001858 */
[----:B------:R-:W1:Y:S05]  /*3be0*/  MUFU.EX2 R191, R191 ;  /* 0x000000bf00bf7308 */ /* 0x000e6a0000000800 */
[C---:B------:R-:W-:Y:S03]  /*3bf0*/  HMMA.16816.F32 R100, R4.reuse, R12, R100 ;  /* 0x0000000c0464723c */ /* 0x040fe60000001864 */
[----:B------:R-:W-:Y:S05]  /*3c00*/  MUFU.EX2 R194, R194 ;  /* 0x000000c200c27308 */ /* 0x000fea0000000800 */
[----:B------:R-:W-:Y:S03]  /*3c10*/  HMMA.16816.F32 R112, R4, R8, R112 ;  /* 0x000000080470723c */ /* 0x000fe60000001870 */
[----:B------:R-:W2:Y:S01]  /*3c20*/  MUFU.EX2 R195, R195 ;  /* 0x000000c300c37308 */ /* 0x000ea20000000800 */
[----:B-1----:R-:W-:-:S04]  /*3c30*/  FADD.FTZ R57, R191, R57 ;  /* 0x00000039bf397221 */ /* 0x002fc80000010000 */
[C---:B------:R-:W-:Y:S03]  /*3c40*/  HMMA.16816.F32 R124, R4.reuse, R32, R124 ;  /* 0x00000020047c723c */ /* 0x040fe6000000187c */
[----:B------:R-:W1:Y:S05]  /*3c50*/  MUFU.EX2 R196, R196 ;  /* 0x000000c400c47308 */ /* 0x000e6a0000000800 */
[----:B------:R-:W-:Y:S03]  /*3c60*/  HMMA.16816.F32 R152, R4, R26, R152 ;  /* 0x0000001a0498723c */ /* 0x000fe60000001898 */
[----:B------:R-:W3:Y:S01]  /*3c70*/  MUFU.EX2 R197, R197 ;  /* 0x000000c500c57308 */ /* 0x000ee20000000800 */
[----:B--2---:R-:W-:-:S04]  /*3c80*/  FADD.FTZ R55, R195, R55 ;  /* 0x00000037c3377221 */ /* 0x004fc80000010000 */
[----:B------:R-:W-:Y:S03]  /*3c90*/  HMMA.16816.F32 R76, R4, R22, R76 ;  /* 0x00000016044c723c */ /* 0x000fe6000000184c */
[----:B------:R-:W2:Y:S01]  /*3ca0*/  MUFU.EX2 R198, R198 ;  /* 0x000000c600c67308 */ /* 0x000ea20000000800 */
[----:B-1----:R-:W-:-:S04]  /*3cb0*/  FADD.FTZ R55, R196, R55 ;  /* 0x00000037c4377221 */ /* 0x002fc80000010000 */
[----:B------:R-:W-:Y:S03]  /*3cc0*/  HMMA.16816.F32 R144, R4, R18, R144 ;  /* 0x000000120490723c */ /* 0x000fe60000001890 */
[----:B------:R-:W-:Y:S01]  /*3cd0*/  MUFU.EX2 R178, R178 ;  /* 0x000000b200b27308 */ /* 0x000fe20000000800 */
[----:B---3--:R-:W-:-:S04]  /*3ce0*/  FADD.FTZ R55, R197, R55 ;  /* 0x00000037c5377221 */ /* 0x008fc80000010000 */
[----:B------:R-:W-:Y:S03]  /*3cf0*/  HMMA.16816.F32 R140, R4, R14, R140 ;  /* 0x0000000e048c723c */ /* 0x000fe6000000188c */
[----:B------:R-:W1:Y:S01]  /*3d00*/  MUFU.EX2 R171, R171 ;  /* 0x000000ab00ab7308 */ /* 0x000e620000000800 */
[----:B--2---:R-:W-:-:S04]  /*3d10*/  FADD.FTZ R55, R198, R55 ;  /* 0x00000037c6377221 */ /* 0x004fc80000010000 */
[C---:B------:R-:W-:Y:S03]  /*3d20*/  HMMA.16816.F32 R136, R4.reuse, R10, R136 ;  /* 0x0000000a0488723c */ /* 0x040fe60000001888 */
[----:B------:R-:W-:Y:S05]  /*3d30*/  MUFU.EX2 R177, R177 ;  /* 0x000000b100b17308 */ /* 0x000fea0000000800 */
[----:B------:R-:W-:Y:S03]  /*3d40*/  HMMA.16816.F32 R128, R4, R34, R128 ;  /* 0x000000220480723c */ /* 0x000fe60000001880 */
[----:B------:R-:W2:Y:S01]  /*3d50*/  MUFU.EX2 R170, R170 ;  /* 0x000000aa00aa7308 */ /* 0x000ea20000000800 */
[----:B-1----:R-:W-:-:S03]  /*3d60*/  FADD.FTZ R55, R171, R55 ;  /* 0x00000037ab377221 */ /* 0x002fc60000010000 */
[----:B------:R-:W-:Y:S02]  /*3d70*/  F2FP.PACK_AB R4, R60, R59 ;  /* 0x0000003b3c04723e */ /* 0x000fe400000000ff */
[----:B------:R-:W-:Y:S02]  /*3d80*/  F2FP.PACK_AB R5, R63, R64 ;  /* 0x000000403f05723e */ /* 0x000fe400000000ff */
[----:B------:R-:W-:Y:S01]  /*3d90*/  F2FP.PACK_AB R6, R62, R61 ;  /* 0x0000003d3e06723e */ /* 0x000fe200000000ff */
[----:B------:R-:W-:Y:S01]  /*3da0*/  MUFU.EX2 R174, R174 ;  /* 0x000000ae00ae7308 */ /* 0x000fe20000000800 */
[----:B------:R-:W-:Y:S01]  /*3db0*/  F2FP.PACK_AB R7, R66, R65 ;  /* 0x000000414207723e */ /* 0x000fe200000000ff */
[----:B--2---:R-:W-:-:S06]  /*3dc0*/  FADD.FTZ R55, R170, R55 ;  /* 0x00000037aa377221 */ /* 0x004fcc0000010000 */
[C---:B------:R-:W-:Y:S01]  /*3dd0*/  HMMA.16816.F32 R120, R4.reuse, R32, R120 ;  /* 0x000000200478723c */ /* 0x040fe20000001878 */
[----:B------:R-:W1:Y:S06]  /*3de0*/  MUFU.EX2 R169, R169 ;  /* 0x000000a900a97308 */ /* 0x000e6c0000000800 */
[--C-:B------:R-:W-:Y:S01]  /*3df0*/  FFMA.FTZ R32, R182, c[0x0][0x2d0], -R189.reuse ;  /* 0x0000b400b6207a23 */ /* 0x100fe200000108bd */
[----:B------:R-:W-:Y:S01]  /*3e00*/  HMMA.16816.F32 R160, R4, R24, R160 ;  /* 0x0000001804a0723c */ /* 0x000fe200000018a0 */
[----:B------:R-:W-:Y:S01]  /*3e10*/  FFMA.FTZ R33, R30, c[0x0][0x2d0], -R189 ;  /* 0x0000b4001e217a23 */ /* 0x000fe200000108bd */
[----:B------:R-:W-:Y:S01]  /*3e20*/  MUFU.EX2 R172, R172 ;  /* 0x000000ac00ac7308 */ /* 0x000fe20000000800 */
[----:B------:R-:W-:-:S02]  /*3e30*/  FFMA.FTZ R182, R29, c[0x0][0x2d0], -R179 ;  /* 0x0000b4001db67a23 */ /* 0x000fc400000108b3 */
[----:B------:R-:W2:Y:S03]  /*3e40*/  LDSM.16.MT88.4 R28, [R225+0x900] ;  /* 0x00090000e11c783b */ /* 0x000ea60000004200 */
[C---:B------:R-:W-:Y:S01]  /*3e50*/  HMMA.16816.F32 R68, R4.reuse, R20, R68 ;  /* 0x000000140444723c */ /* 0x040fe20000001844 */
[----:B-1----:R-:W-:Y:S01]  /*3e60*/  FADD.FTZ R55, R169, R55 ;  /* 0x00000037a9377221 */ /* 0x002fe20000010000 */
[----:B------:R-:W1:Y:S06]  /*3e70*/  MUFU.EX2 R32, R32 ;  /* 0x0000002000207308 */ /* 0x000e6c0000000800 */
[C---:B------:R-:W-:Y:S02]  /*3e80*/  HMMA.16816.F32 R84, R4.reuse, R16, R84 ;  /* 0x000000100454723c */ /* 0x040fe40000001854 */
[----:B------:R-:W3:Y:S06]  /*3e90*/  MUFU.EX2 R33, R33 ;  /* 0x0000002100217308 */ /* 0x000eec0000000800 */
[----:B------:R-:W-:Y:S02]  /*3ea0*/  HMMA.16816.F32 R96, R4, R12, R96 ;  /* 0x0000000c0460723c */ /* 0x000fe40000001860 */
[----:B------:R-:W4:Y:S01]  /*3eb0*/  MUFU.EX2 R182, R182 ;  /* 0x000000b600b67308 */ /* 0x000f220000000800 */
[----:B-1----:R-:W-:-:S05]  /*3ec0*/  FADD.FTZ R47, R32, R47 ;  /* 0x0000002f202f7221 */ /* 0x002fca0000010000 */
[----:B------:R-:W-:Y:S02]  /*3ed0*/  HMMA.16816.F32 R108, R4, R8, R108 ;  /* 0x00000008046c723c */ /* 0x000fe4000000186c */
[----:B------:R-:W1:Y:S01]  /*3ee0*/  MUFU.EX2 R67, R67 ;  /* 0x0000004300437308 */ /* 0x000e620000000800 */
[----:B---3--:R-:W-:-:S05]  /*3ef0*/  FADD.FTZ R47, R33, R47 ;  /* 0x0000002f212f7221 */ /* 0x008fca0000010000 */
[----:B------:R-:W-:Y:S01]  /*3f00*/  HMMA.16816.F32 R148, R4, R26, R148 ;  /* 0x0000001a0494723c */ /* 0x000fe20000001894 */
[----:B------:R-:W3:Y:S01]  /*3f10*/  LDSM.16.MT88.4 R24, [R223+0x900] ;  /* 0x00090000df18783b */ /* 0x000ee20000004200 */
[----:B------:R-:W5:Y:S01]  /*3f20*/  MUFU.EX2 R193, R193 ;  /* 0x000000c100c17308 */ /* 0x000f620000000800 */
[----:B----4-:R-:W-:-:S04]  /*3f30*/  FADD.FTZ R45, R182, R45 ;  /* 0x0000002db62d7221 */ /* 0x010fc80000010000 */
[----:B------:R-:W-:Y:S01]  /*3f40*/  FADD.FTZ R45, R185, R45 ;  /* 0x0000002db92d7221 */ /* 0x000fe20000010000 */
[----:B------:R-:W-:Y:S01]  /*3f50*/  HMMA.16816.F32 R80, R4, R22, R80 ;  /* 0x000000160450723c */ /* 0x000fe20000001850 */
[----:B------:R-:W4:Y:S01]  /*3f60*/  LDSM.16.MT88.4 R20, [R225+0x1900] ;  /* 0x00190000e114783b */ /* 0x000f220000004200 */
[----:B------:R-:W2:Y:S01]  /*3f70*/  MUFU.EX2 R192, R192 ;  /* 0x000000c000c07308 */ /* 0x000ea20000000800 */
[----:B-1----:R-:W-:Y:S02]  /*3f80*/  FADD.FTZ R0, R67, R55 ;  /* 0x0000003743007221 */ /* 0x002fe40000010000 */
[----:B------:R-:W-:-:S03]  /*3f90*/  FADD.FTZ R45, R187, R45 ;  /* 0x0000002dbb2d7221 */ /* 0x000fc60000010000 */
[----:B------:R-:W-:Y:S01]  /*3fa0*/  HMMA.16816.F32 R92, R4, R18, R92 ;  /* 0x00000012045c723c */ /* 0x000fe2000000185c */
[----:B------:R-:W1:Y:S01]  /*3fb0*/  LDSM.16.MT88.4 R16, [R223+0x1900] ;  /* 0x00190000df10783b */ /* 0x000e620000004200 */
[----:B------:R-:W3:Y:S01]  /*3fc0*/  MUFU.EX2 R190, R190 ;  /* 0x000000be00be7308 */ /* 0x000ee20000000800 */
[----:B------:R-:W-:Y:S02]  /*3fd0*/  FADD.FTZ R45, R186, R45 ;  /* 0x0000002dba2d7221 */ /* 0x000fe40000010000 */
[----:B-----5:R-:W-:-:S03]  /*3fe0*/  FADD.FTZ R47, R193, R47 ;  /* 0x0000002fc12f7221 */ /* 0x020fc60000010000 */
[----:B------:R-:W-:Y:S01]  /*3ff0*/  HMMA.16816.F32 R104, R4, R14, R104 ;  /* 0x0000000e0468723c */ /* 0x000fe20000001868 */
[----:B------:R-:W5:Y:S01]  /*4000*/  LDSM.16.MT88.4 R12, [R225+0x2900] ;  /* 0x00290000e10c783b */ /* 0x000f620000004200 */
[----:B------:R-:W-:Y:S01]  /*4010*/  MUFU.EX2 R252, R252 ;  /* 0x000000fc00fc7308 */ /* 0x000fe20000000800 */
[----:B--2---:R-:W-:-:S05]  /*4020*/  FADD.FTZ R47, R192, R47 ;  /* 0x0000002fc02f7221 */ /* 0x004fca0000010000 */
[----:B------:R-:W-:Y:S01]  /*4030*/  HMMA.16816.F32 R116, R4, R10, R116 ;  /* 0x0000000a0474723c */ /* 0x000fe20000001874 */
[----:B------:R-:W2:Y:S01]  /*4040*/  LDSM.16.MT88.4 R8, [R223+0x2900] ;  /* 0x00290000df08783b */ /* 0x000ea20000004200 */
[----:B------:R-:W4:Y:S01]  /*4050*/  MUFU.EX2 R184, R184 ;  /* 0x000000b800b87308 */ /* 0x000f220000000800 */
[----:B---3--:R-:W-:-:S05]  /*4060*/  FADD.FTZ R47, R190, R47 ;  /* 0x0000002fbe2f7221 */ /* 0x008fca0000010000 */
[----:B------:R-:W-:Y:S02]  /*4070*/  HMMA.16816.F32 R132, R4, R34, R132 ;  /* 0x000000220484723c */ /* 0x000fe40000001884 */
[----:B------:R-:W3:Y:S05]  /*4080*/  MUFU.EX2 R34, R200 ;  /* 0x000000c800227308 */ /* 0x000eea0000000800 */
[----:B------:R-:W-:Y:S01]  /*4090*/  FFMA.FTZ R35, R199, c[0x0][0x2d0], -R173 ;  /* 0x0000b400c7237a23 */ /* 0x000fe200000108ad */
[----:B------:R-:W-:Y:S02]  /*40a0*/  F2FP.PACK_AB R4, R176, R175 ;  /* 0x000000afb004723e */ /* 0x000fe400000000ff */
[----:B------:R-:W-:Y:S01]  /*40b0*/  F2FP.PACK_AB R5, R185, R182 ;  /* 0x000000b6b905723e */ /* 0x000fe200000000ff */
[----:B------:R-:W1:Y:S01]  /*40c0*/  MUFU.EX2 R181, R181 ;  /* 0x000000b500b57308 */ /* 0x000e620000000800 */
[----:B------:R-:W-:Y:S01]  /*40d0*/  F2FP.PACK_AB R6, R33, R32 ;  /* 0x000000202106723e */ /* 0x000fe200000000ff */
[----:B----4-:R-:W-:Y:S01]  /*40e0*/  FADD.FTZ R45, R184, R45 ;  /* 0x0000002db82d7221 */ /* 0x010fe20000010000 */
[----:B------:R-:W-:Y:S01]  /*40f0*/  F2FP.PACK_AB R7, R186, R187 ;  /* 0x000000bbba07723e */ /* 0x000fe200000000ff */
[----:B---3--:R-:W-:-:S04]  /*4100*/  FADD.FTZ R57, R34, R57 ;  /* 0x0000003922397221 */ /* 0x008fc80000010000 */
[----:B------:R-:W3:Y:S02]  /*4110*/  MUFU.EX2 R35, R35 ;  /* 0x0000002300237308 */ /* 0x000ee40000000800 */
[C---:B------:R-:W-:Y:S06]  /*4120*/  HMMA.16816.F32 R156, R4.reuse, R28, R156 ;  /* 0x0000001c049c723c */ /* 0x040fec000000189c */
[----:B------:R-:W4:Y:S01]  /*4130*/  MUFU.EX2 R183, R183 ;  /* 0x000000b700b77308 */ /* 0x000f220000000800 */
[----:B-1----:R-:W-:Y:S01]  /*4140*/  FADD.FTZ R45, R181, R45 ;  /* 0x0000002db52d7221 */ /* 0x002fe20000010000 */
[----:B------:R-:W-:Y:S01]  /*4150*/  HMMA.16816.F32 R72, R4, R24, R72 ;  /* 0x000000180448723c */ /* 0x000fe20000001848 */
[----:B---3--:R-:W-:-:S05]  /*4160*/  FADD.FTZ R57, R35, R57 ;  /* 0x0000003923397221 */ /* 0x008fca0000010000 */
[----:B------:R-:W1:Y:S02]  /*4170*/  MUFU.EX2 R249, R249 ;  /* 0x000000f900f97308 */ /* 0x000e640000000800 */
[----:B------:R-:W-:Y:S01]  /*4180*/  HMMA.16816.F32 R88, R4, R20, R88 ;  /* 0x000000140458723c */ /* 0x000fe20000001858 */
[----:B------:R-:W-:-:S04]  /*4190*/  FADD.FTZ R57, R194, R57 ;  /* 0x00000039c2397221 */ /* 0x000fc80000010000 */
[----:B------:R-:W-:-:S03]  /*41a0*/  FADD.FTZ R57, R178, R57 ;  /* 0x00000039b2397221 */ /* 0x000fc60000010000 */
[----:B------:R-:W-:Y:S01]  /*41b0*/  HMMA.16816.F32 R100, R4, R16, R100 ;  /* 0x000000100464723c */ /* 0x000fe20000001864 */
[----:B----4-:R-:W-:Y:S02]  /*41c0*/  FADD.FTZ R45, R183, R45 ;  /* 0x0000002db72d7221 */ /* 0x010fe40000010000 */
[----:B------:R-:W-:-:S04]  /*41d0*/  FADD.FTZ R57, R177, R57 ;  /* 0x00000039b1397221 */ /* 0x000fc80000010000 */
[----:B------:R-:W-:Y:S01]  /*41e0*/  FADD.FTZ R57, R174, R57 ;  /* 0x00000039ae397221 */ /* 0x000fe20000010000 */
[----:B-----5:R-:W-:Y:S03]  /*41f0*/  HMMA.16816.F32 R112, R4, R12, R112 ;  /* 0x0000000c0470723c */ /* 0x020fe60000001870 */
[----:B------:R-:W-:-:S05]  /*4200*/  FADD.FTZ R2, R172, R57 ;  /* 0x00000039ac027221 */ /* 0x000fca0000010000 */
[C---:B--2---:R-:W-:Y:S01]  /*4210*/  HMMA.16816.F32 R124, R4.reuse, R8, R124 ;  /* 0x00000008047c723c */ /* 0x044fe2000000187c */
[----:B------:R-:W-:Y:S04]  /*4220*/  STL [R1+0x4], R2 ;  /* 0x0000040201007387 */ /* 0x000fe80000100800 */
[----:B------:R-:W-:Y:S03]  /*4230*/  STL [R1], R0 ;  /* 0x0000000001007387 */ /* 0x000fe60000100800 */
        /* <DEDUP_REMOVED lines=10> */
[C---:B------:R-:W-:Y:S08]  /*42e0*/  HMMA.16816.F32 R160, R4.reuse, R28, R160 ;  /* 0x0000001c04a0723c */ /* 0x040ff000000018a0 */
[C---:B------:R-:W-:Y:S01]  /*42f0*/  HMMA.16816.F32 R148, R4.reuse, R30, R148 ;  /* 0x0000001e0494723c */ /* 0x040fe20000001894 */
[----:B------:R-:W2:Y:S07]  /*4300*/  LDSM.16.MT88.4 R28, [R225+0xd00] ;  /* 0x000d0000e11c783b */ /* 0x000eae0000004200 */
[C---:B------:R-:W-:Y:S08]  /*4310*/  HMMA.16816.F32 R68, R4.reuse, R24, R68 ;  /* 0x000000180444723c */ /* 0x040ff00000001844 */
[C---:B------:R-:W-:Y:S01]  /*4320*/  HMMA.16816.F32 R80, R4.reuse, R26, R80 ;  /* 0x0000001a0450723c */ /* 0x040fe20000001850 */
[----:B------:R-:W3:Y:S07]  /*4330*/  LDSM.16.MT88.4 R24, [R223+0xd00] ;  /* 0x000d0000df18783b */ /* 0x000eee0000004200 */
[C---:B------:R-:W-:Y:S08]  /*4340*/  HMMA.16816.F32 R84, R4.reuse, R20, R84 ;  /* 0x000000140454723c */ /* 0x040ff00000001854 */
[C---:B------:R-:W-:Y:S01]  /*4350*/  HMMA.16816.F32 R92, R4.reuse, R22, R92 ;  /* 0x00000016045c723c */ /* 0x040fe2000000185c */
[----:B------:R-:W4:Y:S07]  /*4360*/  LDSM.16.MT88.4 R20, [R225+0x1d00] ;  /* 0x001d0000e114783b */ /* 0x000f2e0000004200 */
[C---:B------:R-:W-:Y:S08]  /*4370*/  HMMA.16816.F32 R96, R4.reuse, R16, R96 ;  /* 0x000000100460723c */ /* 0x040ff00000001860 */
[C---:B------:R-:W-:Y:S01]  /*4380*/  HMMA.16816.F32 R104, R4.reuse, R18, R104 ;  /* 0x000000120468723c */ /* 0x040fe20000001868 */
[----:B------:R-:W5:Y:S07]  /*4390*/  LDSM.16.MT88.4 R16, [R223+0x1d00] ;  /* 0x001d0000df10783b */ /* 0x000f6e0000004200 */
[C---:B------:R-:W-:Y:S08]  /*43a0*/  HMMA.16816.F32 R108, R4.reuse, R12, R108 ;  /* 0x0000000c046c723c */ /* 0x040ff0000000186c */
[C---:B------:R-:W-:Y:S01]  /*43b0*/  HMMA.16816.F32 R116, R4.reuse, R14, R116 ;  /* 0x0000000e0474723c */ /* 0x040fe20000001874 */
[----:B------:R-:W3:Y:S07]  /*43c0*/  LDSM.16.MT88.4 R12, [R225+0x2d00] ;  /* 0x002d0000e10c783b */ /* 0x000eee0000004200 */
[C---:B------:R-:W-:Y:S08]  /*43d0*/  HMMA.16816.F32 R120, R4.reuse, R8, R120 ;  /* 0x000000080478723c */ /* 0x040ff00000001878 */
[----:B------:R-:W-:Y:S01]  /*43e0*/  HMMA.16816.F32 R132, R4, R10, R132 ;  /* 0x0000000a0484723c */ /* 0x000fe20000001884 */
[----:B------:R-:W4:Y:S06]  /*43f0*/  LDSM.16.MT88.4 R8, [R223+0x2d00] ;  /* 0x002d0000df08783b */ /* 0x000f2c0000004200 */
[----:B------:R-:W-:-:S02]  /*4400*/  F2FP.PACK_AB R4, R192, R193 ;  /* 0x000000c1c004723e */ /* 0x000fc400000000ff */
[----:B------:R-:W-:Y:S02]  /*4410*/  F2FP.PACK_AB R5, R181, R184 ;  /* 0x000000b8b505723e */ /* 0x000fe400000000ff */
[C---:B------:R-:W-:Y:S01]  /*4420*/  F2FP.PACK_AB R6, R252.reuse, R190 ;  /* 0x000000befc06723e */ /* 0x040fe200000000ff */
[----:B------:R-:W-:Y:S01]  /*4430*/  FADD.FTZ R252, R252, R47 ;  /* 0x0000002ffcfc7221 */ /* 0x000fe20000010000 */
[C---:B-1----:R-:W-:Y:S01]  /*4440*/  F2FP.PACK_AB R7, R249.reuse, R183 ;  /* 0x000000b7f907723e */ /* 0x042fe200000000ff */
[----:B------:R-:W-:-:S06]  /*4450*/  FADD.FTZ R249, R249, R45 ;  /* 0x0000002df9f97221 */ /* 0x000fcc0000010000 */
[C---:B--2---:R-:W-:Y:S08]  /*4460*/  HMMA.16816.F32 R156, R4.reuse, R28, R156 ;  /* 0x0000001c049c723c */ /* 0x044ff0000000189c */
[C---:B------:R-:W-:Y:S08]  /*4470*/  HMMA.16816.F32 R152, R4.reuse, R30, R152 ;  /* 0x0000001e0498723c */ /* 0x040ff00000001898 */
[C---:B---3--:R-:W-:Y:S08]  /*4480*/  HMMA.16816.F32 R72, R4.reuse, R24, R72 ;  /* 0x000000180448723c */ /* 0x048ff00000001848 */
[C---:B------:R-:W-:Y:S08]  /*4490*/  HMMA.16816.F32 R76, R4.reuse, R26, R76 ;  /* 0x0000001a044c723c */ /* 0x040ff0000000184c */
[C---:B----4-:R-:W-:Y:S08]  /*44a0*/  HMMA.16816.F32 R88, R4.reuse, R20, R88 ;  /* 0x000000140458723c */ /* 0x050ff00000001858 */
[C---:B------:R-:W-:Y:S08]  /*44b0*/  HMMA.16816.F32 R144, R4.reuse, R22, R144 ;  /* 0x000000160490723c */ /* 0x040ff00000001890 */
[C---:B-----5:R-:W-:Y:S08]  /*44c0*/  HMMA.16816.F32 R100, R4.reuse, R16, R100 ;  /* 0x000000100464723c */ /* 0x060ff00000001864 */
        /* <DEDUP_REMOVED lines=21> */
[----:B------:R-:W-:Y:S07]  /*4620*/  @P0 BRA `(.L_x_857) ;  /* 0x0000343000000947 */ /* 0x000fee0003800000 */
[----:B------:R-:W-:Y:S01]  /*4630*/  SHF.R.S32.HI R246, RZ, 0x1f, R237 ;  /* 0x0000001ffff67819 */ /* 0x000fe200000114ed */
[----:B------:R-:W-:Y:S01]  /*4640*/  IMAD.MOV.U32 R3, RZ, RZ, R167 ;  /* 0x000000ffff037224 */ /* 0x000fe200078e00a7 */
[----:B------:R-:W-:Y:S01]  /*4650*/  SHF.R.S32.HI R248, RZ, 0x1f, R236 ;  /* 0x0000001ffff87819 */ /* 0x000fe200000114ec */
[----:B------:R-:W-:Y:S01]  /*4660*/  IMAD.MOV.U32 R164, RZ, RZ, R168 ;  /* 0x000000ffffa47224 */ /* 0x000fe200078e00a8 */
[----:B------:R-:W-:Y:S01]  /*4670*/  LEA.HI R246, R246, R237, RZ, 0x3 ;  /* 0x000000edf6f67211 */ /* 0x000fe200078f18ff */
[----:B------:R-:W-:Y:S01]  /*4680*/  IMAD.MOV.U32 R0, RZ, RZ, R165 ;  /* 0x000000ffff007224 */ /* 0x000fe200078e00a5 */
[----:B------:R-:W-:Y:S01]  /*4690*/  LEA.HI R248, R248, R236, RZ, 0x3 ;  /* 0x000000ecf8f87211 */ /* 0x000fe200078f18ff */
[----:B------:R-:W-:Y:S01]  /*46a0*/  IMAD.MOV.U32 R2, RZ, RZ, R166 ;  /* 0x000000ffff027224 */ /* 0x000fe200078e00a6 */
[----:B------:R-:W-:Y:S01]  /*46b0*/  LOP3.LUT R246, R246, 0xfffffff8, RZ, 0xc0, !PT ;  /* 0xfffffff8f6f67812 */ /* 0x000fe200078ec0ff */
[----:B------:R-:W-:Y:S01]  /*46c0*/  IMAD.WIDE R250, R37, 0x2, RZ ;  /* 0x0000000225fa7825 */ /* 0x000fe200078e02ff */
[----:B------:R-:W-:Y:S01]  /*46d0*/  LOP3.LUT R248, R248, 0xfffffff8, RZ, 0xc0, !PT ;  /* 0xfffffff8f8f87812 */ /* 0x000fe200078ec0ff */
[----:B------:R-:W-:Y:S01]  /*46e0*/  UIADD3 UR7, UR7, -0x2, URZ ;  /* 0xfffffffe07077890 */ /* 0x000fe2000fffe03f */
[----:B------:R-:W-:-:S02]  /*46f0*/  SHF.R.S32.HI R245, RZ, 0x1f, R246 ;  /* 0x0000001ffff57819 */ /* 0x000fc400000114f6 */
[----:B------:R-:W-:Y:S02]  /*4700*/  SHF.R.S32.HI R247, RZ, 0x1f, R248 ;  /* 0x0000001ffff77819 */ /* 0x000fe400000114f8 */
[----:B------:R-:W-:Y:S01]  /*4710*/  SEL R243, RZ, 0x10, P3 ;  /* 0x00000010fff37807 */ /* 0x000fe20001800000 */
[----:B------:R-:W-:Y:S01]  /*4720*/  IMAD.SHL.U32 R244, R233, 0x2, RZ ;  /* 0x00000002e9f47824 */ /* 0x000fe200078e00ff */
[----:B------:R-:W-:Y:S02]  /*4730*/  SEL R242, RZ, 0x10, P4 ;  /* 0x00000010fff27807 */ /* 0x000fe40002000000 */
[----:B------:R-:W-:Y:S02]  /*4740*/  SEL R4, RZ, 0x10, P5 ;  /* 0x00000010ff047807 */ /* 0x000fe40002800000 */
[----:B------:R-:W-:Y:S02]  /*4750*/  IADD3 R241, -R243, 0x10, RZ ;  /* 0x00000010f3f17810 */ /* 0x000fe40007ffe1ff */
[----:B------:R-:W-:Y:S02]  /*4760*/  IADD3 R240, -R242, 0x10, RZ ;  /* 0x00000010f2f07810 */ /* 0x000fe40007ffe1ff */
[----:B------:R-:W-:-:S02]  /*4770*/  IADD3 R239, -R4, 0x10, RZ ;  /* 0x0000001004ef7810 */ /* 0x000fc40007ffe1ff */
[C---:B------:R-:W-:Y:S01]  /*4780*/  SHF.L.U64.HI R245, R246.reuse, 0x1, R245 ;  /* 0x00000001f6f57819 */ /* 0x040fe200000102f5 */
[----:B------:R-:W-:Y:S01]  /*4790*/  IMAD.SHL.U32 R246, R246, 0x2, RZ ;  /* 0x00000002f6f67824 */ /* 0x000fe200078e00ff */
[C---:B------:R-:W-:Y:S01]  /*47a0*/  SHF.L.U64.HI R247, R248.reuse, 0x1, R247 ;  /* 0x00000001f8f77819 */ /* 0x040fe200000102f7 */
[----:B------:R-:W-:Y:S01]  /*47b0*/  IMAD.SHL.U32 R248, R248, 0x2, RZ ;  /* 0x00000002f8f87824 */ /* 0x000fe200078e00ff */
[----:B------:R-:W-:Y:S02]  /*47c0*/  ISETP.NE.U32.AND P1, PT, R243, RZ, PT ;  /* 0x000000fff300720c */ /* 0x000fe40003f25070 */
[----:B------:R-:W-:Y:S02]  /*47d0*/  ISETP.NE.U32.AND P0, PT, R242, RZ, PT ;  /* 0x000000fff200720c */ /* 0x000fe40003f05070 */
[----:B------:R-:W-:Y:S02]  /*47e0*/  LOP3.LUT R241, R241, 0xf, RZ, 0xc0, !PT ;  /* 0x0000000ff1f17812 */ /* 0x000fe400078ec0ff */
[----:B------:R-:W-:-:S02]  /*47f0*/  LOP3.LUT R240, R240, 0xf, RZ, 0xc0, !PT ;  /* 0x0000000ff0f07812 */ /* 0x000fc400078ec0ff */
[----:B------:R-:W-:Y:S02]  /*4800*/  LOP3.LUT R239, R239, 0xf, RZ, 0xc0, !PT ;  /* 0x0000000fefef7812 */ /* 0x000fe400078ec0ff */
[----:B------:R-:W-:Y:S01]  /*4810*/  ISETP.NE.U32.AND P6, PT, R4, RZ, PT ;  /* 0x000000ff0400720c */ /* 0x000fe20003fc5070 */
[----:B------:R-:W-:Y:S05]  /*4820*/  BRA `(.L_x_858) ;  /* 0x0000033000007947 */ /* 0x000fea0003800000 */
.L_x_860:
[----:B------:R-:W-:Y:S01]  /*4830*/  ULEA UR4, UR7, UR10, 0x6 ;  /* 0x0000000a07047291 */ /* 0x000fe2000f8e303f */
[----:B------:R-:W-:Y:S01]  /*4840*/  ISETP.NE.AND P1, PT, R229, 0x1, PT ;  /* 0x00000001e500780c */ /* 0x000fe20003f25270 */
[----:B------:R-:W-:Y:S04]  /*4850*/  IMAD.MOV.U32 R230, RZ, RZ, RZ ;  /* 0x000000ffffe67224 */ /* 0x000fe800078e00ff */
[----:B------:R-:W-:Y:S05]  /*4860*/  IMAD.U32 R231, RZ, RZ, UR4 ;  /* 0x00000004ffe77e24 */ /* 0x000fea000f8e00ff */
[----:B------:R-:W-:Y:S05]  /*4870*/  IADD3 R231, R231, -0x40, R235 ;  /* 0xffffffc0e7e77810 */ /* 0x000fea0007ffe0eb */
[----:B------:R-:W-:Y:S04]  /*4880*/  @P1 IMAD.HI.U32 R166, R231, c[0x0][0x2bc], RZ ;  /* 0x0000af00e7a61a27 */ /* 0x000fe800078e00ff */
[----:B------:R-:W-:Y:S01]  /*4890*/  IMAD.MOV.U32 R165, RZ, RZ, R231 ;  /* 0x000000ffffa57224 */ /* 0x000fe200078e00e7 */
[----:B------:R-:W-:Y:S04]  /*48a0*/  @P1 SHF.R.U32.HI R165, RZ, c[0x0][0x2c0], R166 ;  /* 0x0000b000ffa51a19 */ /* 0x000fe800000116a6 */
[C---:B------:R-:W-:Y:S04]  /*48b0*/  @!P2 IADD3 R167, P0, R165.reuse, UR14, RZ ;  /* 0x0000000ea5a7ac10 */ /* 0x040fe8000ff1e0ff */
[----:B------:R-:W-:Y:S01]  /*48c0*/  @!P2 LEA.HI.X.SX32 R166, R165, UR11, 0x1, P0 ;  /* 0x0000000ba5a6ac11 */ /* 0x000fe200080f0eff */
[----:B------:R-:W-:Y:S01]  /*48d0*/  IMAD.MOV R165, RZ, RZ, -R165 ;  /* 0x000000ffffa57224 */ /* 0x000fe200078e0aa5 */
[----:B------:R-:W-:Y:S03]  /*48e0*/  @!P2 LEA R168, P0, R167, c[0x0][0x2a0], 0x2 ;  /* 0x0000a800a7a8aa11 */ /* 0x000fe600078010ff */
        /* <DEDUP_REMOVED lines=17> */
[----:B------:R-:W2:Y:S04]  /*4a00*/  SHFL.IDX PT, R168, R165, RZ, 0x1c1f ;  /* 0x001c1fffa5a87589 */ /* 0x000ea800000e0000 */
[----:B------:R-:W3:Y:S04]  /*4a10*/  SHFL.IDX PT, R166, R166, 0x1, 0x1c1f ;  /* 0x003c1f00a6a67f89 */ /* 0x000ee800000e0000 */
[----:B------:R-:W4:Y:S01]  /*4a20*/  SHFL.IDX PT, R165, R165, 0x1, 0x1c1f ;  /* 0x003c1f00a5a57f89 */ /* 0x000f2200000e0000 */
[----:B-1----:R-:W-:Y:S05]  /*4a30*/  IADD3 R172, P0, R250, R167, RZ ;  /* 0x000000a7faac7210 */ /* 0x002fea0007f1e0ff */
[----:B--2---:R-:W-:Y:S01]  /*4a40*/  IMAD.X R173, R251, 0x1, R168, P0 ;  /* 0x00000001fbad7824 */ /* 0x004fe200000e06a8 */
[C---:B------:R-:W-:Y:S04]  /*4a50*/  IADD3 R170, P0, R167.reuse, R246, RZ ;  /* 0x000000f6a7aa7210 */ /* 0x040fe80007f1e0ff */
[----:B------:R1:W-:Y:S01]  /*4a60*/  LDGSTS.E.BYPASS.LTC128B.128 [R244+0x3100], [R172.64], !P3 ;  /* 0x03100000acf47fae */ /* 0x0003e2000d901d4c */
[C---:B------:R-:W-:Y:S01]  /*4a70*/  IMAD.X R171, R168.reuse, 0x1, R245, P0 ;  /* 0x00000001a8ab7824 */ /* 0x040fe200000e06f5 */
[----:B------:R-:W-:Y:S04]  /*4a80*/  IADD3 R174, P0, R167, R248, RZ ;  /* 0x000000f8a7ae7210 */ /* 0x000fe80007f1e0ff */
[----:B------:R1:W-:Y:S01]  /*4a90*/  LDGSTS.E.BYPASS.LTC128B.128 [R244+0x4100], [R170.64], !P4 ;  /* 0x04100000aaf47fae */ /* 0x0003e2000e101d4c */
[----:B------:R-:W-:Y:S01]  /*4aa0*/  IMAD.X R175, R168, 0x1, R247, P0 ;  /* 0x00000001a8af7824 */ /* 0x000fe200000e06f7 */
[----:B---3--:R-:W-:Y:S04]  /*4ab0*/  IADD3 R176, P0, R250, R166, RZ ;  /* 0x000000a6fab07210 */ /* 0x008fe80007f1e0ff */
[----:B------:R1:W-:Y:S01]  /*4ac0*/  LDGSTS.E.BYPASS.LTC128B.128 [R244+0x5100], [R174.64], !P5 ;  /* 0x05100000aef47fae */ /* 0x0003e2000e901d4c */
[----:B----4-:R-:W-:Y:S01]  /*4ad0*/  IMAD.X R177, R251, 0x1, R165, P0 ;  /* 0x00000001fbb17824 */ /* 0x010fe200000e06a5 */
[C---:B------:R-:W-:Y:S04]  /*4ae0*/  IADD3 R168, P0, R166.reuse, R246, RZ ;  /* 0x000000f6a6a87210 */ /* 0x040fe80007f1e0ff */
[----:B------:R1:W-:Y:S01]  /*4af0*/  LDGSTS.E.BYPASS.LTC128B.128 [R244+0x3900], [R176.64], !P3 ;  /* 0x03900000b0f47fae */ /* 0x0003e2000d901d4c */
[C---:B------:R-:W-:Y:S01]  /*4b00*/  IMAD.X R169, R165.reuse, 0x1, R245, P0 ;  /* 0x00000001a5a97824 */ /* 0x040fe200000e06f5 */
[----:B------:R-:W-:Y:S04]  /*4b10*/  IADD3 R166, P0, R166, R248, RZ ;  /* 0x000000f8a6a67210 */ /* 0x000fe80007f1e0ff */
[----:B------:R1:W-:Y:S01]  /*4b20*/  LDGSTS.E.BYPASS.LTC128B.128 [R244+0x4900], [R168.64], !P4 ;  /* 0x04900000a8f47fae */ /* 0x0003e2000e101d4c */
[----:B------:R-:W-:Y:S05]  /*4b30*/  IMAD.X R167, R165, 0x1, R247, P0 ;  /* 0x00000001a5a77824 */ /* 0x000fea00000e06f7 */
[----:B------:R1:W-:Y:S01]  /*4b40*/  LDGSTS.E.BYPASS.LTC128B.128 [R244+0x5900], [R166.64], !P5 ;  /* 0x05900000a6f47fae */ /* 0x0003e2000e901d4c */
[----:B------:R-:W-:-:S05]  /*4b50*/  BRA `(.L_x_859) ;  /* 0x00000b4000007947 */ /* 0x000fca0003800000 */
.L_x_858:
[----:B------:R-:W-:Y:S01]  /*4b60*/  SHF.R.S32.HI R4, RZ, 0x1f, R231 ;  /* 0x0000001fff047819 */ /* 0x000fe200000114e7 */
[----:B------:R-:W-:Y:S01]  /*4b70*/  IMAD.WIDE.U32 R6, R231, c[0x0][0x208], RZ ;  /* 0x00008200e7067a25 */ /* 0x000fe200078e00ff */
[----:B------:R-:W-:Y:S01]  /*4b80*/  SHF.R.S32.HI R5, RZ, 0x1f, R230 ;  /* 0x0000001fff057819 */ /* 0x000fe200000114e6 */
[----:B------:R-:W-:Y:S04]  /*4b90*/  DEPBAR.LE SB0, 0x0 ;  /* 0x000080000000791a */ /* 0x000fe80000000000 */
[----:B------:R-:W-:Y:S01]  /*4ba0*/  IMAD R4, R4, c[0x0][0x208], RZ ;  /* 0x0000820004047a24 */ /* 0x000fe200078e02ff */
[----:B------:R-:W-:Y:S01]  /*4bb0*/  BAR.SYNC.DEFER_BLOCKING 0x0 ;  /* 0x0000000000007b1d */ /* 0x000fe20000010000 */
[----:B------:R-:W-:Y:S01]  /*4bc0*/  IMAD R5, R5, c[0x0][0x218], RZ ;  /* 0x0000860005057a24 */ /* 0x000fe200078e02ff */
[----:B------:R-:W-:Y:S01]  /*4bd0*/  UISETP.GE.AND UP0, UPT, UR7, 0x1, UPT ;  /* 0x000000010700788c */ /* 0x000fe2000bf06270 */
[----:B------:R-:W-:Y:S02]  /*4be0*/  IMAD R4, R231, c[0x0][0x20c], R4 ;  /* 0x00008300e7047a24 */ /* 0x000fe400078e0204 */
[C---:B------:R-:W-:Y:S02]  /*4bf0*/  IMAD R5, R230.reuse, c[0x0][0x21c], R5 ;  /* 0x00008700e6057a24 */ /* 0x040fe400078e0205 */
[----:B------:R-:W-:Y:S04]  /*4c00*/  IMAD.IADD R7, R7, 0x1, R4 ;  /* 0x0000000107077824 */ /* 0x000fe800078e0204 */
[----:B------:R-:W-:Y:S05]  /*4c10*/  IMAD.WIDE.U32 R6, R230, c[0x0][0x218], R6 ;  /* 0x00008600e6067a25 */ /* 0x000fea00078e0006 */
[----:B------:R-:W-:Y:S04]  /*4c20*/  IADD3 R4, P0, R6, UR20, RZ ;  /* 0x0000001406047c10 */ /* 0x000fe8000ff1e0ff */
[----:B------:R-:W-:Y:S02]  /*4c30*/  IADD3.X R5, R7, UR5, R5, P0, !PT ;  /* 0x0000000507057c10 */ /* 0x000fe400087fe405 */
[C---:B------:R-:W-:Y:S01]  /*4c40*/  LEA R196, P0, R4.reuse, c[0x0][0x1f8], 0x1 ;  /* 0x00007e0004c47a11 */ /* 0x040fe200078008ff */
[----:B------:R-:W-:Y:S03]  /*4c50*/  LDSM.16.M88.4 R64, [R228+0x6100] ;  /* 0x00610000e440783b */ /* 0x000fe60000000200 */
[----:B------:R-:W-:Y:S04]  /*4c60*/  LEA.HI.X R4, R4, c[0x0][0x1fc], R5, 0x1, P0 ;  /* 0x00007f0004047a11 */ /* 0x000fe800000f0c05 */
[----:B------:R-:W1:Y:S07]  /*4c70*/  SHFL.IDX PT, R166, R196, 0x1, 0x1c1f ;  /* 0x003c1f00c4a67f89 */ /* 0x000e6e00000e0000 */
[----:B------:R-:W2:Y:S07]  /*4c80*/  SHFL.IDX PT, R5, R4, 0x1, 0x1c1f ;  /* 0x003c1f0004057f89 */ /* 0x000eae00000e0000 */
[----:B------:R-:W3:Y:S07]  /*4c90*/  SHFL.IDX PT, R196, R196, RZ, 0x1c1f ;  /* 0x001c1fffc4c47589 */ /* 0x000eee00000e0000 */
[----:B------:R-:W-:Y:S07]  /*4ca0*/  LDSM.16.M88.4 R16, [R227+0x3100] ;  /* 0x00310000e310783b */ /* 0x000fee0000000200 */
[----:B------:R-:W4:Y:S07]  /*4cb0*/  SHFL.IDX PT, R4, R4, RZ, 0x1c1f ;  /* 0x001c1fff04047589 */ /* 0x000f2e00000e0000 */
[----:B------:R-:W5:Y:S07]  /*4cc0*/  LDSM.16.M88.4 R60, [R228+0x7100] ;  /* 0x00710000e43c783b */ /* 0x000f6e0000000200 */
[----:B------:R-:W1:Y:S07]  /*4cd0*/  LDSM.16.M88.4 R32, [R227+0x3500] ;  /* 0x00350000e320783b */ /* 0x000e6e0000000200 */
[----:B------:R-:W1:Y:S07]  /*4ce0*/  LDSM.16.M88.4 R48, [R227+0x3900] ;  /* 0x00390000e330783b */ /* 0x000e6e0000000200 */
[----:B------:R-:W2:Y:S07]  /*4cf0*/  LDSM.16.M88.4 R168, [R227+0x3d00] ;  /* 0x003d0000e3a8783b */ /* 0x000eae0000000200 */
[----:B------:R-:W-:Y:S07]  /*4d00*/  LDSM.16.M88.4 R172, [R224+0x6100] ;  /* 0x00610000e0ac783b */ /* 0x000fee0000000200 */
[----:B------:R-:W3:Y:S07]  /*4d10*/  LDSM.16.M88.4 R176, [R226] ;  /* 0x00000000e2b0783b */ /* 0x000eee0000000200 */
[----:B------:R-:W5:Y:S07]  /*4d20*/  LDSM.16.M88.4 R180, [R224+0x7100] ;  /* 0x00710000e0b4783b */ /* 0x000f6e0000000200 */
[----:B------:R-:W-:Y:S07]  /*4d30*/  LDSM.16.M88.4 R184, [R221] ;  /* 0x00000000ddb8783b */ /* 0x000fee0000000200 */
[----:B------:R-:W-:Y:S01]  /*4d40*/  LDSM.16.M88.4 R188, [R220] ;  /* 0x00000000dcbc783b */ /* 0x000fe20000000200 */
[-C--:B-1----:R-:W-:Y:S04]  /*4d50*/  IADD3 R194, P1, P0, R241, R166.reuse, R250 ;  /* 0x000000a6f1c27210 */ /* 0x082fe8000783e0fa */
[-C--:B--2---:R-:W-:Y:S02]  /*4d60*/  IADD3.X R195, RZ, R5.reuse, R251, P1, P0 ;  /* 0x00000005ffc37210 */ /* 0x084fe40000fe04fb */
[-C--:B------:R-:W-:Y:S04]  /*4d70*/  IADD3 R192, P1, P0, R240, R166.reuse, R246 ;  /* 0x000000a6f0c07210 */ /* 0x080fe8000783e0f6 */
[-C--:B------:R-:W-:Y:S02]  /*4d80*/  IADD3.X R193, RZ, R5.reuse, R245, P1, P0 ;  /* 0x00000005ffc17210 */ /* 0x080fe40000fe04f5 */
[----:B------:R-:W-:Y:S04]  /*4d90*/  IADD3 R166, P1, P0, R239, R166, R248 ;  /* 0x000000a6efa67210 */ /* 0x000fe8000783e0f8 */
[----:B------:R-:W-:Y:S02]  /*4da0*/  IADD3.X R167, RZ, R5, R247, P1, P0 ;  /* 0x00000005ffa77210 */ /* 0x000fe40000fe04f7 */
[----:B---3--:R-:W-:Y:S02]  /*4db0*/  IADD3 R200, P0, R250, R196, RZ ;  /* 0x000000c4fac87210 */ /* 0x008fe40007f1e0ff */
[----:B------:R-:W-:Y:S03]  /*4dc0*/  ISETP.NE.U32.AND P1, PT, R242, RZ, PT ;  /* 0x000000fff200720c */ /* 0x000fe60003f25070 */
[----:B----4-:R-:W-:Y:S01]  /*4dd0*/  IMAD.X R201, R251, 0x1, R4, P0 ;  /* 0x00000001fbc97824 */ /* 0x010fe200000e0604 */
[----:B------:R-:W-:Y:S05]  /*4de0*/  IADD3 R198, P0, R196, R246, RZ ;  /* 0x000000f6c4c67210 */ /* 0x000fea0007f1e0ff */
[----:B------:R-:W-:Y:S01]  /*4df0*/  IMAD.X R199, R4, 0x1, R245, P0 ;  /* 0x0000000104c77824 */ /* 0x000fe200000e06f5 */
[----:B------:R-:W-:Y:S05]  /*4e00*/  IADD3 R196, P0, R196, R248, RZ ;  /* 0x000000f8c4c47210 */ /* 0x000fea0007f1e0ff */
[----:B------:R-:W-:Y:S01]  /*4e10*/  IMAD.X R197, R4, 0x1, R247, P0 ;  /* 0x0000000104c57824 */ /* 0x000fe200000e06f7 */
[----:B------:R-:W-:Y:S01]  /*4e20*/  ISETP.NE.U32.AND P0, PT, R243, RZ, PT ;  /* 0x000000fff300720c */ /* 0x000fe20003f05070 */
[-C--:B------:R-:W-:Y:S08]  /*4e30*/  HMMA.16816.F32 R4, R64, R16.reuse, RZ ;  /* 0x000000104004723c */ /* 0x080ff000000018ff */
[C---:B-----5:R-:W-:Y:S08]  /*4e40*/  HMMA.16816.F32 R8, R60.reuse, R16, RZ ;  /* 0x000000103c08723c */ /* 0x060ff000000018ff */
        /* <DEDUP_REMOVED lines=27> */
[----:B------:R4:W-:Y:S01]  /*5000*/  LDGSTS.E.BYPASS.LTC128B.128.ZFILL [R244+0x1900], [R192.64], P1 ;  /* 0x01900000c0f47fae */ /* 0x0009e20008941d4c */
[-C--:B-1----:R-:W-:Y:S06]  /*5010*/  HMMA.16816.F32 R20, R172, R168.reuse, R20 ;  /* 0x000000a8ac14723c */ /* 0x082fec0000001814 */
[----:B------:R1:W-:Y:S02]  /*5020*/  LDGSTS.E.BYPASS.LTC128B.128.ZFILL [R244+0x2900], [R166.64], P6 ;  /* 0x02900000a6f47fae */ /* 0x0003e4000b141d4c */
[C---:B------:R-:W-:Y:S05]  /*5030*/  HMMA.16816.F32 R24, R180.reuse, R168, R24 ;  /* 0x000000a8b418723c */ /* 0x040fea0000001818 */
[----:B---3--:R-:W-:Y:S03]  /*5040*/  LDSM.16.M88.4 R196, [R227+0x4100] ;  /* 0x00410000e3c4783b */ /* 0x008fe60000000200 */
[-C--:B------:R-:W-:Y:S04]  /*5050*/  HMMA.16816.F32 R28, R180, R170.reuse, R28 ;  /* 0x000000aab41c723c */ /* 0x080fe8000000181c */
[----:B------:R-:W0:Y:S04]  /*5060*/  LDGDEPBAR ;  /* 0x00000000000079af */ /* 0x000e280000000000 */
[C---:B------:R-:W-:Y:S03]  /*5070*/  HMMA.16816.F32 R32, R172.reuse, R170, R32 ;  /* 0x000000aaac20723c */ /* 0x040fe60000001820 */
[----:B----4-:R-:W3:Y:S05]  /*5080*/  LDSM.16.M88.4 R192, [R228+0x8100] ;  /* 0x00810000e4c0783b */ /* 0x010eea0000000200 */
[-C--:B------:R-:W-:Y:S02]  /*5090*/  HMMA.16816.F32 R36, R172, R184.reuse, R36 ;  /* 0x000000b8ac24723c */ /* 0x080fe40000001824 */
[----:B--2---:R-:W2:Y:S06]  /*50a0*/  LDSM.16.M88.4 R200, [R228+0x9100] ;  /* 0x00910000e4c8783b */ /* 0x004eac0000000200 */
[C---:B------:R-:W-:Y:S01]  /*50b0*/  HMMA.16816.F32 R40, R180.reuse, R184, R40 ;  /* 0x000000b8b428723c */ /* 0x040fe20000001828 */
[----:B------:R-:W4:Y:S07]  /*50c0*/  LDSM.16.M88.4 R176, [R227+0x4500] ;  /* 0x00450000e3b0783b */ /* 0x000f2e0000000200 */
[-C--:B------:R-:W-:Y:S01]  /*50d0*/  HMMA.16816.F32 R44, R180, R186.reuse, R44 ;  /* 0x000000bab42c723c */ /* 0x080fe2000000182c */
[----:B------:R-:W5:Y:S07]  /*50e0*/  LDSM.16.M88.4 R168, [R227+0x4900] ;  /* 0x00490000e3a8783b */ /* 0x000f6e0000000200 */
[C---:B------:R-:W-:Y:S01]  /*50f0*/  HMMA.16816.F32 R48, R172.reuse, R186, R48 ;  /* 0x000000baac30723c */ /* 0x040fe20000001830 */
[----:B------:R-:W-:Y:S07]  /*5100*/  LDSM.16.M88.4 R184, [R219] ;  /* 0x00000000dbb8783b */ /* 0x000fee0000000200 */
[-C--:B------:R-:W-:Y:S01]  /*5110*/  HMMA.16816.F32 R52, R172, R188.reuse, R52 ;  /* 0x000000bcac34723c */ /* 0x080fe20000001834 */
[----:B------:R-:W-:Y:S07]  /*5120*/  LDSM.16.M88.4 R204, [R217] ;  /* 0x00000000d9cc783b */ /* 0x000fee0000000200 */
[C---:B------:R-:W-:Y:S01]  /*5130*/  HMMA.16816.F32 R56, R180.reuse, R188, R56 ;  /* 0x000000bcb438723c */ /* 0x040fe20000001838 */
[----:B------:R-:W-:Y:S07]  /*5140*/  LDSM.16.M88.4 R208, [R216] ;  /* 0x00000000d8d0783b */ /* 0x000fee0000000200 */
[-C--:B------:R-:W-:Y:S01]  /*5150*/  HMMA.16816.F32 R60, R180, R190.reuse, R60 ;  /* 0x000000beb43c723c */ /* 0x080fe2000000183c */
[----:B------:R-:W1:Y:S07]  /*5160*/  LDSM.16.M88.4 R180, [R227+0x4d00] ;  /* 0x004d0000e3b4783b */ /* 0x000e6e0000000200 */
[----:B------:R-:W-:Y:S01]  /*5170*/  HMMA.16816.F32 R64, R172, R190, R64 ;  /* 0x000000beac40723c */ /* 0x000fe20000001840 */
[----:B------:R-:W1:Y:S07]  /*5180*/  LDSM.16.M88.4 R172, [R224+0x8100] ;  /* 0x00810000e0ac783b */ /* 0x000e6e0000000200 */
[-C--:B---3--:R-:W-:Y:S01]  /*5190*/  HMMA.16816.F32 R4, R192, R196.reuse, R4 ;  /* 0x000000c4c004723c */ /* 0x088fe20000001804 */
[----:B------:R-:W3:Y:S07]  /*51a0*/  LDSM.16.M88.4 R188, [R224+0x9100] ;  /* 0x00910000e0bc783b */ /* 0x000eee0000000200 */
[C---:B--2---:R-:W-:Y:S08]  /*51b0*/  HMMA.16816.F32 R8, R200.reuse, R196, R8 ;  /* 0x000000c4c808723c */ /* 0x044ff00000001808 */
[-C--:B------:R-:W-:Y:S08]  /*51c0*/  HMMA.16816.F32 R12, R200, R198.reuse, R12 ;  /* 0x000000c6c80c723c */ /* 0x080ff0000000180c */
[C---:B------:R-:W-:Y:S01]  /*51d0*/  HMMA.16816.F32 R16, R192.reuse, R198, R16 ;  /* 0x000000c6c010723c */ /* 0x040fe20000001810 */
[----:B------:R-:W2:Y:S07]  /*51e0*/  LDSM.16.M88.4 R196, [R218] ;  /* 0x00000000dac4783b */ /* 0x000eae0000000200 */
[-C--:B----4-:R-:W-:Y:S08]  /*51f0*/  HMMA.16816.F32 R20, R192, R176.reuse, R20 ;  /* 0x000000b0c014723c */ /* 0x090ff00000001814 */
[C---:B------:R-:W-:Y:S08]  /*5200*/  HMMA.16816.F32 R24, R200.reuse, R176, R24 ;  /* 0x000000b0c818723c */ /* 0x040ff00000001818 */
[-C--:B------:R-:W-:Y:S08]  /*5210*/  HMMA.16816.F32 R28, R200, R178.reuse, R28 ;  /* 0x000000b2c81c723c */ /* 0x080ff0000000181c */
[C---:B------:R-:W-:Y:S01]  /*5220*/  HMMA.16816.F32 R32, R192.reuse, R178, R32 ;  /* 0x000000b2c020723c */ /* 0x040fe20000001820 */
[----:B------:R-:W-:Y:S07]  /*5230*/  LDSM.16.M88.4 R176, [R227+0x5100] ;  /* 0x00510000e3b0783b */ /* 0x000fee0000000200 */
[-C--:B-----5:R-:W-:Y:S08]  /*5240*/  HMMA.16816.F32 R36, R192, R168.reuse, R36 ;  /* 0x000000a8c024723c */ /* 0x0a0ff00000001824 */
[C---:B------:R-:W-:Y:S08]  /*5250*/  HMMA.16816.F32 R40, R200.reuse, R168, R40 ;  /* 0x000000a8c828723c */ /* 0x040ff00000001828 */
[-C--:B------:R-:W-:Y:S08]  /*5260*/  HMMA.16816.F32 R44, R200, R170.reuse, R44 ;  /* 0x000000aac82c723c */ /* 0x080ff0000000182c */
[C---:B------:R-:W-:Y:S01]  /*5270*/  HMMA.16816.F32 R48, R192.reuse, R170, R48 ;  /* 0x000000aac030723c */ /* 0x040fe20000001830 */
[----:B------:R-:W4:Y:S07]  /*5280*/  LDSM.16.M88.4 R168, [R228+0xa100] ;  /* 0x00a10000e4a8783b */ /* 0x000f2e0000000200 */
[-C--:B-1----:R-:W-:Y:S08]  /*5290*/  HMMA.16816.F32 R52, R192, R180.reuse, R52 ;  /* 0x000000b4c034723c */ /* 0x082ff00000001834 */
[C---:B------:R-:W-:Y:S08]  /*52a0*/  HMMA.16816.F32 R56, R200.reuse, R180, R56 ;  /* 0x000000b4c838723c */ /* 0x040ff00000001838 */
[-C--:B------:R-:W-:Y:S01]  /*52b0*/  HMMA.16816.F32 R60, R200, R182.reuse, R60 ;  /* 0x000000b6c83c723c */ /* 0x080fe2000000183c */
[----:B------:R-:W-:Y:S07]  /*52c0*/  LDSM.16.M88.4 R200, [R224+0xb100] ;  /* 0x00b10000e0c8783b */ /* 0x000fee0000000200 */
[----:B------:R-:W-:Y:S01]  /*52d0*/  HMMA.16816.F32 R64, R192, R182, R64 ;  /* 0x000000b6c040723c */ /* 0x000fe20000001840 */
[----:B------:R-:W1:Y:S07]  /*52e0*/  LDSM.16.M88.4 R180, [R228+0xb100] ;  /* 0x00b10000e4b4783b */ /* 0x000e6e0000000200 */
[-C--:B------:R-:W-:Y:S01]  /*52f0*/  HMMA.16816.F32 R4, R172, R184.reuse, R4 ;  /* 0x000000b8ac04723c */ /* 0x080fe20000001804 */
[----:B------:R-:W-:Y:S07]  /*5300*/  LDSM.16.M88.4 R192, [R227+0x5d00] ;  /* 0x005d0000e3c0783b */ /* 0x000fee0000000200 */
[C---:B---3--:R-:W-:Y:S08]  /*5310*/  HMMA.16816.F32 R8, R188.reuse, R184, R8 ;  /* 0x000000b8bc08723c */ /* 0x048ff00000001808 */
[-C--:B------:R-:W-:Y:S08]  /*5320*/  HMMA.16816.F32 R12, R188, R186.reuse, R12 ;  /* 0x000000babc0c723c */ /* 0x080ff0000000180c */
[C---:B------:R-:W-:Y:S01]  /*5330*/  HMMA.16816.F32 R16, R172.reuse, R186, R16 ;  /* 0x000000baac10723c */ /* 0x040fe20000001810 */
[----:B------:R-:W3:Y:S07]  /*5340*/  LDSM.16.M88.4 R184, [R227+0x5500] ;  /* 0x00550000e3b8783b */ /* 0x000eee0000000200 */
[-C--:B--2---:R-:W-:Y:S08]  /*5350*/  HMMA.16816.F32 R20, R172, R196.reuse, R20 ;  /* 0x000000c4ac14723c */ /* 0x084ff00000001814 */
[C---:B------:R-:W-:Y:S08]  /*5360*/  HMMA.16816.F32 R24, R188.reuse, R196, R24 ;  /* 0x000000c4bc18723c */ /* 0x040ff00000001818 */
[-C--:B------:R-:W-:Y:S08]  /*5370*/  HMMA.16816.F32 R28, R188, R198.reuse, R28 ;  /* 0x000000c6bc1c723c */ /* 0x080ff0000000181c */
[C---:B------:R-:W-:Y:S01]  /*5380*/  HMMA.16816.F32 R32, R172.reuse, R198, R32 ;  /* 0x000000c6ac20723c */ /* 0x040fe20000001820 */
[----:B------:R-:W-:Y:S07]  /*5390*/  LDSM.16.M88.4 R196, [R215] ;  /* 0x00000000d7c4783b */ /* 0x000fee0000000200 */
        /* <DEDUP_REMOVED lines=8> */
[----:B------:R-:W2:Y:S07]  /*5420*/  LDSM.16.M88.4 R188, [R227+0x5900] ;  /* 0x00590000e3bc783b */ /* 0x000eae0000000200 */
[----:B------:R-:W-:Y:S01]  /*5430*/  HMMA.16816.F32 R64, R172, R210, R64 ;  /* 0x000000d2ac40723c */ /* 0x000fe20000001840 */
[----:B------:R-:W5:Y:S07]  /*5440*/  LDSM.16.M88.4 R172, [R224+0xa100] ;  /* 0x00a10000e0ac783b */ /* 0x000f6e0000000200 */
[-C--:B----4-:R-:W-:Y:S01]  /*5450*/  HMMA.16816.F32 R4, R168, R176.reuse, R4 ;  /* 0x000000b0a804723c */ /* 0x090fe20000001804 */
[----:B------:R-:W4:Y:S07]  /*5460*/  LDSM.16.M88.4 R208, [R213] ;  /* 0x00000000d5d0783b */ /* 0x000f2e0000000200 */
[C---:B-1----:R-:W-:Y:S08]  /*5470*/  HMMA.16816.F32 R8, R180.reuse, R176, R8 ;  /* 0x000000b0b408723c */ /* 0x042ff00000001808 */
[-C--:B------:R-:W-:Y:S08]  /*5480*/  HMMA.16816.F32 R12, R180, R178.reuse, R12 ;  /* 0x000000b2b40c723c */ /* 0x080ff0000000180c */
[C---:B------:R-:W-:Y:S01]  /*5490*/  HMMA.16816.F32 R16, R168.reuse, R178, R16 ;  /* 0x000000b2a810723c */ /* 0x040fe20000001810 */
[----:B------:R-:W1:Y:S01]  /*54a0*/  LDSM.16.M88.4 R176, [R212] ;  /* 0x00000000d4b0783b */ /* 0x000e620000000200 */
[----:B------:R-:W-:Y:S06]  /*54b0*/  DEPBAR.LE SB0, 0x0 ;  /* 0x000080000000791a */ /* 0x000fec0000000000 */
[-C--:B---3--:R-:W-:Y:S01]  /*54c0*/  HMMA.16816.F32 R20, R168, R184.reuse, R20 ;  /* 0x000000b8a814723c */ /* 0x088fe20000001814 */
[----:B------:R-:W-:Y:S07]  /*54d0*/  BAR.SYNC.DEFER_BLOCKING 0x0 ;  /* 0x0000000000007b1d */ /* 0x000fee0000010000 */
[C---:B------:R-:W-:Y:S08]  /*54e0*/  HMMA.16816.F32 R24, R180.reuse, R184, R24 ;  /* 0x000000b8b418723c */ /* 0x040ff00000001818 */
        /* <DEDUP_REMOVED lines=25> */
[----:B------:R-:W-:Y:S01]  /*5680*/  HMMA.16816.F32 R64, R172, R178, R64 ;  /* 0x000000b2ac40723c */ /* 0x000fe20000001840 */
[----:B------:R-:W-:-:S07]  /*5690*/  @P0 BRA `(.L_x_860) ;  /* 0xfffff19000000947 */ /* 0x000fce000383ffff */
.L_x_859:
[----:B-1----:R-:W-:Y:S01]  /*56a0*/  FMNMX.FTZ R169, R8, R2, !PT ;  /* 0x0000000208a97209 */ /* 0x002fe20007810000 */
        /* <DEDUP_REMOVED lines=70> */
[----:B-1----:R-:W-:Y:S02]  /*5b10*/  FMNMX.FTZ R166, R165, R166, !PT ;  /* 0x000000a6a5a67209 */ /* 0x002fe40007810000 */
[----:B------:R-:W-:Y:S02]  /*5b20*/  FMNMX.FTZ R169, R63, R169, !PT ;  /* 0x000000a93fa97209 */ /* 0x000fe40007810000 */
[----:B------:R-:W-:Y:S01]  /*5b30*/  ISETP.LT.AND P0, PT, RZ, UR7, PT ;  /* 0x00000007ff007c0c */ /* 0x000fe2000bf01270 */
[----:B------:R-:W1:Y:S01]  /*5b40*/  SHFL.BFLY PT, R171, R168, 0x2, 0x1f ;  /* 0x0c401f00a8ab7f89 */ /* 0x000e6200000e0000 */
[C---:B------:R-:W-:Y:S01]  /*5b50*/  FMUL.FTZ R194, R166.reuse, c[0x0][0x2d0] ;  /* 0x0000b400a6c27a20 */ /* 0x040fe20000410000 */
[----:B------:R-:W-:Y:S01]  /*5b60*/  UMOV UR7, UR4 ;  /* 0x0000000400077c82 */ /* 0x000fe20008000000 */
[----:B------:R-:W-:Y:S02]  /*5b70*/  FADD.FTZ R2, -R166, R2 ;  /* 0x00000002a6027221 */ /* 0x000fe40000010100 */
[--C-:B------:R-:W-:Y:S02]  /*5b80*/  FFMA.FTZ R186, R12, c[0x0][0x2d0], -R194.reuse ;  /* 0x0000b4000cba7a23 */ /* 0x100fe400000108c2 */
[--C-:B------:R-:W-:Y:S01]  /*5b90*/  FFMA.FTZ R187, R13, c[0x0][0x2d0], -R194.reuse ;  /* 0x0000b4000dbb7a23 */ /* 0x100fe200000108c2 */
[----:B------:R-:W3:Y:S01]  /*5ba0*/  SHFL.BFLY PT, R165, R169, 0x2, 0x1f ;  /* 0x0c401f00a9a57f89 */ /* 0x000ee200000e0000 */
[----:B------:R-:W-:Y:S02]  /*5bb0*/  FMUL.FTZ R2, R2, c[0x0][0x2d0] ;  /* 0x0000b40002027a20 */ /* 0x000fe40000410000 */
[--C-:B------:R-:W-:Y:S01]  /*5bc0*/  FFMA.FTZ R188, R8, c[0x0][0x2d0], -R194.reuse ;  /* 0x0000b40008bc7a23 */ /* 0x100fe200000108c2 */
[----:B------:R-:W-:Y:S01]  /*5bd0*/  MUFU.EX2 R186, R186 ;  /* 0x000000ba00ba7308 */ /* 0x000fe20000000800 */
[--C-:B------:R-:W-:Y:S02]  /*5be0*/  FFMA.FTZ R185, R9, c[0x0][0x2d0], -R194.reuse ;  /* 0x0000b40009b97a23 */ /* 0x100fe400000108c2 */
[--C-:B------:R-:W-:Y:S01]  /*5bf0*/  FFMA.FTZ R195, R24, c[0x0][0x2d0], -R194.reuse ;  /* 0x0000b40018c37a23 */ /* 0x100fe200000108c2 */
[----:B--2---:R-:W-:Y:S01]  /*5c00*/  FMNMX.FTZ R170, R167, R170, !PT ;  /* 0x000000aaa7aa7209 */ /* 0x004fe20007810000 */
[--C-:B------:R-:W-:Y:S02]  /*5c10*/  FFMA.FTZ R198, R25, c[0x0][0x2d0], -R194.reuse ;  /* 0x0000b40019c67a23 */ /* 0x100fe400000108c2 */
[--C-:B------:R-:W-:Y:S02]  /*5c20*/  FFMA.FTZ R201, R28, c[0x0][0x2d0], -R194.reuse ;  /* 0x0000b4001cc97a23 */ /* 0x100fe400000108c2 */
[----:B------:R-:W2:Y:S01]  /*5c30*/  SHFL.BFLY PT, R167, R170, 0x1, 0x1f ;  /* 0x0c201f00aaa77f89 */ /* 0x000ea200000e0000 */
[----:B------:R-:W4:Y:S01]  /*5c40*/  MUFU.EX2 R2, R2 ;  /* 0x0000000200027308 */ /* 0x000f220000000800 */
[--C-:B------:R-:W-:Y:S01]  /*5c50*/  FFMA.FTZ R202, R29, c[0x0][0x2d0], -R194.reuse ;  /* 0x0000b4001dca7a23 */ /* 0x100fe200000108c2 */
[----:B-1----:R-:W-:Y:S01]  /*5c60*/  FMNMX.FTZ R171, R168, R171, !PT ;  /* 0x000000aba8ab7209 */ /* 0x002fe20007810000 */
[--C-:B------:R-:W-:Y:S02]  /*5c70*/  FFMA.FTZ R40, R40, c[0x0][0x2d0], -R194.reuse ;  /* 0x0000b40028287a23 */ /* 0x100fe400000108c2 */
[--C-:B------:R-:W-:Y:S02]  /*5c80*/  FFMA.FTZ R41, R41, c[0x0][0x2d0], -R194.reuse ;  /* 0x0000b40029297a23 */ /* 0x100fe400000108c2 */
[----:B------:R-:W1:Y:S01]  /*5c90*/  SHFL.BFLY PT, R168, R171, 0x1, 0x1f ;  /* 0x0c201f00aba87f89 */ /* 0x000e6200000e0000 */
[--C-:B------:R-:W-:Y:S01]  /*5ca0*/  FFMA.FTZ R44, R44, c[0x0][0x2d0], -R194.reuse ;  /* 0x0000b4002c2c7a23 */ /* 0x100fe200000108c2 */
[----:B---3--:R-:W-:Y:S01]  /*5cb0*/  FMNMX.FTZ R169, R169, R165, !PT ;  /* 0x000000a5a9a97209 */ /* 0x008fe20007810000 */
[----:B------:R-:W-:Y:S01]  /*5cc0*/  MUFU.EX2 R188, R188 ;  /* 0x000000bc00bc7308 */ /* 0x000fe20000000800 */
[--C-:B------:R-:W-:Y:S02]  /*5cd0*/  FFMA.FTZ R45, R45, c[0x0][0x2d0], -R194.reuse ;  /* 0x0000b4002d2d7a23 */ /* 0x100fe400000108c2 */
[----:B------:R-:W-:Y:S02]  /*5ce0*/  FFMA.FTZ R60, R60, c[0x0][0x2d0], -R194 ;  /* 0x0000b4003c3c7a23 */ /* 0x000fe400000108c2 */
[----:B------:R-:W3:Y:S05]  /*5cf0*/  SHFL.BFLY PT, R165, R169, 0x1, 0x1f ;  /* 0x0c201f00a9a57f89 */ /* 0x000eea00000e0000 */
[----:B------:R-:W5:Y:S01]  /*5d00*/  MUFU.EX2 R185, R185 ;  /* 0x000000b900b97308 */ /* 0x000f620000000800 */
[----:B--2---:R-:W-:Y:S01]  /*5d10*/  FMNMX.FTZ R167, R170, R167, !PT ;  /* 0x000000a7aaa77209 */ /* 0x004fe20007810000 */
[C---:B----4-:R-:W-:Y:S02]  /*5d20*/  FMUL.FTZ R8, R2.reuse, R156 ;  /* 0x0000009c02087220 */ /* 0x050fe40000410000 */
[----:B------:R-:W-:Y:S02]  /*5d30*/  FMUL.FTZ R9, R2, R157 ;  /* 0x0000009d02097220 */ /* 0x000fe40000410000 */
[C---:B------:R-:W-:Y:S02]  /*5d40*/  FMUL.FTZ R196, R167.reuse, c[0x0][0x2d0] ;  /* 0x0000b400a7c47a20 */ /* 0x040fe40000410000 */
[----:B------:R-:W-:Y:S01]  /*5d50*/  FADD.FTZ R3, -R167, R3 ;  /* 0x00000003a7037221 */ /* 0x000fe20000010100 */
[----:B-1----:R-:W-:Y:S01]  /*5d60*/  FMNMX.FTZ R168, R171, R168, !PT ;  /* 0x000000a8aba87209 */ /* 0x002fe20007810000 */
[----:B------:R-:W-:Y:S01]  /*5d70*/  FFMA.FTZ R183, R18, c[0x0][0x2d0], -R196 ;  /* 0x0000b40012b77a23 */ /* 0x000fe200000108c4 */
[----:B------:R-:W-:Y:S01]  /*5d80*/  MUFU.EX2 R187, R187 ;  /* 0x000000bb00bb7308 */ /* 0x000fe20000000800 */
[----:B------:R-:W-:Y:S02]  /*5d90*/  FMUL.FTZ R3, R3, c[0x0][0x2d0] ;  /* 0x0000b40003037a20 */ /* 0x000fe40000410000 */
[C---:B------:R-:W-:Y:S02]  /*5da0*/  FMUL.FTZ R197, R168.reuse, c[0x0][0x2d0] ;  /* 0x0000b400a8c57a20 */ /* 0x040fe40000410000 */
[----:B------:R-:W-:Y:S01]  /*5db0*/  FADD.FTZ R164, -R168, R164 ;  /* 0x000000a4a8a47221 */ /* 0x000fe20000010100 */
[----:B---3--:R-:W-:Y:S01]  /*5dc0*/  FMNMX.FTZ R165, R169, R165, !PT ;  /* 0x000000a5a9a57209 */ /* 0x008fe20007810000 */
[--C-:B------:R-:W-:Y:S02]  /*5dd0*/  FFMA.FTZ R171, R16, c[0x0][0x2d0], -R197.reuse ;  /* 0x0000b40010ab7a23 */ /* 0x100fe400000108c5 */
[--C-:B------:R-:W-:Y:S01]  /*5de0*/  FFMA.FTZ R181, R17, c[0x0][0x2d0], -R197.reuse ;  /* 0x0000b40011b57a23 */ /* 0x100fe200000108c5 */
[----:B------:R-:W1:Y:S01]  /*5df0*/  MUFU.EX2 R3, R3 ;  /* 0x0000000300037308 */ /* 0x000e620000000800 */
[--C-:B------:R-:W-:Y:S01]  /*5e00*/  FFMA.FTZ R169, R19, c[0x0][0x2d0], -R196.reuse ;  /* 0x0000b40013a97a23 */ /* 0x100fe200000108c4 */
[----:B-----5:R-:W-:Y:S01]  /*5e10*/  F2FP.PACK_AB R156, R185, R188 ;  /* 0x000000bcb99c723e */ /* 0x020fe200000000ff */
[----:B------:R-:W-:Y:S02]  /*5e20*/  FMUL.FTZ R164, R164, c[0x0][0x2d0] ;  /* 0x0000b400a4a47a20 */ /* 0x000fe40000410000 */
[--C-:B------:R-:W-:Y:S02]  /*5e30*/  FFMA.FTZ R184, R6, c[0x0][0x2d0], -R196.reuse ;  /* 0x0000b40006b87a23 */ /* 0x100fe400000108c4 */
[----:B------:R-:W-:Y:S02]  /*5e40*/  FFMA.FTZ R182, R7, c[0x0][0x2d0], -R196 ;  /* 0x0000b40007b67a23 */ /* 0x000fe400000108c4 */
[--C-:B------:R-:W-:Y:S01]  /*5e50*/  FFMA.FTZ R180, R4, c[0x0][0x2d0], -R197.reuse ;  /* 0x0000b40004b47a23 */ /* 0x100fe200000108c5 */
[----:B------:R-:W2:Y:S01]  /*5e60*/  MUFU.EX2 R164, R164 ;  /* 0x000000a400a47308 */ /* 0x000ea20000000800 */
[----:B------:R-:W-:Y:S02]  /*5e70*/  FFMA.FTZ R170, R5, c[0x0][0x2d0], -R197 ;  /* 0x0000b40005aa7a23 */ /* 0x000fe400000108c5 */
[C---:B------:R-:W-:Y:S02]  /*5e80*/  FMUL.FTZ R193, R165.reuse, c[0x0][0x2d0] ;  /* 0x0000b400a5c17a20 */ /* 0x040fe40000410000 */
[----:B------:R-:W-:Y:S02]  /*5e90*/  FADD.FTZ R0, -R165, R0 ;  /* 0x00000000a5007221 */ /* 0x000fe40000010100 */
[--C-:B------:R-:W-:Y:S02]  /*5ea0*/  FFMA.FTZ R190, R14, c[0x0][0x2d0], -R193.reuse ;  /* 0x0000b4000ebe7a23 */ /* 0x100fe400000108c1 */
[--C-:B------:R-:W-:Y:S01]  /*5eb0*/  FFMA.FTZ R191, R15, c[0x0][0x2d0], -R193.reuse ;  /* 0x0000b4000fbf7a23 */ /* 0x100fe200000108c1 */
[----:B------:R-:W-:Y:S01]  /*5ec0*/  MUFU.EX2 R180, R180 ;  /* 0x000000b400b47308 */ /* 0x000fe20000000800 */
[----:B------:R-:W-:Y:S02]  /*5ed0*/  FMUL.FTZ R0, R0, c[0x0][0x2d0] ;  /* 0x0000b40000007a20 */ /* 0x000fe40000410000 */
[--C-:B------:R-:W-:Y:S02]  /*5ee0*/  FFMA.FTZ R192, R10, c[0x0][0x2d0], -R193.reuse ;  /* 0x0000b4000ac07a23 */ /* 0x100fe400000108c1 */
[----:B------:R-:W-:Y:S02]  /*5ef0*/  FFMA.FTZ R189, R11, c[0x0][0x2d0], -R193 ;  /* 0x0000b4000bbd7a23 */ /* 0x000fe400000108c1 */
[C---:B-1----:R-:W-:Y:S02]  /*5f00*/  FMUL.FTZ R6, R3.reuse, R162 ;  /* 0x000000a203067220 */ /* 0x042fe40000410000 */
[C---:B------:R-:W-:Y:S01]  /*5f10*/  FMUL.FTZ R7, R3.reuse, R163 ;  /* 0x000000a303077220 */ /* 0x040fe20000410000 */
[----:B------:R-:W1:Y:S01]  /*5f20*/  MUFU.EX2 R170, R170 ;  /* 0x000000aa00aa7308 */ /* 0x000e620000000800 */
[C---:B------:R-:W-:Y:S02]  /*5f30*/  FMUL.FTZ R12, R2.reuse, R152 ;  /* 0x00000098020c7220 */ /* 0x040fe40000410000 */
[----:B------:R-:W-:Y:S02]  /*5f40*/  FMUL.FTZ R13, R2, R153 ;  /* 0x00000099020d7220 */ /* 0x000fe40000410000 */
[C---:B--2---:R-:W-:Y:S02]  /*5f50*/  FMUL.FTZ R4, R164.reuse, R160 ;  /* 0x000000a0a4047220 */ /* 0x044fe40000410000 */
[C---:B------:R-:W-:Y:S02]  /*5f60*/  FMUL.FTZ R5, R164.reuse, R161 ;  /* 0x000000a1a4057220 */ /* 0x040fe40000410000 */
[C---:B------:R-:W-:Y:S01]  /*5f70*/  FMUL.FTZ R16, R164.reuse, R148 ;  /* 0x00000094a4107220 */ /* 0x040fe20000410000 */
[----:B------:R-:W-:Y:S01]  /*5f80*/  MUFU.EX2 R171, R171 ;  /* 0x000000ab00ab7308 */ /* 0x000fe20000000800 */
[C---:B------:R-:W-:Y:S02]  /*5f90*/  FMUL.FTZ R17, R164.reuse, R149 ;  /* 0x00000095a4117220 */ /* 0x040fe40000410000 */
[C---:B------:R-:W-:Y:S02]  /*5fa0*/  FMUL.FTZ R18, R3.reuse, R150 ;  /* 0x0000009603127220 */ /* 0x040fe40000410000 */
[C---:B------:R-:W-:Y:S02]  /*5fb0*/  FMUL.FTZ R19, R3.reuse, R151 ;  /* 0x0000009703137220 */ /* 0x040fe40000410000 */
[----:B------:R-:W2:Y:S01]  /*5fc0*/  LDSM.16.MT88.4 R148, [R225+0x1100] ;  /* 0x00110000e194783b */ /* 0x000ea20000004200 */
[C---:B------:R-:W-:Y:S02]  /*5fd0*/  FMUL.FTZ R68, R164.reuse, R68 ;  /* 0x00000044a4447220 */ /* 0x040fe40000410000 */
[----:B------:R-:W3:Y:S01]  /*5fe0*/  MUFU.EX2 R181, R181 ;  /* 0x000000b500b57308 */ /* 0x000ee20000000800 */
[----:B------:R-:W-:Y:S02]  /*5ff0*/  FMUL.FTZ R69, R164, R69 ;  /* 0x00000045a4457220 */ /* 0x000fe40000410000 */
[C---:B------:R-:W-:Y:S01]  /*6000*/  FMUL.FTZ R70, R3.reuse, R70 ;  /* 0x0000004603467220 */ /* 0x040fe20000410000 */
[----:B-1----:R-:W-:Y:S01]  /*6010*/  F2FP.PACK_AB R160, R170, R180 ;  /* 0x000000b4aaa0723e */ /* 0x002fe200000000ff */
[C---:B------:R-:W-:Y:S02]  /*6020*/  FMUL.FTZ R71, R3.reuse, R71 ;  /* 0x0000004703477220 */ /* 0x040fe40000410000 */
[C---:B------:R-:W-:Y:S02]  /*6030*/  FMUL.FTZ R72, R2.reuse, R72 ;  /* 0x0000004802487220 */ /* 0x040fe40000410000 */
[C---:B------:R-:W-:Y:S01]  /*6040*/  FMUL.FTZ R73, R2.reuse, R73 ;  /* 0x0000004902497220 */ /* 0x040fe20000410000 */
[----:B------:R-:W-:Y:S01]  /*6050*/  MUFU.EX2 R184, R184 ;  /* 0x000000b800b87308 */ /* 0x000fe20000000800 */
[C---:B------:R-:W-:Y:S02]  /*6060*/  FMUL.FTZ R76, R2.reuse, R76 ;  /* 0x0000004c024c7220 */ /* 0x040fe40000410000 */
[----:B------:R-:W-:Y:S02]  /*6070*/  FMUL.FTZ R77, R2, R77 ;  /* 0x0000004d024d7220 */ /* 0x000fe40000410000 */
[C---:B------:R-:W-:Y:S02]  /*6080*/  FMUL.FTZ R80, R164.reuse, R80 ;  /* 0x00000050a4507220 */ /* 0x040fe40000410000 */
[C---:B------:R-:W-:Y:S02]  /*6090*/  FMUL.FTZ R81, R164.reuse, R81 ;  /* 0x00000051a4517220 */ /* 0x040fe40000410000 */
[C---:B------:R-:W-:Y:S01]  /*60a0*/  FMUL.FTZ R82, R3.reuse, R82 ;  /* 0x0000005203527220 */ /* 0x040fe20000410000 */
[----:B------:R-:W1:Y:S01]  /*60b0*/  MUFU.EX2 R182, R182 ;  /* 0x000000b600b67308 */ /* 0x000e620000000800 */
[----:B------:R-:W-:Y:S02]  /*60c0*/  FMUL.FTZ R83, R3, R83 ;  /* 0x0000005303537220 */ /* 0x000fe40000410000 */
[C---:B------:R-:W-:Y:S01]  /*60d0*/  FMUL.FTZ R84, R164.reuse, R84 ;  /* 0x00000054a4547220 */ /* 0x040fe20000410000 */
[----:B---3--:R-:W-:Y:S01]  /*60e0*/  F2FP.PACK_AB R162, R181, R171 ;  /* 0x000000abb5a2723e */ /* 0x008fe200000000ff */
[----:B------:R-:W-:Y:S02]  /*60f0*/  FMUL.FTZ R85, R164, R85 ;  /* 0x00000055a4557220 */ /* 0x000fe40000410000 */
        /* <DEDUP_REMOVED lines=8> */
[----:B------:R-:W3:Y:S01]  /*6180*/  MUFU.EX2 R169, R169 ;  /* 0x000000a900a97308 */ /* 0x000ee20000000800 */
[C---:B------:R-:W-:Y:S02]  /*6190*/  FMUL.FTZ R95, R3.reuse, R95 ;  /* 0x0000005f035f7220 */ /* 0x040fe40000410000 */
[----:B------:R-:W-:Y:S01]  /*61a0*/  FMUL.FTZ R96, R164, R96 ;  /* 0x00000060a4607220 */ /* 0x000fe20000410000 */
[----:B-1----:R-:W-:Y:S01]  /*61b0*/  F2FP.PACK_AB R161, R182, R184 ;  /* 0x000000b8b6a1723e */ /* 0x002fe200000000ff */
[----:B------:R-:W-:Y:S02]  /*61c0*/  FMUL.FTZ R97, R164, R97 ;  /* 0x00000061a4617220 */ /* 0x000fe40000410000 */
[C---:B------:R-:W-:Y:S02]  /*61d0*/  FMUL.FTZ R98, R3.reuse, R98 ;  /* 0x0000006203627220 */ /* 0x040fe40000410000 */
[C---:B------:R-:W-:Y:S01]  /*61e0*/  FMUL.FTZ R99, R3.reuse, R99 ;  /* 0x0000006303637220 */ /* 0x040fe20000410000 */
[----:B------:R-:W1:Y:S01]  /*61f0*/  MUFU.EX2 R0, R0 ;  /* 0x0000000000007308 */ /* 0x000e620000000800 */
[C---:B------:R-:W-:Y:S02]  /*6200*/  FMUL.FTZ R100, R2.reuse, R100 ;  /* 0x0000006402647220 */ /* 0x040fe40000410000 */
[----:B------:R-:W-:Y:S02]  /*6210*/  FMUL.FTZ R101, R2, R101 ;  /* 0x0000006502657220 */ /* 0x000fe40000410000 */
[C---:B------:R-:W-:Y:S02]  /*6220*/  FMUL.FTZ R104, R164.reuse, R104 ;  /* 0x00000068a4687220 */ /* 0x040fe40000410000 */
[C---:B------:R-:W-:Y:S02]  /*6230*/  FMUL.FTZ R105, R164.reuse, R105 ;  /* 0x00000069a4697220 */ /* 0x040fe40000410000 */
[C---:B------:R-:W-:Y:S01]  /*6240*/  FMUL.FTZ R106, R3.reuse, R106 ;  /* 0x0000006a036a7220 */ /* 0x040fe20000410000 */
[----:B------:R-:W-:Y:S01]  /*6250*/  MUFU.EX2 R192, R192 ;  /* 0x000000c000c07308 */ /* 0x000fe20000000800 */
[----:B------:R-:W-:Y:S02]  /*6260*/  FMUL.FTZ R107, R3, R107 ;  /* 0x0000006b036b7220 */ /* 0x000fe40000410000 */
[----:B------:R-:W-:Y:S01]  /*6270*/  FMUL.FTZ R108, R164, R108 ;  /* 0x0000006ca46c7220 */ /* 0x000fe20000410000 */
[----:B---3--:R-:W-:Y:S01]  /*6280*/  F2FP.PACK_AB R163, R169, R183 ;  /* 0x000000b7a9a3723e */ /* 0x008fe200000000ff */
[C---:B------:R-:W-:Y:S02]  /*6290*/  FMUL.FTZ R24, R2.reuse, R136 ;  /* 0x0000008802187220 */ /* 0x040fe40000410000 */
[----:B------:R-:W-:Y:S02]  /*62a0*/  FMUL.FTZ R25, R2, R137 ;  /* 0x0000008902197220 */ /* 0x000fe40000410000 */
[--C-:B------:R-:W-:Y:S01]  /*62b0*/  FFMA.FTZ R205, R36, c[0x0][0x2d0], -R197.reuse ;  /* 0x0000b40024cd7a23 */ /* 0x100fe200000108c5 */
[----:B------:R-:W3:Y:S01]  /*62c0*/  MUFU.EX2 R189, R189 ;  /* 0x000000bd00bd7308 */ /* 0x000ee20000000800 */
[-C--:B------:R-:W-:Y:S05]  /*62d0*/  HMMA.16816.F32 R4, R160, R172.reuse, R4 ;  /* 0x000000aca004723c */ /* 0x080fea0000001804 */
[C---:B-1----:R-:W-:Y:S01]  /*62e0*/  FMUL.FTZ R10, R0.reuse, R158 ;  /* 0x0000009e000a7220 */ /* 0x042fe20000410000 */
[----:B------:R-:W-:Y:S01]  /*62f0*/  F2FP.PACK_AB R158, R187, R186 ;  /* 0x000000babb9e723e */ /* 0x000fe200000000ff */
[C---:B------:R-:W-:Y:S02]  /*6300*/  FMUL.FTZ R11, R0.reuse, R159 ;  /* 0x0000009f000b7220 */ /* 0x040fe40000410000 */
[----:B------:R-:W-:Y:S03]  /*6310*/  MUFU.EX2 R190, R190 ;  /* 0x000000be00be7308 */ /* 0x000fe60000000800 */
[C---:B------:R-:W-:Y:S02]  /*6320*/  FMUL.FTZ R14, R0.reuse, R154 ;  /* 0x0000009a000e7220 */ /* 0x040fe40000410000 */
[C---:B------:R-:W-:Y:S02]  /*6330*/  FMUL.FTZ R15, R0.reuse, R155 ;  /* 0x0000009b000f7220 */ /* 0x040fe40000410000 */
[C---:B------:R-:W-:Y:S01]  /*6340*/  FMUL.FTZ R74, R0.reuse, R74 ;  /* 0x0000004a004a7220 */ /* 0x040fe20000410000 */
[----:B------:R-:W1:Y:S01]  /*6350*/  LDSM.16.MT88.4 R152, [R223+0x1100] ;  /* 0x00110000df98783b */ /* 0x000e620000004200 */
[C---:B------:R-:W-:Y:S01]  /*6360*/  FMUL.FTZ R75, R0.reuse, R75 ;  /* 0x0000004b004b7220 */ /* 0x040fe20000410000 */
[----:B------:R-:W4:Y:S01]  /*6370*/  MUFU.EX2 R191, R191 ;  /* 0x000000bf00bf7308 */ /* 0x000f220000000800 */
[C---:B------:R-:W-:Y:S02]  /*6380*/  FMUL.FTZ R78, R0.reuse, R78 ;  /* 0x0000004e004e7220 */ /* 0x040fe40000410000 */
[C---:B------:R-:W-:Y:S01]  /*6390*/  FMUL.FTZ R79, R0.reuse, R79 ;  /* 0x0000004f004f7220 */ /* 0x040fe20000410000 */
[----:B---3--:R-:W-:Y:S01]  /*63a0*/  F2FP.PACK_AB R157, R189, R192 ;  /* 0x000000c0bd9d723e */ /* 0x008fe200000000ff */
[C---:B------:R-:W-:Y:S02]  /*63b0*/  FMUL.FTZ R90, R0.reuse, R90 ;  /* 0x0000005a005a7220 */ /* 0x040fe40000410000 */
[C---:B------:R-:W-:Y:S02]  /*63c0*/  FMUL.FTZ R91, R0.reuse, R91 ;  /* 0x0000005b005b7220 */ /* 0x040fe40000410000 */
[C---:B------:R-:W-:Y:S01]  /*63d0*/  FMUL.FTZ R102, R0.reuse, R102 ;  /* 0x0000006600667220 */ /* 0x040fe20000410000 */
[----:B------:R-:W-:Y:S01]  /*63e0*/  MUFU.EX2 R195, R195 ;  /* 0x000000c300c37308 */ /* 0x000fe20000000800 */
[----:B------:R-:W-:Y:S02]  /*63f0*/  FMUL.FTZ R103, R0, R103 ;  /* 0x0000006700677220 */ /* 0x000fe40000410000 */
[----:B------:R-:W-:Y:S02]  /*6400*/  FMUL.FTZ R109, R164, R109 ;  /* 0x0000006da46d7220 */ /* 0x000fe40000410000 */
[C---:B------:R-:W-:Y:S02]  /*6410*/  FMUL.FTZ R110, R3.reuse, R110 ;  /* 0x0000006e036e7220 */ /* 0x040fe40000410000 */
[----:B------:R-:W-:Y:S02]  /*6420*/  FMUL.FTZ R111, R3, R111 ;  /* 0x0000006f036f7220 */ /* 0x000fe40000410000 */
[C---:B------:R-:W-:Y:S01]  /*6430*/  FMUL.FTZ R112, R2.reuse, R112 ;  /* 0x0000007002707220 */ /* 0x040fe20000410000 */
[----:B------:R-:W3:Y:S01]  /*6440*/  MUFU.EX2 R198, R198 ;  /* 0x000000c600c67308 */ /* 0x000ee20000000800 */
[----:B------:R-:W-:Y:S02]  /*6450*/  FMUL.FTZ R113, R2, R113 ;  /* 0x0000007102717220 */ /* 0x000fe40000410000 */
[----:B------:R-:W-:Y:S01]  /*6460*/  FMUL.FTZ R114, R0, R114 ;  /* 0x0000007200727220 */ /* 0x000fe20000410000 */
[----:B----4-:R-:W-:Y:S01]  /*6470*/  F2FP.PACK_AB R159, R191, R190 ;  /* 0x000000bebf9f723e */ /* 0x010fe200000000ff */
[--C-:B------:R-:W-:Y:S02]  /*6480*/  FFMA.FTZ R206, R37, c[0x0][0x2d0], -R197.reuse ;  /* 0x0000b40025ce7a23 */ /* 0x100fe400000108c5 */
[--C-:B------:R-:W-:Y:S02]  /*6490*/  FFMA.FTZ R207, R38, c[0x0][0x2d0], -R196.reuse ;  /* 0x0000b40026cf7a23 */ /* 0x100fe400000108c4 */
[--C-:B------:R-:W-:Y:S01]  /*64a0*/  FFMA.FTZ R208, R39, c[0x0][0x2d0], -R196.reuse ;  /* 0x0000b40027d07a23 */ /* 0x100fe200000108c4 */
[----:B------:R-:W-:Y:S01]  /*64b0*/  MUFU.EX2 R201, R201 ;  /* 0x000000c900c97308 */ /* 0x000fe20000000800 */
[C---:B------:R-:W-:Y:S01]  /*64c0*/  HMMA.16816.F32 R8, R156.reuse, R172, R8 ;  /* 0x000000ac9c08723c */ /* 0x040fe20000001808 */
[----:B------:R-:W-:Y:S03]  /*64d0*/  LDSM.16.MT88.4 R36, [R225+0x2500] ;  /* 0x00250000e124783b */ /* 0x000fe60000004200 */
[--C-:B------:R-:W-:Y:S02]  /*64e0*/  FFMA.FTZ R51, R51, c[0x0][0x2d0], -R196.reuse ;  /* 0x0000b40033337a23 */ /* 0x100fe400000108c4 */
[--C-:B------:R-:W-:Y:S02]  /*64f0*/  FFMA.FTZ R209, R48, c[0x0][0x2d0], -R197.reuse ;  /* 0x0000b40030d17a23 */ /* 0x100fe400000108c5 */
[-C--:B------:R-:W-:Y:S01]  /*6500*/  HMMA.16816.F32 R12, R156, R174.reuse, R12 ;  /* 0x000000ae9c0c723c */ /* 0x080fe2000000180c */
[----:B------:R-:W-:Y:S03]  /*6510*/  MUFU.EX2 R202, R202 ;  /* 0x000000ca00ca7308 */ /* 0x000fe60000000800 */
[----:B------:R-:W-:Y:S02]  /*6520*/  FFMA.FTZ R210, R49, c[0x0][0x2d0], -R197 ;  /* 0x0000b40031d27a23 */ /* 0x000fe400000108c5 */
[--C-:B------:R-:W-:Y:S02]  /*6530*/  FFMA.FTZ R211, R50, c[0x0][0x2d0], -R196.reuse ;  /* 0x0000b40032d37a23 */ /* 0x100fe400000108c4 */
[C---:B------:R-:W-:Y:S03]  /*6540*/  HMMA.16816.F32 R16, R160.reuse, R174, R16 ;  /* 0x000000aea010723c */ /* 0x040fe60000001810 */
[----:B------:R-:W-:Y:S01]  /*6550*/  MUFU.EX2 R205, R205 ;  /* 0x000000cd00cd7308 */ /* 0x000fe20000000800 */
[--C-:B------:R-:W-:Y:S02]  /*6560*/  FFMA.FTZ R42, R42, c[0x0][0x2d0], -R193.reuse ;  /* 0x0000b4002a2a7a23 */ /* 0x100fe400000108c1 */
[----:B------:R-:W-:Y:S02]  /*6570*/  FFMA.FTZ R43, R43, c[0x0][0x2d0], -R193 ;  /* 0x0000b4002b2b7a23 */ /* 0x000fe400000108c1 */
[-C--:B------:R-:W-:Y:S04]  /*6580*/  HMMA.16816.F32 R68, R160, R176.reuse, R68 ;  /* 0x000000b0a044723c */ /* 0x080fe80000001844 */
[--C-:B------:R-:W-:Y:S01]  /*6590*/  FFMA.FTZ R52, R52, c[0x0][0x2d0], -R197.reuse ;  /* 0x0000b40034347a23 */ /* 0x100fe200000108c5 */
[----:B------:R-:W-:Y:S01]  /*65a0*/  MUFU.EX2 R206, R206 ;  /* 0x000000ce00ce7308 */ /* 0x000fe20000000800 */
[----:B------:R-:W-:Y:S02]  /*65b0*/  FFMA.FTZ R53, R53, c[0x0][0x2d0], -R197 ;  /* 0x0000b40035357a23 */ /* 0x000fe400000108c5 */
[C---:B------:R-:W-:Y:S04]  /*65c0*/  HMMA.16816.F32 R72, R156.reuse, R176, R72 ;  /* 0x000000b09c48723c */ /* 0x040fe80000001848 */
[--C-:B------:R-:W-:Y:S02]  /*65d0*/  FFMA.FTZ R54, R54, c[0x0][0x2d0], -R196.reuse ;  /* 0x0000b40036367a23 */ /* 0x100fe400000108c4 */
[--C-:B------:R-:W-:Y:S01]  /*65e0*/  FFMA.FTZ R55, R55, c[0x0][0x2d0], -R196.reuse ;  /* 0x0000b40037377a23 */ /* 0x100fe200000108c4 */
[----:B------:R-:W-:Y:S01]  /*65f0*/  MUFU.EX2 R207, R207 ;  /* 0x000000cf00cf7308 */ /* 0x000fe20000000800 */
[-C--:B------:R-:W-:Y:S04]  /*6600*/  HMMA.16816.F32 R76, R156, R178.reuse, R76 ;  /* 0x000000b29c4c723c */ /* 0x080fe8000000184c */
[--C-:B------:R-:W-:Y:S02]  /*6610*/  FFMA.FTZ R58, R58, c[0x0][0x2d0], -R193.reuse ;  /* 0x0000b4003a3a7a23 */ /* 0x100fe400000108c1 */
[----:B------:R-:W-:Y:S02]  /*6620*/  FFMA.FTZ R59, R59, c[0x0][0x2d0], -R193 ;  /* 0x0000b4003b3b7a23 */ /* 0x000fe400000108c1 */
[C---:B------:R-:W-:Y:S01]  /*6630*/  HMMA.16816.F32 R80, R160.reuse, R178, R80 ;  /* 0x000000b2a050723c */ /* 0x040fe20000001850 */
[----:B------:R-:W-:Y:S03]  /*6640*/  MUFU.EX2 R208, R208 ;  /* 0x000000d000d07308 */ /* 0x000fe60000000800 */
[--C-:B------:R-:W-:Y:S02]  /*6650*/  FFMA.FTZ R172, R20, c[0x0][0x2d0], -R197.reuse ;  /* 0x0000b40014ac7a23 */ /* 0x100fe400000108c5 */
[C---:B------:R-:W-:Y:S02]  /*6660*/  FMUL.FTZ R20, R2.reuse, R144 ;  /* 0x0000009002147220 */ /* 0x040fe40000410000 */
[-C--:B--2---:R-:W-:Y:S03]  /*6670*/  HMMA.16816.F32 R84, R160, R148.reuse, R84 ;  /* 0x00000094a054723c */ /* 0x084fe60000001854 */
[----:B------:R-:W-:Y:S01]  /*6680*/  MUFU.EX2 R172, R172 ;  /* 0x000000ac00ac7308 */ /* 0x000fe20000000800 */
[--C-:B------:R-:W-:Y:S02]  /*6690*/  FFMA.FTZ R173, R21, c[0x0][0x2d0], -R197.reuse ;  /* 0x0000b40015ad7a23 */ /* 0x100fe400000108c5 */
[----:B------:R-:W-:Y:S02]  /*66a0*/  FMUL.FTZ R21, R2, R145 ;  /* 0x0000009102157220 */ /* 0x000fe40000410000 */
[C---:B------:R-:W-:Y:S04]  /*66b0*/  HMMA.16816.F32 R88, R156.reuse, R148, R88 ;  /* 0x000000949c58723c */ /* 0x040fe80000001858 */
[--C-:B------:R-:W-:Y:S01]  /*66c0*/  FFMA.FTZ R174, R22, c[0x0][0x2d0], -R196.reuse ;  /* 0x0000b40016ae7a23 */ /* 0x100fe200000108c4 */
[----:B------:R-:W2:Y:S01]  /*66d0*/  MUFU.EX2 R173, R173 ;  /* 0x000000ad00ad7308 */ /* 0x000ea20000000800 */
[C---:B------:R-:W-:Y:S02]  /*66e0*/  FMUL.FTZ R22, R0.reuse, R146 ;  /* 0x0000009200167220 */ /* 0x040fe40000410000 */
[--C-:B------:R-:W-:Y:S04]  /*66f0*/  FFMA.FTZ R175, R23, c[0x0][0x2d0], -R196.reuse ;  /* 0x0000b40017af7a23 */ /* 0x100fe800000108c4 */
[----:B------:R-:W-:Y:S02]  /*6700*/  FMUL.FTZ R23, R0, R147 ;  /* 0x0000009300177220 */ /* 0x000fe40000410000 */
[----:B------:R-:W4:Y:S01]  /*6710*/  LDSM.16.MT88.4 R144, [R225+0x2100] ;  /* 0x00210000e190783b */ /* 0x000f220000004200 */
[--C-:B------:R-:W-:Y:S01]  /*6720*/  FFMA.FTZ R176, R32, c[0x0][0x2d0], -R197.reuse ;  /* 0x0000b40020b07a23 */ /* 0x100fe200000108c5 */
[----:B------:R-:W-:Y:S01]  /*6730*/  MUFU.EX2 R174, R174 ;  /* 0x000000ae00ae7308 */ /* 0x000fe20000000800 */
[C---:B------:R-:W-:Y:S02]  /*6740*/  FMUL.FTZ R32, R2.reuse, R140 ;  /* 0x0000008c02207220 */ /* 0x040fe40000410000 */
[-C--:B------:R-:W-:Y:S03]  /*6750*/  HMMA.16816.F32 R20, R156, R150.reuse, R20 ;  /* 0x000000969c14723c */ /* 0x080fe60000001814 */
[----:B------:R-:W-:Y:S02]  /*6760*/  FFMA.FTZ R177, R33, c[0x0][0x2d0], -R197 ;  /* 0x0000b40021b17a23 */ /* 0x000fe400000108c5 */
[----:B------:R-:W-:Y:S02]  /*6770*/  FMUL.FTZ R33, R2, R141 ;  /* 0x0000008d02217220 */ /* 0x000fe40000410000 */
[--C-:B------:R-:W-:Y:S01]  /*6780*/  FFMA.FTZ R178, R34, c[0x0][0x2d0], -R196.reuse ;  /* 0x0000b40022b27a23 */ /* 0x100fe200000108c4 */
[C---:B------:R-:W-:Y:S01]  /*6790*/  HMMA.16816.F32 R92, R160.reuse, R150, R92 ;  /* 0x00000096a05c723c */ /* 0x040fe2000000185c */
[----:B------:R-:W-:Y:S01]  /*67a0*/  LDSM.16.MT88.4 R148, [R225+0x1500] ;  /* 0x00150000e194783b */ /* 0x000fe20000004200 */
[----:B------:R-:W5:Y:S02]  /*67b0*/  MUFU.EX2 R175, R175 ;  /* 0x000000af00af7308 */ /* 0x000f640000000800 */
[C---:B------:R-:W-:Y:S02]  /*67c0*/  FMUL.FTZ R34, R0.reuse, R142 ;  /* 0x0000008e00227220 */ /* 0x040fe40000410000 */
[----:B------:R-:W-:Y:S02]  /*67d0*/  FFMA.FTZ R179, R35, c[0x0][0x2d0], -R196 ;  /* 0x0000b40023b37a23 */ /* 0x000fe400000108c4 */
[-C--:B-1----:R-:W-:Y:S04]  /*67e0*/  HMMA.16816.F32 R96, R160, R152.reuse, R96 ;  /* 0x00000098a060723c */ /* 0x082fe80000001860 */
[C---:B------:R-:W-:Y:S01]  /*67f0*/  FMUL.FTZ R35, R0.reuse, R143 ;  /* 0x0000008f00237220 */ /* 0x040fe20000410000 */
[----:B------:R-:W-:Y:S01]  /*6800*/  MUFU.EX2 R176, R176 ;  /* 0x000000b000b07308 */ /* 0x000fe20000000800 */
[----:B------:R-:W1:Y:S01]  /*6810*/  LDSM.16.MT88.4 R140, [R223+0x2100] ;  /* 0x00210000df8c783b */ /* 0x000e620000004200 */
[----:B------:R-:W-:Y:S01]  /*6820*/  FMUL.FTZ R115, R0, R115 ;  /* 0x0000007300737220 */ /* 0x000fe20000410000 */
[C---:B------:R-:W-:Y:S04]  /*6830*/  HMMA.16816.F32 R100, R156.reuse, R152, R100 ;  /* 0x000000989c64723c */ /* 0x040fe80000001864 */
[--C-:B------:R-:W-:Y:S02]  /*6840*/  FFMA.FTZ R199, R26, c[0x0][0x2d0], -R193.reuse ;  /* 0x0000b4001ac77a23 */ /* 0x100fe400000108c1 */
[C---:B------:R-:W-:Y:S01]  /*6850*/  FMUL.FTZ R26, R0.reuse, R138 ;  /* 0x0000008a001a7220 */ /* 0x040fe20000410000 */
[----:B------:R-:W-:Y:S01]  /*6860*/  MUFU.EX2 R152, R44 ;  /* 0x0000002c00987308 */ /* 0x000fe20000000800 */
[-C--:B------:R-:W-:Y:S04]  /*6870*/  HMMA.16816.F32 R32, R156, R154.reuse, R32 ;  /* 0x0000009a9c20723c */ /* 0x080fe80000001820 */
[--C-:B------:R-:W-:Y:S02]  /*6880*/  FFMA.FTZ R200, R27, c[0x0][0x2d0], -R193.reuse ;  /* 0x0000b4001bc87a23 */ /* 0x100fe400000108c1 */
[----:B------:R-:W-:Y:S02]  /*6890*/  FMUL.FTZ R27, R0, R139 ;  /* 0x0000008b001b7220 */ /* 0x000fe40000410000 */
[C---:B------:R-:W-:Y:S01]  /*68a0*/  HMMA.16816.F32 R104, R160.reuse, R154, R104 ;  /* 0x0000009aa068723c */ /* 0x040fe20000001868 */
[----:B------:R-:W1:Y:S01]  /*68b0*/  LDSM.16.MT88.4 R136, [R225+0x500] ;  /* 0x00050000e188783b */ /* 0x000e620000004200 */
[----:B------:R2:W-:Y:S02]  /*68c0*/  MUFU.EX2 R154, R51 ;  /* 0x00000033009a7308 */ /* 0x0005e40000000800 */
[C---:B------:R-:W-:Y:S02]  /*68d0*/  FMUL.FTZ R116, R164.reuse, R116 ;  /* 0x00000074a4747220 */ /* 0x040fe40000410000 */
[----:B------:R-:W-:Y:S02]  /*68e0*/  FMUL.FTZ R117, R164, R117 ;  /* 0x00000075a4757220 */ /* 0x000fe40000410000 */
[-C--:B----4-:R-:W-:Y:S04]  /*68f0*/  HMMA.16816.F32 R108, R160, R144.reuse, R108 ;  /* 0x00000090a06c723c */ /* 0x090fe8000000186c */
[C---:B------:R-:W-:Y:S01]  /*6900*/  FMUL.FTZ R118, R3.reuse, R118 ;  /* 0x0000007603767220 */ /* 0x040fe20000410000 */
[----:B------:R-:W4:Y:S01]  /*6910*/  MUFU.EX2 R177, R177 ;  /* 0x000000b100b17308 */ /* 0x000f220000000800 */
[C---:B------:R-:W-:Y:S02]  /*6920*/  FMUL.FTZ R119, R3.reuse, R119 ;  /* 0x0000007703777220 */ /* 0x040fe40000410000 */
[C---:B------:R-:W-:Y:S04]  /*6930*/  HMMA.16816.F32 R112, R156.reuse, R144, R112 ;  /* 0x000000909c70723c */ /* 0x040fe80000001870 */
[C---:B------:R-:W-:Y:S02]  /*6940*/  FMUL.FTZ R124, R2.reuse, R124 ;  /* 0x0000007c027c7220 */ /* 0x040fe40000410000 */
[----:B------:R-:W-:Y:S01]  /*6950*/  FMUL.FTZ R125, R2, R125 ;  /* 0x0000007d027d7220 */ /* 0x000fe20000410000 */
[----:B------:R-:W-:Y:S01]  /*6960*/  MUFU.EX2 R178, R178 ;  /* 0x000000b200b27308 */ /* 0x000fe20000000800 */
[-C--:B------:R-:W-:Y:S01]  /*6970*/  HMMA.16816.F32 R24, R156, R146.reuse, R24 ;  /* 0x000000929c18723c */ /* 0x080fe20000001818 */
[----:B--2---:R-:W-:Y:S03]  /*6980*/  LDSM.16.MT88.4 R48, [R223+0x2500] ;  /* 0x00250000df30783b */ /* 0x004fe60000004200 */
[C---:B------:R-:W-:Y:S02]  /*6990*/  FMUL.FTZ R126, R0.reuse, R126 ;  /* 0x0000007e007e7220 */ /* 0x040fe40000410000 */
[----:B------:R-:W-:Y:S02]  /*69a0*/  FMUL.FTZ R127, R0, R127 ;  /* 0x0000007f007f7220 */ /* 0x000fe40000410000 */
[C---:B------:R-:W-:Y:S01]  /*69b0*/  HMMA.16816.F32 R116, R160.reuse, R146, R116 ;  /* 0x00000092a074723c */ /* 0x040fe20000001874 */
[----:B------:R-:W2:Y:S01]  /*69c0*/  MUFU.EX2 R179, R179 ;  /* 0x000000b300b37308 */ /* 0x000ea20000000800 */
[----:B------:R-:W2:Y:S02]  /*69d0*/  LDSM.16.MT88.4 R144, [R223+0x500] ;  /* 0x00050000df90783b */ /* 0x000ea40000004200 */
[C---:B------:R-:W-:Y:S02]  /*69e0*/  FMUL.FTZ R120, R164.reuse, R120 ;  /* 0x00000078a4787220 */ /* 0x040fe40000410000 */
[----:B------:R-:W-:Y:S02]  /*69f0*/  FMUL.FTZ R121, R164, R121 ;  /* 0x00000079a4797220 */ /* 0x000fe40000410000 */
[C---:B------:R-:W-:Y:S03]  /*6a00*/  FMUL.FTZ R122, R3.reuse, R122 ;  /* 0x0000007a037a7220 */ /* 0x040fe60000410000 */
[----:B------:R-:W-:Y:S01]  /*6a10*/  MUFU.EX2 R199, R199 ;  /* 0x000000c700c77308 */ /* 0x000fe20000000800 */
[----:B------:R-:W-:Y:S02]  /*6a20*/  FMUL.FTZ R123, R3, R123 ;  /* 0x0000007b037b7220 */ /* 0x000fe40000410000 */
[C---:B------:R-:W-:Y:S02]  /*6a30*/  FMUL.FTZ R128, R2.reuse, R128 ;  /* 0x0000008002807220 */ /* 0x040fe40000410000 */
[----:B------:R-:W-:Y:S02]  /*6a40*/  FMUL.FTZ R129, R2, R129 ;  /* 0x0000008102817220 */ /* 0x000fe40000410000 */
[----:B------:R-:W-:Y:S01]  /*6a50*/  FMUL.FTZ R130, R0, R130 ;  /* 0x0000008200827220 */ /* 0x000fe20000410000 */
[-C--:B-1----:R-:W-:Y:S02]  /*6a60*/  HMMA.16816.F32 R120, R160, R140.reuse, R120 ;  /* 0x0000008ca078723c */ /* 0x082fe40000001878 */
[----:B------:R-:W1:Y:S01]  /*6a70*/  MUFU.EX2 R200, R200 ;  /* 0x000000c800c87308 */ /* 0x000e620000000800 */
[--C-:B------:R-:W-:Y:S02]  /*6a80*/  FFMA.FTZ R203, R30, c[0x0][0x2d0], -R193.reuse ;  /* 0x0000b4001ecb7a23 */ /* 0x100fe400000108c1 */
[--C-:B------:R-:W-:Y:S02]  /*6a90*/  FFMA.FTZ R204, R31, c[0x0][0x2d0], -R193.reuse ;  /* 0x0000b4001fcc7a23 */ /* 0x100fe400000108c1 */
[----:B------:R-:W-:Y:S01]  /*6aa0*/  FMUL.FTZ R131, R0, R131 ;  /* 0x0000008300837220 */ /* 0x000fe20000410000 */
[C---:B------:R-:W-:Y:S04]  /*6ab0*/  HMMA.16816.F32 R124, R156.reuse, R140, R124 ;  /* 0x0000008c9c7c723c */ /* 0x040fe8000000187c */
[----:B------:R-:W-:Y:S01]  /*6ac0*/  MUFU.EX2 R203, R203 ;  /* 0x000000cb00cb7308 */ /* 0x000fe20000000800 */
[--C-:B------:R-:W-:Y:S02]  /*6ad0*/  FFMA.FTZ R46, R46, c[0x0][0x2d0], -R193.reuse ;  /* 0x0000b4002e2e7a23 */ /* 0x100fe400000108c1 */
[----:B---3--:R-:W-:Y:S01]  /*6ae0*/  F2FP.PACK_AB R140, R198, R195 ;  /* 0x000000c3c68c723e */ /* 0x008fe200000000ff */
[-C--:B------:R-:W-:Y:S04]  /*6af0*/  HMMA.16816.F32 R128, R156, R142.reuse, R128 ;  /* 0x0000008e9c80723c */ /* 0x080fe80000001880 */
[C---:B------:R-:W-:Y:S01]  /*6b00*/  FMUL.FTZ R28, R164.reuse, R132 ;  /* 0x00000084a41c7220 */ /* 0x040fe20000410000 */
[----:B------:R-:W-:Y:S01]  /*6b10*/  F2FP.PACK_AB R132, R173, R172 ;  /* 0x000000acad84723e */ /* 0x000fe200000000ff */
[----:B------:R-:W3:Y:S01]  /*6b20*/  MUFU.EX2 R204, R204 ;  /* 0x000000cc00cc7308 */ /* 0x000ee20000000800 */
[----:B------:R-:W-:Y:S01]  /*6b30*/  FMUL.FTZ R29, R164, R133 ;  /* 0x00000085a41d7220 */ /* 0x000fe20000410000 */
[----:B-----5:R-:W-:Y:S01]  /*6b40*/  F2FP.PACK_AB R133, R175, R174 ;  /* 0x000000aeaf85723e */ /* 0x020fe200000000ff */
[C---:B------:R-:W-:Y:S03]  /*6b50*/  FMUL.FTZ R30, R3.reuse, R134 ;  /* 0x00000086031e7220 */ /* 0x040fe60000410000 */
[----:B------:R-:W-:Y:S01]  /*6b60*/  FMUL.FTZ R31, R3, R135 ;  /* 0x00000087031f7220 */ /* 0x000fe20000410000 */
[----:B----4-:R-:W-:Y:S01]  /*6b70*/  F2FP.PACK_AB R134, R177, R176 ;  /* 0x000000b0b186723e */ /* 0x010fe200000000ff */
[----:B------:R-:W-:Y:S01]  /*6b80*/  FFMA.FTZ R47, R47, c[0x0][0x2d0], -R193 ;  /* 0x0000b4002f2f7a23 */ /* 0x000fe200000108c1 */
[----:B--2---:R-:W-:Y:S01]  /*6b90*/  F2FP.PACK_AB R135, R179, R178 ;  /* 0x000000b2b387723e */ /* 0x004fe200000000ff */
[----:B------:R-:W-:Y:S01]  /*6ba0*/  MUFU.EX2 R157, R41 ;  /* 0x00000029009d7308 */ /* 0x000fe20000000800 */
[----:B-1----:R-:W-:Y:S01]  /*6bb0*/  F2FP.PACK_AB R141, R200, R199 ;  /* 0x000000c7c88d723e */ /* 0x002fe200000000ff */
[----:B------:R-:W-:Y:S01]  /*6bc0*/  FFMA.FTZ R188, R2, R252, R188 ;  /* 0x000000fc02bc7223 */ /* 0x000fe200000100bc */
[----:B------:R-:W-:Y:S04]  /*6bd0*/  HMMA.16816.F32 R28, R160, R142, R28 ;  /* 0x0000008ea01c723c */ /* 0x000fe8000000181c */
[----:B------:R-:W-:Y:S02]  /*6be0*/  FFMA.FTZ R192, R0, R249, R192 ;  /* 0x000000f900c07223 */ /* 0x000fe400000100c0 */
[--C-:B------:R-:W-:Y:S01]  /*6bf0*/  FFMA.FTZ R64, R64, c[0x0][0x2d0], -R197.reuse ;  /* 0x0000b40040407a23 */ /* 0x100fe200000108c5 */
[----:B------:R-:W1:Y:S01]  /*6c00*/  MUFU.EX2 R163, R40 ;  /* 0x0000002800a37308 */ /* 0x000e620000000800 */
[-C--:B------:R-:W-:Y:S05]  /*6c10*/  HMMA.16816.F32 R4, R132, R136.reuse, R4 ;  /* 0x000000888404723c */ /* 0x080fea0000001804 */
[----:B------:R-:W-:Y:S01]  /*6c20*/  F2FP.PACK_AB R142, R202, R201 ;  /* 0x000000c9ca8e723e */ /* 0x000fe200000000ff */
[----:B------:R-:W-:Y:S01]  /*6c30*/  FFMA.FTZ R197, R65, c[0x0][0x2d0], -R197 ;  /* 0x0000b40041c57a23 */ /* 0x000fe200000108c5 */
[----:B---3--:R-:W-:Y:S01]  /*6c40*/  F2FP.PACK_AB R143, R204, R203 ;  /* 0x000000cbcc8f723e */ /* 0x008fe200000000ff */
[----:B------:R-:W-:Y:S01]  /*6c50*/  FFMA.FTZ R65, R66, c[0x0][0x2d0], -R196 ;  /* 0x0000b40042417a23 */ /* 0x000fe200000108c4 */
[----:B------:R-:W-:Y:S03]  /*6c60*/  MUFU.EX2 R156, R42 ;  /* 0x0000002a009c7308 */ /* 0x000fe60000000800 */
[----:B------:R-:W-:Y:S02]  /*6c70*/  FFMA.FTZ R66, R56, c[0x0][0x2d0], -R194 ;  /* 0x0000b40038427a23 */ /* 0x000fe400000108c2 */
[C---:B------:R-:W-:Y:S04]  /*6c80*/  HMMA.16816.F32 R8, R140.reuse, R136, R8 ;  /* 0x000000888c08723c */ /* 0x040fe80000001808 */
[----:B------:R-:W-:Y:S01]  /*6c90*/  FFMA.FTZ R196, R67, c[0x0][0x2d0], -R196 ;  /* 0x0000b40043c47a23 */ /* 0x000fe200000108c4 */
[----:B------:R2:W-:Y:S01]  /*6ca0*/  MUFU.EX2 R158, R43 ;  /* 0x0000002b009e7308 */ /* 0x0005e20000000800 */
[--C-:B------:R-:W-:Y:S02]  /*6cb0*/  FFMA.FTZ R67, R57, c[0x0][0x2d0], -R194.reuse ;  /* 0x0000b40039437a23 */ /* 0x100fe400000108c2 */
[-C--:B------:R-:W-:Y:S04]  /*6cc0*/  HMMA.16816.F32 R12, R140, R138.reuse, R12 ;  /* 0x0000008a8c0c723c */ /* 0x080fe8000000180c */
[----:B-1----:R-:W-:Y:S01]  /*6cd0*/  F2FP.PACK_AB R44, R157, R163 ;  /* 0x000000a39d2c723e */ /* 0x002fe200000000ff */
[----:B------:R-:W-:Y:S02]  /*6ce0*/  FFMA.FTZ R194, R61, c[0x0][0x2d0], -R194 ;  /* 0x0000b4003dc27a23 */ /* 0x000fe400000108c2 */
[----:B------:R-:W-:Y:S01]  /*6cf0*/  MUFU.EX2 R161, R52 ;  /* 0x0000003400a17308 */ /* 0x000fe20000000800 */
[C---:B------:R-:W-:Y:S01]  /*6d00*/  HMMA.16816.F32 R16, R132.reuse, R138, R16 ;  /* 0x0000008a8410723c */ /* 0x040fe20000001810 */
[----:B------:R-:W1:Y:S03]  /*6d10*/  LDSM.16.MT88.4 R136, [R223+0x1500] ;  /* 0x00150000df88783b */ /* 0x000e660000004200 */
[--C-:B------:R-:W-:Y:S02]  /*6d20*/  FFMA.FTZ R61, R62, c[0x0][0x2d0], -R193.reuse ;  /* 0x0000b4003e3d7a23 */ /* 0x100fe400000108c1 */
[----:B------:R-:W-:Y:S02]  /*6d30*/  FFMA.FTZ R193, R63, c[0x0][0x2d0], -R193 ;  /* 0x0000b4003fc17a23 */ /* 0x000fe400000108c1 */
[-C--:B------:R-:W-:Y:S01]  /*6d40*/  HMMA.16816.F32 R68, R132, R144.reuse, R68 ;  /* 0x000000908444723c */ /* 0x080fe20000001844 */
[----:B------:R-:W-:Y:S03]  /*6d50*/  MUFU.EX2 R160, R53 ;  /* 0x0000003500a07308 */ /* 0x000fe60000000800 */
[----:B------:R-:W-:Y:S01]  /*6d60*/  FADD.FTZ R188, R185, R188 ;  /* 0x000000bcb9bc7221 */ /* 0x000fe20000010000 */
[----:B--2---:R-:W2:Y:S01]  /*6d70*/  LDSM.16.MT88.4 R40, [R225+0x900] ;  /* 0x00090000e128783b */ /* 0x004ea20000004200 */
[----:B------:R-:W-:Y:S02]  /*6d80*/  FADD.FTZ R192, R189, R192 ;  /* 0x000000c0bdc07221 */ /* 0x000fe40000010000 */
[C---:B------:R-:W-:Y:S03]  /*6d90*/  HMMA.16816.F32 R72, R140.reuse, R144, R72 ;  /* 0x000000908c48723c */ /* 0x040fe60000001848 */
[----:B------:R-:W-:Y:S01]  /*6da0*/  MUFU.EX2 R162, R54 ;  /* 0x0000003600a27308 */ /* 0x000fe20000000800 */
[----:B------:R-:W-:Y:S02]  /*6db0*/  FADD.FTZ R188, R186, R188 ;  /* 0x000000bcbabc7221 */ /* 0x000fe40000010000 */
[----:B------:R-:W-:Y:S02]  /*6dc0*/  FADD.FTZ R192, R190, R192 ;  /* 0x000000c0bec07221 */ /* 0x000fe40000010000 */
[-C--:B------:R-:W-:Y:S04]  /*6dd0*/  HMMA.16816.F32 R76, R140, R146.reuse, R76 ;  /* 0x000000928c4c723c */ /* 0x080fe8000000184c */
[----:B------:R-:W-:Y:S01]  /*6de0*/  FADD.FTZ R188, R187, R188 ;  /* 0x000000bcbbbc7221 */ /* 0x000fe20000010000 */
[----:B------:R3:W4:Y:S01]  /*6df0*/  MUFU.EX2 R144, R55 ;  /* 0x0000003700907308 */ /* 0x0007220000000800 */
[----:B------:R-:W-:Y:S02]  /*6e00*/  FADD.FTZ R192, R191, R192 ;  /* 0x000000c0bfc07221 */ /* 0x000fe40000010000 */
[C---:B------:R-:W-:Y:S04]  /*6e10*/  HMMA.16816.F32 R80, R132.reuse, R146, R80 ;  /* 0x000000928450723c */ /* 0x040fe80000001850 */
[----:B------:R-:W-:Y:S02]  /*6e20*/  FADD.FTZ R188, R195, R188 ;  /* 0x000000bcc3bc7221 */ /* 0x000fe40000010000 */
[----:B------:R-:W-:Y:S01]  /*6e30*/  FADD.FTZ R192, R199, R192 ;  /* 0x000000c0c7c07221 */ /* 0x000fe20000010000 */
[----:B------:R-:W-:Y:S01]  /*6e40*/  MUFU.EX2 R145, R58 ;  /* 0x0000003a00917308 */ /* 0x000fe20000000800 */
[-C--:B------:R-:W-:Y:S04]  /*6e50*/  HMMA.16816.F32 R84, R132, R148.reuse, R84 ;  /* 0x000000948454723c */ /* 0x080fe80000001854 */
[----:B------:R-:W-:Y:S02]  /*6e60*/  FADD.FTZ R188, R198, R188 ;  /* 0x000000bcc6bc7221 */ /* 0x000fe40000010000 */
[----:B------:R-:W-:Y:S02]  /*6e70*/  FADD.FTZ R192, R200, R192 ;  /* 0x000000c0c8c07221 */ /* 0x000fe40000010000 */
[C---:B------:R-:W-:Y:S01]  /*6e80*/  HMMA.16816.F32 R88, R140.reuse, R148, R88 ;  /* 0x000000948c58723c */ /* 0x040fe20000001858 */
[----:B------:R5:W2:Y:S03]  /*6e90*/  MUFU.EX2 R147, R59 ;  /* 0x0000003b00937308 */ /* 0x000aa60000000800 */
[----:B------:R-:W-:Y:S01]  /*6ea0*/  FADD.FTZ R188, R201, R188 ;  /* 0x000000bcc9bc7221 */ /* 0x000fe20000010000 */
[----:B---3--:R-:W-:Y:S01]  /*6eb0*/  LDSM.16.MT88.4 R52, [R225+0x2900] ;  /* 0x00290000e134783b */ /* 0x008fe20000004200 */
[----:B----4-:R-:W-:Y:S01]  /*6ec0*/  MOV R63, R144 ;  /* 0x00000090003f7202 */ /* 0x010fe20000000f00 */
[----:B------:R-:W-:Y:S01]  /*6ed0*/  FADD.FTZ R192, R203, R192 ;  /* 0x000000c0cbc07221 */ /* 0x000fe20000010000 */
[-C--:B------:R-:W-:Y:S03]  /*6ee0*/  HMMA.16816.F32 R20, R140, R150.reuse, R20 ;  /* 0x000000968c14723c */ /* 0x080fe60000001814 */
[----:B------:R3:W4:Y:S01]  /*6ef0*/  MUFU.EX2 R159, R45 ;  /* 0x0000002d009f7308 */ /* 0x0007220000000800 */
[----:B------:R-:W-:Y:S02]  /*6f00*/  FADD.FTZ R188, R202, R188 ;  /* 0x000000bccabc7221 */ /* 0x000fe40000010000 */
[----:B------:R-:W-:Y:S02]  /*6f10*/  FADD.FTZ R192, R204, R192 ;  /* 0x000000c0ccc07221 */ /* 0x000fe40000010000 */
[C---:B------:R-:W-:Y:S01]  /*6f20*/  HMMA.16816.F32 R92, R132.reuse, R150, R92 ;  /* 0x00000096845c723c */ /* 0x040fe2000000185c */
[----:B------:R-:W-:Y:S04]  /*6f30*/  LDSM.16.MT88.4 R148, [R225+0xd00] ;  /* 0x000d0000e194783b */ /* 0x000fe80000004200 */
[----:B------:R4:W-:Y:S03]  /*6f40*/  MUFU.EX2 R155, R46 ;  /* 0x0000002e009b7308 */ /* 0x0009e60000000800 */
[-C--:B-1----:R-:W-:Y:S01]  /*6f50*/  HMMA.16816.F32 R96, R132, R136.reuse, R96 ;  /* 0x000000888460723c */ /* 0x082fe20000001860 */
[----:B-----5:R-:W-:Y:S03]  /*6f60*/  LDSM.16.MT88.4 R56, [R225+0x1d00] ;  /* 0x001d0000e138783b */ /* 0x020fe60000004200 */
[----:B--2---:R-:W-:Y:S03]  /*6f70*/  MOV R62, R147 ;  /* 0x00000093003e7202 */ /* 0x004fe60000000f00 */
[----:B------:R-:W1:Y:S01]  /*6f80*/  MUFU.EX2 R153, R47 ;  /* 0x0000002f00997308 */ /* 0x000e620000000800 */
[C---:B------:R-:W-:Y:S04]  /*6f90*/  HMMA.16816.F32 R100, R140.reuse, R136, R100 ;  /* 0x000000888c64723c */ /* 0x040fe80000001864 */
[----:B---3--:R-:W-:Y:S04]  /*6fa0*/  F2FP.PACK_AB R45, R158, R156 ;  /* 0x0000009c9e2d723e */ /* 0x008fe800000000ff */
[-C--:B------:R-:W-:Y:S01]  /*6fb0*/  HMMA.16816.F32 R32, R140, R138.reuse, R32 ;  /* 0x0000008a8c20723c */ /* 0x080fe20000001820 */
[----:B------:R-:W-:Y:S03]  /*6fc0*/  MUFU.EX2 R197, R197 ;  /* 0x000000c500c57308 */ /* 0x000fe60000000800 */
[----:B----4-:R-:W-:Y:S04]  /*6fd0*/  F2FP.PACK_AB R46, R159, R152 ;  /* 0x000000989f2e723e */ /* 0x010fe800000000ff */
[C---:B------:R-:W-:Y:S01]  /*6fe0*/  HMMA.16816.F32 R104, R132.reuse, R138, R104 ;  /* 0x0000008a8468723c */ /* 0x040fe20000001868 */
[----:B------:R-:W2:Y:S02]  /*6ff0*/  LDSM.16.MT88.4 R136, [R223+0x900] ;  /* 0x00090000df88783b */ /* 0x000ea40000004200 */
[----:B------:R-:W-:Y:S01]  /*7000*/  MUFU.EX2 R196, R196 ;  /* 0x000000c400c47308 */ /* 0x000fe20000000800 */
[----:B-1----:R-:W-:Y:S04]  /*7010*/  F2FP.PACK_AB R47, R153, R155 ;  /* 0x0000009b992f723e */ /* 0x002fe800000000ff */
[-C--:B------:R-:W-:Y:S05]  /*7020*/  HMMA.16816.F32 R108, R132, R36.reuse, R108 ;  /* 0x00000024846c723c */ /* 0x080fea000000186c */
[----:B------:R-:W-:Y:S03]  /*7030*/  MUFU.EX2 R209, R209 ;  /* 0x000000d100d17308 */ /* 0x000fe60000000800 */
[C---:B------:R-:W-:Y:S07]  /*7040*/  HMMA.16816.F32 R112, R140.reuse, R36, R112 ;  /* 0x000000248c70723c */ /* 0x040fee0000001870 */
[----:B------:R-:W-:Y:S01]  /*7050*/  F2FP.PACK_AB R36, R206, R205 ;  /* 0x000000cdce24723e */ /* 0x000fe200000000ff */
[-C--:B------:R-:W-:Y:S01]  /*7060*/  HMMA.16816.F32 R24, R140, R38.reuse, R24 ;  /* 0x000000268c18723c */ /* 0x080fe20000001818 */
[----:B------:R-:W1:Y:S03]  /*7070*/  MUFU.EX2 R210, R210 ;  /* 0x000000d200d27308 */ /* 0x000e660000000800 */
[----:B------:R-:W-:Y:S04]  /*7080*/  F2FP.PACK_AB R37, R208, R207 ;  /* 0x000000cfd025723e */ /* 0x000fe800000000ff */
[C---:B------:R-:W-:Y:S03]  /*7090*/  HMMA.16816.F32 R116, R132.reuse, R38, R116 ;  /* 0x000000268474723c */ /* 0x040fe60000001874 */
[----:B------:R-:W3:Y:S05]  /*70a0*/  MUFU.EX2 R211, R211 ;  /* 0x000000d300d37308 */ /* 0x000eea0000000800 */
[-C--:B------:R-:W-:Y:S05]  /*70b0*/  HMMA.16816.F32 R120, R132, R48.reuse, R120 ;  /* 0x000000308478723c */ /* 0x080fea0000001878 */
[----:B------:R-:W4:Y:S03]  /*70c0*/  MUFU.EX2 R64, R64 ;  /* 0x0000004000407308 */ /* 0x000f260000000800 */
[C---:B------:R-:W-:Y:S04]  /*70d0*/  HMMA.16816.F32 R124, R140.reuse, R48, R124 ;  /* 0x000000308c7c723c */ /* 0x040fe8000000187c */
[----:B-1----:R-:W-:Y:S03]  /*70e0*/  F2FP.PACK_AB R38, R210, R209 ;  /* 0x000000d1d226723e */ /* 0x002fe600000000ff */
[----:B------:R-:W1:Y:S01]  /*70f0*/  MUFU.EX2 R65, R65 ;  /* 0x0000004100417308 */ /* 0x000e620000000800 */
[-C--:B------:R-:W-:Y:S04]  /*7100*/  HMMA.16816.F32 R128, R140, R50.reuse, R128 ;  /* 0x000000328c80723c */ /* 0x080fe80000001880 */
[----:B---3--:R-:W-:Y:S04]  /*7110*/  F2FP.PACK_AB R39, R154, R211 ;  /* 0x000000d39a27723e */ /* 0x008fe800000000ff */
[----:B------:R-:W-:Y:S01]  /*7120*/  HMMA.16816.F32 R28, R132, R50, R28 ;  /* 0x00000032841c723c */ /* 0x000fe2000000181c */
[----:B------:R-:W3:Y:S01]  /*7130*/  LDSM.16.MT88.4 R48, [R225+0x1900] ;  /* 0x00190000e130783b */ /* 0x000ee20000004200 */
[----:B------:R-:W-:Y:S05]  /*7140*/  MUFU.EX2 R66, R66 ;  /* 0x0000004200427308 */ /* 0x000fea0000000800 */
[----:B----4-:R-:W-:Y:S01]  /*7150*/  F2FP.PACK_AB R134, R197, R64 ;  /* 0x00000040c586723e */ /* 0x010fe200000000ff */
[-C--:B------:R-:W-:Y:S04]  /*7160*/  HMMA.16816.F32 R4, R36, R40.reuse, R4 ;  /* 0x000000282404723c */ /* 0x080fe80000001804 */
[----:B------:R-:W4:Y:S01]  /*7170*/  MUFU.EX2 R67, R67 ;  /* 0x0000004300437308 */ /* 0x000f220000000800 */
[----:B-1----:R-:W-:Y:S03]  /*7180*/  F2FP.PACK_AB R135, R196, R65 ;  /* 0x00000041c487723e */ /* 0x002fe600000000ff */
[C---:B------:R-:W-:Y:S06]  /*7190*/  HMMA.16816.F32 R8, R44.reuse, R40, R8 ;  /* 0x000000282c08723c */ /* 0x040fec0000001808 */
[----:B------:R-:W-:Y:S02]  /*71a0*/  MUFU.EX2 R60, R60 ;  /* 0x0000003c003c7308 */ /* 0x000fe40000000800 */
[-C--:B------:R-:W-:Y:S08]  /*71b0*/  HMMA.16816.F32 R12, R44, R42.reuse, R12 ;  /* 0x0000002a2c0c723c */ /* 0x080ff0000000180c */
[C---:B------:R-:W-:Y:S01]  /*71c0*/  HMMA.16816.F32 R16, R36.reuse, R42, R16 ;  /* 0x0000002a2410723c */ /* 0x040fe20000001810 */
[----:B------:R-:W1:Y:S01]  /*71d0*/  LDSM.16.MT88.4 R40, [R223+0x1900] ;  /* 0x00190000df28783b */ /* 0x000e620000004200 */
[----:B------:R-:W5:Y:S06]  /*71e0*/  MUFU.EX2 R194, R194 ;  /* 0x000000c200c27308 */ /* 0x000f6c0000000800 */
[-C--:B--2---:R-:W-:Y:S04]  /*71f0*/  HMMA.16816.F32 R68, R36, R136.reuse, R68 ;  /* 0x000000882444723c */ /* 0x084fe80000001844 */
[----:B------:R-:W-:Y:S04]  /*7200*/  MUFU.EX2 R61, R61 ;  /* 0x0000003d003d7308 */ /* 0x000fe80000000800 */
[C---:B------:R-:W-:Y:S06]  /*7210*/  HMMA.16816.F32 R72, R44.reuse, R136, R72 ;  /* 0x000000882c48723c */ /* 0x040fec0000001848 */
[----:B------:R-:W2:Y:S01]  /*7220*/  MUFU.EX2 R193, R193 ;  /* 0x000000c100c17308 */ /* 0x000ea20000000800 */
[----:B------:R-:W-:Y:S01]  /*7230*/  MOV R136, R156 ;  /* 0x0000009c00887202 */ /* 0x000fe20000000f00 */
[-C--:B------:R-:W-:Y:S04]  /*7240*/  HMMA.16816.F32 R76, R44, R138.reuse, R76 ;  /* 0x0000008a2c4c723c */ /* 0x080fe8000000184c */
[----:B------:R-:W-:Y:S04]  /*7250*/  MOV R137, R163 ;  /* 0x000000a300897202 */ /* 0x000fe80000000f00 */
[C---:B------:R-:W-:Y:S07]  /*7260*/  HMMA.16816.F32 R80, R36.reuse, R138, R80 ;  /* 0x0000008a2450723c */ /* 0x040fee0000001850 */
[----:B------:R-:W-:Y:S01]  /*7270*/  MOV R139, R157 ;  /* 0x0000009d008b7202 */ /* 0x000fe20000000f00 */
[-C--:B---3--:R-:W-:Y:S04]  /*7280*/  HMMA.16816.F32 R84, R36, R48.reuse, R84 ;  /* 0x000000302454723c */ /* 0x088fe80000001854 */
[----:B------:R-:W-:Y:S04]  /*7290*/  MOV R138, R158 ;  /* 0x0000009e008a7202 */ /* 0x000fe80000000f00 */
[C---:B------:R-:W-:Y:S08]  /*72a0*/  HMMA.16816.F32 R88, R44.reuse, R48, R88 ;  /* 0x000000302c58723c */ /* 0x040ff00000001858 */
[-C--:B------:R-:W-:Y:S08]  /*72b0*/  HMMA.16816.F32 R20, R44, R50.reuse, R20 ;  /* 0x000000322c14723c */ /* 0x080ff00000001814 */
[C---:B------:R-:W-:Y:S01]  /*72c0*/  HMMA.16816.F32 R92, R36.reuse, R50, R92 ;  /* 0x00000032245c723c */ /* 0x040fe2000000185c */
[----:B------:R-:W3:Y:S07]  /*72d0*/  LDSM.16.MT88.4 R48, [R223+0x2900] ;  /* 0x00290000df30783b */ /* 0x000eee0000004200 */
[-C--:B-1----:R-:W-:Y:S08]  /*72e0*/  HMMA.16816.F32 R96, R36, R40.reuse, R96 ;  /* 0x000000282460723c */ /* 0x082ff00000001860 */
[C---:B------:R-:W-:Y:S08]  /*72f0*/  HMMA.16816.F32 R100, R44.reuse, R40, R100 ;  /* 0x000000282c64723c */ /* 0x040ff00000001864 */
[-C--:B------:R-:W-:Y:S08]  /*7300*/  HMMA.16816.F32 R32, R44, R42.reuse, R32 ;  /* 0x0000002a2c20723c */ /* 0x080ff00000001820 */
[C---:B------:R-:W-:Y:S01]  /*7310*/  HMMA.16816.F32 R104, R36.reuse, R42, R104 ;  /* 0x0000002a2468723c */ /* 0x040fe20000001868 */
[----:B------:R-:W1:Y:S07]  /*7320*/  LDSM.16.MT88.4 R40, [R223+0xd00] ;  /* 0x000d0000df28783b */ /* 0x000e6e0000004200 */
[-C--:B------:R-:W-:Y:S08]  /*7330*/  HMMA.16816.F32 R108, R36, R52.reuse, R108 ;  /* 0x00000034246c723c */ /* 0x080ff0000000186c */
[C---:B------:R-:W-:Y:S08]  /*7340*/  HMMA.16816.F32 R112, R44.reuse, R52, R112 ;  /* 0x000000342c70723c */ /* 0x040ff00000001870 */
[-C--:B------:R-:W-:Y:S08]  /*7350*/  HMMA.16816.F32 R24, R44, R54.reuse, R24 ;  /* 0x000000362c18723c */ /* 0x080ff00000001818 */
[C---:B------:R-:W-:Y:S01]  /*7360*/  HMMA.16816.F32 R116, R36.reuse, R54, R116 ;  /* 0x000000362474723c */ /* 0x040fe20000001874 */
[----:B------:R-:W1:Y:S07]  /*7370*/  LDSM.16.MT88.4 R52, [R223+0x1d00] ;  /* 0x001d0000df34783b */ /* 0x000e6e0000004200 */
[-C--:B---3--:R-:W-:Y:S08]  /*7380*/  HMMA.16816.F32 R120, R36, R48.reuse, R120 ;  /* 0x000000302478723c */ /* 0x088ff00000001878 */
[C---:B------:R-:W-:Y:S07]  /*7390*/  HMMA.16816.F32 R124, R44.reuse, R48, R124 ;  /* 0x000000302c7c723c */ /* 0x040fee000000187c */
[----:B------:R-:W-:Y:S01]  /*73a0*/  MOV R49, R160 ;  /* 0x000000a000317202 */ /* 0x000fe20000000f00 */
[-C--:B------:R-:W-:Y:S01]  /*73b0*/  HMMA.16816.F32 R128, R44, R50.reuse, R128 ;  /* 0x000000322c80723c */ /* 0x080fe20000001880 */
[----:B------:R-:W3:Y:S03]  /*73c0*/  LDSM.16.MT88.4 R44, [R225+0x2d00] ;  /* 0x002d0000e12c783b */ /* 0x000ee60000004200 */
[----:B------:R-:W-:Y:S04]  /*73d0*/  MOV R48, R145 ;  /* 0x0000009100307202 */ /* 0x000fe80000000f00 */
[----:B------:R-:W-:Y:S07]  /*73e0*/  HMMA.16816.F32 R28, R36, R50, R28 ;  /* 0x00000032241c723c */ /* 0x000fee000000181c */
[----:B------:R-:W-:Y:S02]  /*73f0*/  MOV R50, R161 ;  /* 0x000000a100327202 */ /* 0x000fe40000000f00 */
[----:B------:R-:W-:Y:S03]  /*7400*/  MOV R51, R162 ;  /* 0x000000a200337202 */ /* 0x000fe60000000f00 */
[----:B------:R-:W-:Y:S02]  /*7410*/  F2FP.PACK_AB R132, R49, R50 ;  /* 0x000000323184723e */ /* 0x000fe400000000ff */
[----:B------:R-:W-:Y:S02]  /*7420*/  F2FP.PACK_AB R133, R63, R51 ;  /* 0x000000333f85723e */ /* 0x000fe400000000ff */
[----:B----4-:R-:W-:Y:S02]  /*7430*/  F2FP.PACK_AB R36, R67, R66 ;  /* 0x000000424324723e */ /* 0x010fe400000000ff */
[----:B------:R-:W-:Y:S02]  /*7440*/  F2FP.PACK_AB R37, R62, R48 ;  /* 0x000000303e25723e */ /* 0x000fe400000000ff */
[----:B-----5:R-:W-:Y:S01]  /*7450*/  F2FP.PACK_AB R38, R194, R60 ;  /* 0x0000003cc226723e */ /* 0x020fe200000000ff */
[-C--:B------:R-:W-:Y:S05]  /*7460*/  HMMA.16816.F32 R160, R132, R148.reuse, R4 ;  /* 0x0000009484a0723c */ /* 0x080fea0000001804 */
[----:B--2---:R-:W-:Y:S02]  /*7470*/  F2FP.PACK_AB R39, R193, R61 ;  /* 0x0000003dc127723e */ /* 0x004fe400000000ff */
[----:B------:R-:W-:Y:S02]  /*7480*/  MOV R4, R159 ;  /* 0x0000009f00047202 */ /* 0x000fe40000000f00 */
[----:B------:R-:W-:Y:S03]  /*7490*/  MOV R5, R154 ;  /* 0x0000009a00057202 */ /* 0x000fe60000000f00 */
[C---:B------:R-:W-:Y:S01]  /*74a0*/  HMMA.16816.F32 R156, R36.reuse, R148, R8 ;  /* 0x00000094249c723c */ /* 0x040fe20000001808 */
[----:B------:R-:W2:Y:S03]  /*74b0*/  LDL.LU R9, [R1+0x4] ;  /* 0x0000040001097983 */ /* 0x000ea60000300800 */
[----:B------:R-:W-:Y:S01]  /*74c0*/  MOV R6, R155 ;  /* 0x0000009b00067202 */ /* 0x000fe20000000f00 */
[----:B------:R-:W4:Y:S01]  /*74d0*/  LDL.LU R10, [R1] ;  /* 0x00000000010a7983 */ /* 0x000f220000300800 */
[----:B------:R-:W-:Y:S02]  /*74e0*/  MOV R7, R152 ;  /* 0x0000009800077202 */ /* 0x000fe40000000f00 */
[----:B------:R-:W-:Y:S02]  /*74f0*/  MOV R11, R153 ;  /* 0x00000099000b7202 */ /* 0x000fe40000000f00 */
[-C--:B------:R-:W-:Y:S03]  /*7500*/  HMMA.16816.F32 R152, R36, R150.reuse, R12 ;  /* 0x000000962498723c */ /* 0x080fe6000000180c */
[----:B------:R-:W-:Y:S04]  /*7510*/  MOV R8, R6 ;  /* 0x0000000600087202 */ /* 0x000fe80000000f00 */
[----:B------:R-:W-:Y:S01]  /*7520*/  MOV R15, R7 ;  /* 0x00000007000f7202 */ /* 0x000fe20000000f00 */
[C---:B------:R-:W-:Y:S04]  /*7530*/  HMMA.16816.F32 R148, R132.reuse, R150, R16 ;  /* 0x000000968494723c */ /* 0x040fe80000001810 */
[----:B------:R-:W-:Y:S02]  /*7540*/  MOV R14, R138 ;  /* 0x0000008a000e7202 */ /* 0x000fe40000000f00 */
[----:B------:R-:W-:Y:S02]  /*7550*/  MOV R13, R139 ;  /* 0x0000008b000d7202 */ /* 0x000fe40000000f00 */
[-C--:B-1----:R-:W-:Y:S04]  /*7560*/  HMMA.16816.F32 R68, R132, R40.reuse, R68 ;  /* 0x000000288444723c */ /* 0x082fe80000001844 */
[----:B------:R-:W-:Y:S02]  /*7570*/  MOV R12, R136 ;  /* 0x00000088000c7202 */ /* 0x000fe40000000f00 */
[----:B------:R-:W-:Y:S02]  /*7580*/  MOV R19, R137 ;  /* 0x0000008900137202 */ /* 0x000fe40000000f00 */
        /* <DEDUP_REMOVED lines=22> */
[-C--:B---3--:R-:W-:Y:S08]  /*76f0*/  HMMA.16816.F32 R108, R132, R44.reuse, R108 ;  /* 0x0000002c846c723c */ /* 0x088ff0000000186c */
[C---:B------:R-:W-:Y:S08]  /*7700*/  HMMA.16816.F32 R112, R36.reuse, R44, R112 ;  /* 0x0000002c2470723c */ /* 0x040ff00000001870 */
[-C--:B------:R-:W-:Y:S08]  /*7710*/  HMMA.16816.F32 R136, R36, R46.reuse, R24 ;  /* 0x0000002e2488723c */ /* 0x080ff00000001818 */
[C---:B------:R-:W-:Y:S04]  /*7720*/  HMMA.16816.F32 R116, R132.reuse, R46, R116 ;  /* 0x0000002e8474723c */ /* 0x040fe80000001874 */
[----:B--2---:R-:W-:Y:S01]  /*7730*/  FFMA.FTZ R180, R164, R9, R180 ;  /* 0x00000009a4b47223 */ /* 0x004fe200000100b4 */
[----:B------:R-:W-:Y:S02]  /*7740*/  MOV R9, R5 ;  /* 0x0000000500097202 */ /* 0x000fe40000000f00 */
[----:B------:R-:W-:Y:S01]  /*7750*/  MOV R164, R168 ;  /* 0x000000a800a47202 */ /* 0x000fe20000000f00 */
[----:B----4-:R-:W-:Y:S01]  /*7760*/  FFMA.FTZ R184, R3, R10, R184 ;  /* 0x0000000a03b87223 */ /* 0x010fe200000100b8 */
[----:B------:R-:W-:Y:S03]  /*7770*/  MOV R10, R4 ;  /* 0x00000004000a7202 */ /* 0x000fe60000000f00 */
[----:B------:R-:W-:Y:S01]  /*7780*/  FADD.FTZ R180, R170, R180 ;  /* 0x000000b4aab47221 */ /* 0x000fe20000010000 */
[----:B------:R-:W1:Y:S01]  /*7790*/  LDSM.16.MT88.4 R4, [R223+0x2d00] ;  /* 0x002d0000df04783b */ /* 0x000e620000004200 */
        /* <DEDUP_REMOVED lines=21> */
[-C--:B-1----:R-:W-:Y:S03]  /*78f0*/  HMMA.16816.F32 R120, R132, R4.reuse, R120 ;  /* 0x000000048478723c */ /* 0x082fe60000001878 */
[----:B------:R-:W-:Y:S02]  /*7900*/  FADD.FTZ R184, R9, R184 ;  /* 0x000000b809b87221 */ /* 0x000fe40000010000 */
[----:B------:R-:W-:Y:S02]  /*7910*/  FADD.FTZ R180, R50, R180 ;  /* 0x000000b432b47221 */ /* 0x000fe40000010000 */
[----:B------:R-:W-:Y:S01]  /*7920*/  FADD.FTZ R184, R51, R184 ;  /* 0x000000b833b87221 */ /* 0x000fe20000010000 */
[C---:B------:R-:W-:Y:S04]  /*7930*/  HMMA.16816.F32 R124, R36.reuse, R4, R124 ;  /* 0x00000004247c723c */ /* 0x040fe8000000187c */
[----:B------:R-:W-:Y:S02]  /*7940*/  FADD.FTZ R180, R49, R180 ;  /* 0x000000b431b47221 */ /* 0x000fe40000010000 */
[----:B------:R-:W-:Y:S02]  /*7950*/  FADD.FTZ R184, R63, R184 ;  /* 0x000000b83fb87221 */ /* 0x000fe40000010000 */
[----:B------:R-:W-:Y:S01]  /*7960*/  FADD.FTZ R180, R64, R180 ;  /* 0x000000b440b47221 */ /* 0x000fe20000010000 */
[-C--:B------:R-:W-:Y:S03]  /*7970*/  HMMA.16816.F32 R128, R36, R6.reuse, R128 ;  /* 0x000000062480723c */ /* 0x080fe60000001880 */
[----:B------:R-:W-:Y:S02]  /*7980*/  FADD.FTZ R65, R65, R184 ;  /* 0x000000b841417221 */ /* 0x000fe40000010000 */
[----:B------:R-:W-:Y:S02]  /*7990*/  FADD.FTZ R2, R197, R180 ;  /* 0x000000b4c5027221 */ /* 0x000fe40000010000 */
[----:B------:R-:W-:Y:S01]  /*79a0*/  FADD.FTZ R0, R196, R65 ;  /* 0x00000041c4007221 */ /* 0x000fe20000010000 */
[----:B------:R-:W-:Y:S02]  /*79b0*/  HMMA.16816.F32 R132, R132, R6, R28 ;  /* 0x000000068484723c */ /* 0x000fe4000000181c */
[----:B------:R1:W-:Y:S02]  /*79c0*/  STL [R1+0x4], R2 ;  /* 0x0000040201007387 */ /* 0x0003e40000100800 */
[----:B------:R-:W-:Y:S02]  /*79d0*/  FADD.FTZ R188, R10, R188 ;  /* 0x000000bc0abc7221 */ /* 0x000fe40000010000 */
[----:B------:R2:W-:Y:S02]  /*79e0*/  STL [R1], R0 ;  /* 0x0000000001007387 */ /* 0x0005e40000100800 */
[----:B------:R-:W-:Y:S04]  /*79f0*/  FADD.FTZ R188, R66, R188 ;  /* 0x000000bc42bc7221 */ /* 0x000fe80000010000 */
[----:B------:R-:W-:Y:S04]  /*7a00*/  FADD.FTZ R188, R67, R188 ;  /* 0x000000bc43bc7221 */ /* 0x000fe80000010000 */
[----:B------:R-:W-:Y:S04]  /*7a10*/  FADD.FTZ R60, R60, R188 ;  /* 0x000000bc3c3c7221 */ /* 0x000fe80000010000 */
[----:B------:R-:W-:Y:S01]  /*7a20*/  FADD.FTZ R252, R194, R60 ;  /* 0x0000003cc2fc7221 */ /* 0x000fe20000010000 */
[----:B-1----:R-:W-:Y:S02]  /*7a30*/  MOV R2, R166 ;  /* 0x000000a600027202 */ /* 0x002fe40000000f00 */
[----:B--2---:R-:W-:Y:S01]  /*7a40*/  MOV R0, R165 ;  /* 0x000000a500007202 */ /* 0x004fe20000000f00 */
[----:B------:R-:W-:-:S05]  /*7a50*/  @P0 BRA `(.L_x_858) ;  /* 0xffffd10000000947 */ /* 0x000fca000383ffff */
.L_x_857:
[----:B------:R-:W2:Y:S04]  /*7a60*/  LDL.LU R4, [R1+0x4] ;  /* 0x0000040001047983 */ /* 0x000ea80000300800 */
[----:B------:R-:W1:Y:S04]  /*7a70*/  SHFL.BFLY PT, R5, R252, 0x2, 0x1f ;  /* 0x0c401f00fc057f89 */ /* 0x000e6800000e0000 */
[----:B------:R-:W3:Y:S01]  /*7a80*/  S2R R0, SR_TID.X ;  /* 0x0000000000007919 */ /* 0x000ee20000002100 */
[----:B------:R-:W-:Y:S01]  /*7a90*/  MOV R8, c[0x0][0x4e8] ;  /* 0x00013a0000087a02 */ /* 0x000fe20000000f00 */
[----:B------:R-:W4:Y:S01]  /*7aa0*/  S2UR UR7, SR_CTAID.Y ;  /* 0x00000000000779c3 */ /* 0x000f220000002600 */
[----:B------:R-:W-:Y:S01]  /*7ab0*/  MOV R9, R234 ;  /* 0x000000ea00097202 */ /* 0x000fe20000000f00 */
[----:B------:R-:W5:Y:S01]  /*7ac0*/  LDL.LU R6, [R1] ;  /* 0x0000000001067983 */ /* 0x000f620000300800 */
[C---:B------:R-:W-:Y:S01]  /*7ad0*/  ISETP.NE.AND P5, PT, R8.reuse, 0x1, PT ;  /* 0x000000010800780c */ /* 0x040fe20003fa5270 */
[----:B------:R-:W-:Y:S01]  /*7ae0*/  ULDC.64 UR4, c[0x0][0x490] ;  /* 0x0001240000047ab9 */ /* 0x000fe20000000a00 */
[----:B------:R-:W-:Y:S01]  /*7af0*/  MOV R11, RZ ;  /* 0x000000ff000b7202 */ /* 0x000fe20000000f00 */
[----:B------:R-:W-:Y:S01]  /*7b00*/  IMAD.MOV.U32 R22, RZ, RZ, -0x800000 ;  /* 0xff800000ff167424 */ /* 0x000fe200078e00ff */
[----:B------:R-:W-:Y:S01]  /*7b10*/  MOV R23, 0xff800000 ;  /* 0xff80000000177802 */ /* 0x000fe20000000f00 */
[----:B------:R-:W-:Y:S01]  /*7b20*/  IMAD R8, R8, c[0x0][0x388], RZ ;  /* 0x0000e20008087a24 */ /* 0x000fe200078e02ff */
[----:B------:R-:W-:Y:S01]  /*7b30*/  MOV R25, 0xff800000 ;  /* 0xff80000000197802 */ /* 0x000fe20000000f00 */
[----:B------:R-:W-:Y:S01]  /*7b40*/  BSSY B0, `(.L_x_861) ;  /* 0x0000199000007945 */ /* 0x000fe20003800000 */
[----:B------:R-:W-:-:S02]  /*7b50*/  MOV R24, 0xff800000 ;  /* 0xff80000000187802 */ /* 0x000fc40000000f00 */
[----:B------:R-:W-:-:S03]  /*7b60*/  SHF.R.S32.HI R238, RZ, 0x2, R238 ;  /* 0x00000002ffee7819 */ /* 0x000fc600000114ee */
[----:B------:R-:W-:-:S04]  /*7b70*/  @P5 IMAD.HI.U32 R10, R234, c[0x0][0x4ec], RZ ;  /* 0x00013b00ea0a5a27 */ /* 0x000fc800078e00ff */
[----:B-1----:R-:W-:Y:S01]  /*7b80*/  FADD.FTZ R5, R5, R252 ;  /* 0x000000fc05057221 */ /* 0x002fe20000010000 */
[----:B------:R-:W-:Y:S02]  /*7b90*/  @P5 SHF.R.U32.HI R9, RZ, c[0x0][0x4f0], R10 ;  /* 0x00013c00ff095a19 */ /* 0x000fe4000001160a */
[----:B------:R-:W-:Y:S01]  /*7ba0*/  MOV R10, RZ ;  /* 0x000000ff000a7202 */ /* 0x000fe20000000f00 */
[----:B----4-:R-:W-:Y:S01]  /*7bb0*/  USHF.R.S32.HI UR6, URZ, 0x1f, UR7 ;  /* 0x0000001f3f067899 */ /* 0x010fe20008011407 */
[----:B------:R-:W1:Y:S01]  /*7bc0*/  SHFL.BFLY PT, R13, R5, 0x1, 0x1f ;  /* 0x0c201f00050d7f89 */ /* 0x000e6200000e0000 */
[----:B------:R-:W-:Y:S02]  /*7bd0*/  UIMAD.WIDE.U32 UR10, UR7, UR4, URZ ;  /* 0x00000004070a72a5 */ /* 0x000fe4000f8e003f */
[----:B------:R-:W-:-:S04]  /*7be0*/  UIMAD UR8, UR6, UR4, URZ ;  /* 0x00000004060872a4 */ /* 0x000fc8000f8e023f */
[----:B------:R-:W-:Y:S01]  /*7bf0*/  UIMAD UR8, UR7, UR5, UR8 ;  /* 0x00000005070872a4 */ /* 0x000fe2000f8e0208 */
[----:B------:R-:W-:Y:S02]  /*7c00*/  MOV R16, UR10 ;  /* 0x0000000a00107c02 */ /* 0x000fe40008000f00 */
[----:B------:R-:W-:Y:S01]  /*7c10*/  ULDC.64 UR4, c[0x0][0x3e8] ;  /* 0x0000fa0000047ab9 */ /* 0x000fe20000000a00 */
[----:B------:R-:W-:Y:S01]  /*7c20*/  MOV R17, UR11 ;  /* 0x0000000b00117c02 */ /* 0x000fe20008000f00 */
[----:B------:R-:W-:Y:S02]  /*7c30*/  UIMAD.WIDE.U32 UR14, UR7, UR4, URZ ;  /* 0x00000004070e72a5 */ /* 0x000fe4000f8e003f */
[----:B------:R-:W-:Y:S02]  /*7c40*/  UIMAD UR6, UR6, UR4, URZ ;  /* 0x00000004060672a4 */ /* 0x000fe4000f8e023f */
[----:B------:R-:W-:Y:S02]  /*7c50*/  UIADD3 UR8, UR11, UR8, URZ ;  /* 0x000000080b087290 */ /* 0x000fe4000fffe03f */
[----:B------:R-:W-:Y:S01]  /*7c60*/  MOV R18, UR14 ;  /* 0x0000000e00127c02 */ /* 0x000fe20008000f00 */
[----:B------:R-:W-:Y:S01]  /*7c70*/  UIMAD UR5, UR7, UR5, UR6 ;  /* 0x00000005070572a4 */ /* 0x000fe2000f8e0206 */
[----:B------:R-:W-:-:S02]  /*7c80*/  MOV R19, UR15 ;  /* 0x0000000f00137c02 */ /* 0x000fc40008000f00 */
[----:B------:R-:W-:Y:S01]  /*7c90*/  IMAD.U32 R17, RZ, RZ, UR8 ;  /* 0x00000008ff117e24 */ /* 0x000fe2000f8e00ff */
[----:B------:R-:W-:Y:S01]  /*7ca0*/  UIADD3 UR5, UR15, UR5, URZ ;  /* 0x000000050f057290 */ /* 0x000fe2000fffe03f */
[----:B-1----:R-:W-:Y:S01]  /*7cb0*/  FADD.FTZ R5, R5, R13 ;  /* 0x0000000d05057221 */ /* 0x002fe20000010000 */
[----:B------:R-:W-:Y:S01]  /*7cc0*/  IADD3 R13, -R9, RZ, RZ ;  /* 0x000000ff090d7210 */ /* 0x000fe20007ffe1ff */
[----:B------:R-:W-:Y:S03]  /*7cd0*/  BAR.SYNC.DEFER_BLOCKING 0x1, 0x80 ;  /* 0x0042000000007b1d */ /* 0x000fe60000010000 */
[----:B------:R-:W-:Y:S02]  /*7ce0*/  FSETP.NE.FTZ.AND P1, PT, R5, RZ, PT ;  /* 0x000000ff0500720b */ /* 0x000fe40003f35000 */
[----:B------:R-:W-:Y:S01]  /*7cf0*/  MOV R15, UR5 ;  /* 0x00000005000f7c02 */ /* 0x000fe20008000f00 */
[----:B--2---:R-:W1:Y:S04]  /*7d00*/  SHFL.BFLY PT, R2, R4, 0x2, 0x1f ;  /* 0x0c401f0004027f89 */ /* 0x004e6800000e0000 */
[----:B-----5:R-:W2:Y:S01]  /*7d10*/  SHFL.BFLY PT, R3, R6, 0x2, 0x1f ;  /* 0x0c401f0006037f89 */ /* 0x020ea200000e0000 */
[----:B-1----:R-:W-:-:S03]  /*7d20*/  FADD.FTZ R2, R2, R4 ;  /* 0x0000000402027221 */ /* 0x002fc60000010000 */
[----:B------:R-:W1:Y:S04]  /*7d30*/  SHFL.BFLY PT, R4, R249, 0x2, 0x1f ;  /* 0x0c401f00f9047f89 */ /* 0x000e6800000e0000 */
[----:B------:R-:W4:Y:S01]  /*7d40*/  SHFL.BFLY PT, R7, R2, 0x1, 0x1f ;  /* 0x0c201f0002077f89 */ /* 0x000f2200000e0000 */
[----:B--2---:R-:W-:-:S05]  /*7d50*/  FADD.FTZ R3, R3, R6 ;  /* 0x0000000603037221 */ /* 0x004fca0000010000 */
[----:B------:R-:W2:Y:S01]  /*7d60*/  SHFL.BFLY PT, R6, R3, 0x1, 0x1f ;  /* 0x0c201f0003067f89 */ /* 0x000ea200000e0000 */
[----:B-1----:R-:W-:Y:S02]  /*7d70*/  FADD.FTZ R249, R4, R249 ;  /* 0x000000f904f97221 */ /* 0x002fe40000010000 */
[----:B----4-:R-:W-:-:S03]  /*7d80*/  FADD.FTZ R7, R2, R7 ;  /* 0x0000000702077221 */ /* 0x010fc60000010000 */
[----:B------:R-:W1:Y:S01]  /*7d90*/  SHFL.BFLY PT, R4, R249, 0x1, 0x1f ;  /* 0x0c201f00f9047f89 */ /* 0x000e6200000e0000 */
[----:B---3--:R-:W-:Y:S02]  /*7da0*/  SHF.R.S32.HI R2, RZ, 0x1f, R0 ;  /* 0x0000001fff027819 */ /* 0x008fe40000011400 */
[----:B------:R-:W-:Y:S01]  /*7db0*/  FSETP.NE.FTZ.AND P3, PT, R7, RZ, PT ;  /* 0x000000ff0700720b */ /* 0x000fe20003f75000 */
[----:B--2---:R-:W-:Y:S01]  /*7dc0*/  FADD.FTZ R6, R3, R6 ;  /* 0x0000000603067221 */ /* 0x004fe20000010000 */
[CC--:B------:R-:W-:Y:S02]  /*7dd0*/  LEA.HI R3, R2.reuse, R0.reuse, RZ, 0x5 ;  /* 0x0000000002037211 */ /* 0x0c0fe400078f28ff */
[----:B------:R-:W-:Y:S02]  /*7de0*/  LEA.HI R2, R2, R0, RZ, 0x2 ;  /* 0x0000000002027211 */ /* 0x000fe400078f10ff */
[----:B------:R-:W-:Y:S02]  /*7df0*/  LOP3.LUT R12, R3, 0xffffffe0, RZ, 0xc0, !PT ;  /* 0xffffffe0030c7812 */ /* 0x000fe400078ec0ff */
[----:B------:R-:W-:-:S05]  /*7e00*/  LOP3.LUT R14, R2, 0xfffffffc, RZ, 0xc0, !PT ;  /* 0xfffffffc020e7812 */ /* 0x000fca00078ec0ff */
[----:B------:R-:W2:Y:S01]  /*7e10*/  @P3 MUFU.RCP R11, R7 ;  /* 0x00000007000b3308 */ /* 0x000ea20000001000 */
[----:B------:R-:W-:Y:S01]  /*7e20*/  FSETP.NE.FTZ.AND P2, PT, R6, RZ, PT ;  /* 0x000000ff0600720b */ /* 0x000fe20003f55000 */
[----:B------:R-:W-:Y:S01]  /*7e30*/  IMAD.IADD R12, R0, 0x1, -R12 ;  /* 0x00000001000c7824 */ /* 0x000fe200078e0a0c */
[----:B------:R-:W-:Y:S02]  /*7e40*/  IADD3 R0, -R14, R0, RZ ;  /* 0x000000000e007210 */ /* 0x000fe40007ffe1ff */
[----:B------:R-:W-:Y:S01]  /*7e50*/  MOV R14, RZ ;  /* 0x000000ff000e7202 */ /* 0x000fe20000000f00 */
[----:B-1----:R-:W-:Y:S01]  /*7e60*/  FADD.FTZ R4, R249, R4 ;  /* 0x00000004f9047221 */ /* 0x002fe20000010000 */
[----:B------:R-:W-:Y:S01]  /*7e70*/  LOP3.LUT P4, RZ, R12, 0x3, RZ, 0xc0, !PT ;  /* 0x000000030cff7812 */ /* 0x000fe2000788c0ff */
[----:B------:R-:W-:Y:S01]  /*7e80*/  IMAD R12, R13, c[0x0][0x4e8], R234 ;  /* 0x00013a000d0c7a24 */ /* 0x000fe200078e02ea */
[----:B------:R-:W1:Y:S01]  /*7e90*/  @P3 MUFU.LG2 R7, R7 ;  /* 0x0000000700073308 */ /* 0x000e620000000c00 */
[----:B------:R-:W-:Y:S01]  /*7ea0*/  IMAD.MOV.U32 R13, RZ, RZ, RZ ;  /* 0x000000ffff0d7224 */ /* 0x000fe200078e00ff */
[----:B------:R-:W-:-:S02]  /*7eb0*/  FSETP.NE.FTZ.AND P0, PT, R4, RZ, PT ;  /* 0x000000ff0400720b */ /* 0x000fc40003f15000 */
[----:B------:R-:W-:Y:S02]  /*7ec0*/  SHF.R.S32.HI R2, RZ, 0x2, R2 ;  /* 0x00000002ff027819 */ /* 0x000fe40000011402 */
[----:B------:R-:W-:Y:S01]  /*7ed0*/  @P3 MOV R20, 0x3f317218 ;  /* 0x3f31721800143802 */ /* 0x000fe20000000f00 */
[C---:B--2---:R-:W-:Y:S01]  /*7ee0*/  FMUL.FTZ R161, R11.reuse, R161 ;  /* 0x000000a10ba17220 */ /* 0x044fe20000410000 */
[----:B------:R-:W2:Y:S01]  /*7ef0*/  @P1 MUFU.RCP R13, R5 ;  /* 0x00000005000d1308 */ /* 0x000ea20000001000 */
[----:B------:R-:W-:Y:S01]  /*7f00*/  @P2 MOV R19, 0x3f317218 ;  /* 0x3f31721800132802 */ /* 0x000fe20000000f00 */
[----:B------:R-:W-:Y:S01]  /*7f10*/  FMUL.FTZ R160, R11, R160 ;  /* 0x000000a00ba07220 */ /* 0x000fe20000410000 */
[----:B------:R-:W-:Y:S01]  /*7f20*/  SHF.R.S32.HI R3, RZ, 0x5, R3 ;  /* 0x00000005ff037819 */ /* 0x000fe20000011403 */
[----:B------:R-:W-:Y:S02]  /*7f30*/  @P3 FMUL.FTZ R20, R20, c[0x0][0x2d0] ;  /* 0x0000b40014143a20 */ /* 0x000fe40000410000 */
[----:B------:R-:W-:Y:S01]  /*7f40*/  @P2 FMUL.FTZ R19, R19, c[0x0][0x2d0] ;  /* 0x0000b40013132a20 */ /* 0x000fe20000410000 */
[----:B------:R-:W-:Y:S01]  /*7f50*/  F2FP.PACK_AB R160, R161, R160 ;  /* 0x000000a0a1a0723e */ /* 0x000fe200000000ff */
[----:B------:R-:W3:Y:S01]  /*7f60*/  @P0 MUFU.LG2 R21, R4 ;  /* 0x0000000400150308 */ /* 0x000ee20000000c00 */
[----:B-1----:R-:W-:-:S02]  /*7f70*/  @P3 FMUL.FTZ R7, R7, 0.69314718246459960938 ;  /* 0x3f31721807073820 */ /* 0x002fc40000410000 */
[C---:B------:R-:W-:Y:S02]  /*7f80*/  FMUL.FTZ R149, R11.reuse, R149 ;  /* 0x000000950b957220 */ /* 0x040fe40000410000 */
[----:B------:R-:W-:Y:S02]  /*7f90*/  @P3 FFMA.FTZ R25, R20, R168, R7 ;  /* 0x000000a814193223 */ /* 0x000fe40000010007 */
[----:B------:R-:W-:Y:S01]  /*7fa0*/  FMUL.FTZ R148, R11, R148 ;  /* 0x000000940b947220 */ /* 0x000fe20000410000 */
[----:B------:R1:W4:Y:S01]  /*7fb0*/  @P0 MUFU.RCP R14, R4 ;  /* 0x00000004000e0308 */ /* 0x0003220000001000 */
[C---:B--2---:R-:W-:Y:S02]  /*7fc0*/  FMUL.FTZ R157, R13.reuse, R157 ;  /* 0x0000009d0d9d7220 */ /* 0x044fe40000410000 */
[----:B------:R-:W-:Y:S01]  /*7fd0*/  FMUL.FTZ R156, R13, R156 ;  /* 0x0000009c0d9c7220 */ /* 0x000fe20000410000 */
[----:B------:R-:W-:Y:S01]  /*7fe0*/  F2FP.PACK_AB R148, R149, R148 ;  /* 0x000000949594723e */ /* 0x000fe200000000ff */
[----:B------:R-:W-:-:S02]  /*7ff0*/  FMUL.FTZ R153, R13, R153 ;  /* 0x000000990d997220 */ /* 0x000fc40000410000 */
[----:B------:R-:W-:Y:S01]  /*8000*/  FMUL.FTZ R152, R13, R152 ;  /* 0x000000980d987220 */ /* 0x000fe20000410000 */
[----:B------:R-:W2:Y:S01]  /*8010*/  @P1 MUFU.LG2 R5, R5 ;  /* 0x0000000500051308 */ /* 0x000ea20000000c00 */
[----:B---3--:R-:W-:Y:S01]  /*8020*/  @P0 FMUL.FTZ R21, R21, 0.69314718246459960938 ;  /* 0x3f31721815150820 */ /* 0x008fe20000410000 */
[----:B------:R-:W-:Y:S01]  /*8030*/  F2FP.PACK_AB R156, R157, R156 ;  /* 0x0000009c9d9c723e */ /* 0x000fe200000000ff */
[----:B------:R-:W-:Y:S01]  /*8040*/  FMUL.FTZ R69, R11, R69 ;  /* 0x000000450b457220 */ /* 0x000fe20000410000 */
[----:B------:R-:W-:Y:S01]  /*8050*/  F2FP.PACK_AB R152, R153, R152 ;  /* 0x000000989998723e */ /* 0x000fe200000000ff */
[C---:B------:R-:W-:Y:S02]  /*8060*/  FMUL.FTZ R68, R11.reuse, R68 ;  /* 0x000000440b447220 */ /* 0x040fe40000410000 */
[----:B------:R-:W-:Y:S01]  /*8070*/  FMUL.FTZ R81, R11, R81 ;  /* 0x000000510b517220 */ /* 0x000fe20000410000 */
[----:B------:R-:W-:Y:S01]  /*8080*/  @P2 MUFU.RCP R10, R6 ;  /* 0x00000006000a2308 */ /* 0x000fe20000001000 */
[----:B-1----:R-:W-:Y:S01]  /*8090*/  @P0 IMAD.MOV.U32 R4, RZ, RZ, 0x3f317218 ;  /* 0x3f317218ff040424 */ /* 0x002fe200078e00ff */
[----:B------:R-:W-:Y:S01]  /*80a0*/  F2FP.PACK_AB R68, R69, R68 ;  /* 0x000000444544723e */ /* 0x000fe200000000ff */
[----:B----4-:R-:W-:-:S02]  /*80b0*/  FMUL.FTZ R159, R14, R159 ;  /* 0x0000009f0e9f7220 */ /* 0x010fc40000410000 */
[----:B------:R-:W-:Y:S02]  /*80c0*/  @P0 FMUL.FTZ R4, R4, c[0x0][0x2d0] ;  /* 0x0000b40004040a20 */ /* 0x000fe40000410000 */
[C---:B------:R-:W-:Y:S01]  /*80d0*/  FMUL.FTZ R158, R14.reuse, R158 ;  /* 0x0000009e0e9e7220 */ /* 0x040fe20000410000 */
[----:B------:R-:W1:Y:S01]  /*80e0*/  @P2 MUFU.LG2 R6, R6 ;  /* 0x0000000600062308 */ /* 0x000e620000000c00 */
[C---:B------:R-:W-:Y:S02]  /*80f0*/  FMUL.FTZ R155, R14.reuse, R155 ;  /* 0x0000009b0e9b7220 */ /* 0x040fe40000410000 */
[C---:B------:R-:W-:Y:S01]  /*8100*/  FMUL.FTZ R154, R14.reuse, R154 ;  /* 0x0000009a0e9a7220 */ /* 0x040fe20000410000 */
[----:B------:R-:W-:Y:S01]  /*8110*/  F2FP.PACK_AB R158, R159, R158 ;  /* 0x0000009e9f9e723e */ /* 0x000fe200000000ff */
[C---:B------:R-:W-:Y:S02]  /*8120*/  FMUL.FTZ R75, R14.reuse, R75 ;  /* 0x0000004b0e4b7220 */ /* 0x040fe40000410000 */
[C---:B------:R-:W-:Y:S01]  /*8130*/  FMUL.FTZ R74, R14.reuse, R74 ;  /* 0x0000004a0e4a7220 */ /* 0x040fe20000410000 */
[----:B------:R-:W-:Y:S01]  /*8140*/  F2FP.PACK_AB R154, R155, R154 ;  /* 0x0000009a9b9a723e */ /* 0x000fe200000000ff */
[----:B------:R-:W-:-:S02]  /*8150*/  FMUL.FTZ R79, R14, R79 ;  /* 0x0000004f0e4f7220 */ /* 0x000fc40000410000 */
[C---:B------:R-:W-:Y:S01]  /*8160*/  FMUL.FTZ R78, R14.reuse, R78 ;  /* 0x0000004e0e4e7220 */ /* 0x040fe20000410000 */
[----:B------:R-:W-:Y:S01]  /*8170*/  F2FP.PACK_AB R74, R75, R74 ;  /* 0x0000004a4b4a723e */ /* 0x000fe200000000ff */
        /* <DEDUP_REMOVED lines=22> */
[----:B------:R-:W-:Y:S01]  /*82e0*/  FMUL.FTZ R130, R14, R130 ;  /* 0x000000820e827220 */ /* 0x000fe20000410000 */
[----:B------:R-:W-:Y:S01]  /*82f0*/  F2FP.PACK_AB R126, R127, R126 ;  /* 0x0000007e7f7e723e */ /* 0x000fe200000000ff */
[----:B------:R-:W-:Y:S01]  /*8300*/  IMAD.MOV.U32 R14, RZ, RZ, R18 ;  /* 0x000000ffff0e7224 */ /* 0x000fe200078e0012 */
[----:B------:R-:W-:Y:S01]  /*8310*/  @P1 MOV R18, 0x3f317218 ;  /* 0x3f31721800121802 */ /* 0x000fe20000000f00 */
[----:B------:R-:W-:Y:S01]  /*8320*/  @P0 FFMA.FTZ R22, R4, R165, R21 ;  /* 0x000000a504160223 */ /* 0x000fe20000010015 */
[----:B------:R-:W-:Y:S01]  /*8330*/  F2FP.PACK_AB R130, R131, R130 ;  /* 0x000000828382723e */ /* 0x000fe200000000ff */
[----:B------:R-:W3:Y:S01]  /*8340*/  S2R R4, SR_CTAID.Z ;  /* 0x0000000000047919 */ /* 0x000ee20000002700 */
[----:B--2---:R-:W-:-:S02]  /*8350*/  @P1 FMUL.FTZ R5, R5, 0.69314718246459960938 ;  /* 0x3f31721805051820 */ /* 0x004fc40000410000 */
[----:B------:R-:W-:Y:S02]  /*8360*/  @P1 FMUL.FTZ R18, R18, c[0x0][0x2d0] ;  /* 0x0000b40012121a20 */ /* 0x000fe40000410000 */
[----:B-1----:R-:W-:Y:S02]  /*8370*/  @P2 FMUL.FTZ R6, R6, 0.69314718246459960938 ;  /* 0x3f31721806062820 */ /* 0x002fe40000410000 */
[----:B------:R-:W-:Y:S01]  /*8380*/  @P1 FFMA.FTZ R23, R18, R166, R5 ;  /* 0x000000a612171223 */ /* 0x000fe20000010005 */
[----:B------:R-:W-:Y:S01]  /*8390*/  SHF.R.S32.HI R5, RZ, 0x1f, R2 ;  /* 0x0000001fff057819 */ /* 0x000fe20000011402 */
[----:B------:R-:W-:Y:S01]  /*83a0*/  @P2 FFMA.FTZ R24, R19, R167, R6 ;  /* 0x000000a713182223 */ /* 0x000fe20000010006 */
[----:B------:R-:W-:Y:S01]  /*83b0*/  SHF.R.S32.HI R19, RZ, 0x1f, R3 ;  /* 0x0000001fff137819 */ /* 0x000fe20000011403 */
[C---:B------:R-:W-:Y:S01]  /*83c0*/  FMUL.FTZ R163, R10.reuse, R163 ;  /* 0x000000a30aa37220 */ /* 0x040fe20000410000 */
[----:B------:R-:W-:Y:S01]  /*83d0*/  LEA.HI R5, R5, R2, RZ, 0x3 ;  /* 0x0000000205057211 */ /* 0x000fe200078f18ff */
[----:B------:R-:W-:Y:S01]  /*83e0*/  FMUL.FTZ R162, R10, R162 ;  /* 0x000000a20aa27220 */ /* 0x000fe20000410000 */
[----:B------:R-:W-:Y:S01]  /*83f0*/  LEA.HI R18, R0, R0, RZ, 0x1 ;  /* 0x0000000000127211 */ /* 0x000fe200078f08ff */
[C---:B------:R-:W-:Y:S01]  /*8400*/  FMUL.FTZ R151, R10.reuse, R151 ;  /* 0x000000970a977220 */ /* 0x040fe20000410000 */
[----:B------:R-:W-:Y:S01]  /*8410*/  LOP3.LUT R20, R5, 0xfffffff8, RZ, 0xc0, !PT ;  /* 0xfffffff805147812 */ /* 0x000fe200078ec0ff */
[C---:B------:R-:W-:Y:S01]  /*8420*/  FMUL.FTZ R150, R10.reuse, R150 ;  /* 0x000000960a967220 */ /* 0x040fe20000410000 */
[----:B------:R-:W-:Y:S01]  /*8430*/  LEA.HI R19, R19, R3, RZ, 0x2 ;  /* 0x0000000313137211 */ /* 0x000fe200078f10ff */
[----:B------:R-:W-:Y:S01]  /*8440*/  FMUL.FTZ R71, R10, R71 ;  /* 0x000000470a477220 */ /* 0x000fe20000410000 */
[----:B------:R-:W-:Y:S01]  /*8450*/  IADD3 R20, R2, -R20, RZ ;  /* 0x8000001402147210 */ /* 0x000fe20007ffe0ff */
[----:B------:R-:W-:Y:S01]  /*8460*/  FMUL.FTZ R70, R10, R70 ;  /* 0x000000460a467220 */ /* 0x000fe20000410000 */
[----:B------:R-:W1:Y:S01]  /*8470*/  S2R R2, SR_CTAID.X ;  /* 0x0000000000027919 */ /* 0x000e620000002500 */
[----:B------:R-:W-:Y:S01]  /*8480*/  LOP3.LUT R7, R18, 0x1ffffffe, RZ, 0xc0, !PT ;  /* 0x1ffffffe12077812 */ /* 0x000fe200078ec0ff */
[----:B---3--:R-:W-:Y:S01]  /*8490*/  IMAD.WIDE.U32 R14, R4, c[0x0][0x3f0], R14 ;  /* 0x0000fc00040e7a25 */ /* 0x008fe200078e000e */
[----:B------:R-:W-:-:S02]  /*84a0*/  SHF.R.S32.HI R5, RZ, 0x1f, R4 ;  /* 0x0000001fff057819 */ /* 0x000fc40000011404 */
[----:B------:R-:W-:Y:S01]  /*84b0*/  SHF.L.U32 R18, R18, 0x5, RZ ;  /* 0x0000000512127819 */ /* 0x000fe200000006ff */
[----:B------:R-:W-:Y:S01]  /*84c0*/  IMAD.IADD R7, R0, 0x1, -R7 ;  /* 0x0000000100077824 */ /* 0x000fe200078e0a07 */
[----:B------:R-:W-:Y:S01]  /*84d0*/  LOP3.LUT R19, R19, 0xffffffc, RZ, 0xc0, !PT ;  /* 0x0ffffffc13137812 */ /* 0x000fe200078ec0ff */
[C---:B------:R-:W-:Y:S01]  /*84e0*/  IMAD R6, R5.reuse, c[0x0][0x498], RZ ;  /* 0x0001260005067a24 */ /* 0x040fe200078e02ff */
[----:B------:R-:W-:Y:S01]  /*84f0*/  LOP3.LUT R18, R18, 0xffffffc0, RZ, 0xc0, !PT ;  /* 0xffffffc012127812 */ /* 0x000fe200078ec0ff */
[----:B------:R-:W-:Y:S01]  /*8500*/  IMAD R5, R5, c[0x0][0x3f0], RZ ;  /* 0x0000fc0005057a24 */ /* 0x000fe200078e02ff */
[C---:B------:R-:W-:Y:S01]  /*8510*/  IADD3 R19, R3.reuse, -R19, RZ ;  /* 0x8000001303137210 */ /* 0x040fe20007ffe0ff */
[C---:B------:R-:W-:Y:S01]  /*8520*/  IMAD R6, R4.reuse, c[0x0][0x49c], R6 ;  /* 0x0001270004067a24 */ /* 0x040fe200078e0206 */
[----:B------:R-:W-:Y:S01]  /*8530*/  LEA R3, R3, R0, 0x8 ;  /* 0x0000000003037211 */ /* 0x000fe200078e40ff */
[----:B------:R-:W-:Y:S01]  /*8540*/  IMAD R5, R4, c[0x0][0x3f4], R5 ;  /* 0x0000fd0004057a24 */ /* 0x000fe200078e0205 */
[----:B------:R-:W-:Y:S01]  /*8550*/  LEA R19, R19, R238, 0x4 ;  /* 0x000000ee13137211 */ /* 0x000fe200078e20ff */
[----:B------:R-:W-:Y:S01]  /*8560*/  IMAD R7, R7, 0x8, R18 ;  /* 0x0000000807077824 */ /* 0x000fe200078e0212 */
[----:B------:R-:W-:Y:S01]  /*8570*/  LEA.HI R0, R20, R20, RZ, 0x1 ;  /* 0x0000001414007211 */ /* 0x000fe200078f08ff */
[----:B------:R-:W-:Y:S01]  /*8580*/  IMAD.WIDE.U32 R16, R4, c[0x0][0x498], R16 ;  /* 0x0001260004107a25 */ /* 0x000fe200078e0010 */
[----:B------:R-:W-:-:S02]  /*8590*/  IADD3 R15, R15, R5, RZ ;  /* 0x000000050f0f7210 */ /* 0x000fc40007ffe0ff */
[----:B------:R-:W-:Y:S01]  /*85a0*/  SHF.R.S32.HI R5, RZ, 0x1f, R9 ;  /* 0x0000001fff057819 */ /* 0x000fe20000011409 */
[----:B------:R-:W-:Y:S01]  /*85b0*/  FMUL.FTZ R80, R11, R80 ;  /* 0x000000500b507220 */ /* 0x000fe20000410000 */
[----:B------:R-:W-:Y:S01]  /*85c0*/  IADD3 R7, R19, R7, RZ ;  /* 0x0000000713077210 */ /* 0x000fe20007ffe0ff */
[----:B------:R-:W-:Y:S01]  /*85d0*/  IMAD.WIDE.U32 R14, R9, c[0x0][0x3e0], R14 ;  /* 0x0000f800090e7a25 */ /* 0x000fe200078e000e */
[----:B------:R-:W-:Y:S02]  /*85e0*/  LOP3.LUT R4, R0, 0x3fffffe, RZ, 0xc0, !PT ;  /* 0x03fffffe00047812 */ /* 0x000fe400078ec0ff */
[----:B------:R-:W-:Y:S01]  /*85f0*/  SHF.R.S32.HI R0, RZ, 0x1, R0 ;  /* 0x00000001ff007819 */ /* 0x000fe20000011400 */
[----:B------:R-:W-:Y:S01]  /*8600*/  IMAD R5, R5, c[0x0][0x3e0], RZ ;  /* 0x0000f80005057a24 */ /* 0x000fe200078e02ff */
[----:B------:R-:W-:Y:S01]  /*8610*/  IADD3 R4, R20, -R4, RZ ;  /* 0x8000000414047210 */ /* 0x000fe20007ffe0ff */
[C---:B-1----:R-:W-:Y:S01]  /*8620*/  IMAD R7, R2.reuse, 0x80, R7 ;  /* 0x0000008002077824 */ /* 0x042fe200078e0207 */
[----:B------:R-:W-:Y:S01]  /*8630*/  LEA R19, R2, R19, 0x7 ;  /* 0x0000001302137211 */ /* 0x000fe200078e38ff */
[----:B------:R-:W-:Y:S01]  /*8640*/  IMAD R5, R9, c[0x0][0x3e4], R5 ;  /* 0x0000f90009057a24 */ /* 0x000fe200078e0205 */
[C---:B------:R-:W-:Y:S01]  /*8650*/  LOP3.LUT R2, R0.reuse, 0x1, RZ, 0xc0, !PT ;  /* 0x0000000100027812 */ /* 0x040fe200078ec0ff */
[----:B------:R-:W-:Y:S01]  /*8660*/  @P5 IMAD.HI.U32 R9, R7, c[0x0][0x4ec], RZ ;  /* 0x00013b0007095a27 */ /* 0x000fe200078e00ff */
[----:B------:R-:W-:-:S02]  /*8670*/  LOP3.LUT P1, RZ, R0, 0x2, RZ, 0xc0, !PT ;  /* 0x0000000200ff7812 */ /* 0x000fc4000782c0ff */
[----:B------:R-:W-:Y:S01]  /*8680*/  SHF.L.U32 R0, R0, 0x6, RZ ;  /* 0x0000000600007819 */ /* 0x000fe200000006ff */
[----:B------:R-:W-:Y:S01]  /*8690*/  IMAD.IADD R15, R15, 0x1, R5 ;  /* 0x000000010f0f7824 */ /* 0x000fe200078e0205 */
[----:B------:R-:W-:Y:S01]  /*86a0*/  LEA R3, R4, R3, 0x4 ;  /* 0x0000000304037211 */ /* 0x000fe200078e20ff */
[C---:B------:R-:W-:Y:S01]  /*86b0*/  FMUL.FTZ R83, R10.reuse, R83 ;  /* 0x000000530a537220 */ /* 0x040fe20000410000 */
[----:B------:R-:W-:Y:S01]  /*86c0*/  IADD3 R4, R19, 0x8, RZ ;  /* 0x0000000813047810 */ /* 0x000fe20007ffe0ff */
[----:B------:R-:W-:Y:S01]  /*86d0*/  FMUL.FTZ R82, R10, R82 ;  /* 0x000000520a527220 */ /* 0x000fe20000410000 */
[----:B------:R-:W-:Y:S01]  /*86e0*/  LOP3.LUT R0, R0, 0xc0, RZ, 0xc0, !PT ;  /* 0x000000c000007812 */ /* 0x000fe200078ec0ff */
[C---:B------:R-:W-:Y:S01]  /*86f0*/  FMUL.FTZ R73, R13.reuse, R73 ;  /* 0x000000490d497220 */ /* 0x040fe20000410000 */
[----:B------:R-:W-:Y:S01]  /*8700*/  MOV R18, R7 ;  /* 0x0000000700127202 */ /* 0x000fe20000000f00 */
[C---:B------:R-:W-:Y:S01]  /*8710*/  FMUL.FTZ R72, R13.reuse, R72 ;  /* 0x000000480d487220 */ /* 0x040fe20000410000 */
[----:B------:R-:W-:Y:S01]  /*8720*/  @P5 SHF.R.U32.HI R18, RZ, c[0x0][0x4f0], R9 ;  /* 0x00013c00ff125a19 */ /* 0x000fe20000011609 */
[C---:B------:R-:W-:Y:S01]  /*8730*/  FMUL.FTZ R77, R13.reuse, R77 ;  /* 0x0000004d0d4d7220 */ /* 0x040fe20000410000 */
[----:B------:R-:W-:Y:S01]  /*8740*/  ISETP.GE.OR P0, PT, R4, R8, P4 ;  /* 0x000000080400720c */ /* 0x000fe20002706670 */
[----:B------:R-:W-:Y:S01]  /*8750*/  FMUL.FTZ R76, R13, R76 ;  /* 0x0000004c0d4c7220 */ /* 0x000fe20000410000 */
[----:B------:R-:W-:Y:S01]  /*8760*/  ISETP.NE.U32.AND P2, PT, R2, 0x1, PT ;  /* 0x000000010200780c */ /* 0x000fe20003f45070 */
[C---:B------:R-:W-:Y:S01]  /*8770*/  FMUL.FTZ R85, R11.reuse, R85 ;  /* 0x000000550b557220 */ /* 0x040fe20000410000 */
[----:B------:R-:W-:Y:S01]  /*8780*/  LEA.HI R4, R0, R0, RZ, 0x1d ;  /* 0x0000000000047211 */ /* 0x000fe200078fe8ff */
[----:B------:R-:W-:Y:S01]  /*8790*/  FMUL.FTZ R84, R11, R84 ;  /* 0x000000540b547220 */ /* 0x000fe20000410000 */
[----:B------:R-:W-:Y:S01]  /*87a0*/  IADD3 R2, R19, 0x40, RZ ;  /* 0x0000004013027810 */ /* 0x000fe20007ffe0ff */
[----:B------:R-:W-:Y:S01]  /*87b0*/  FMUL.FTZ R87, R10, R87 ;  /* 0x000000570a577220 */ /* 0x000fe20000410000 */
[----:B------:R-:W-:Y:S01]  /*87c0*/  IADD3 R0, -R18, RZ, RZ ;  /* 0x000000ff12007210 */ /* 0x000fe20007ffe1ff */
[----:B------:R-:W-:Y:S01]  /*87d0*/  FMUL.FTZ R86, R10, R86 ;  /* 0x000000560a567220 */ /* 0x000fe20000410000 */
[----:B------:R-:W-:Y:S01]  /*87e0*/  LEA R3, R3, R4, 0x1 ;  /* 0x0000000403037211 */ /* 0x000fe200078e08ff */
[----:B------:R-:W-:Y:S01]  /*87f0*/  FMUL.FTZ R93, R11, R93 ;  /* 0x0000005d0b5d7220 */ /* 0x000fe20000410000 */
[-C--:B------:R-:W-:Y:S01]  /*8800*/  ISETP.GE.OR P6, PT, R2, R8.reuse, P4 ;  /* 0x000000080200720c */ /* 0x080fe200027c6670 */
[----:B------:R-:W-:Y:S01]  /*8810*/  IMAD R0, R0, c[0x0][0x4e8], R7 ;  /* 0x00013a0000007a24 */ /* 0x000fe200078e0207 */
[----:B------:R-:W-:Y:S01]  /*8820*/  ISETP.GE.OR P3, PT, R19, R8, P4 ;  /* 0x000000081300720c */ /* 0x000fe20002766670 */
[----:B------:R-:W-:Y:S01]  /*8830*/  FMUL.FTZ R92, R11, R92 ;  /* 0x0000005c0b5c7220 */ /* 0x000fe20000410000 */
[----:B------:R-:W-:Y:S01]  /*8840*/  P2R R2, PR, RZ, 0x1 ;  /* 0x00000001ff027803 */ /* 0x000fe20000000000 */
[C---:B------:R-:W-:Y:S01]  /*8850*/  FMUL.FTZ R95, R10.reuse, R95 ;  /* 0x0000005f0a5f7220 */ /* 0x040fe20000410000 */
[----:B------:R-:W-:Y:S01]  /*8860*/  IADD3 R19, R19, 0x48, RZ ;  /* 0x0000004813137810 */ /* 0x000fe20007ffe0ff */
[----:B------:R-:W-:Y:S01]  /*8870*/  FMUL.FTZ R94, R10, R94 ;  /* 0x0000005e0a5e7220 */ /* 0x000fe20000410000 */
[----:B------:R-:W-:Y:S01]  /*8880*/  SHF.R.S32.HI R4, RZ, 0x1f, R18 ;  /* 0x0000001fff047819 */ /* 0x000fe20000011412 */
[C---:B------:R-:W-:Y:S01]  /*8890*/  FMUL.FTZ R89, R13.reuse, R89 ;  /* 0x000000590d597220 */ /* 0x040fe20000410000 */
[----:B------:R-:W-:Y:S01]  /*88a0*/  IADD3 R18, P0, R18, R16, RZ ;  /* 0x0000001012127210 */ /* 0x000fe20007f1e0ff */
[----:B------:R-:W-:Y:S01]  /*88b0*/  FMUL.FTZ R88, R13, R88 ;  /* 0x000000580d587220 */ /* 0x000fe20000410000 */
[----:B------:R-:W-:Y:S01]  /*88c0*/  SHF.L.U32 R3, R3, 0x1, RZ ;  /* 0x0000000103037819 */ /* 0x000fe200000006ff */
[----:B------:R-:W-:Y:S01]  /*88d0*/  FMUL.FTZ R145, R13, R145 ;  /* 0x000000910d917220 */ /* 0x000fe20000410000 */
[----:B------:R-:W-:Y:S01]  /*88e0*/  ISETP.GE.OR P4, PT, R19, R8, P4 ;  /* 0x000000081300720c */ /* 0x000fe20002786670 */
[----:B------:R-:W-:Y:S01]  /*88f0*/  FMUL.FTZ R144, R13, R144 ;  /* 0x000000900d907220 */ /* 0x000fe20000410000 */
[----:B------:R-:W-:Y:S01]  /*8900*/  IADD3.X R19, R4, R17, R6, P0, !PT ;  /* 0x0000001104137210 */ /* 0x000fe200007fe406 */
[----:B------:R-:W-:Y:S01]  /*8910*/  STS [R3+0x80], R160 ;  /* 0x000080a003007388 */ /* 0x000fe20000000800 */
[----:B------:R-:W-:Y:S01]  /*8920*/  IADD3 R6, R3, 0x80, RZ ;  /* 0x0000008003067810 */ /* 0x000fe20007ffe0ff */
[C---:B------:R-:W-:Y:S01]  /*8930*/  FMUL.FTZ R97, R11.reuse, R97 ;  /* 0x000000610b617220 */ /* 0x040fe20000410000 */
[----:B------:R-:W-:Y:S01]  /*8940*/  SHF.R.S32.HI R4, RZ, 0x1f, R0 ;  /* 0x0000001fff047819 */ /* 0x000fe20000011400 */
[----:B------:R-:W-:Y:S01]  /*8950*/  FMUL.FTZ R96, R11, R96 ;  /* 0x000000600b607220 */ /* 0x000fe20000410000 */
[----:B------:R-:W-:Y:S01]  /*8960*/  IADD3 R5, R3, 0x70, RZ ;  /* 0x0000007003057810 */ /* 0x000fe20007ffe0ff */
[----:B------:R-:W-:Y:S01]  /*8970*/  FMUL.FTZ R99, R10, R99 ;  /* 0x000000630a637220 */ /* 0x000fe20000410000 */
[----:B------:R-:W-:Y:S01]  /*8980*/  @P2 IADD3 R5, R6, 0x10, RZ ;  /* 0x0000001006052810 */ /* 0x000fe20007ffe0ff */
[----:B------:R-:W-:Y:S01]  /*8990*/  IMAD R6, R4, c[0x0][0x488], RZ ;  /* 0x0001220004067a24 */ /* 0x000fe200078e02ff */
[----:B------:R-:W-:Y:S01]  /*89a0*/  F2FP.PACK_AB R162, R163, R162 ;  /* 0x000000a2a3a2723e */ /* 0x000fe200000000ff */
[----:B------:R-:W-:Y:S01]  /*89b0*/  IMAD.MOV.U32 R4, RZ, RZ, 0x20 ;  /* 0x00000020ff047424 */ /* 0x000fe200078e00ff */
[----:B------:R-:W-:Y:S01]  /*89c0*/  F2FP.PACK_AB R150, R151, R150 ;  /* 0x000000969796723e */ /* 0x000fe200000000ff */
[----:B------:R-:W-:Y:S01]  /*89d0*/  FMUL.FTZ R98, R10, R98 ;  /* 0x000000620a627220 */ /* 0x000fe20000410000 */
[----:B------:R-:W-:Y:S01]  /*89e0*/  F2FP.PACK_AB R70, R71, R70 ;  /* 0x000000464746723e */ /* 0x000fe200000000ff */
[----:B------:R-:W-:Y:S01]  /*89f0*/  STS [R3+0x280], R162 ;  /* 0x000280a203007388 */ /* 0x000fe20000000800 */
[----:B------:R-:W-:Y:S01]  /*8a00*/  SEL R4, R4, 0xffffffe0, !P1 ;  /* 0xffffffe004047807 */ /* 0x000fe20004800000 */
[----:B------:R-:W-:Y:S01]  /*8a10*/  FMUL.FTZ R105, R11, R105 ;  /* 0x000000690b697220 */ /* 0x000fe20000410000 */
[----:B------:R-:W-:Y:S01]  /*8a20*/  F2FP.PACK_AB R80, R81, R80 ;  /* 0x000000505150723e */ /* 0x000fe200000000ff */
[----:B------:R-:W-:Y:S01]  /*8a30*/  STS [R5], R148 ;  /* 0x0000009405007388 */ /* 0x000fe20000000800 */
[----:B------:R-:W-:Y:S01]  /*8a40*/  IADD3 R7, R3, R4, RZ ;  /* 0x0000000403077210 */ /* 0x000fe20007ffe0ff */
[----:B------:R-:W-:Y:S01]  /*8a50*/  FMUL.FTZ R104, R11, R104 ;  /* 0x000000680b687220 */ /* 0x000fe20000410000 */
[----:B------:R-:W-:Y:S01]  /*8a60*/  F2FP.PACK_AB R82, R83, R82 ;  /* 0x000000525352723e */ /* 0x000fe200000000ff */
[----:B------:R-:W-:Y:S01]  /*8a70*/  STS [R5+0x200], R150 ;  /* 0x0002009605007388 */ /* 0x000fe20000000800 */
[----:B------:R-:W-:Y:S01]  /*8a80*/  IADD3 R4, R4, R5, RZ ;  /* 0x0000000504047210 */ /* 0x000fe20007ffe0ff */
[C---:B------:R-:W-:Y:S01]  /*8a90*/  FMUL.FTZ R107, R10.reuse, R107 ;  /* 0x0000006b0a6b7220 */ /* 0x040fe20000410000 */
[----:B------:R-:W-:Y:S01]  /*8aa0*/  F2FP.PACK_AB R72, R73, R72 ;  /* 0x000000484948723e */ /* 0x000fe200000000ff */
[----:B------:R-:W-:Y:S01]  /*8ab0*/  STS [R3+0x1080], R156 ;  /* 0x0010809c03007388 */ /* 0x000fe20000000800 */
[----:B------:R-:W-:Y:S01]  /*8ac0*/  F2FP.PACK_AB R76, R77, R76 ;  /* 0x0000004c4d4c723e */ /* 0x000fe200000000ff */
[C---:B------:R-:W-:Y:S01]  /*8ad0*/  FMUL.FTZ R106, R10.reuse, R106 ;  /* 0x0000006a0a6a7220 */ /* 0x040fe20000410000 */
[----:B------:R-:W-:Y:S01]  /*8ae0*/  F2FP.PACK_AB R84, R85, R84 ;  /* 0x000000545554723e */ /* 0x000fe200000000ff */
[----:B------:R-:W-:Y:S01]  /*8af0*/  STS [R3+0x1280], R158 ;  /* 0x0012809e03007388 */ /* 0x000fe20000000800 */
[----:B------:R-:W-:Y:S01]  /*8b00*/  F2FP.PACK_AB R86, R87, R86 ;  /* 0x000000565756723e */ /* 0x000fe200000000ff */
[----:B------:R-:W-:Y:S01]  /*8b10*/  FMUL.FTZ R101, R13, R101 ;  /* 0x000000650d657220 */ /* 0x000fe20000410000 */
[----:B------:R-:W-:Y:S01]  /*8b20*/  F2FP.PACK_AB R92, R93, R92 ;  /* 0x0000005c5d5c723e */ /* 0x000fe200000000ff */
[----:B------:R-:W-:Y:S01]  /*8b30*/  STS [R5+0x1000], R152 ;  /* 0x0010009805007388 */ /* 0x000fe20000000800 */
[----:B------:R-:W-:Y:S01]  /*8b40*/  FMUL.FTZ R100, R13, R100 ;  /* 0x000000640d647220 */ /* 0x000fe20000410000 */
[----:B------:R-:W-:Y:S01]  /*8b50*/  F2FP.PACK_AB R94, R95, R94 ;  /* 0x0000005e5f5e723e */ /* 0x000fe200000000ff */
[C---:B------:R-:W-:Y:S01]  /*8b60*/  FMUL.FTZ R141, R13.reuse, R141 ;  /* 0x0000008d0d8d7220 */ /* 0x040fe20000410000 */
        /* <DEDUP_REMOVED lines=9> */
[C---:B------:R-:W-:Y:S01]  /*8c00*/  FMUL.FTZ R110, R10.reuse, R110 ;  /* 0x0000006e0a6e7220 */ /* 0x040fe20000410000 */
[----:B------:R-:W-:Y:S01]  /*8c10*/  F2FP.PACK_AB R96, R97, R96 ;  /* 0x000000606160723e */ /* 0x000fe200000000ff */
[C---:B------:R-:W-:Y:S01]  /*8c20*/  FMUL.FTZ R117, R11.reuse, R117 ;  /* 0x000000750b757220 */ /* 0x040fe20000410000 */
[----:B------:R-:W-:Y:S01]  /*8c30*/  STS [R4], R80 ;  /* 0x0000005004007388 */ /* 0x000fe20000000800 */
[----:B------:R-:W-:Y:S01]  /*8c40*/  FMUL.FTZ R116, R11, R116 ;  /* 0x000000740b747220 */ /* 0x000fe20000410000 */
[----:B------:R-:W-:Y:S01]  /*8c50*/  F2FP.PACK_AB R98, R99, R98 ;  /* 0x000000626362723e */ /* 0x000fe200000000ff */
[C---:B------:R-:W-:Y:S01]  /*8c60*/  FMUL.FTZ R119, R10.reuse, R119 ;  /* 0x000000770a777220 */ /* 0x040fe20000410000 */
[----:B------:R-:W-:Y:S01]  /*8c70*/  STS [R4+0x200], R82 ;  /* 0x0002005204007388 */ /* 0x000fe20000000800 */
[C---:B------:R-:W-:Y:S01]  /*8c80*/  FMUL.FTZ R118, R10.reuse, R118 ;  /* 0x000000760a767220 */ /* 0x040fe20000410000 */
        /* <DEDUP_REMOVED lines=13> */
[----:B------:R-:W-:Y:S01]  /*8d60*/  FMUL.FTZ R133, R11, R133 ;  /* 0x000000850b857220 */ /* 0x000fe20000410000 */
[----:B------:R-:W-:Y:S01]  /*8d70*/  STS [R4+0x1200], R78 ;  /* 0x0012004e04007388 */ /* 0x000fe20000000800 */
[C---:B------:R-:W-:Y:S01]  /*8d80*/  FMUL.FTZ R123, R10.reuse, R123 ;  /* 0x0000007b0a7b7220 */ /* 0x040fe20000410000 */
[----:B------:R-:W-:Y:S01]  /*8d90*/  F2FP.PACK_AB R108, R109, R108 ;  /* 0x0000006c6d6c723e */ /* 0x000fe200000000ff */
[C---:B------:R-:W-:Y:S01]  /*8da0*/  FMUL.FTZ R122, R10.reuse, R122 ;  /* 0x0000007a0a7a7220 */ /* 0x040fe20000410000 */
[----:B------:R-:W-:Y:S01]  /*8db0*/  STS [R3+0x2080], R84 ;  /* 0x0020805403007388 */ /* 0x000fe20000000800 */
[----:B------:R-:W-:Y:S01]  /*8dc0*/  FMUL.FTZ R135, R10, R135 ;  /* 0x000000870a877220 */ /* 0x000fe20000410000 */
[----:B------:R-:W-:Y:S01]  /*8dd0*/  F2FP.PACK_AB R110, R111, R110 ;  /* 0x0000006e6f6e723e */ /* 0x000fe200000000ff */
[----:B------:R-:W-:Y:S01]  /*8de0*/  IMAD.WIDE.U32 R18, R0, c[0x0][0x488], R18 ;  /* 0x0001220000127a25 */ /* 0x000fe200078e0012 */
[----:B------:R-:W-:Y:S01]  /*8df0*/  STS [R3+0x2280], R86 ;  /* 0x0022805603007388 */ /* 0x000fe20000000800 */
[----:B------:R-:W-:-:S02]  /*8e00*/  F2FP.PACK_AB R116, R117, R116 ;  /* 0x000000747574723e */ /* 0x000fc400000000ff */
[----:B------:R-:W-:Y:S01]  /*8e10*/  IMAD R6, R0, c[0x0][0x48c], R6 ;  /* 0x0001230000067a24 */ /* 0x000fe200078e0206 */
[----:B------:R-:W-:Y:S01]  /*8e20*/  STS [R5+0x2000], R92 ;  /* 0x0020005c05007388 */ /* 0x000fe20000000800 */
[----:B------:R-:W-:Y:S01]  /*8e30*/  FMUL.FTZ R11, R11, R132 ;  /* 0x000000840b0b7220 */ /* 0x000fe20000410000 */
[----:B------:R-:W-:Y:S01]  /*8e40*/  F2FP.PACK_AB R118, R119, R118 ;  /* 0x000000767776723e */ /* 0x000fe200000000ff */
[----:B------:R-:W-:Y:S01]  /*8e50*/  FMUL.FTZ R10, R10, R134 ;  /* 0x000000860a0a7220 */ /* 0x000fe20000410000 */
        /* <DEDUP_REMOVED lines=9> */
[----:B------:R-:W-:Y:S01]  /*8ef0*/  F2FP.PACK_AB R120, R121, R120 ;  /* 0x000000787978723e */ /* 0x000fe200000000ff */
[----:B------:R-:W-:Y:S01]  /*8f00*/  IMAD.WIDE.U32 R14, R12, c[0x0][0x3d8], R14 ;  /* 0x0000f6000c0e7a25 */ /* 0x000fe200078e000e */
[----:B------:R-:W-:Y:S01]  /*8f10*/  F2FP.PACK_AB R122, R123, R122 ;  /* 0x0000007a7b7a723e */ /* 0x000fe200000000ff */
[----:B------:R-:W-:Y:S01]  /*8f20*/  STS [R5+0x3000], R144 ;  /* 0x0030009005007388 */ /* 0x000fe20000000800 */
[----:B------:R-:W-:-:S02]  /*8f30*/  LEA R0, P0, R18, c[0x0][0x450], 0x2 ;  /* 0x0001140012007a11 */ /* 0x000fc400078010ff */
[----:B------:R-:W-:Y:S01]  /*8f40*/  IADD3 R6, R19, R6, RZ ;  /* 0x0000000613067210 */ /* 0x000fe20007ffe0ff */
[----:B------:R-:W-:Y:S01]  /*8f50*/  STS [R5+0x3200], R146 ;  /* 0x0032009205007388 */ /* 0x000fe20000000800 */
[----:B------:R-:W-:Y:S02]  /*8f60*/  F2FP.PACK_AB R11, R133, R11 ;  /* 0x0000000b850b723e */ /* 0x000fe400000000ff */
[----:B------:R-:W-:Y:S01]  /*8f70*/  F2FP.PACK_AB R10, R135, R10 ;  /* 0x0000000a870a723e */ /* 0x000fe200000000ff */
[----:B------:R-:W-:Y:S01]  /*8f80*/  STS [R7+0x2080], R96 ;  /* 0x0020806007007388 */ /* 0x000fe20000000800 */
[----:B------:R-:W-:Y:S02]  /*8f90*/  F2FP.PACK_AB R124, R125, R124 ;  /* 0x0000007c7d7c723e */ /* 0x000fe400000000ff */
[----:B------:R-:W-:Y:S01]  /*8fa0*/  F2FP.PACK_AB R13, R129, R13 ;  /* 0x0000000d810d723e */ /* 0x000fe200000000ff */
[----:B------:R-:W-:Y:S01]  /*8fb0*/  STS [R7+0x2280], R98 ;  /* 0x0022806207007388 */ /* 0x000fe20000000800 */
[----:B------:R-:W-:-:S02]  /*8fc0*/  LEA.HI.X R6, R18, c[0x0][0x454], R6, 0x2, P0 ;  /* 0x0001150012067a11 */ /* 0x000fc400000f1406 */
[----:B------:R-:W-:Y:S01]  /*8fd0*/  ISETP.NE.AND P5, PT, R2, RZ, PT ;  /* 0x000000ff0200720c */ /* 0x000fe20003fa5270 */
[----:B------:R-:W-:Y:S01]  /*8fe0*/  STS [R4+0x2000], R104 ;  /* 0x0020006804007388 */ /* 0x000fe20000000800 */
[----:B------:R-:W-:-:S03]  /*8ff0*/  SHF.R.S32.HI R2, RZ, 0x1f, R12 ;  /* 0x0000001fff027819 */ /* 0x000fc6000001140c */
[----:B------:R-:W-:Y:S02]  /*9000*/  STS [R4+0x2200], R106 ;  /* 0x0022006a04007388 */ /* 0x000fe40000000800 */
[----:B------:R-:W-:Y:S02]  /*9010*/  IMAD R2, R2, c[0x0][0x3d8], RZ ;  /* 0x0000f60002027a24 */ /* 0x000fe400078e02ff */
[----:B------:R-:W-:Y:S02]  /*9020*/  STS [R7+0x3080], R100 ;  /* 0x0030806407007388 */ /* 0x000fe40000000800 */
[----:B------:R-:W-:Y:S02]  /*9030*/  IMAD R2, R12, c[0x0][0x3dc], R2 ;  /* 0x0000f7000c027a24 */ /* 0x000fe400078e0202 */
[----:B------:R-:W-:Y:S01]  /*9040*/  STS [R7+0x3280], R102 ;  /* 0x0032806607007388 */ /* 0x000fe20000000800 */
[----:B------:R-:W-:Y:S02]  /*9050*/  IMAD.SHL.U32 R12, R233, 0x2, RZ ;  /* 0x00000002e90c7824 */ /* 0x000fe400078e00ff */
[----:B------:R-:W-:Y:S01]  /*9060*/  IADD3 R2, R15, R2, RZ ;  /* 0x000000020f027210 */ /* 0x000fe20007ffe0ff */
        /* <DEDUP_REMOVED lines=19> */
[----:B------:R-:W1:Y:S04]  /*91a0*/  SHFL.IDX PT, R17, R6, RZ, 0x1c1f ;  /* 0x001c1fff06117589 */ /* 0x000e6800000e0000 */
[----:B------:R-:W-:Y:S06]  /*91b0*/  BAR.SYNC.DEFER_BLOCKING 0x1, 0x80 ;  /* 0x0042000000007b1d */ /* 0x000fec0000010000 */
[----:B------:R-:W-:Y:S04]  /*91c0*/  SHFL.IDX PT, R20, R0, 0x1, 0x1c1f ;  /* 0x003c1f0000147f89 */ /* 0x000fe800000e0000 */
[----:B------:R-:W2:Y:S04]  /*91d0*/  SHFL.IDX PT, R21, R6, 0x1, 0x1c1f ;  /* 0x003c1f0006157f89 */ /* 0x000ea800000e0000 */
[----:B------:R-:W-:Y:S04]  /*91e0*/  SHFL.IDX PT, R18, R0, 0x2, 0x1c1f ;  /* 0x005c1f0000127f89 */ /* 0x000fe800000e0000 */
[----:B------:R-:W3:Y:S04]  /*91f0*/  SHFL.IDX PT, R19, R6, 0x2, 0x1c1f ;  /* 0x005c1f0006137f89 */ /* 0x000ee800000e0000 */
[----:B------:R4:W-:Y:S04]  /*9200*/  SHFL.IDX PT, R26, R0, 0x3, 0x1c1f ;  /* 0x007c1f00001a7f89 */ /* 0x0009e800000e0000 */
[----:B------:R-:W5:Y:S04]  /*9210*/  SHFL.IDX PT, R27, R6, 0x3, 0x1c1f ;  /* 0x007c1f00061b7f89 */ /* 0x000f6800000e0000 */
[----:B-1----:R1:W-:Y:S04]  /*9220*/  @!P3 ST.E [R16.64], R25 ;  /* 0x000000191000b985 */ /* 0x0023e8000c10190c */
[----:B------:R-:W1:Y:S04]  /*9230*/  S2R R3, SR_TID.X ;  /* 0x0000000000037919 */ /* 0x000e680000002100 */
[----:B--2---:R2:W-:Y:S04]  /*9240*/  @!P5 ST.E [R20.64], R24 ;  /* 0x000000181400d985 */ /* 0x0045e8000c10190c */
[----:B---3--:R2:W-:Y:S01]  /*9250*/  @!P6 ST.E [R18.64], R23 ;  /* 0x000000171200e985 */ /* 0x0085e2000c10190c */
[----:B----4-:R-:W-:-:S04]  /*9260*/  LEA R0, P0, R14, c[0x0][0x380], 0x1 ;  /* 0x0000e0000e007a11 */ /* 0x010fc800078008ff */
[----:B------:R-:W-:Y:S01]  /*9270*/  LEA.HI.X R10, R14, c[0x0][0x384], R2, 0x1, P0 ;  /* 0x0000e1000e0a7a11 */ /* 0x000fe200000f0c02 */
[----:B-----5:R2:W-:Y:S01]  /*9280*/  @!P4 ST.E [R26.64], R22 ;  /* 0x000000161a00c985 */ /* 0x0205e2000c10190c */
[----:B------:R-:W-:-:S03]  /*9290*/  ISETP.GE.AND P0, PT, R232, R8, PT ;  /* 0x00000008e800720c */ /* 0x000fc60003f06270 */
[----:B------:R2:W3:Y:S04]  /*92a0*/  LDS.128 R44, [R12+0x880] ;  /* 0x000880000c2c7984 */ /* 0x0004e80000000c00 */
[----:B------:R2:W4:Y:S01]  /*92b0*/  LDS.128 R40, [R12+0x1080] ;  /* 0x001080000c287984 */ /* 0x0005220000000c00 */
[----:B-1----:R-:W-:-:S03]  /*92c0*/  SHF.R.S32.HI R2, RZ, 0x1f, R3 ;  /* 0x0000001fff027819 */ /* 0x002fc60000011403 */
[----:B------:R2:W1:Y:S01]  /*92d0*/  LDS.128 R36, [R12+0x1880] ;  /* 0x001880000c247984 */ /* 0x0004620000000c00 */
[----:B------:R-:W-:-:S03]  /*92e0*/  LEA.HI R2, R2, R3, RZ, 0x2 ;  /* 0x0000000302027211 */ /* 0x000fc600078f10ff */
[----:B------:R2:W1:Y:S01]  /*92f0*/  LDS.128 R32, [R12+0x2880] ;  /* 0x002880000c207984 */ /* 0x0004620000000c00 */
[----:B------:R-:W-:-:S03]  /*9300*/  LOP3.LUT R2, R2, 0xfffffffc, RZ, 0xc0, !PT ;  /* 0xfffffffc02027812 */ /* 0x000fc600078ec0ff */
[----:B------:R2:W1:Y:S01]  /*9310*/  LDS.128 R28, [R12+0x3080] ;  /* 0x003080000c1c7984 */ /* 0x0004620000000c00 */
[----:B------:R-:W-:-:S03]  /*9320*/  IADD3 R2, -R2, R3, RZ ;  /* 0x0000000302027210 */ /* 0x000fc60007ffe1ff */
[----:B------:R2:W1:Y:S01]  /*9330*/  LDS.128 R24, [R12+0x3880] ;  /* 0x003880000c187984 */ /* 0x0004620000000c00 */
[----:B------:R-:W-:-:S03]  /*9340*/  SHF.L.U32 R2, R2, 0x3, RZ ;  /* 0x0000000302027819 */ /* 0x000fc600000006ff */
[----:B------:R2:W1:Y:S04]  /*9350*/  LDS.128 R20, [R12+0x4880] ;  /* 0x004880000c147984 */ /* 0x0004680000000c00 */
[----:B------:R2:W1:Y:S04]  /*9360*/  LDS.128 R16, [R12+0x5080] ;  /* 0x005080000c107984 */ /* 0x0004680000000c00 */
[----:B------:R2:W1:Y:S04]  /*9370*/  LDS.128 R4, [R12+0x5880] ;  /* 0x005880000c047984 */ /* 0x0004680000000c00 */
[----:B------:R2:W1:Y:S04]  /*9380*/  SHFL.IDX PT, R56, R0, RZ, 0x1c1f ;  /* 0x001c1fff00387589 */ /* 0x00046800000e0000 */
[----:B------:R2:W1:Y:S01]  /*9390*/  SHFL.IDX PT, R57, R10, RZ, 0x1c1f ;  /* 0x001c1fff0a397589 */ /* 0x00046200000e0000 */
[----:B------:R-:W-:Y:S05]  /*93a0*/  @P0 BRA `(.L_x_862) ;  /* 0x0000012000000947 */ /* 0x000fea0003800000 */
[----:B---3--:R-:W3:Y:S01]  /*93b0*/  LDS.128 R52, [R12+0x80] ;  /* 0x000080000c347984 */ /* 0x008ee20000000c00 */
[----:B------:R-:W-:-:S02]  /*93c0*/  ISETP.GE.AND P1, PT, R237, c[0x0][0x3c8], PT ;  /* 0x0000f200ed007a0c */ /* 0x000fc40003f26270 */
[----:B------:R-:W-:Y:S01]  /*93d0*/  ISETP.GE.AND P0, PT, R236, c[0x0][0x3c8], PT ;  /* 0x0000f200ec007a0c */ /* 0x000fe20003f06270 */
[----:B------:R-:W5:Y:S01]  /*93e0*/  LDS.128 R48, [R12+0x2080] ;  /* 0x002080000c307984 */ /* 0x000f620000000c00 */
[----:B------:R-:W-:-:S03]  /*93f0*/  ISETP.GE.AND P2, PT, R2, c[0x0][0x3c8], PT ;  /* 0x0000f20002007a0c */ /* 0x000fc60003f46270 */
[----:B--2---:R-:W2:Y:S06]  /*9400*/  LDS.128 R12, [R12+0x4080] ;  /* 0x004080000c0c7984 */ /* 0x004eac0000000c00 */
[----:B------:R-:W-:Y:S02]  /*9410*/  @!P1 SHF.R.S32.HI R9, RZ, 0x1f, R237 ;  /* 0x0000001fff099819 */ /* 0x000fe400000114ed */
[----:B------:R-:W-:Y:S02]  /*9420*/  @!P0 SHF.R.S32.HI R3, RZ, 0x1f, R236 ;  /* 0x0000001fff038819 */ /* 0x000fe400000114ec */
[----:B------:R-:W-:Y:S01]  /*9430*/  @!P1 LEA.HI R9, R9, R237, RZ, 0x3 ;  /* 0x000000ed09099211 */ /* 0x000fe200078f18ff */
[----:B-1----:R-:W-:Y:S01]  /*9440*/  @!P2 IMAD.WIDE R58, R2, 0x2, R56 ;  /* 0x00000002023aa825 */ /* 0x002fe200078e0238 */
[----:B------:R-:W-:-:S02]  /*9450*/  @!P0 LEA.HI R3, R3, R236, RZ, 0x3 ;  /* 0x000000ec03038211 */ /* 0x000fc400078f18ff */
[----:B------:R-:W-:Y:S02]  /*9460*/  @!P1 LOP3.LUT R9, R9, 0xfffffff8, RZ, 0xc0, !PT ;  /* 0xfffffff809099812 */ /* 0x000fe400078ec0ff */
[----:B------:R-:W-:-:S03]  /*9470*/  @!P0 LOP3.LUT R3, R3, 0xfffffff8, RZ, 0xc0, !PT ;  /* 0xfffffff803038812 */ /* 0x000fc600078ec0ff */
[----:B------:R-:W-:-:S04]  /*9480*/  @!P1 IMAD.WIDE R60, R9, 0x2, R56 ;  /* 0x00000002093c9825 */ /* 0x000fc800078e0238 */
[----:B------:R-:W-:Y:S01]  /*9490*/  @!P0 IMAD.WIDE R56, R3, 0x2, R56 ;  /* 0x0000000203388825 */ /* 0x000fe200078e0238 */
[----:B---3--:R1:W-:Y:S04]  /*94a0*/  @!P2 ST.E.128 [R58.64], R52 ;  /* 0x000000343a00a985 */ /* 0x0083e8000c101d0c */
[----:B-----5:R1:W-:Y:S04]  /*94b0*/  @!P1 ST.E.128 [R60.64], R48 ;  /* 0x000000303c009985 */ /* 0x0203e8000c101d0c */
[----:B--2---:R1:W-:Y:S02]  /*94c0*/  @!P0 ST.E.128 [R56.64], R12 ;  /* 0x0000000c38008985 */ /* 0x0043e4000c101d0c */
.L_x_862:
[----:B---3--:R-:W-:Y:S05]  /*94d0*/  BSYNC B0 ;  /* 0x0000000000007941 */ /* 0x008fea0003800000 */
.L_x_861:
[----:B------:R-:W-:Y:S01]  /*94e0*/  IADD3 R3, R232, 0x20, RZ ;  /* 0x00000020e8037810 */ /* 0x000fe20007ffe0ff */
[----:B-1----:R1:W3:Y:S01]  /*94f0*/  SHFL.IDX PT, R13, R10, 0x1, 0x1c1f ;  /* 0x003c1f000a0d7f89 */ /* 0x0022e200000e0000 */
[----:B------:R-:W-:Y:S02]  /*9500*/  BSSY B0, `(.L_x_863) ;  /* 0x0000013000007945 */ /* 0x000fe40003800000 */
[----:B------:R-:W-:Y:S01]  /*9510*/  ISETP.GE.AND P0, PT, R3, R8, PT ;  /* 0x000000080300720c */ /* 0x000fe20003f06270 */
[----:B--2---:R1:W2:-:S12]  /*9520*/  SHFL.IDX PT, R12, R0, 0x1, 0x1c1f ;  /* 0x003c1f00000c7f89 */ /* 0x00429800000e0000 */
        /* <DEDUP_REMOVED lines=16> */
.L_x_864:
[----:B------:R-:W-:Y:S05]  /*9630*/  BSYNC B0 ;  /* 0x0000000000007941 */ /* 0x000fea0003800000 */
.L_x_863:
[----:B------:R-:W-:Y:S01]  /*9640*/  IADD3 R3, R232, 0x40, RZ ;  /* 0x00000040e8037810 */ /* 0x000fe20007ffe0ff */
[----:B--23--:R2:W3:Y:S01]  /*9650*/  SHFL.IDX PT, R13, R10, 0x2, 0x1c1f ;  /* 0x005c1f000a0d7f89 */ /* 0x00c4e200000e0000 */
        /* <DEDUP_REMOVED lines=19> */
.L_x_866:
[----:B------:R-:W-:Y:S05]  /*9790*/  BSYNC B0 ;  /* 0x0000000000007941 */ /* 0x000fea0003800000 */
.L_x_865:
[----:B------:R-:W-:Y:S01]  /*97a0*/  IADD3 R232, R232, 0x60, RZ ;  /* 0x00000060e8e87810 */ /* 0x000fe20007ffe0ff */
[----:B------:R2:W4:Y:S03]  /*97b0*/  SHFL.IDX PT, R11, R10, 0x3, 0x1c1f ;  /* 0x007c1f000a0b7f89 */ /* 0x00052600000e0000 */
[----:B------:R-:W-:Y:S01]  /*97c0*/  ISETP.GE.AND P0, PT, R232, R8, PT ;  /* 0x00000008e800720c */ /* 0x000fe20003f06270 */
[----:B-12---:R1:W2:-:S12]  /*97d0*/  SHFL.IDX PT, R10, R0, 0x3, 0x1c1f ;  /* 0x007c1f00000a7f89 */ /* 0x00629800000e0000 */
[----:B------:R-:W-:Y:S05]  /*97e0*/  @P0 EXIT ;  /* 0x000000000000094d */ /* 0x000fea0003800000 */
[----:B------:R-:W-:Y:S02]  /*97f0*/  ISETP.GE.AND P0, PT, R237, c[0x0][0x3c8], PT ;  /* 0x0000f200ed007a0c */ /* 0x000fe40003f06270 */
[----:B------:R-:W-:-:S11]  /*9800*/  ISETP.GE.AND P1, PT, R2, c[0x0][0x3c8], PT ;  /* 0x0000f20002007a0c */ /* 0x000fd60003f26270 */
[----:B-1----:R-:W-:Y:S02]  /*9810*/  @!P0 SHF.R.S32.HI R0, RZ, 0x1f, R237 ;  /* 0x0000001fff008819 */ /* 0x002fe400000114ed */
[----:B--2-4-:R-:W-:Y:S02]  /*9820*/  @!P1 IMAD.WIDE R2, R2, 0x2, R10 ;  /* 0x0000000202029825 */ /* 0x014fe400078e020a */
        /* <DEDUP_REMOVED lines=13> */
.L_x_867:
        /* <DEDUP_REMOVED lines=16> */
.L_x_1724:


//--------------------- .text._ZN7cutlass13device_kernelIN5flash19enable_sm80_to_sm89INS1_16FlashAttnFwdSm80INS1_25CollectiveMainloopFwdSm80ILi4ELi1ELb0EN4cute5tupleIJNS5_1CILi128EEENS7_ILi64EEENS7_ILi96EEEEEELi96ENS_6half_tEfNS_4arch4Sm80ELb0ELb0ELb0ELb1ELb1ELb0ELb1ELb0EEENS1_21CollectiveEpilogueFwdINS6_IJS8_SA_S9_EEENS6_IJNS7_ILi1EEESI_SI_EEESC_SE_Li128ELb1ELb1ELb0ELb0EEENS1_19SingleTileSchedulerILb1ELb0ELb1ELi128EEEEEEEEEvNT_6ParamsE --------------------------
	.section	.text._ZN7cutlass13device_kernelIN5flash19enable_sm80_to_sm89INS1_16FlashAttnFwdSm80INS1_25CollectiveMainloopFwdSm80ILi4ELi1ELb0EN4cute5tupleIJNS5_1CILi128EEENS7_ILi64EEENS7_ILi96EEEEEELi96ENS_6half_tEfNS_4arch4Sm80ELb0ELb0ELb0ELb1ELb1ELb0ELb1ELb0EEENS1_21CollectiveEpilogueFwdINS6_IJS8_SA_S9_EEENS6_IJNS7_ILi1EEESI_SI_EEESC_SE_Li128ELb1ELb1ELb0ELb0EEENS1_19SingleTileSchedulerILb1ELb0ELb1ELi128EEEEEEEEEvNT_6ParamsE,"ax",@progbits
	.sectioninfo	@"SHI_REGISTERS=255"
	.align	128
.text._ZN7cutlass13device_kernelIN5flash19enable_sm80_to_sm89INS1_16FlashAttnFwdSm80INS1_25CollectiveMainloopFwdSm80ILi4ELi1ELb0EN4cute5tupleIJNS5_1CILi128EEENS7_ILi64EEENS7_ILi96EEEEEELi96ENS_6half_tEfNS_4arch4Sm80ELb0ELb0ELb0ELb1ELb1ELb0ELb1ELb0EEENS1_21CollectiveEpilogueFwdINS6_IJS8_SA_S9_EEENS6_IJNS7_ILi1EEESI_SI_EEESC_SE_Li128ELb1ELb1ELb0ELb0EEENS1_19SingleTileSchedulerILb1ELb0ELb1ELi128EEEEEEEEEvNT_6ParamsE:
        .type           _ZN7cutlass13device_kernelIN5flash19enable_sm80_to_sm89INS1_16FlashAttnFwdSm80INS1_25CollectiveMainloopFwdSm80ILi4ELi1ELb0EN4cute5tupleIJNS5_1CILi128EEENS7_ILi64EEENS7_ILi96EEEEEELi96ENS_6half_tEfNS_4arch4Sm80ELb0ELb0ELb0ELb1ELb1ELb0ELb1ELb0EEENS1_21CollectiveEpilogueFwdINS6_IJS8_SA_S9_EEENS6_IJNS7_ILi1EEESI_SI_EEESC_SE_Li128ELb1ELb1ELb0ELb0EEENS1_19SingleTileSchedulerILb1ELb0ELb1ELi128EEEEEEEEEvNT_6ParamsE,@function
        .size           _ZN7cutlass13device_kernelIN5flash19enable_sm80_to_sm89INS1_16FlashAttnFwdSm80INS1_25CollectiveMainloopFwdSm80ILi4ELi1ELb0EN4cute5tupleIJNS5_1CILi128EEENS7_ILi64EEENS7_ILi96EEEEEELi96ENS_6half_tEfNS_4arch4Sm80ELb0ELb0ELb0ELb1ELb1ELb0ELb1ELb0EEENS1_21CollectiveEpilogueFwdINS6_IJS8_SA_S9_EEENS6_IJNS7_ILi1EEESI_SI_EEESC_SE_Li128ELb1ELb1ELb0ELb0EEENS1_19SingleTileSchedulerILb1ELb0ELb1ELi128EEEEEEEEEvNT_6ParamsE,(.L_x_1725 - _ZN7cutlass13device_kernelIN5flash19enable_sm80_to_sm89INS1_16FlashAttnFwdSm80INS1_25CollectiveMainloopFwdSm80ILi4ELi1ELb0EN4cute5tupleIJNS5_1CILi128EEENS7_ILi64EEENS7_ILi96EEEEEELi96ENS_6half_tEfNS_4arch4Sm80ELb0ELb0ELb0ELb1ELb1ELb0ELb1ELb0EEENS1_21CollectiveEpilogueFwdINS6_IJS8_SA_S9_EEENS6_IJNS7_ILi1EEESI_SI_EEESC_SE_Li128ELb1ELb1ELb0ELb0EEENS1_19SingleTileSchedulerILb1ELb0ELb1ELi128EEEEEEEEEvNT_6ParamsE)
        .other          _ZN7cutlass13device_kernelIN5flash19enable_sm80_to_sm89INS1_16FlashAttnFwdSm80INS1_25CollectiveMainloopFwdSm80ILi4ELi1ELb0EN4cute5tupleIJNS5_1CILi128EEENS7_ILi64EEENS7_ILi96EEEEEELi96ENS_6half_tEfNS_4arch4Sm80ELb0ELb0ELb0ELb1ELb1ELb0ELb1ELb0EEENS1_21CollectiveEpilogueFwdINS6_IJS8_SA_S9_EEENS6_IJNS7_ILi1EEESI_SI_EEESC_SE_Li128ELb1ELb1ELb0ELb0EEENS1_19SingleTileSchedulerILb1ELb0ELb1ELi128EEEEEEEEEvNT_6ParamsE,@"STO_CUDA_ENTRY STV_DEFAULT"
_ZN7cutlass13device_kernelIN5flash19enable_sm80_to_sm89INS1_16FlashAttnFwdSm80INS1_25CollectiveMainloopFwdSm80ILi4ELi1ELb0EN4cute5tupleIJNS5_1CILi128EEENS7_ILi64EEENS7_ILi96EEEEEELi96ENS_6half_tEfNS_4arch4Sm80ELb0ELb0ELb0ELb1ELb1ELb0ELb1ELb0EEENS1_21CollectiveEpilogueFwdINS6_IJS8_SA_S9_EEENS6_IJNS7_ILi1EEESI_SI_EEESC_SE_Li128ELb1ELb1ELb0ELb0EEENS1_19SingleTileSchedulerILb1ELb0ELb1ELi128EEEEEEEEEvNT_6ParamsE:
        /* <DEDUP_REMOVED lines=17> */
.L_x_869:
        /* <DEDUP_REMOVED lines=8> */
.L_x_871:
[----:B------:R-:W-:-:S05]  /*0190*/  MOV R0, c[0x0][0x54c] ;  /* 0x0001530000007a02 */ /* 0x000fca0000000f00 */
.L_x_870:
[----:B-----5:R-:W-:Y:S01]  /*01a0*/  IMAD R0, R0, c[0x0][0x548], RZ ;  /* 0x0001520000007a24 */ /* 0x020fe200078e02ff */
[----:B-1----:R-:W-:-:S04]  /*01b0*/  SHF.L.U32 R2, R48, 0x7, RZ ;  /* 0x0000000730027819 */ /* 0x002fc800000006ff */
[----:B------:R-:W-:-:S04]  /*01c0*/  ISETP.GE.AND P0, PT, R2, R0, PT ;  /* 0x000000000200720c */ /* 0x000fc80003f06270 */
[----:B------:R-:W-:-:S05]  /*01d0*/  SEL R0, R5, 0xffffffff, !P0 ;  /* 0xffffffff05007807 */ /* 0x000fca0004000000 */
[----:B------:R1:W-:Y:S01]  /*01e0*/  STL [R1+0xc], R0 ;  /* 0x00000c0001007387 */ /* 0x0003e20000100800 */
[----:B------:R-:W-:Y:S05]  /*01f0*/  BRA `(.L_x_872) ;  /* 0x0000013000007947 */ /* 0x000fea0003800000 */
.L_x_868:
[----:B---3--:R-:W-:-:S04]  /*0200*/  ISETP.NE.U32.AND P0, PT, RZ, c[0x0][0x568], PT ;  /* 0x00015a00ff007a0c */ /* 0x008fc80003f05070 */
[----:B------:R-:W-:-:S13]  /*0210*/  ISETP.NE.AND.EX P0, PT, RZ, c[0x0][0x56c], PT, P0 ;  /* 0x00015b00ff007a0c */ /* 0x000fda0003f05300 */
[----:B------:R-:W-:Y:S05]  /*0220*/  @!P0 BRA `(.L_x_873) ;  /* 0x0000002000008947 */ /* 0x000fea0003800000 */
[----:B------:R1:W5:Y:S01]  /*0230*/  LDG.E R0, [R2.64] ;  /* 0x0000000602007981 */ /* 0x000362000c1e1900 */
[----:B------:R-:W-:Y:S05]  /*0240*/  BRA `(.L_x_874) ;  /* 0x0000009000007947 */ /* 0x000fea0003800000 */
.L_x_873:
        /* <DEDUP_REMOVED lines=8> */
.L_x_875:
[----:B------:R-:W-:-:S05]  /*02d0*/  MOV R0, c[0x0][0x54c] ;  /* 0x0001530000007a02 */ /* 0x000fca0000000f00 */
.L_x_874:
[----:B-----5:R-:W-:Y:S01]  /*02e0*/  IMAD R0, R0, c[0x0][0x548], RZ ;  /* 0x0001520000007a24 */ /* 0x020fe200078e02ff */
[----:B-1----:R-:W-:-:S04]  /*02f0*/  SHF.L.U32 R2, R48, 0x7, RZ ;  /* 0x0000000730027819 */ /* 0x002fc800000006ff */
[----:B------:R-:W-:-:S04]  /*0300*/  ISETP.GE.AND P0, PT, R2, R0, PT ;  /* 0x000000000200720c */ /* 0x000fc80003f06270 */
[----:B------:R-:W-:-:S05]  /*0310*/  SEL R0, R5, 0xffffffff, !P0 ;  /* 0xffffffff05007807 */ /* 0x000fca0004000000 */
[----:B------:R1:W-:Y:S04]  /*0320*/  STL [R1+0xc], R0 ;  /* 0x00000c0001007387 */ /* 0x0003e80000100800 */
.L_x_872:
        /* <DEDUP_REMOVED lines=15> */
[----:B------:R2:W5:Y:S04]  /*0420*/  @P1 LDG.E R251, [R6.64] ;  /* 0x0000000606fb1981 */ /* 0x000568000c1e1900 */
[----:B------:R2:W5:Y:S04]  /*0430*/  @P2 LDG.E R8, [R4.64] ;  /* 0x0000000604082981 */ /* 0x000568000c1e1900 */
[----:B------:R2:W5:Y:S01]  /*0440*/  @P0 LDG.E R13, [R2.64] ;  /* 0x00000006020d0981 */ /* 0x000562000c1e1900 */
[----:B------:R-:W-:-:S02]  /*0450*/  ULDC UR5, c[0x0][0x2ac] ;  /* 0x0000ab0000057ab9 */ /* 0x000fc40000000800 */
[----:B------:R-:W-:Y:S01]  /*0460*/  ULDC UR4, c[0x0][0x1d0] ;  /* 0x0000740000047ab9 */ /* 0x000fe20000000800 */
[----:B------:R-:W3:Y:S01]  /*0470*/  S2R R49, SR_CTAID.Y ;  /* 0x0000000000317919 */ /* 0x000ee20000002600 */
[----:B------:R-:W-:-:S06]  /*0480*/  UIMAD UR4, UR5, UR4, URZ ;  /* 0x00000004050472a4 */ /* 0x000fcc000f8e023f */
[----:B-1----:R-:W-:Y:S01]  /*0490*/  IMAD.U32 R0, RZ, RZ, UR4 ;  /* 0x00000004ff007e24 */ /* 0x002fe2000f8e00ff */
[----:B---3--:R-:W-:Y:S01]  /*04a0*/  SHF.R.S32.HI R52, RZ, 0x1f, R49 ;  /* 0x0000001fff347819 */ /* 0x008fe20000011431 */
[----:B------:R-:W-:Y:S05]  /*04b0*/  @P0 BRA `(.L_x_876) ;  /* 0x0000004000000947 */ /* 0x000fea0003800000 */
[----:B--2---:R-:W-:Y:S05]  /*04c0*/  @!P2 BRA `(.L_x_876) ;  /* 0x000000300000a947 */ /* 0x004fea0003800000 */
[----:B------:R-:W2:Y:S04]  /*04d0*/  LDG.E R3, [R4.64] ;  /* 0x0000000604037981 */ /* 0x000ea8000c1e1900 */
[----:B------:R-:W2:Y:S02]  /*04e0*/  LDG.E R2, [R4.64+0x4] ;  /* 0x0000040604027981 */ /* 0x000ea4000c1e1900 */
[----:B--2--5:R-:W-:Y:S02]  /*04f0*/  IADD3 R13, -R3, R2, RZ ;  /* 0x00000002030d7210 */ /* 0x024fe40007ffe1ff */
.L_x_876:
[----:B--2---:R-:W-:-:S04]  /*0500*/  ISETP.NE.U32.AND P0, PT, RZ, c[0x0][0x368], PT ;  /* 0x0000da00ff007a0c */ /* 0x004fc80003f05070 */
[----:B------:R-:W-:-:S13]  /*0510*/  ISETP.NE.AND.EX P0, PT, RZ, c[0x0][0x36c], PT, P0 ;  /* 0x0000db00ff007a0c */ /* 0x000fda0003f05300 */
[----:B------:R-:W-:Y:S05]  /*0520*/  @!P0 BRA `(.L_x_877) ;  /* 0x0000003000008947 */ /* 0x000fea0003800000 */
[----:B------:R-:W-:-:S05]  /*0530*/  IMAD.WIDE R2, R56, R9, c[0x0][0x368] ;  /* 0x0000da0038027625 */ /* 0x000fca00078e0209 */
[----:B------:R1:W5:Y:S01]  /*0540*/  LDG.E R0, [R2.64] ;  /* 0x0000000602007981 */ /* 0x000362000c1e1900 */
[----:B------:R-:W-:Y:S05]  /*0550*/  BRA `(.L_x_878) ;  /* 0x0000007000007947 */ /* 0x000fea0003800000 */
.L_x_877:
[----:B------:R-:W-:-:S04]  /*0560*/  ISETP.NE.U32.AND P0, PT, RZ, c[0x0][0x350], PT ;  /* 0x0000d400ff007a0c */ /* 0x000fc80003f05070 */
[----:B------:R-:W-:-:S13]  /*0570*/  ISETP.NE.AND.EX P0, PT, RZ, c[0x0][0x354], PT, P0 ;  /* 0x0000d500ff007a0c */ /* 0x000fda0003f05300 */
[----:B------:R-:W-:Y:S05]  /*0580*/  @!P0 BRA `(.L_x_878) ;  /* 0x0000004000008947 */ /* 0x000fea0003800000 */
[----:B------:R-:W-:-:S05]  /*0590*/  IMAD.WIDE R2, R56, R9, c[0x0][0x350] ;  /* 0x0000d40038027625 */ /* 0x000fca00078e0209 */
[----:B------:R-:W2:Y:S04]  /*05a0*/  LDG.E R4, [R2.64] ;  /* 0x0000000602047981 */ /* 0x000ea8000c1e1900 */
[----:B------:R-:W2:Y:S02]  /*05b0*/  LDG.E R0, [R2.64+0x4] ;  /* 0x0000040602007981 */ /* 0x000ea4000c1e1900 */
[----:B--2---:R-:W-:-:S05]  /*05c0*/  IADD3 R0, -R4, R0, RZ ;  /* 0x0000000004007210 */ /* 0x004fca0007ffe1ff */
.L_x_878:
        /* <DEDUP_REMOVED lines=11> */
[----:B-1----:R-:W-:Y:S01]  /*0680*/  SHF.R.S32.HI R2, RZ, 0x1f, R0 ;  /* 0x0000001fff027819 */ /* 0x002fe20000011400 */
        /* <DEDUP_REMOVED lines=83> */
[CC--:B------:R-:W-:Y:S01]  /*0bc0*/  LEA.HI R20, R10.reuse, R153.reuse, RZ, 0x4 ;  /* 0x000000990a147211 */ /* 0x0c0fe200078f20ff */
[----:B------:R-:W-:Y:S01]  /*0bd0*/  IMAD R231, R9, 0x20, R17 ;  /* 0x0000002009e77824 */ /* 0x000fe200078e0211 */
[----:B------:R-:W-:Y:S01]  /*0be0*/  SHF.R.S32.HI R22, RZ, 0x3, R24 ;  /* 0x00000003ff167819 */ /* 0x000fe20000011418 */
[----:B------:R-:W-:Y:S01]  /*0bf0*/  IMAD R5, R49, c[0x0][0x1bc], R5 ;  /* 0x00006f0031057a24 */ /* 0x000fe200078e0205 */
[----:B------:R-:W-:Y:S01]  /*0c00*/  SHF.R.S32.HI R159, RZ, 0x6, R29 ;  /* 0x00000006ff9f7819 */ /* 0x000fe2000001141d */
[----:B------:R-:W-:Y:S01]  /*0c10*/  IMAD.SHL.U32 R60, R9, 0x8, RZ ;  /* 0x00000008093c7824 */ /* 0x000fe200078e00ff */
[----:B------:R-:W-:Y:S01]  /*0c20*/  LEA.HI R138, R10, R153, RZ, 0x5 ;  /* 0x000000990a8a7211 */ /* 0x000fe200078f28ff */
[----:B------:R-:W-:-:S02]  /*0c30*/  IMAD R16, R48, 0x80, R17 ;  /* 0x0000008030107824 */ /* 0x000fc400078e0211 */
[----:B-1----:R-:W-:Y:S01]  /*0c40*/  IMAD.WIDE.U32 R2, R8, c[0x0][0x178], RZ ;  /* 0x00005e0008027a25 */ /* 0x002fe200078e00ff */
[----:B------:R1:W-:Y:S01]  /*0c50*/  STL [R1+0x10], R159 ;  /* 0x0000109f01007387 */ /* 0x0003e20000100800 */
[----:B------:R-:W-:Y:S02]  /*0c60*/  SHF.R.S32.HI R23, RZ, 0x5, R138 ;  /* 0x00000005ff177819 */ /* 0x000fe4000001148a */
[----:B------:R-:W-:Y:S01]  /*0c70*/  IMAD.IADD R3, R3, 0x1, R0 ;  /* 0x0000000103037824 */ /* 0x000fe200078e0200 */
[----:B------:R-:W-:Y:S01]  /*0c80*/  SHF.R.S32.HI R0, RZ, 0x1f, R56 ;  /* 0x0000001fff007819 */ /* 0x000fe20000011438 */
[----:B------:R-:W-:Y:S01]  /*0c90*/  IMAD R8, R48, 0x80, R231 ;  /* 0x0000008030087824 */ /* 0x000fe200078e02e7 */
[----:B------:R-:W-:Y:S01]  /*0ca0*/  IADD3 R19, R60, 0x20, RZ ;  /* 0x000000203c137810 */ /* 0x000fe20007ffe0ff */
[----:B------:R-:W-:Y:S01]  /*0cb0*/  IMAD.WIDE.U32 R2, R49, c[0x0][0x1b8], R2 ;  /* 0x00006e0031027a25 */ /* 0x000fe200078e0002 */
[----:B------:R-:W-:Y:S02]  /*0cc0*/  SEL R6, R0, RZ, !P2 ;  /* 0x000000ff00067207 */ /* 0x000fe40005000000 */
[----:B------:R-:W-:Y:S01]  /*0cd0*/  IADD3 R55, R60, 0x40, RZ ;  /* 0x000000403c377810 */ /* 0x000fe20007ffe0ff */
[----:B------:R-:W-:Y:S01]  /*0ce0*/  @P0 IMAD.HI.U32 R7, R8, c[0x0][0x2c8], RZ ;  /* 0x0000b20008070a27 */ /* 0x000fe200078e00ff */
[----:B------:R-:W-:-:S02]  /*0cf0*/  ISETP.GE.AND P4, PT, R60, c[0x0][0x198], PT ;  /* 0x000066003c007a0c */ /* 0x000fc40003f86270 */
[----:B------:R-:W-:Y:S01]  /*0d00*/  ISETP.GE.AND P3, PT, R19, c[0x0][0x198], PT ;  /* 0x0000660013007a0c */ /* 0x000fe20003f66270 */
[----:B------:R-:W-:Y:S01]  /*0d10*/  IMAD.IADD R3, R3, 0x1, R5 ;  /* 0x0000000103037824 */ /* 0x000fe200078e0205 */
[----:B------:R-:W-:Y:S01]  /*0d20*/  ISETP.GE.AND P2, PT, R55, c[0x0][0x198], PT ;  /* 0x0000660037007a0c */ /* 0x000fe20003f46270 */
[----:B------:R-:W-:Y:S01]  /*0d30*/  IMAD.MOV.U32 R0, RZ, RZ, R8 ;  /* 0x000000ffff007224 */ /* 0x000fe200078e0008 */
[----:B------:R-:W-:Y:S01]  /*0d40*/  @P0 SHF.R.U32.HI R0, RZ, c[0x0][0x2cc], R7 ;  /* 0x0000b300ff000a19 */ /* 0x000fe20000011607 */
[----:B------:R-:W-:Y:S02]  /*0d50*/  IMAD R5, R6, c[0x0][0x1c0], RZ ;  /* 0x0000700006057a24 */ /* 0x000fe400078e02ff */
        /* <DEDUP_REMOVED lines=30> */
[----:B------:R1:W2:Y:S01]  /*0f40*/  SHFL.IDX PT, R2, R12, RZ, 0x1c1f ;  /* 0x001c1fff0c027589 */ /* 0x0002a200000e0000 */
        /* <DEDUP_REMOVED lines=26> */
.L_x_881:
[----:B-123--:R-:W-:Y:S05]  /*10f0*/  BSYNC B0 ;  /* 0x0000000000007941 */ /* 0x00efea0003800000 */
.L_x_880:
        /* <DEDUP_REMOVED lines=20> */
.L_x_883:
[----:B------:R-:W-:Y:S05]  /*1240*/  BSYNC B0 ;  /* 0x0000000000007941 */ /* 0x000fea0003800000 */
.L_x_882:
        /* <DEDUP_REMOVED lines=20> */
.L_x_885:
[----:B------:R-:W-:Y:S05]  /*1390*/  BSYNC B0 ;  /* 0x0000000000007941 */ /* 0x000fea0003800000 */
.L_x_884:
[----:B------:R-:W-:Y:S01]  /*13a0*/  IMAD.MOV.U32 R162, RZ, RZ, c[0x0][0x2b8] ;  /* 0x0000ae00ffa27624 */ /* 0x000fe200078e00ff */
[----:B---3--:R-:W-:Y:S01]  /*13b0*/  SHFL.IDX PT, R2, R12, 0x3, 0x1c1f ;  /* 0x007c1f000c027f89 */ /* 0x008fe200000e0000 */
[----:B------:R-:W-:Y:S01]  /*13c0*/  IMAD R0, R159, 0x40, R231 ;  /* 0x000000409f007824 */ /* 0x000fe200078e02e7 */
[----:B-----5:R-:W-:Y:S01]  /*13d0*/  SHF.R.S32.HI R5, RZ, 0x1f, R14 ;  /* 0x0000001fff057819 */ /* 0x020fe2000001140e */
[----:B------:R-:W-:Y:S01]  /*13e0*/  IMAD.WIDE.U32 R160, R14, c[0x0][0x2b0], RZ ;  /* 0x0000ac000ea07a25 */ /* 0x000fe200078e00ff */
[----:B------:R-:W-:Y:S01]  /*13f0*/  ISETP.NE.AND P5, PT, R162, 0x1, PT ;  /* 0x00000001a200780c */ /* 0x000fe20003fa5270 */
[----:B----4-:R-:W3:Y:S01]  /*1400*/  SHFL.IDX PT, R3, R11, 0x3, 0x1c1f ;  /* 0x007c1f000b037f89 */ /* 0x010ee200000e0000 */
[----:B------:R-:W-:Y:S01]  /*1410*/  IADD3 R0, R0, -0x40, RZ ;  /* 0xffffffc000007810 */ /* 0x000fe20007ffe0ff */
[----:B------:R-:W-:Y:S01]  /*1420*/  IMAD R5, R5, c[0x0][0x2b0], RZ ;  /* 0x0000ac0005057a24 */ /* 0x000fe200078e02ff */
[----:B------:R-:W-:Y:S01]  /*1430*/  IADD3 R7, R16, 0x60, RZ ;  /* 0x0000006010077810 */ /* 0x000fe20007ffe0ff */
[----:B------:R-:W-:Y:S01]  /*1440*/  IMAD.SHL.U32 R221, R221, 0x2, RZ ;  /* 0x00000002dddd7824 */ /* 0x000fe200078e00ff */
[C---:B------:R-:W-:Y:S01]  /*1450*/  ISETP.GE.AND P1, PT, R0.reuse, R61, PT ;  /* 0x0000003d0000720c */ /* 0x040fe20003f26270 */
[----:B------:R-:W-:Y:S01]  /*1460*/  IMAD.IADD R10, R0, 0x1, R251 ;  /* 0x00000001000a7824 */ /* 0x000fe200078e02fb */
[----:B------:R-:W-:Y:S01]  /*1470*/  ISETP.GE.AND P0, PT, R7, R13, PT ;  /* 0x0000000d0700720c */ /* 0x000fe20003f06270 */
[----:B------:R-:W-:Y:S01]  /*1480*/  IMAD R8, R14, c[0x0][0x2b4], R5 ;  /* 0x0000ad000e087a24 */ /* 0x000fe200078e0205 */
[----:B------:R-:W-:Y:S01]  /*1490*/  SHF.R.S32.HI R9, RZ, 0x1f, R55 ;  /* 0x0000001fff097819 */ /* 0x000fe20000011437 */
[----:B------:R-:W-:Y:S01]  /*14a0*/  IMAD.MOV.U32 R0, RZ, RZ, R10 ;  /* 0x000000ffff007224 */ /* 0x000fe200078e000a */
[----:B------:R-:W-:Y:S01]  /*14b0*/  ISETP.GT.OR P1, PT, R231, 0x3f, P1 ;  /* 0x0000003fe700780c */ /* 0x000fe20000f24670 */
[----:B------:R-:W-:Y:S01]  /*14c0*/  @P5 IMAD.HI.U32 R6, R10, c[0x0][0x2bc], RZ ;  /* 0x0000af000a065a27 */ /* 0x000fe200078e00ff */
[----:B------:R-:W-:Y:S01]  /*14d0*/  LEA.HI R9, R9, R55, RZ, 0x3 ;  /* 0x0000003709097211 */ /* 0x000fe200078f18ff */
[----:B------:R-:W-:Y:S02]  /*14e0*/  STL.64 [R1], R160 ;  /* 0x000000a001007387 */ /* 0x000fe40000100a00 */
[----:B------:R-:W-:Y:S01]  /*14f0*/  IMAD.IADD R158, R161, 0x1, R8 ;  /* 0x00000001a19e7824 */ /* 0x000fe200078e0208 */
[----:B------:R-:W-:Y:S01]  /*1500*/  @P5 SHF.R.U32.HI R0, RZ, c[0x0][0x2c0], R6 ;  /* 0x0000b000ff005a19 */ /* 0x000fe20000011606 */
[----:B------:R-:W-:Y:S01]  /*1510*/  IMAD.MOV.U32 R222, RZ, RZ, RZ ;  /* 0x000000ffffde7224 */ /* 0x000fe200078e00ff */
[----:B------:R-:W-:-:S02]  /*1520*/  SHF.R.S32.HI R6, RZ, 0x1f, R19 ;  /* 0x0000001fff067819 */ /* 0x000fc40000011413 */
[----:B------:R-:W-:Y:S01]  /*1530*/  LOP3.LUT R189, R9, 0xfffffff8, RZ, 0xc0, !PT ;  /* 0xfffffff809bd7812 */ /* 0x000fe200078ec0ff */
[----:B------:R-:W-:Y:S01]  /*1540*/  IMAD.WIDE.U32 R156, R49, c[0x0][0x1e8], RZ ;  /* 0x00007a00319c7a25 */ /* 0x000fe200078e00ff */
[----:B------:R-:W-:Y:S01]  /*1550*/  LEA.HI R5, R6, R19, RZ, 0x3 ;  /* 0x0000001306057211 */ /* 0x000fe200078f18ff */
[----:B------:R-:W-:Y:S02]  /*1560*/  STL [R1+0x8], R158 ;  /* 0x0000089e01007387 */ /* 0x000fe40000100800 */
[--C-:B---3--:R-:W-:Y:S01]  /*1570*/  @!P0 IMAD.WIDE R6, R60, 0x2, R2.reuse ;  /* 0x000000023c068825 */ /* 0x108fe200078e0202 */
[----:B------:R-:W-:Y:S02]  /*1580*/  LOP3.LUT R190, R5, 0xfffffff8, RZ, 0xc0, !PT ;  /* 0xfffffff805be7812 */ /* 0x000fe400078ec0ff */
[----:B------:R-:W-:Y:S02]  /*1590*/  @!P1 IADD3 R5, P5, R0, R160, RZ ;  /* 0x000000a000059210 */ /* 0x000fe40007fbe0ff */
[----:B------:R-:W-:Y:S01]  /*15a0*/  @!PT LDS RZ, [RZ] ;  /* 0x00000000fffff984 */ /* 0x000fe20000000800 */
[----:B------:R3:W-:Y:S01]  /*15b0*/  @!P0 LDGSTS.E.BYPASS.LTC128B.128 [R221+0x7900], [R6.64], !P4 ;  /* 0x0790000006dd8fae */ /* 0x0007e2000e101d46 */
[----:B------:R-:W-:-:S04]  /*15c0*/  @!P0 IMAD.WIDE R8, R190, 0x2, R2 ;  /* 0x00000002be088825 */ /* 0x000fc800078e0202 */
[----:B------:R-:W-:Y:S01]  /*15d0*/  @!P0 IMAD.WIDE R2, R189, 0x2, R2 ;  /* 0x00000002bd028825 */ /* 0x000fe200078e0202 */
[----:B------:R4:W-:Y:S04]  /*15e0*/  @!P0 LDGSTS.E.BYPASS.LTC128B.128 [R221+0x9900], [R8.64], !P3 ;  /* 0x0990000008dd8fae */ /* 0x0009e8000d901d46 */
[----:B------:R1:W-:Y:S04]  /*15f0*/  @!P0 LDGSTS.E.BYPASS.LTC128B.128 [R221+0xb900], [R2.64], !P2 ;  /* 0x0b90000002dd8fae */ /* 0x0003e8000d101d46 */
[----:B------:R-:W0:Y:S01]  /*1600*/  LDGDEPBAR ;  /* 0x00000000000079af */ /* 0x000e220000000000 */
[----:B---3--:R-:W-:-:S02]  /*1610*/  @!P1 LEA.HI.X.SX32 R7, R0, R158, 0x1, P5 ;  /* 0x0000009e00079211 */ /* 0x008fc400028f0eff */
[----:B------:R-:W-:-:S04]  /*1620*/  @!P1 LEA R6, P4, R5, c[0x0][0x2a0], 0x2 ;  /* 0x0000a80005069a11 */ /* 0x000fc800078810ff */
[----:B------:R-:W-:Y:S01]  /*1630*/  @!P1 LEA.HI.X R7, R5, c[0x0][0x2a4], R7, 0x2, P4 ;  /* 0x0000a90005079a11 */ /* 0x000fe200020f1407 */
[----:B------:R-:W-:Y:S06]  /*1640*/  BAR.SYNC.DEFER_BLOCKING 0x0 ;  /* 0x0000000000007b1d */ /* 0x000fec0000010000 */
[----:B------:R-:W4:Y:S01]  /*1650*/  @!P1 LDG.E R222, [R6.64] ;  /* 0x0000000606de9981 */ /* 0x000f22000c1e1900 */
[----:B------:R-:W-:Y:S01]  /*1660*/  IMAD.MOV R0, RZ, RZ, -R0 ;  /* 0x000000ffff007224 */ /* 0x000fe200078e0a00 */
[----:B------:R-:W-:Y:S02]  /*1670*/  SHF.R.S32.HI R14, RZ, 0x4, R20 ;  /* 0x00000004ff0e7819 */ /* 0x000fe40000011414 */
[----:B-12---:R-:W-:Y:S01]  /*1680*/  LOP3.LUT R12, R24, 0xfffffff8, RZ, 0xc0, !PT ;  /* 0xfffffff8180c7812 */ /* 0x006fe200078ec0ff */
[----:B------:R-:W-:Y:S01]  /*1690*/  IMAD R223, R0, c[0x0][0x2b8], R10 ;  /* 0x0000ae0000df7a24 */ /* 0x000fe200078e020a */
[----:B------:R-:W-:Y:S01]  /*16a0*/  ISETP.GE.AND P6, PT, R60, c[0x0][0x1d4], PT ;  /* 0x000075003c007a0c */ /* 0x000fe20003fc6270 */
[----:B------:R-:W-:Y:S01]  /*16b0*/  IMAD.WIDE.U32 R24, R49, c[0x0][0x210], RZ ;  /* 0x0000840031187a25 */ /* 0x000fe200078e00ff */
[----:B------:R-:W-:-:S02]  /*16c0*/  ISETP.GE.AND P5, PT, R19, c[0x0][0x1d4], PT ;  /* 0x0000750013007a0c */ /* 0x000fc40003fa6270 */
[----:B------:R-:W-:Y:S01]  /*16d0*/  SHF.R.S32.HI R5, RZ, 0x1f, R223 ;  /* 0x0000001fff057819 */ /* 0x000fe200000114df */
[----:B------:R-:W-:Y:S01]  /*16e0*/  IMAD.WIDE.U32 R2, R223, c[0x0][0x1e0], RZ ;  /* 0x00007800df027a25 */ /* 0x000fe200078e00ff */
[----:B------:R-:W-:Y:S02]  /*16f0*/  SHF.R.S32.HI R10, RZ, 0x1f, R18 ;  /* 0x0000001fff0a7819 */ /* 0x000fe40000011412 */
[----:B------:R-:W-:Y:S01]  /*1700*/  ISETP.GE.AND P4, PT, R55, c[0x0][0x1d4], PT ;  /* 0x0000750037007a0c */ /* 0x000fe20003f86270 */
[C---:B------:R-:W-:Y:S01]  /*1710*/  IMAD R0, R5.reuse, c[0x0][0x1e0], RZ ;  /* 0x0000780005007a24 */ /* 0x040fe200078e02ff */
[----:B------:R-:W-:Y:S01]  /*1720*/  ISETP.GE.AND P2, PT, R60, c[0x0][0x1d4], PT ;  /* 0x000075003c007a0c */ /* 0x000fe20003f46270 */
[----:B------:R-:W-:Y:S01]  /*1730*/  IMAD R5, R5, c[0x0][0x208], RZ ;  /* 0x0000820005057a24 */ /* 0x000fe200078e02ff */
[----:B------:R-:W-:Y:S01]  /*1740*/  SHF.R.S32.HI R155, RZ, 0x1f, R60 ;  /* 0x0000001fff9b7819 */ /* 0x000fe2000001143c */
[C---:B------:R-:W-:Y:S01]  /*1750*/  IMAD R0, R223.reuse, c[0x0][0x1e4], R0 ;  /* 0x00007900df007a24 */ /* 0x040fe200078e0200 */
[----:B------:R-:W-:Y:S01]  /*1760*/  SHF.R.S32.HI R154, RZ, 0x1f, R190 ;  /* 0x0000001fff9a7819 */ /* 0x000fe200000114be */
[----:B------:R-:W-:Y:S01]  /*1770*/  IMAD R5, R223, c[0x0][0x20c], R5 ;  /* 0x00008300df057a24 */ /* 0x000fe200078e0205 */
[----:B------:R-:W-:Y:S01]  /*1780*/  SHF.R.S32.HI R152, RZ, 0x1f, R189 ;  /* 0x0000001fff987819 */ /* 0x000fe200000114bd */
[----:B------:R-:W-:-:S02]  /*1790*/  IMAD.IADD R3, R3, 0x1, R0 ;  /* 0x0000000103037824 */ /* 0x000fc400078e0200 */
[----:B------:R-:W-:Y:S02]  /*17a0*/  IMAD R0, R52, c[0x0][0x1e8], RZ ;  /* 0x00007a0034007a24 */ /* 0x000fe400078e02ff */
[----:B------:R-:W-:Y:S02]  /*17b0*/  IMAD.IADD R12, R153, 0x1, -R12 ;  /* 0x00000001990c7824 */ /* 0x000fe400078e0a0c */
[----:B------:R-:W-:-:S03]  /*17c0*/  IMAD R0, R49, c[0x0][0x1ec], R0 ;  /* 0x00007b0031007a24 */ /* 0x000fc600078e0200 */
[----:B------:R-:W-:Y:S01]  /*17d0*/  LEA.HI R13, R12, R12, RZ, 0x1 ;  /* 0x0000000c0c0d7211 */ /* 0x000fe200078f08ff */
[----:B------:R-:W-:Y:S01]  /*17e0*/  IMAD.IADD R252, R157, 0x1, R0 ;  /* 0x000000019dfc7824 */ /* 0x000fe200078e0200 */
[----:B----4-:R-:W-:Y:S01]  /*17f0*/  SHF.R.S32.HI R9, RZ, 0x1f, R222 ;  /* 0x0000001fff097819 */ /* 0x010fe200000114de */
[----:B------:R-:W-:-:S04]  /*1800*/  IMAD.WIDE.U32 R6, R222, c[0x0][0x1f0], R2 ;  /* 0x00007c00de067a25 */ /* 0x000fc800078e0002 */
[----:B------:R-:W-:Y:S01]  /*1810*/  IMAD R8, R9, c[0x0][0x1f0], RZ ;  /* 0x00007c0009087a24 */ /* 0x000fe200078e02ff */
[----:B------:R-:W-:Y:S01]  /*1820*/  IADD3 R0, P0, R156, R6, RZ ;  /* 0x000000069c007210 */ /* 0x000fe20007f1e0ff */
[----:B------:R-:W-:-:S04]  /*1830*/  IMAD.WIDE.U32 R2, R223, c[0x0][0x208], RZ ;  /* 0x00008200df027a25 */ /* 0x000fc800078e00ff */
[----:B------:R-:W-:Y:S02]  /*1840*/  IMAD R8, R222, c[0x0][0x1f4], R8 ;  /* 0x00007d00de087a24 */ /* 0x000fe400078e0208 */
[----:B------:R-:W-:Y:S01]  /*1850*/  IMAD.IADD R3, R3, 0x1, R5 ;  /* 0x0000000103037824 */ /* 0x000fe200078e0205 */
[----:B------:R-:W-:Y:S02]  /*1860*/  LOP3.LUT R5, R15, 0x7fffffe, RZ, 0xc0, !PT ;  /* 0x07fffffe0f057812 */ /* 0x000fe400078ec0ff */
[----:B------:R-:W-:Y:S01]  /*1870*/  IADD3.X R6, R252, R7, R8, P0, !PT ;  /* 0x00000007fc067210 */ /* 0x000fe200007fe408 */
[----:B------:R-:W-:Y:S01]  /*1880*/  IMAD.WIDE.U32 R2, R222, c[0x0][0x218], R2 ;  /* 0x00008600de027a25 */ /* 0x000fe200078e0002 */
[----:B------:R-:W-:Y:S02]  /*1890*/  LEA R16, P0, R0, c[0x0][0x1c8], 0x1 ;  /* 0x0000720000107a11 */ /* 0x000fe400078008ff */
[----:B------:R-:W-:Y:S01]  /*18a0*/  LEA.HI R8, R20, R14, RZ, 0x1 ;  /* 0x0000000e14087211 */ /* 0x000fe200078f08ff */
[----:B------:R-:W-:Y:S01]  /*18b0*/  IMAD.IADD R136, R18, 0x1, -R5 ;  /* 0x0000000112887824 */ /* 0x000fe200078e0a05 */
[----:B------:R-:W-:-:S02]  /*18c0*/  LEA.HI.X R15, R0, c[0x0][0x1cc], R6, 0x1, P0 ;  /* 0x00007300000f7a11 */ /* 0x000fc400000f0c06 */
[----:B------:R-:W-:Y:S01]  /*18d0*/  LEA R0, R159, 0xffffffc0, 0x6 ;  /* 0xffffffc09f007811 */ /* 0x000fe200078e30ff */
[----:B------:R-:W-:Y:S01]  /*18e0*/  SHFL.IDX PT, R6, R16, RZ, 0x1c1f ;  /* 0x001c1fff10067589 */ /* 0x000fe200000e0000 */
[----:B------:R-:W-:Y:S02]  /*18f0*/  LOP3.LUT R8, R8, 0xfffffffe, RZ, 0xc0, !PT ;  /* 0xfffffffe08087812 */ /* 0x000fe400078ec0ff */
[----:B------:R-:W-:Y:S01]  /*1900*/  LEA.HI R20, R10, R18, RZ, 0x3 ;  /* 0x000000120a147211 */ /* 0x000fe200078f18ff */
[----:B------:R-:W1:Y:S01]  /*1910*/  SHFL.IDX PT, R7, R15, RZ, 0x1c1f ;  /* 0x001c1fff0f077589 */ /* 0x000e6200000e0000 */
[----:B------:R-:W-:Y:S02]  /*1920*/  IMAD.IADD R137, R61, 0x1, -R0 ;  /* 0x000000013d897824 */ /* 0x000fe400078e0a00 */
[----:B------:R-:W-:Y:S02]  /*1930*/  IMAD R0, R52, c[0x0][0x210], RZ ;  /* 0x0000840034007a24 */ /* 0x000fe400078e02ff */
[----:B------:R-:W-:-:S02]  /*1940*/  IMAD.IADD R54, R137, 0x1, -R17 ;  /* 0x0000000189367824 */ /* 0x000fc400078e0a11 */
[----:B------:R-:W-:Y:S02]  /*1950*/  IMAD R5, R49, c[0x0][0x214], R0 ;  /* 0x0000850031057a24 */ /* 0x000fe400078e0200 */
[----:B------:R-:W-:Y:S01]  /*1960*/  IMAD R0, R9, c[0x0][0x218], RZ ;  /* 0x0000860009007a24 */ /* 0x000fe200078e02ff */
[----:B------:R-:W-:Y:S01]  /*1970*/  ISETP.GE.AND P1, PT, R54, 0x1, PT ;  /* 0x000000013600780c */ /* 0x000fe20003f26270 */
[----:B------:R-:W-:Y:S01]  /*1980*/  IMAD.IADD R11, R25, 0x1, R5 ;  /* 0x00000001190b7824 */ /* 0x000fe200078e0205 */
[----:B------:R-:W-:Y:S01]  /*1990*/  IADD3 R5, P0, R24, R2, RZ ;  /* 0x0000000218057210 */ /* 0x000fe20007f1e0ff */
[----:B------:R-:W-:Y:S02]  /*19a0*/  IMAD R0, R222, c[0x0][0x21c], R0 ;  /* 0x00008700de007a24 */ /* 0x000fe400078e0200 */
[----:B------:R-:W-:-:S03]  /*19b0*/  IMAD.IADD R14, R14, 0x1, -R8 ;  /* 0x000000010e0e7824 */ /* 0x000fc600078e0a08 */
[----:B------:R-:W-:Y:S02]  /*19c0*/  IADD3.X R0, R11, R3, R0, P0, !PT ;  /* 0x000000030b007210 */ /* 0x000fe400007fe400 */
[----:B------:R-:W-:Y:S02]  /*19d0*/  LEA R10, P0, R5, c[0x0][0x1f8], 0x1 ;  /* 0x00007e00050a7a11 */ /* 0x000fe400078008ff */
[----:B------:R-:W-:Y:S01]  /*19e0*/  LOP3.LUT R11, R13, 0x7fffffe, RZ, 0xc0, !PT ;  /* 0x07fffffe0d0b7812 */ /* 0x000fe200078ec0ff */
[----:B-1----:R-:W-:Y:S01]  /*19f0*/  @P1 IMAD.WIDE R8, R60, 0x2, R6 ;  /* 0x000000023c081825 */ /* 0x002fe200078e0206 */
[----:B------:R-:W-:Y:S01]  /*1a00*/  LEA.HI.X R0, R5, c[0x0][0x1fc], R0, 0x1, P0 ;  /* 0x00007f0005007a11 */ /* 0x000fe200000f0c00 */
[----:B------:R-:W-:Y:S01]  /*1a10*/  SHFL.IDX PT, R17, R10, RZ, 0x1c1f ;  /* 0x001c1fff0a117589 */ /* 0x000fe200000e0000 */
[----:B------:R-:W-:Y:S01]  /*1a20*/  ISETP.GT.AND P0, PT, R54, 0x20, PT ;  /* 0x000000203600780c */ /* 0x000fe20003f04270 */
[----:B------:R-:W-:Y:S02]  /*1a30*/  @P1 IMAD.WIDE R2, R190, 0x2, R6 ;  /* 0x00000002be021825 */ /* 0x000fe400078e0206 */
[----:B------:R1:W-:Y:S02]  /*1a40*/  @P1 LDGSTS.E.BYPASS.LTC128B.128 [R221+0x3100], [R8.64], !P6 ;  /* 0x0310000008dd1fae */ /* 0x0003e4000f101d46 */
[----:B------:R-:W-:-:S02]  /*1a50*/  IMAD.IADD R18, R12, 0x1, -R11 ;  /* 0x000000010c127824 */ /* 0x000fc400078e0a0b */
[----:B------:R2:W-:Y:S01]  /*1a60*/  @P1 LDGSTS.E.BYPASS.LTC128B.128 [R221+0x4100], [R2.64], !P5 ;  /* 0x0410000002dd1fae */ /* 0x0005e2000e901d46 */
[----:B------:R-:W-:Y:S02]  /*1a70*/  IMAD.SHL.U32 R5, R21, 0x40, RZ ;  /* 0x0000004015057824 */ /* 0x000fe400078e00ff */
[----:B------:R-:W-:Y:S01]  /*1a80*/  @P1 IMAD.WIDE R6, R189, 0x2, R6 ;  /* 0x00000002bd061825 */ /* 0x000fe200078e0206 */
[----:B------:R-:W-:Y:S02]  /*1a90*/  SHFL.IDX PT, R12, R0, RZ, 0x1c1f ;  /* 0x001c1fff000c7589 */ /* 0x000fe400000e0000 */
[----:B------:R-:W-:Y:S01]  /*1aa0*/  LOP3.LUT R5, R5, 0xc0, RZ, 0xc0, !PT ;  /* 0x000000c005057812 */ /* 0x000fe200078ec0ff */
[C---:B------:R-:W-:Y:S01]  /*1ab0*/  IMAD R18, R14.reuse, 0x8, R18 ;  /* 0x000000080e127824 */ /* 0x040fe200078e0212 */
        /* <DEDUP_REMOVED lines=11> */
[C---:B------:R-:W-:Y:S01]  /*1b70*/  LOP3.LUT P3, RZ, R0.reuse, 0x2, RZ, 0xc0, !PT ;  /* 0x0000000200ff7812 */ /* 0x040fe2000786c0ff */
[----:B------:R-:W-:-:S05]  /*1b80*/  IMAD.SHL.U32 R0, R0, 0x40, RZ ;  /* 0x0000004000007824 */ /* 0x000fca00078e00ff */
[----:B------:R-:W-:-:S04]  /*1b90*/  LOP3.LUT R0, R0, 0xc0, RZ, 0xc0, !PT ;  /* 0x000000c000007812 */ /* 0x000fc800078ec0ff */
[----:B------:R-:W-:Y:S02]  /*1ba0*/  LOP3.LUT R5, R0, 0x8, R9, 0xf8, !PT ;  /* 0x0000000800057812 */ /* 0x000fe400078ef809 */
[----:B------:R-:W-:-:S04]  /*1bb0*/  SHF.R.U32.HI R0, RZ, 0x3, R0 ;  /* 0x00000003ff007819 */ /* 0x000fc80000011600 */
[----:B------:R-:W-:Y:S01]  /*1bc0*/  LOP3.LUT R5, R5, R0, RZ, 0x3c, !PT ;  /* 0x0000000005057212 */ /* 0x000fe200078e3cff */
[----:B------:R-:W-:Y:S02]  /*1bd0*/  IMAD.SHL.U32 R0, R20, 0x20, RZ ;  /* 0x0000002014007824 */ /* 0x000fe400078e00ff */
[----:B----4-:R-:W-:-:S03]  /*1be0*/  @P0 IMAD.WIDE R6, R60, 0x2, R2 ;  /* 0x000000023c060825 */ /* 0x010fc600078e0202 */
[----:B------:R-:W-:Y:S01]  /*1bf0*/  LOP3.LUT R62, R0, 0xffffff00, RZ, 0xc0, !PT ;  /* 0xffffff00003e7812 */ /* 0x000fe200078ec0ff */
[--C-:B------:R-:W-:Y:S01]  /*1c00*/  @P0 IMAD.WIDE R8, R190, 0x2, R2.reuse ;  /* 0x00000002be080825 */ /* 0x100fe200078e0202 */
[----:B------:R1:W-:Y:S03]  /*1c10*/  @P0 LDGSTS.E.BYPASS.LTC128B.128 [R221+0x3900], [R6.64], !P6 ;  /* 0x0390000006dd0fae */ /* 0x0003e6000f101d46 */
[----:B------:R-:W-:Y:S01]  /*1c20*/  @P0 IMAD.WIDE R2, R189, 0x2, R2 ;  /* 0x00000002bd020825 */ /* 0x000fe200078e0202 */
[----:B------:R2:W-:Y:S03]  /*1c30*/  @P0 LDGSTS.E.BYPASS.LTC128B.128 [R221+0x4900], [R8.64], !P5 ;  /* 0x0490000008dd0fae */ /* 0x0005e6000e901d46 */
[----:B------:R-:W-:Y:S01]  /*1c40*/  IMAD.WIDE R14, R60, 0x2, RZ ;  /* 0x000000023c0e7825 */ /* 0x000fe200078e02ff */
[----:B------:R3:W-:Y:S03]  /*1c50*/  @P0 LDGSTS.E.BYPASS.LTC128B.128 [R221+0x5900], [R2.64], !P4 ;  /* 0x0590000002dd0fae */ /* 0x0007e6000e101d46 */
[----:B------:R-:W-:Y:S01]  /*1c60*/  IMAD R0, R23, 0x200, R62 ;  /* 0x0000020017007824 */ /* 0x000fe200078e023e */
[----:B------:R-:W0:Y:S01]  /*1c70*/  LDGDEPBAR ;  /* 0x00000000000079af */ /* 0x000e220000000000 */
[----:B------:R-:W-:-:S02]  /*1c80*/  IADD3 R58, P1, R17, R14, RZ ;  /* 0x0000000e113a7210 */ /* 0x000fc40007f3e0ff */
[----:B------:R-:W-:-:S03]  /*1c90*/  IMAD R0, R136, 0x20, R0 ;  /* 0x0000002088007824 */ /* 0x000fc600078e0200 */
[----:B------:R-:W-:Y:S01]  /*1ca0*/  IMAD.X R59, R12, 0x1, R15, P1 ;  /* 0x000000010c3b7824 */ /* 0x000fe200008e060f */
[----:B------:R-:W-:Y:S02]  /*1cb0*/  IADD3 R56, P1, R14, R10, RZ ;  /* 0x0000000a0e387210 */ /* 0x000fe40007f3e0ff */
[----:B------:R-:W-:-:S03]  /*1cc0*/  IADD3 R0, R63, R0, RZ ;  /* 0x000000003f007210 */ /* 0x000fc60007ffe0ff */
[----:B------:R-:W-:Y:S02]  /*1cd0*/  IMAD.X R57, R15, 0x1, R11, P1 ;  /* 0x000000010f397824 */ /* 0x000fe400008e060b */
[----:B------:R-:W-:Y:S02]  /*1ce0*/  IMAD.SHL.U32 R219, R0, 0x2, RZ ;  /* 0x0000000200db7824 */ /* 0x000fe400078e00ff */
[----:B-1----:R-:W-:-:S04]  /*1cf0*/  IMAD.WIDE R6, R190, 0x2, RZ ;  /* 0x00000002be067825 */ /* 0x002fc800078e02ff */
[----:B--2---:R-:W-:Y:S01]  /*1d00*/  IMAD.WIDE R8, R189, 0x2, RZ ;  /* 0x00000002bd087825 */ /* 0x004fe200078e02ff */
[----:B------:R-:W-:Y:S02]  /*1d10*/  IADD3 R52, P1, R17, R6, RZ ;  /* 0x0000000611347210 */ /* 0x000fe40007f3e0ff */
[----:B------:R-:W-:Y:S01]  /*1d20*/  IADD3 R50, P0, R6, R10, RZ ;  /* 0x0000000a06327210 */ /* 0x000fe20007f1e0ff */
[----:B------:R-:W-:-:S04]  /*1d30*/  DEPBAR.LE SB0, 0x1 ;  /* 0x000080400000791a */ /* 0x000fc80000000000 */
[----:B------:R-:W-:-:S04]  /*1d40*/  DEPBAR.LE SB0, 0x0 ;  /* 0x000080000000791a */ /* 0x000fc80000000000 */
[----:B------:R-:W-:Y:S01]  /*1d50*/  BAR.SYNC.DEFER_BLOCKING 0x0 ;  /* 0x0000000000007b1d */ /* 0x000fe20000010000 */
[----:B---3--:R-:W-:Y:S02]  /*1d60*/  IMAD.U32 R3, R18, 0x20, R5 ;  /* 0x0000002012037824 */ /* 0x008fe400078e0005 */
[C---:B------:R-:W-:Y:S01]  /*1d70*/  IMAD.X R53, R12.reuse, 0x1, R7, P1 ;  /* 0x000000010c357824 */ /* 0x040fe200008e0607 */
[----:B------:R-:W-:Y:S01]  /*1d80*/  IADD3 R48, P1, R17, R8, RZ ;  /* 0x0000000811307210 */ /* 0x000fe20007f3e0ff */
[----:B------:R-:W-:Y:S02]  /*1d90*/  IMAD.SHL.U32 R139, R3, 0x2, RZ ;  /* 0x00000002038b7824 */ /* 0x000fe400078e00ff */
[----:B------:R-:W-:Y:S02]  /*1da0*/  IMAD.MOV.U32 R2, RZ, RZ, 0x10 ;  /* 0x00000010ff027424 */ /* 0x000fe400078e00ff */
[----:B------:R-:W-:Y:S01]  /*1db0*/  IMAD.X R49, R12, 0x1, R9, P1 ;  /* 0x000000010c317824 */ /* 0x000fe200008e0609 */
[----:B------:R-:W-:Y:S01]  /*1dc0*/  ISETP.GE.AND P1, PT, R19, c[0x0][0x1d4], PT ;  /* 0x0000750013007a0c */ /* 0x000fe20003f26270 */
[----:B------:R-:W-:Y:S01]  /*1dd0*/  IMAD.X R51, R7, 0x1, R11, P0 ;  /* 0x0000000107337824 */ /* 0x000fe200000e060b */
[----:B------:R-:W-:Y:S01]  /*1de0*/  IADD3 R6, P0, R8, R10, RZ ;  /* 0x0000000a08067210 */ /* 0x000fe20007f1e0ff */
[----:B------:R-:W-:Y:S01]  /*1df0*/  IMAD R220, R4, 0x2, R219 ;  /* 0x0000000204dc7824 */ /* 0x000fe200078e02db */
[----:B------:R-:W-:-:S03]  /*1e00*/  SEL R2, R2, 0xfffffff0, !P3 ;  /* 0xfffffff002027807 */ /* 0x000fc60005800000 */
[----:B------:R-:W-:Y:S01]  /*1e10*/  IMAD.X R7, R9, 0x1, R11, P0 ;  /* 0x0000000109077824 */ /* 0x000fe200000e060b */
[----:B------:R-:W-:Y:S01]  /*1e20*/  ISETP.LT.OR P0, PT, R54, 0x1, P2 ;  /* 0x000000013600780c */ /* 0x000fe20001701670 */
[----:B------:R-:W-:Y:S01]  /*1e30*/  IMAD R0, R2, 0x2, R139 ;  /* 0x0000000202007824 */ /* 0x000fe200078e028b */
[C---:B------:R-:W-:Y:S01]  /*1e40*/  ISETP.LT.OR P2, PT, R54.reuse, 0x21, P2 ;  /* 0x000000213600780c */ /* 0x040fe20001741670 */
[----:B------:R-:W-:Y:S04]  /*1e50*/  LDSM.16.M88.4 R16, [R219+0x7100] ;  /* 0x00710000db10783b */ /* 0x000fe80000000200 */
[----:B------:R-:W1:Y:S04]  /*1e60*/  LDSM.16.M88.4 R36, [R139+0x3100] ;  /* 0x003100008b24783b */ /* 0x000e680000000200 */
[----:B------:R-:W2:Y:S04]  /*1e70*/  LDSM.16.M88.4 R20, [R219+0x6100] ;  /* 0x00610000db14783b */ /* 0x000ea80000000200 */
[----:B------:R-:W3:Y:S04]  /*1e80*/  LDSM.16.M88.4 R32, [R139+0x3500] ;  /* 0x003500008b20783b */ /* 0x000ee80000000200 */
[----:B------:R-:W4:Y:S04]  /*1e90*/  LDSM.16.M88.4 R28, [R139+0x3900] ;  /* 0x003900008b1c783b */ /* 0x000f280000000200 */
[----:B------:R-:W2:Y:S04]  /*1ea0*/  LDSM.16.M88.4 R24, [R139+0x3d00] ;  /* 0x003d00008b18783b */ /* 0x000ea80000000200 */
[----:B------:R-:W-:Y:S04]  /*1eb0*/  LDSM.16.M88.4 R40, [R0+0x3500] ;  /* 0x003500000028783b */ /* 0x000fe80000000200 */
[----:B------:R-:W3:Y:S04]  /*1ec0*/  LDSM.16.M88.4 R8, [R220+0x7100] ;  /* 0x00710000dc08783b */ /* 0x000ee80000000200 */
[----:B------:R-:W3:Y:S04]  /*1ed0*/  LDSM.16.M88.4 R44, [R0+0x3100] ;  /* 0x00310000002c783b */ /* 0x000ee80000000200 */
[----:B------:R-:W3:Y:S04]  /*1ee0*/  LDSM.16.M88.4 R64, [R0+0x3900] ;  /* 0x003900000040783b */ /* 0x000ee80000000200 */
[----:B------:R4:W3:Y:S04]  /*1ef0*/  LDSM.16.M88.4 R68, [R0+0x3d00] ;  /* 0x003d00000044783b */ /* 0x0008e80000000200 */
        /* <DEDUP_REMOVED lines=8> */
[----:B------:R-:W-:Y:S08]  /*1f80*/  HMMA.16816.F32 R108, R16, R38, RZ ;  /* 0x00000026106c723c */ /* 0x000ff000000018ff */
[----:B--2---:R-:W-:Y:S01]  /*1f90*/  HMMA.16816.F32 R96, R20, R36, RZ ;  /* 0x000000241460723c */ /* 0x004fe200000018ff */
[----:B------:R2:W-:Y:S01]  /*1fa0*/  LDGSTS.E.BYPASS.LTC128B.128 [R221+0x1100], [R52.64], !P0 ;  /* 0x0110000034dd7fae */ /* 0x0005e2000c101d46 */
[----:B------:R-:W-:-:S02]  /*1fb0*/  ISETP.GE.AND P0, PT, R55, c[0x0][0x1d4], PT ;  /* 0x0000750037007a0c */ /* 0x000fc40003f06270 */
[----:B----4-:R-:W-:Y:S02]  /*1fc0*/  IADD3 R0, R139, 0x3100, RZ ;  /* 0x000031008b007810 */ /* 0x010fe40007ffe0ff */
[C---:B------:R-:W-:Y:S02]  /*1fd0*/  ISETP.LT.OR P3, PT, R54.reuse, 0x1, P0 ;  /* 0x000000013600780c */ /* 0x040fe40000761670 */
[----:B------:R-:W-:Y:S01]  /*1fe0*/  HMMA.16816.F32 R92, R20, R38, RZ ;  /* 0x00000026145c723c */ /* 0x000fe200000018ff */
[----:B------:R-:W-:Y:S01]  /*1ff0*/  ISETP.LT.OR P0, PT, R54, 0x21, P0 ;  /* 0x000000213600780c */ /* 0x000fe20000701670 */
[----:B------:R-:W-:Y:S02]  /*2000*/  IMAD R218, R2, 0x2, R0 ;  /* 0x0000000202da7824 */ /* 0x000fe400078e0200 */
[----:B------:R-:W-:-:S04]  /*2010*/  IMAD R0, R136, 0x20, R62 ;  /* 0x0000002088007824 */ /* 0x000fc800078e023e */
[----:B---3--:R-:W-:Y:S01]  /*2020*/  HMMA.16816.F32 R80, R16, R32, RZ ;  /* 0x000000201050723c */ /* 0x008fe200000018ff */
[----:B------:R-:W-:Y:S02]  /*2030*/  IMAD.IADD R0, R63, 0x1, R0 ;  /* 0x000000013f007824 */ /* 0x000fe400078e0200 */
[----:B------:R3:W-:Y:S01]  /*2040*/  LDGSTS.E.BYPASS.LTC128B.128 [R221+0x2100], [R48.64], !P3 ;  /* 0x0210000030dd7fae */ /* 0x0007e2000d901d46 */
[----:B------:R-:W-:-:S03]  /*2050*/  ISETP.GT.AND P3, PT, R231, 0x3f, PT ;  /* 0x0000003fe700780c */ /* 0x000fc60003f64270 */
[----:B------:R1:W-:Y:S01]  /*2060*/  LDGSTS.E.BYPASS.LTC128B.128 [R221+0x900], [R56.64], !P2 ;  /* 0x0090000038dd7fae */ /* 0x0003e2000d101d46 */
[----:B------:R-:W-:Y:S01]  /*2070*/  HMMA.16816.F32 R116, R16, R34, RZ ;  /* 0x000000221074723c */ /* 0x000fe200000018ff */
[----:B------:R-:W-:Y:S02]  /*2080*/  ISETP.GE.AND P2, PT, R61, 0x41, PT ;  /* 0x000000413d00780c */ /* 0x000fe40003f46270 */
[----:B------:R3:W-:Y:S04]  /*2090*/  LDGSTS.E.BYPASS.LTC128B.128 [R221+0x1900], [R50.64], !P1 ;  /* 0x0190000032dd7fae */ /* 0x0007e8000c901d46 */
[----:B------:R4:W-:Y:S01]  /*20a0*/  LDGSTS.E.BYPASS.LTC128B.128 [R221+0x2900], [R6.64], !P0 ;  /* 0x0290000006dd7fae */ /* 0x0009e2000c101d46 */
[C---:B------:R-:W-:Y:S03]  /*20b0*/  HMMA.16816.F32 R36, R20.reuse, R32, RZ ;  /* 0x000000201424723c */ /* 0x040fe600000018ff */
[----:B--2---:R-:W-:Y:S04]  /*20c0*/  LDSM.16.M88.4 R52, [R139+0x4500] ;  /* 0x004500008b34783b */ /* 0x004fe80000000200 */
[----:B------:R-:W0:Y:S01]  /*20d0*/  LDGDEPBAR ;  /* 0x00000000000079af */ /* 0x000e220000000000 */
[----:B------:R-:W-:Y:S08]  /*20e0*/  HMMA.16816.F32 R88, R20, R34, RZ ;  /* 0x000000221458723c */ /* 0x000ff000000018ff */
[C---:B------:R-:W-:Y:S01]  /*20f0*/  HMMA.16816.F32 R76, R16.reuse, R28, RZ ;  /* 0x0000001c104c723c */ /* 0x040fe200000018ff */
[----:B-1----:R-:W-:Y:S04]  /*2100*/  LDSM.16.M88.4 R56, [R139+0x4100] ;  /* 0x004100008b38783b */ /* 0x002fe80000000200 */
[----:B---3--:R-:W-:Y:S03]  /*2110*/  LDSM.16.M88.4 R48, [R218+0x1800] ;  /* 0x00180000da30783b */ /* 0x008fe60000000200 */
[----:B------:R-:W-:Y:S08]  /*2120*/  HMMA.16816.F32 R112, R16, R30, RZ ;  /* 0x0000001e1070723c */ /* 0x000ff000000018ff */
[C---:B------:R-:W-:Y:S08]  /*2130*/  HMMA.16816.F32 R32, R20.reuse, R28, RZ ;  /* 0x0000001c1420723c */ /* 0x040ff000000018ff */
[----:B------:R-:W-:Y:S08]  /*2140*/  HMMA.16816.F32 R104, R20, R30, RZ ;  /* 0x0000001e1468723c */ /* 0x000ff000000018ff */
[C---:B------:R-:W-:Y:S08]  /*2150*/  HMMA.16816.F32 R72, R16.reuse, R24, RZ ;  /* 0x000000181048723c */ /* 0x040ff000000018ff */
[----:B------:R-:W-:Y:S01]  /*2160*/  HMMA.16816.F32 R100, R16, R26, RZ ;  /* 0x0000001a1064723c */ /* 0x000fe200000018ff */
[----:B------:R-:W1:Y:S07]  /*2170*/  LDSM.16.M88.4 R16, [R219+0x9100] ;  /* 0x00910000db10783b */ /* 0x000e6e0000000200 */
[C---:B------:R-:W-:Y:S08]  /*2180*/  HMMA.16816.F32 R28, R20.reuse, R24, RZ ;  /* 0x00000018141c723c */ /* 0x040ff000000018ff */
[----:B------:R-:W-:Y:S01]  /*2190*/  HMMA.16816.F32 R24, R20, R26, RZ ;  /* 0x0000001a1418723c */ /* 0x000fe200000018ff */
[----:B------:R-:W-:Y:S07]  /*21a0*/  LDSM.16.M88.4 R20, [R139+0x4d00] ;  /* 0x004d00008b14783b */ /* 0x000fee0000000200 */
[C---:B------:R-:W-:Y:S08]  /*21b0*/  HMMA.16816.F32 R120, R8.reuse, R40, R80 ;  /* 0x000000280878723c */ /* 0x040ff00000001850 */
[C---:B------:R-:W-:Y:S08]  /*21c0*/  HMMA.16816.F32 R80, R8.reuse, R42, R116 ;  /* 0x0000002a0850723c */ /* 0x040ff00000001874 */
[C---:B------:R-:W-:Y:S08]  /*21d0*/  HMMA.16816.F32 R84, R8.reuse, R44, R84 ;  /* 0x0000002c0854723c */ /* 0x040ff00000001854 */
[C---:B------:R-:W-:Y:S08]  /*21e0*/  HMMA.16816.F32 R140, R8.reuse, R64, R76 ;  /* 0x00000040088c723c */ /* 0x040ff0000000184c */
[C---:B------:R-:W-:Y:S08]  /*21f0*/  HMMA.16816.F32 R132, R8.reuse, R68, R72 ;  /* 0x000000440884723c */ /* 0x040ff00000001848 */
[----:B------:R-:W-:Y:S08]  /*2200*/  HMMA.16816.F32 R108, R8, R46, R108 ;  /* 0x0000002e086c723c */ /* 0x000ff0000000186c */
[C---:B------:R-:W-:Y:S08]  /*2210*/  HMMA.16816.F32 R96, R12.reuse, R44, R96 ;  /* 0x0000002c0c60723c */ /* 0x040ff00000001860 */
[C---:B------:R-:W-:Y:S01]  /*2220*/  HMMA.16816.F32 R116, R12.reuse, R40, R36 ;  /* 0x000000280c74723c */ /* 0x040fe20000001824 */
[----:B------:R-:W2:Y:S07]  /*2230*/  LDSM.16.M88.4 R36, [R139+0x4900] ;  /* 0x004900008b24783b */ /* 0x000eae0000000200 */
[C---:B------:R-:W-:Y:S01]  /*2240*/  HMMA.16816.F32 R124, R12.reuse, R64, R32 ;  /* 0x000000400c7c723c */ /* 0x040fe20000001820 */
[----:B------:R-:W-:Y:S07]  /*2250*/  LDSM.16.M88.4 R32, [R218+0x1000] ;  /* 0x00100000da20783b */ /* 0x000fee0000000200 */
[C---:B------:R-:W-:Y:S01]  /*2260*/  HMMA.16816.F32 R128, R12.reuse, R68, R28 ;  /* 0x000000440c80723c */ /* 0x040fe2000000181c */
[----:B------:R-:W-:Y:S07]  /*2270*/  LDSM.16.M88.4 R28, [R218+0x1400] ;  /* 0x00140000da1c783b */ /* 0x000fee0000000200 */
[C---:B------:R-:W-:Y:S08]  /*2280*/  HMMA.16816.F32 R44, R12.reuse, R46, R92 ;  /* 0x0000002e0c2c723c */ /* 0x040ff0000000185c */
[C---:B------:R-:W-:Y:S08]  /*2290*/  HMMA.16816.F32 R40, R12.reuse, R42, R88 ;  /* 0x0000002a0c28723c */ /* 0x040ff00000001858 */
[C---:B------:R-:W-:Y:S08]  /*22a0*/  HMMA.16816.F32 R72, R12.reuse, R66, R104 ;  /* 0x000000420c48723c */ /* 0x040ff00000001868 */
[----:B------:R-:W-:Y:S01]  /*22b0*/  HMMA.16816.F32 R76, R12, R70, R24 ;  /* 0x000000460c4c723c */ /* 0x000fe20000001818 */
[----:B------:R-:W3:Y:S04]  /*22c0*/  LDSM.16.M88.4 R12, [R219+0x8100] ;  /* 0x00810000db0c783b */ /* 0x000ee80000000200 */
[----:B------:R-:W2:Y:S03]  /*22d0*/  LDSM.16.M88.4 R24, [R220+0x8100] ;  /* 0x00810000dc18783b */ /* 0x000ea60000000200 */
[C---:B------:R-:W-:Y:S01]  /*22e0*/  HMMA.16816.F32 R112, R8.reuse, R66, R112 ;  /* 0x000000420870723c */ /* 0x040fe20000001870 */
[----:B------:R-:W-:Y:S07]  /*22f0*/  LDSM.16.M88.4 R64, [R218+0x1c00] ;  /* 0x001c0000da40783b */ /* 0x000fee0000000200 */
[----:B------:R-:W-:Y:S01]  /*2300*/  HMMA.16816.F32 R100, R8, R70, R100 ;  /* 0x000000460864723c */ /* 0x000fe20000001864 */
[----:B------:R-:W3:Y:S07]  /*2310*/  LDSM.16.M88.4 R8, [R220+0x9100] ;  /* 0x00910000dc08783b */ /* 0x000eee0000000200 */
[C---:B-1----:R-:W-:Y:S08]  /*2320*/  HMMA.16816.F32 R92, R16.reuse, R56, R84 ;  /* 0x00000038105c723c */ /* 0x042ff00000001854 */
[C---:B------:R-:W-:Y:S08]  /*2330*/  HMMA.16816.F32 R88, R16.reuse, R58, R108 ;  /* 0x0000003a1058723c */ /* 0x040ff0000000186c */
[C---:B------:R-:W-:Y:S08]  /*2340*/  HMMA.16816.F32 R84, R16.reuse, R52, R120 ;  /* 0x000000341054723c */ /* 0x040ff00000001878 */
[C---:B------:R-:W-:Y:S08]  /*2350*/  HMMA.16816.F32 R80, R16.reuse, R54, R80 ;  /* 0x000000361050723c */ /* 0x040ff00000001850 */
[C---:B--2---:R-:W-:Y:S08]  /*2360*/  HMMA.16816.F32 R104, R16.reuse, R36, R140 ;  /* 0x000000241068723c */ /* 0x044ff0000000188c */
[C---:B------:R-:W-:Y:S08]  /*2370*/  HMMA.16816.F32 R108, R16.reuse, R20, R132 ;  /* 0x00000014106c723c */ /* 0x040ff00000001884 */
[C---:B------:R-:W-:Y:S08]  /*2380*/  HMMA.16816.F32 R112, R16.reuse, R38, R112 ;  /* 0x000000261070723c */ /* 0x040ff00000001870 */
[----:B------:R-:W-:Y:S08]  /*2390*/  HMMA.16816.F32 R100, R16, R22, R100 ;  /* 0x000000161064723c */ /* 0x000ff00000001864 */
[C---:B---3--:R-:W-:Y:S08]  /*23a0*/  HMMA.16816.F32 R96, R12.reuse, R56, R96 ;  /* 0x000000380c60723c */ /* 0x048ff00000001860 */
[C---:B------:R-:W-:Y:S08]  /*23b0*/  HMMA.16816.F32 R56, R12.reuse, R58, R44 ;  /* 0x0000003a0c38723c */ /* 0x040ff0000000182c */
[C---:B------:R-:W-:Y:S08]  /*23c0*/  HMMA.16816.F32 R16, R12.reuse, R36, R124 ;  /* 0x000000240c10723c */ /* 0x040ff0000000187c */
[C---:B------:R-:W-:Y:S08]  /*23d0*/  HMMA.16816.F32 R44, R12.reuse, R52, R116 ;  /* 0x000000340c2c723c */ /* 0x040ff00000001874 */
[C---:B------:R-:W-:Y:S01]  /*23e0*/  HMMA.16816.F32 R40, R12.reuse, R54, R40 ;  /* 0x000000360c28723c */ /* 0x040fe20000001828 */
[----:B------:R-:W-:Y:S07]  /*23f0*/  LDSM.16.M88.4 R52, [R139+0x5100] ;  /* 0x005100008b34783b */ /* 0x000fee0000000200 */
[C---:B------:R-:W-:Y:S01]  /*2400*/  HMMA.16816.F32 R68, R12.reuse, R38, R72 ;  /* 0x000000260c44723c */ /* 0x040fe20000001848 */
[----:B------:R-:W-:Y:S07]  /*2410*/  LDSM.16.M88.4 R36, [R139+0x5d00] ;  /* 0x005d00008b24783b */ /* 0x000fee0000000200 */
[C---:B------:R-:W-:Y:S08]  /*2420*/  HMMA.16816.F32 R72, R12.reuse, R20, R128 ;  /* 0x000000140c48723c */ /* 0x040ff00000001880 */
[----:B------:R-:W-:Y:S01]  /*2430*/  HMMA.16816.F32 R76, R12, R22, R76 ;  /* 0x000000160c4c723c */ /* 0x000fe2000000184c */
[----:B------:R-:W1:Y:S04]  /*2440*/  LDSM.16.M88.4 R20, [R219+0xb100] ;  /* 0x00b10000db14783b */ /* 0x000e680000000200 */
[----:B------:R-:W-:Y:S03]  /*2450*/  LDSM.16.M88.4 R12, [R220+0xa100] ;  /* 0x00a10000dc0c783b */ /* 0x000fe60000000200 */
[C---:B------:R-:W-:Y:S08]  /*2460*/  HMMA.16816.F32 R124, R24.reuse, R34, R56 ;  /* 0x00000022187c723c */ /* 0x040ff00000001838 */
[C---:B------:R-:W-:Y:S01]  /*2470*/  HMMA.16816.F32 R116, R24.reuse, R48, R16 ;  /* 0x000000301874723c */ /* 0x040fe20000001810 */
[----:B------:R-:W2:Y:S07]  /*2480*/  LDSM.16.M88.4 R16, [R219+0xa100] ;  /* 0x00a10000db10783b */ /* 0x000eae0000000200 */
[C---:B------:R-:W-:Y:S01]  /*2490*/  HMMA.16816.F32 R56, R24.reuse, R28, R44 ;  /* 0x0000001c1838723c */ /* 0x040fe2000000182c */
[----:B------:R-:W3:Y:S07]  /*24a0*/  LDSM.16.M88.4 R44, [R139+0x5500] ;  /* 0x005500008b2c783b */ /* 0x000eee0000000200 */
[----:B------:R-:W-:Y:S01]  /*24b0*/  HMMA.16816.F32 R120, R24, R30, R40 ;  /* 0x0000001e1878723c */ /* 0x000fe20000001828 */
[----:B------:R-:W1:Y:S07]  /*24c0*/  LDSM.16.M88.4 R40, [R139+0x5900] ;  /* 0x005900008b28783b */ /* 0x000e6e0000000200 */
[C---:B------:R-:W-:Y:S08]  /*24d0*/  HMMA.16816.F32 R92, R8.reuse, R32, R92 ;  /* 0x00000020085c723c */ /* 0x040ff0000000185c */
[----:B------:R-:W-:Y:S08]  /*24e0*/  HMMA.16816.F32 R148, R8, R34, R88 ;  /* 0x000000220894723c */ /* 0x000ff00000001858 */
[----:B------:R-:W-:Y:S01]  /*24f0*/  HMMA.16816.F32 R128, R24, R32, R96 ;  /* 0x000000201880723c */ /* 0x000fe20000001860 */
[----:B------:R-:W-:Y:S07]  /*2500*/  LDSM.16.M88.4 R32, [R218+0x2400] ;  /* 0x00240000da20783b */ /* 0x000fee0000000200 */
[C---:B------:R-:W-:Y:S08]  /*2510*/  HMMA.16816.F32 R144, R8.reuse, R28, R84 ;  /* 0x0000001c0890723c */ /* 0x040ff00000001854 */
[C---:B------:R-:W-:Y:S01]  /*2520*/  HMMA.16816.F32 R140, R8.reuse, R30, R80 ;  /* 0x0000001e088c723c */ /* 0x040fe20000001850 */
[----:B------:R-:W-:Y:S07]  /*2530*/  LDSM.16.M88.4 R28, [R218+0x2800] ;  /* 0x00280000da1c783b */ /* 0x000fee0000000200 */
[C---:B------:R-:W-:Y:S08]  /*2540*/  HMMA.16816.F32 R88, R8.reuse, R48, R104 ;  /* 0x000000300858723c */ /* 0x040ff00000001868 */
[C---:B------:R-:W-:Y:S08]  /*2550*/  HMMA.16816.F32 R84, R8.reuse, R50, R112 ;  /* 0x000000320854723c */ /* 0x040ff00000001870 */
[C---:B------:R-:W-:Y:S08]  /*2560*/  HMMA.16816.F32 R80, R8.reuse, R64, R108 ;  /* 0x000000400850723c */ /* 0x040ff0000000186c */
[----:B------:R-:W-:Y:S01]  /*2570*/  HMMA.16816.F32 R132, R8, R66, R100 ;  /* 0x000000420884723c */ /* 0x000fe20000001864 */
[----:B------:R-:W-:Y:S07]  /*2580*/  LDSM.16.M88.4 R8, [R220+0xb100] ;  /* 0x00b10000dc08783b */ /* 0x000fee0000000200 */
[C---:B------:R-:W-:Y:S01]  /*2590*/  HMMA.16816.F32 R112, R24.reuse, R50, R68 ;  /* 0x000000321870723c */ /* 0x040fe20000001844 */
[----:B------:R-:W3:Y:S07]  /*25a0*/  LDSM.16.M88.4 R48, [R218+0x2000] ;  /* 0x00200000da30783b */ /* 0x000eee0000000200 */
[C---:B------:R-:W-:Y:S08]  /*25b0*/  HMMA.16816.F32 R108, R24.reuse, R64, R72 ;  /* 0x00000040186c723c */ /* 0x040ff00000001848 */
[----:B------:R-:W-:Y:S01]  /*25c0*/  HMMA.16816.F32 R76, R24, R66, R76 ;  /* 0x00000042184c723c */ /* 0x000fe2000000184c */
[----:B------:R-:W4:Y:S01]  /*25d0*/  LDSM.16.M88.4 R24, [R218+0x2c00] ;  /* 0x002c0000da18783b */ /* 0x000f220000000200 */
[----:B------:R-:W-:-:S06]  /*25e0*/  DEPBAR.LE SB0, 0x0 ;  /* 0x000080000000791a */ /* 0x000fcc0000000000 */
[C---:B-1----:R-:W-:Y:S08]  /*25f0*/  HMMA.16816.F32 R104, R20.reuse, R52, R92 ;  /* 0x000000341468723c */ /* 0x042ff0000000185c */
[----:B------:R-:W-:Y:S08]  /*2600*/  HMMA.16816.F32 R100, R20, R54, R148 ;  /* 0x000000361464723c */ /* 0x000ff00000001894 */
[C---:B--2---:R-:W-:Y:S08]  /*2610*/  HMMA.16816.F32 R68, R16.reuse, R52, R128 ;  /* 0x000000341044723c */ /* 0x044ff00000001880 */
[----:B------:R-:W-:Y:S08]  /*2620*/  HMMA.16816.F32 R64, R16, R54, R124 ;  /* 0x000000361040723c */ /* 0x000ff0000000187c */
[C---:B---3--:R-:W-:Y:S08]  /*2630*/  HMMA.16816.F32 R96, R20.reuse, R44, R144 ;  /* 0x0000002c1460723c */ /* 0x048ff00000001890 */
[----:B------:R-:W-:Y:S08]  /*2640*/  HMMA.16816.F32 R92, R20, R46, R140 ;  /* 0x0000002e145c723c */ /* 0x000ff0000000188c */
[C---:B------:R-:W-:Y:S08]  /*2650*/  HMMA.16816.F32 R56, R16.reuse, R44, R56 ;  /* 0x0000002c1038723c */ /* 0x040ff00000001838 */
[----:B------:R-:W-:Y:S08]  /*2660*/  HMMA.16816.F32 R52, R16, R46, R120 ;  /* 0x0000002e1034723c */ /* 0x000ff00000001878 */
[C---:B------:R-:W-:Y:S08]  /*2670*/  HMMA.16816.F32 R88, R20.reuse, R40, R88 ;  /* 0x000000281458723c */ /* 0x040ff00000001858 */
[----:B------:R-:W-:Y:S08]  /*2680*/  HMMA.16816.F32 R84, R20, R42, R84 ;  /* 0x0000002a1454723c */ /* 0x000ff00000001854 */
[----:B------:R-:W-:Y:S08]  /*2690*/  HMMA.16816.F32 R44, R16, R40, R116 ;  /* 0x00000028102c723c */ /* 0x000ff00000001874 */
[C---:B------:R-:W-:Y:S08]  /*26a0*/  HMMA.16816.F32 R80, R20.reuse, R36, R80 ;  /* 0x000000241450723c */ /* 0x040ff00000001850 */
[----:B------:R-:W-:Y:S08]  /*26b0*/  HMMA.16816.F32 R72, R20, R38, R132 ;  /* 0x000000261448723c */ /* 0x000ff00000001884 */
[C---:B------:R-:W-:Y:S08]  /*26c0*/  HMMA.16816.F32 R40, R16.reuse, R42, R112 ;  /* 0x0000002a1028723c */ /* 0x040ff00000001870 */
[C---:B------:R-:W-:Y:S08]  /*26d0*/  HMMA.16816.F32 R20, R16.reuse, R36, R108 ;  /* 0x000000241014723c */ /* 0x040ff0000000186c */
[----:B------:R-:W-:Y:S08]  /*26e0*/  HMMA.16816.F32 R16, R16, R38, R76 ;  /* 0x000000261010723c */ /* 0x000ff0000000184c */
[C---:B------:R-:W-:Y:S08]  /*26f0*/  HMMA.16816.F32 R104, R8.reuse, R48, R104 ;  /* 0x000000300868723c */ /* 0x040ff00000001868 */
[----:B------:R-:W-:Y:S08]  /*2700*/  HMMA.16816.F32 R100, R8, R50, R100 ;  /* 0x000000320864723c */ /* 0x000ff00000001864 */
[C---:B------:R-:W-:Y:S08]  /*2710*/  HMMA.16816.F32 R68, R12.reuse, R48, R68 ;  /* 0x000000300c44723c */ /* 0x040ff00000001844 */
[----:B------:R-:W-:Y:S08]  /*2720*/  HMMA.16816.F32 R76, R12, R50, R64 ;  /* 0x000000320c4c723c */ /* 0x000ff00000001840 */
[----:B----4-:R-:W-:Y:S08]  /*2730*/  HMMA.16816.F32 R108, R8, R26, R72 ;  /* 0x0000001a086c723c */ /* 0x010ff00000001848 */
[----:B------:R-:W-:Y:S08]  /*2740*/  HMMA.16816.F32 R48, R12, R30, R40 ;  /* 0x0000001e0c30723c */ /* 0x000ff00000001828 */
[----:B------:R-:W-:Y:S08]  /*2750*/  HMMA.16816.F32 R80, R8, R24, R80 ;  /* 0x000000180850723c */ /* 0x000ff00000001850 */
[C---:B------:R-:W-:Y:S08]  /*2760*/  HMMA.16816.F32 R72, R12.reuse, R32, R56 ;  /* 0x000000200c48723c */ /* 0x040ff00000001838 */
[----:B------:R-:W-:Y:S08]  /*2770*/  HMMA.16816.F32 R40, R12, R24, R20 ;  /* 0x000000180c28723c */ /* 0x000ff00000001814 */
        /* <DEDUP_REMOVED lines=9> */
[----:B------:R-:W-:Y:S01]  /*2810*/  ISETP.NE.AND P1, PT, R162, 0x1, PT ;  /* 0x00000001a200780c */ /* 0x000fe20003f25270 */
[----:B------:R-:W-:-:S02]  /*2820*/  IMAD R3, R159, 0x40, R251 ;  /* 0x000000409f037824 */ /* 0x000fc400078e02fb */
        /* <DEDUP_REMOVED lines=17> */
[----:B------:R-:W-:Y:S01]  /*2940*/  SEL R20, RZ, 0x10, P4 ;  /* 0x00000010ff147807 */ /* 0x000fe20002000000 */
[----:B------:R-:W-:Y:S01]  /*2950*/  IMAD.SHL.U32 R17, R189, 0x2, RZ ;  /* 0x00000002bd117824 */ /* 0x000fe200078e00ff */
[----:B------:R-:W-:-:S02]  /*2960*/  SHF.R.S32.HI R2, RZ, 0x1f, R223 ;  /* 0x0000001fff027819 */ /* 0x000fc400000114df */
[----:B------:R-:W-:Y:S02]  /*2970*/  SHF.L.U64.HI R18, R190, 0x1, R154 ;  /* 0x00000001be127819 */ /* 0x000fe4000001029a */
[----:B------:R-:W-:Y:S01]  /*2980*/  SHF.L.U64.HI R19, R189, 0x1, R152 ;  /* 0x00000001bd137819 */ /* 0x000fe20000010298 */
[----:B------:R-:W-:Y:S02]  /*2990*/  IMAD R5, R2, c[0x0][0x1e0], RZ ;  /* 0x0000780002057a24 */ /* 0x000fe400078e02ff */
[----:B------:R-:W-:-:S04]  /*29a0*/  IMAD.WIDE.U32 R2, R223, c[0x0][0x1e0], RZ ;  /* 0x00007800df027a25 */ /* 0x000fc800078e00ff */
[----:B------:R-:W-:-:S04]  /*29b0*/  IMAD R5, R223, c[0x0][0x1e4], R5 ;  /* 0x00007900df057a24 */ /* 0x000fc800078e0205 */
        /* <DEDUP_REMOVED lines=13> */
[----:B-1----:R-:W-:Y:S02]  /*2a90*/  IADD3 R14, P1, P0, R6, R2, R8 ;  /* 0x00000002060e7210 */ /* 0x002fe4000783e008 */
[----:B------:R-:W-:Y:S02]  /*2aa0*/  IADD3 R6, -R21, 0x10, RZ ;  /* 0x0000001015067810 */ /* 0x000fe40007ffe1ff */
[----:B--2---:R-:W-:-:S02]  /*2ab0*/  IADD3.X R15, RZ, R3, R9, P1, P0 ;  /* 0x00000003ff0f7210 */ /* 0x004fc40000fe0409 */
[----:B------:R-:W-:-:S04]  /*2ac0*/  LOP3.LUT R6, R6, 0xf, RZ, 0xc0, !PT ;  /* 0x0000000f06067812 */ /* 0x000fc800078ec0ff */
[----:B------:R-:W-:Y:S02]  /*2ad0*/  IADD3 R12, P1, P0, R6, R2, R16 ;  /* 0x00000002060c7210 */ /* 0x000fe4000783e010 */
[----:B------:R-:W-:Y:S02]  /*2ae0*/  IADD3 R6, -R20, 0x10, RZ ;  /* 0x0000001014067810 */ /* 0x000fe40007ffe1ff */
[----:B------:R-:W-:Y:S02]  /*2af0*/  IADD3.X R13, RZ, R3, R18, P1, P0 ;  /* 0x00000003ff0d7210 */ /* 0x000fe40000fe0412 */
[----:B------:R-:W-:-:S04]  /*2b00*/  LOP3.LUT R6, R6, 0xf, RZ, 0xc0, !PT ;  /* 0x0000000f06067812 */ /* 0x000fc800078ec0ff */
        /* <DEDUP_REMOVED lines=19> */
.L_x_886:
[----:B-1----:R-:W-:Y:S01]  /*2c40*/  LOP3.LUT R2, R138, 0xffffffe0, RZ, 0xc0, !PT ;  /* 0xffffffe08a027812 */ /* 0x002fe200078ec0ff */
[----:B------:R-:W-:Y:S01]  /*2c50*/  IMAD.SHL.U32 R216, R0, 0x2, RZ ;  /* 0x0000000200d87824 */ /* 0x000fe200078e00ff */
[----:B------:R-:W0:Y:S03]  /*2c60*/  LDGDEPBAR ;  /* 0x00000000000079af */ /* 0x000e260000000000 */
[----:B------:R-:W-:Y:S01]  /*2c70*/  IMAD.IADD R2, R153, 0x1, -R2 ;  /* 0x0000000199027824 */ /* 0x000fe200078e0a02 */
[----:B------:R-:W-:Y:S01]  /*2c80*/  LDSM.16.MT88.4 R20, [R216+0x1100] ;  /* 0x00110000d814783b */ /* 0x000fe20000004200 */
        /* <DEDUP_REMOVED lines=92> */
[----:B------:R-:W-:Y:S01]  /*3250*/  FMNMX.FTZ R5, R62, R5, !PT ;  /* 0x000000053e057209 */ /* 0x000fe20007810000 */
[----:B------:R-:W-:Y:S01]  /*3260*/  LDSM.16.MT88.4 R40, [R217+0x2100] ;  /* 0x00210000d928783b */ /* 0x000fe20000004200 */
[----:B------:R-:W-:Y:S02]  /*3270*/  ISETP.GT.AND P0, PT, R2, 0x38, PT ;  /* 0x000000380200780c */ /* 0x000fe40003f04270 */
[----:B------:R-:W-:Y:S02]  /*3280*/  FMNMX.FTZ R3, R210, R3, !PT ;  /* 0x00000003d2037209 */ /* 0x000fe40007810000 */
        /* <DEDUP_REMOVED lines=68> */
[----:B------:R2:W-:Y:S01]  /*36d0*/  MUFU.EX2 R185, R3 ;  /* 0x0000000300b97308 */ /* 0x0005e20000000800 */
[----:B-1----:R-:W-:-:S07]  /*36e0*/  FMNMX.FTZ R2, R9, R8, !PT ;  /* 0x0000000809027209 */ /* 0x002fce0007810000 */
[----:B------:R1:W3:Y:S01]  /*36f0*/  MUFU.EX2 R18, R6 ;  /* 0x0000000600127308 */ /* 0x0002e20000000800 */
        /* <DEDUP_REMOVED lines=83> */
[----:B---3--:R-:W-:-:S04]  /*3c30*/  FFMA.FTZ R4, R54, c[0x0][0x2d0], -R12 ;  /* 0x0000b40036047a23 */ /* 0x008fc8000001080c */
[----:B------:R3:W4:Y:S03]  /*3c40*/  MUFU.EX2 R243, R4 ;  /* 0x0000000400f37308 */ /* 0x0007260000000800 */
[C---:B------:R-:W-:Y:S01]  /*3c50*/  HMMA.16816.F32 R156, R8.reuse, R34, RZ ;  /* 0x00000022089c723c */ /* 0x040fe200000018ff */
[----:B------:R-:W-:Y:S07]  /*3c60*/  LDSM.16.MT88.4 R32, [R216+0x2500] ;  /* 0x00250000d820783b */ /* 0x000fee0000004200 */
[----:B------:R-:W-:Y:S01]  /*3c70*/  HMMA.16816.F32 R44, R8, R40, RZ ;  /* 0x00000028082c723c */ /* 0x000fe200000018ff */
[----:B---3--:R-:W-:-:S07]  /*3c80*/  FFMA.FTZ R4, R55, c[0x0][0x2d0], -R3 ;  /* 0x0000b40037047a23 */ /* 0x008fce0000010803 */
[C---:B------:R-:W-:Y:S01]  /*3c90*/  HMMA.16816.F32 R160, R8.reuse, R42, RZ ;  /* 0x0000002a08a0723c */ /* 0x040fe200000018ff */
[----:B----4-:R-:W-:Y:S01]  /*3ca0*/  F2FP.PACK_AB R6, R243, R244 ;  /* 0x000000f4f306723e */ /* 0x010fe200000000ff */
[----:B------:R3:W-:Y:S06]  /*3cb0*/  MUFU.EX2 R234, R4 ;  /* 0x0000000400ea7308 */ /* 0x0007ec0000000800 */
[----:B------:R-:W-:Y:S01]  /*3cc0*/  HMMA.16816.F32 R52, R8, R28, RZ ;  /* 0x0000001c0834723c */ /* 0x000fe200000018ff */
[----:B------:R-:W4:Y:S06]  /*3cd0*/  LDSM.16.MT88.4 R28, [R217+0x1500] ;  /* 0x00150000d91c783b */ /* 0x000f2c0000004200 */
[----:B------:R-:W-:-:S02]  /*3ce0*/  FFMA.FTZ R8, R123, c[0x0][0x2d0], -R0 ;  /* 0x0000b4007b087a23 */ /* 0x000fc40000010800 */
[----:B---3--:R-:W-:Y:S02]  /*3cf0*/  FFMA.FTZ R4, R61, c[0x0][0x2d0], -R3 ;  /* 0x0000b4003d047a23 */ /* 0x008fe40000010803 */
[----:B------:R3:W-:Y:S08]  /*3d00*/  MUFU.EX2 R228, R8 ;  /* 0x0000000800e47308 */ /* 0x0007f00000000800 */
[----:B------:R5:W1:Y:S01]  /*3d10*/  MUFU.EX2 R250, R4 ;  /* 0x0000000400fa7308 */ /* 0x000a620000000800 */
[----:B---3--:R-:W-:-:S07]  /*3d20*/  FFMA.FTZ R8, R122, c[0x0][0x2d0], -R0 ;  /* 0x0000b4007a087a23 */ /* 0x008fce0000010800 */
[----:B------:R3:W-:Y:S01]  /*3d30*/  MUFU.EX2 R227, R8 ;  /* 0x0000000800e37308 */ /* 0x0007e20000000800 */
[----:B-----5:R-:W-:Y:S01]  /*3d40*/  FFMA.FTZ R4, R62, c[0x0][0x2d0], -R3 ;  /* 0x0000b4003e047a23 */ /* 0x020fe20000010803 */
[----:B-1----:R-:W-:-:S06]  /*3d50*/  F2FP.PACK_AB R5, R250, R234 ;  /* 0x000000eafa05723e */ /* 0x002fcc00000000ff */
[----:B------:R1:W-:Y:S01]  /*3d60*/  MUFU.EX2 R236, R4 ;  /* 0x0000000400ec7308 */ /* 0x0003e20000000800 */
[----:B---3--:R-:W-:-:S07]  /*3d70*/  FFMA.FTZ R8, R127, c[0x0][0x2d0], -R13 ;  /* 0x0000b4007f087a23 */ /* 0x008fce000001080d */
[----:B------:R3:W-:Y:S01]  /*3d80*/  MUFU.EX2 R214, R8 ;  /* 0x0000000800d67308 */ /* 0x0007e20000000800 */
[----:B-1----:R-:W-:-:S07]  /*3d90*/  FFMA.FTZ R4, R63, c[0x0][0x2d0], -R3 ;  /* 0x0000b4003f047a23 */ /* 0x002fce0000010803 */
[----:B------:R1:W5:Y:S01]  /*3da0*/  MUFU.EX2 R235, R4 ;  /* 0x0000000400eb7308 */ /* 0x0003620000000800 */
[----:B---3--:R-:W-:-:S07]  /*3db0*/  FFMA.FTZ R8, R126, c[0x0][0x2d0], -R13 ;  /* 0x0000b4007e087a23 */ /* 0x008fce000001080d */
[----:B------:R3:W-:Y:S01]  /*3dc0*/  MUFU.EX2 R248, R8 ;  /* 0x0000000800f87308 */ /* 0x0007e20000000800 */
[----:B-1----:R-:W-:Y:S01]  /*3dd0*/  FFMA.FTZ R4, R120, c[0x0][0x2d0], -R0 ;  /* 0x0000b40078047a23 */ /* 0x002fe20000010800 */
[----:B-----5:R-:W-:-:S06]  /*3de0*/  F2FP.PACK_AB R7, R235, R236 ;  /* 0x000000eceb07723e */ /* 0x020fcc00000000ff */
[----:B------:R1:W-:Y:S01]  /*3df0*/  MUFU.EX2 R229, R4 ;  /* 0x0000000400e57308 */ /* 0x0003e20000000800 */
[----:B---3--:R-:W-:-:S07]  /*3e00*/  FFMA.FTZ R8, R125, c[0x0][0x2d0], -R13 ;  /* 0x0000b4007d087a23 */ /* 0x008fce000001080d */
[----:B------:R3:W-:Y:S01]  /*3e10*/  MUFU.EX2 R213, R8 ;  /* 0x0000000800d57308 */ /* 0x0007e20000000800 */
[----:B-1----:R-:W-:-:S07]  /*3e20*/  FFMA.FTZ R4, R121, c[0x0][0x2d0], -R0 ;  /* 0x0000b40079047a23 */ /* 0x002fce0000010800 */
[----:B------:R1:W5:Y:S01]  /*3e30*/  MUFU.EX2 R247, R4 ;  /* 0x0000000400f77308 */ /* 0x0003620000000800 */
[----:B---3--:R-:W-:-:S07]  /*3e40*/  FFMA.FTZ R8, R124, c[0x0][0x2d0], -R13 ;  /* 0x0000b4007c087a23 */ /* 0x008fce000001080d */
[----:B------:R3:W3:Y:S01]  /*3e50*/  MUFU.EX2 R212, R8 ;  /* 0x0000000800d47308 */ /* 0x0006e20000000800 */
[----:B-1----:R-:W-:-:S07]  /*3e60*/  F2FP.PACK_AB R4, R249, R240 ;  /* 0x000000f0f904723e */ /* 0x002fce00000000ff */
[----:B--2---:R-:W-:Y:S01]  /*3e70*/  HMMA.16816.F32 R172, R4, R24, R116 ;  /* 0x0000001804ac723c */ /* 0x004fe20000001874 */
[----:B---3--:R-:W-:-:S07]  /*3e80*/  FFMA.FTZ R8, R134, c[0x0][0x2d0], -R12 ;  /* 0x0000b40086087a23 */ /* 0x008fce000001080c */
[C---:B------:R-:W-:Y:S01]  /*3e90*/  HMMA.16816.F32 R164, R4.reuse, R20, R112 ;  /* 0x0000001404a4723c */ /* 0x040fe20000001870 */
[----:B------:R1:W-:Y:S07]  /*3ea0*/  MUFU.EX2 R206, R8 ;  /* 0x0000000800ce7308 */ /* 0x0003ee0000000800 */
[C---:B------:R-:W-:Y:S08]  /*3eb0*/  HMMA.16816.F32 R120, R4.reuse, R16, R108 ;  /* 0x000000100478723c */ /* 0x040ff0000000186c */
        /* <DEDUP_REMOVED lines=14> */
[----:B-1----:R-:W-:-:S07]  /*3fa0*/  FFMA.FTZ R8, R168, c[0x0][0x2d0], -R3 ;  /* 0x0000b400a8087a23 */ /* 0x002fce0000010803 */
[----:B------:R-:W-:Y:S01]  /*3fb0*/  HMMA.16816.F32 R88, R4, R38, R68 ;  /* 0x000000260458723c */ /* 0x000fe20000001844 */
[----:B------:R1:W-:Y:S06]  /*3fc0*/  MUFU.EX2 R194, R8 ;  /* 0x0000000800c27308 */ /* 0x0003ec0000000800 */
[----:B-----5:R-:W-:Y:S02]  /*3fd0*/  F2FP.PACK_AB R4, R247, R229 ;  /* 0x000000e5f704723e */ /* 0x020fe400000000ff */
[----:B------:R-:W-:Y:S02]  /*3fe0*/  F2FP.PACK_AB R5, R248, R214 ;  /* 0x000000d6f805723e */ /* 0x000fe400000000ff */
[----:B------:R-:W-:-:S02]  /*3ff0*/  F2FP.PACK_AB R6, R227, R228 ;  /* 0x000000e4e306723e */ /* 0x000fc400000000ff */
[----:B------:R-:W-:Y:S01]  /*4000*/  F2FP.PACK_AB R7, R212, R213 ;  /* 0x000000d5d407723e */ /* 0x000fe200000000ff */
[----:B-1----:R-:W-:-:S06]  /*4010*/  FFMA.FTZ R8, R169, c[0x0][0x2d0], -R3 ;  /* 0x0000b400a9087a23 */ /* 0x002fcc0000010803 */
[C---:B------:R-:W-:Y:S08]  /*4020*/  HMMA.16816.F32 R200, R4.reuse, R36, R44 ;  /* 0x0000002404c8723c */ /* 0x040ff0000000182c */
[C---:B------:R-:W-:Y:S07]  /*4030*/  HMMA.16816.F32 R44, R4.reuse, R18, R128 ;  /* 0x00000012042c723c */ /* 0x040fee0000001880 */
[----:B------:R-:W-:Y:S01]  /*4040*/  IMAD.MOV.U32 R128, RZ, RZ, R14 ;  /* 0x000000ffff807224 */ /* 0x000fe200078e000e */
[----:B------:R-:W-:Y:S01]  /*4050*/  HMMA.16816.F32 R40, R4, R30, R152 ;  /* 0x0000001e0428723c */ /* 0x000fe20000001898 */
[----:B------:R-:W-:-:S02]  /*4060*/  FFMA.FTZ R14, R170, c[0x0][0x2d0], -R3 ;  /* 0x0000b400aa0e7a23 */ /* 0x000fc40000010803 */
[----:B------:R-:W-:Y:S02]  /*4070*/  IMAD.MOV.U32 R129, RZ, RZ, R193 ;  /* 0x000000ffff817224 */ /* 0x000fe400078e00c1 */
[----:B------:R1:W3:Y:S01]  /*4080*/  MUFU.EX2 R193, R8 ;  /* 0x0000000800c17308 */ /* 0x0002e20000000800 */
[----:B------:R-:W-:Y:S02]  /*4090*/  IMAD.MOV.U32 R131, RZ, RZ, R198 ;  /* 0x000000ffff837224 */ /* 0x000fe400078e00c6 */
[----:B------:R-:W-:Y:S01]  /*40a0*/  IMAD.MOV.U32 R153, RZ, RZ, R191 ;  /* 0x000000ffff997224 */ /* 0x000fe200078e00bf */
[----:B------:R-:W-:Y:S01]  /*40b0*/  HMMA.16816.F32 R80, R4, R24, R72 ;  /* 0x000000180450723c */ /* 0x000fe20000001848 */
[----:B------:R-:W-:Y:S02]  /*40c0*/  IMAD.MOV.U32 R154, RZ, RZ, R192 ;  /* 0x000000ffff9a7224 */ /* 0x000fe400078e00c0 */
[----:B------:R-:W-:Y:S01]  /*40d0*/  IMAD.MOV.U32 R152, RZ, RZ, R188 ;  /* 0x000000ffff987224 */ /* 0x000fe200078e00bc */
[----:B------:R4:W-:Y:S01]  /*40e0*/  MUFU.EX2 R191, R14 ;  /* 0x0000000e00bf7308 */ /* 0x0009e20000000800 */
[----:B------:R-:W-:-:S02]  /*40f0*/  IMAD.MOV.U32 R130, RZ, RZ, R197 ;  /* 0x000000ffff827224 */ /* 0x000fc400078e00c5 */
[----:B------:R-:W-:Y:S01]  /*4100*/  IMAD.MOV.U32 R155, RZ, RZ, R196 ;  /* 0x000000ffff9b7224 */ /* 0x000fe200078e00c4 */
[C---:B------:R-:W-:Y:S01]  /*4110*/  HMMA.16816.F32 R76, R4.reuse, R20, R64 ;  /* 0x00000014044c723c */ /* 0x040fe20000001840 */
[----:B-1----:R-:W1:Y:S07]  /*4120*/  LDSM.16.MT88.4 R8, [R217+0x900] ;  /* 0x00090000d908783b */ /* 0x002e6e0000004200 */
[----:B------:R-:W-:Y:S01]  /*4130*/  HMMA.16816.F32 R72, R4, R16, R56 ;  /* 0x000000100448723c */ /* 0x000fe20000001838 */
[----:B------:R-:W5:Y:S01]  /*4140*/  LDSM.16.MT88.4 R16, [R216+0x900] ;  /* 0x00090000d810783b */ /* 0x000f620000004200 */
[----:B----4-:R-:W-:-:S04]  /*4150*/  FFMA.FTZ R14, R171, c[0x0][0x2d0], -R3 ;  /* 0x0000b400ab0e7a23 */ /* 0x010fc80000010803 */
[----:B------:R4:W1:Y:S02]  /*4160*/  MUFU.EX2 R192, R14 ;  /* 0x0000000e00c07308 */ /* 0x0008640000000800 */
[C---:B------:R-:W-:Y:S01]  /*4170*/  HMMA.16816.F32 R68, R4.reuse, R28, R52 ;  /* 0x0000001c0444723c */ /* 0x040fe20000001834 */
[----:B------:R-:W-:Y:S07]  /*4180*/  LDSM.16.MT88.4 R28, [R216+0x2900] ;  /* 0x00290000d81c783b */ /* 0x000fee0000004200 */
[----:B------:R-:W-:Y:S01]  /*4190*/  HMMA.16816.F32 R64, R4, R32, R48 ;  /* 0x000000200440723c */ /* 0x000fe20000001830 */
[----:B----4-:R-:W-:-:S07]  /*41a0*/  FFMA.FTZ R14, R176, c[0x0][0x2d0], -R0 ;  /* 0x0000b400b00e7a23 */ /* 0x010fce0000010800 */
[C---:B------:R-:W-:Y:S01]  /*41b0*/  HMMA.16816.F32 R56, R4.reuse, R26, R144 ;  /* 0x0000001a0438723c */ /* 0x040fe20000001890 */
[----:B------:R-:W-:Y:S01]  /*41c0*/  LDSM.16.MT88.4 R24, [R217+0x1900] ;  /* 0x00190000d918783b */ /* 0x000fe20000004200 */
[----:B------:R4:W-:Y:S06]  /*41d0*/  MUFU.EX2 R188, R14 ;  /* 0x0000000e00bc7308 */ /* 0x0009ec0000000800 */
[C---:B------:R-:W-:Y:S01]  /*41e0*/  HMMA.16816.F32 R48, R4.reuse, R22, R140 ;  /* 0x000000160430723c */ /* 0x040fe2000000188c */
[----:B------:R-:W5:Y:S07]  /*41f0*/  LDSM.16.MT88.4 R20, [R216+0x1900] ;  /* 0x00190000d814783b */ /* 0x000f6e0000004200 */
[----:B------:R-:W-:Y:S01]  /*4200*/  HMMA.16816.F32 R52, R4, R34, R156 ;  /* 0x000000220434723c */ /* 0x000fe2000000189c */
[----:B------:R-:W5:Y:S01]  /*4210*/  LDSM.16.MT88.4 R32, [R217+0x2900] ;  /* 0x00290000d920783b */ /* 0x000f620000004200 */
[----:B----4-:R-:W-:-:S04]  /*4220*/  FFMA.FTZ R14, R177, c[0x0][0x2d0], -R0 ;  /* 0x0000b400b10e7a23 */ /* 0x010fc80000010800 */
[----:B------:R4:W4:Y:S02]  /*4230*/  MUFU.EX2 R133, R14 ;  /* 0x0000000e00857308 */ /* 0x0009240000000800 */
[----:B------:R-:W-:Y:S07]  /*4240*/  HMMA.16816.F32 R36, R4, R38, R160 ;  /* 0x000000260424723c */ /* 0x000fee00000018a0 */
[----:B--2---:R-:W-:Y:S02]  /*4250*/  F2FP.PACK_AB R4, R205, R206 ;  /* 0x000000cecd04723e */ /* 0x004fe400000000ff */
[----:B---3--:R-:W-:-:S02]  /*4260*/  F2FP.PACK_AB R5, R193, R194 ;  /* 0x000000c2c105723e */ /* 0x008fc400000000ff */
[----:B------:R-:W-:Y:S02]  /*4270*/  F2FP.PACK_AB R6, R195, R204 ;  /* 0x000000ccc306723e */ /* 0x000fe400000000ff */
[----:B-1----:R-:W-:Y:S01]  /*4280*/  F2FP.PACK_AB R7, R192, R191 ;  /* 0x000000bfc007723e */ /* 0x002fe200000000ff */
[----:B----4-:R-:W-:-:S04]  /*4290*/  FFMA.FTZ R14, R179, c[0x0][0x2d0], -R0 ;  /* 0x0000b400b30e7a23 */ /* 0x010fc80000010800 */
[----:B------:R1:W-:Y:S02]  /*42a0*/  MUFU.EX2 R134, R14 ;  /* 0x0000000e00867308 */ /* 0x0003e40000000800 */
[C---:B------:R-:W-:Y:S08]  /*42b0*/  HMMA.16816.F32 R124, R4.reuse, R8, R164 ;  /* 0x00000008047c723c */ /* 0x040ff000000018a4 */
[----:B-----5:R-:W-:Y:S01]  /*42c0*/  HMMA.16816.F32 R140, R4, R16, R172 ;  /* 0x00000010048c723c */ /* 0x020fe200000018ac */
[----:B-1----:R-:W-:-:S07]  /*42d0*/  FFMA.FTZ R14, R178, c[0x0][0x2d0], -R0 ;  /* 0x0000b400b20e7a23 */ /* 0x002fce0000010800 */
[C---:B------:R-:W-:Y:S01]  /*42e0*/  HMMA.16816.F32 R156, R4.reuse, R20, R120 ;  /* 0x00000014049c723c */ /* 0x040fe20000001878 */
[----:B------:R1:W-:Y:S07]  /*42f0*/  MUFU.EX2 R138, R14 ;  /* 0x0000000e008a7308 */ /* 0x0003ee0000000800 */
[C---:B------:R-:W-:Y:S01]  /*4300*/  HMMA.16816.F32 R168, R4.reuse, R24, R116 ;  /* 0x0000001804a8723c */ /* 0x040fe20000001874 */
[----:B------:R-:W-:Y:S07]  /*4310*/  LDSM.16.MT88.4 R116, [R216+0x2d00] ;  /* 0x002d0000d874783b */ /* 0x000fee0000004200 */
[----:B------:R-:W-:Y:S01]  /*4320*/  HMMA.16816.F32 R112, R4, R28, R112 ;  /* 0x0000001c0470723c */ /* 0x000fe20000001870 */
[----:B-1----:R-:W-:-:S04]  /*4330*/  FFMA.FTZ R14, R180, c[0x0][0x2d0], -R13 ;  /* 0x0000b400b40e7a23 */ /* 0x002fc8000001080d */
[----:B------:R1:W-:Y:S03]  /*4340*/  MUFU.EX2 R132, R14 ;  /* 0x0000000e00847308 */ /* 0x0003e60000000800 */
[C---:B------:R-:W-:Y:S08]  /*4350*/  HMMA.16816.F32 R196, R4.reuse, R32, R108 ;  /* 0x0000002004c4723c */ /* 0x040ff0000000186c */
[----:B------:R-:W-:Y:S01]  /*4360*/  HMMA.16816.F32 R148, R4, R18, R148 ;  /* 0x000000120494723c */ /* 0x000fe20000001894 */
[----:B-1----:R-:W-:-:S07]  /*4370*/  FFMA.FTZ R14, R181, c[0x0][0x2d0], -R13 ;  /* 0x0000b400b50e7a23 */ /* 0x002fce000001080d */
[C---:B------:R-:W-:Y:S01]  /*4380*/  HMMA.16816.F32 R84, R4.reuse, R10, R104 ;  /* 0x0000000a0454723c */ /* 0x040fe20000001868 */
[----:B------:R-:W-:Y:S01]  /*4390*/  LDSM.16.MT88.4 R104, [R217+0x1d00] ;  /* 0x001d0000d968783b */ /* 0x000fe20000004200 */
[----:B------:R1:W2:Y:S06]  /*43a0*/  MUFU.EX2 R63, R14 ;  /* 0x0000000e003f7308 */ /* 0x0002ac0000000800 */
[C---:B------:R-:W-:Y:S08]  /*43b0*/  HMMA.16816.F32 R100, R4.reuse, R22, R100 ;  /* 0x000000160464723c */ /* 0x040ff00000001864 */
[----:B------:R-:W-:Y:S01]  /*43c0*/  HMMA.16816.F32 R160, R4, R26, R96 ;  /* 0x0000001a04a0723c */ /* 0x000fe20000001860 */
[----:B-1----:R-:W-:-:S04]  /*43d0*/  FFMA.FTZ R14, R183, c[0x0][0x2d0], -R13 ;  /* 0x0000b400b70e7a23 */ /* 0x002fc8000001080d */
[----:B------:R1:W-:Y:S03]  /*43e0*/  MUFU.EX2 R62, R14 ;  /* 0x0000000e003e7308 */ /* 0x0003e60000000800 */
[C---:B------:R-:W-:Y:S01]  /*43f0*/  HMMA.16816.F32 R164, R4.reuse, R30, R92 ;  /* 0x0000001e04a4723c */ /* 0x040fe2000000185c */
[----:B------:R-:W3:Y:S07]  /*4400*/  LDSM.16.MT88.4 R92, [R216+0x1d00] ;  /* 0x001d0000d85c783b */ /* 0x000eee0000004200 */
[----:B------:R-:W-:Y:S01]  /*4410*/  HMMA.16816.F32 R144, R4, R34, R88 ;  /* 0x000000220490723c */ /* 0x000fe20000001858 */
[----:B-1----:R-:W-:-:S06]  /*4420*/  FFMA.FTZ R14, R182, c[0x0][0x2d0], -R13 ;  /* 0x0000b400b60e7a23 */ /* 0x002fcc000001080d */
[----:B------:R-:W-:Y:S01]  /*4430*/  F2FP.PACK_AB R4, R133, R188 ;  /* 0x000000bc8504723e */ /* 0x000fe200000000ff */
[----:B------:R-:W-:Y:S01]  /*4440*/  IMAD.MOV.U32 R91, RZ, RZ, R187 ;  /* 0x000000ffff5b7224 */ /* 0x000fe200078e00bb */
[----:B--2---:R-:W-:Y:S01]  /*4450*/  F2FP.PACK_AB R5, R63, R132 ;  /* 0x000000843f05723e */ /* 0x004fe200000000ff */
[----:B------:R-:W1:Y:S01]  /*4460*/  MUFU.EX2 R61, R14 ;  /* 0x0000000e003d7308 */ /* 0x000e620000000800 */
[----:B------:R-:W-:Y:S01]  /*4470*/  F2FP.PACK_AB R6, R138, R134 ;  /* 0x000000868a06723e */ /* 0x000fe200000000ff */
[----:B------:R-:W-:Y:S02]  /*4480*/  IMAD.MOV.U32 R90, RZ, RZ, R186 ;  /* 0x000000ffff5a7224 */ /* 0x000fe400078e00ba */
[----:B------:R-:W-:Y:S02]  /*4490*/  IMAD.MOV.U32 R89, RZ, RZ, R185 ;  /* 0x000000ffff597224 */ /* 0x000fe400078e00b9 */
[----:B------:R-:W-:Y:S01]  /*44a0*/  IMAD.MOV.U32 R88, RZ, RZ, R184 ;  /* 0x000000ffff587224 */ /* 0x000fe200078e00b8 */
[----:B-1----:R-:W-:Y:S01]  /*44b0*/  F2FP.PACK_AB R7, R61, R62 ;  /* 0x0000003e3d07723e */ /* 0x002fe200000000ff */
[----:B------:R-:W-:-:S06]  /*44c0*/  IMAD.MOV.U32 R14, RZ, RZ, R130 ;  /* 0x000000ffff0e7224 */ /* 0x000fcc00078e0082 */
[C---:B------:R-:W-:Y:S07]  /*44d0*/  HMMA.16816.F32 R176, R4.reuse, R8, R76 ;  /* 0x0000000804b0723c */ /* 0x040fee000000184c */
[----:B------:R-:W-:Y:S01]  /*44e0*/  FFMA.FTZ R8, R210, c[0x0][0x2d0], -R12 ;  /* 0x0000b400d2087a23 */ /* 0x000fe2000001080c */
[----:B------:R-:W-:Y:S01]  /*44f0*/  HMMA.16816.F32 R172, R4, R10, R48 ;  /* 0x0000000a04ac723c */ /* 0x000fe20000001830 */
[----:B------:R-:W-:Y:S02]  /*4500*/  IMAD.MOV.U32 R79, RZ, RZ, R131 ;  /* 0x000000ffff4f7224 */ /* 0x000fe400078e0083 */
[----:B------:R1:W-:Y:S01]  /*4510*/  MUFU.EX2 R49, R8 ;  /* 0x0000000800317308 */ /* 0x0003e20000000800 */
[----:B------:R-:W-:-:S02]  /*4520*/  IMAD.MOV.U32 R210, RZ, RZ, R129 ;  /* 0x000000ffffd27224 */ /* 0x000fc400078e0081 */
[----:B------:R-:W-:Y:S02]  /*4530*/  IMAD.MOV.U32 R9, RZ, RZ, R152 ;  /* 0x000000ffff097224 */ /* 0x000fe400078e0098 */
[C---:B------:R-:W-:Y:S01]  /*4540*/  HMMA.16816.F32 R180, R4.reuse, R18, R56 ;  /* 0x0000001204b4723c */ /* 0x040fe20000001838 */
[----:B------:R-:W-:Y:S02]  /*4550*/  IMAD.MOV.U32 R10, RZ, RZ, R154 ;  /* 0x000000ffff0a7224 */ /* 0x000fe400078e009a */
[----:B------:R-:W-:Y:S02]  /*4560*/  IMAD.MOV.U32 R51, RZ, RZ, R128 ;  /* 0x000000ffff337224 */ /* 0x000fe400078e0080 */
[----:B------:R-:W-:Y:S02]  /*4570*/  IMAD.MOV.U32 R11, RZ, RZ, R153 ;  /* 0x000000ffff0b7224 */ /* 0x000fe400078e0099 */
[----:B------:R-:W-:Y:S01]  /*4580*/  IMAD.MOV.U32 R50, RZ, RZ, R155 ;  /* 0x000000ffff327224 */ /* 0x000fe200078e009b */
[----:B------:R-:W-:Y:S01]  /*4590*/  HMMA.16816.F32 R56, R4, R22, R44 ;  /* 0x000000160438723c */ /* 0x000fe2000000182c */
[----:B------:R-:W-:Y:S01]  /*45a0*/  LDSM.16.MT88.4 R152, [R216+0xd00] ;  /* 0x000d0000d898783b */ /* 0x000fe20000004200 */
[----:B-1----:R-:W-:-:S02]  /*45b0*/  FFMA.FTZ R8, R209, c[0x0][0x2d0], -R12 ;  /* 0x0000b400d1087a23 */ /* 0x002fc4000001080c */
[----:B------:R-:W-:Y:S02]  /*45c0*/  IMAD.MOV.U32 R209, RZ, RZ, R11 ;  /* 0x000000ffffd17224 */ /* 0x000fe400078e000b */
[----:B------:R1:W2:Y:S02]  /*45d0*/  MUFU.EX2 R48, R8 ;  /* 0x0000000800307308 */ /* 0x0002a40000000800 */
[C---:B------:R-:W-:Y:S01]  /*45e0*/  HMMA.16816.F32 R96, R4.reuse, R24, R68 ;  /* 0x000000180460723c */ /* 0x040fe20000001844 */
[----:B------:R-:W-:Y:S02]  /*45f0*/  IMAD.MOV.U32 R47, RZ, RZ, R9 ;  /* 0x000000ffff2f7224 */ /* 0x000fe400078e0009 */
[----:B------:R-:W-:Y:S02]  /*4600*/  IMAD.MOV.U32 R45, RZ, RZ, R88 ;  /* 0x000000ffff2d7224 */ /* 0x000fe400078e0058 */
[----:B------:R-:W-:Y:S02]  /*4610*/  IMAD.MOV.U32 R46, RZ, RZ, R90 ;  /* 0x000000ffff2e7224 */ /* 0x000fe400078e005a */
[----:B------:R-:W-:Y:S01]  /*4620*/  IMAD.MOV.U32 R11, RZ, RZ, R91 ;  /* 0x000000ffff0b7224 */ /* 0x000fe200078e005b */
[----:B------:R-:W-:Y:S01]  /*4630*/  HMMA.16816.F32 R108, R4, R20, R72 ;  /* 0x00000014046c723c */ /* 0x000fe20000001848 */
[----:B------:R-:W-:-:S02]  /*4640*/  FADD.FTZ R9, R239, R238 ;  /* 0x000000eeef097221 */ /* 0x000fc40000010000 */
[----:B-1----:R-:W-:-:S05]  /*4650*/  FFMA.FTZ R8, R208, c[0x0][0x2d0], -R12 ;  /* 0x0000b400d0087a23 */ /* 0x002fca000001080c */
[----:B------:R-:W-:Y:S01]  /*4660*/  HMMA.16816.F32 R184, R4, R16, R80 ;  /* 0x0000001004b8723c */ /* 0x000fe20000001850 */
[----:B------:R-:W1:Y:S01]  /*4670*/  LDSM.16.MT88.4 R80, [R217+0xd00] ;  /* 0x000d0000d950783b */ /* 0x000e620000004200 */
[----:B--2---:R-:W-:Y:S01]  /*4680*/  F2FP.PACK_AB R128, R48, R49 ;  /* 0x000000313080723e */ /* 0x004fe200000000ff */
[----:B------:R2:W-:Y:S01]  /*4690*/  MUFU.EX2 R44, R8 ;  /* 0x00000008002c7308 */ /* 0x0005e20000000800 */
[----:B------:R-:W-:-:S04]  /*46a0*/  IMAD.MOV.U32 R208, RZ, RZ, R89 ;  /* 0x000000ffffd07224 */ /* 0x000fc800078e0059 */
[C---:B------:R-:W-:Y:S08]  /*46b0*/  HMMA.16816.F32 R40, R4.reuse, R26, R40 ;  /* 0x0000001a0428723c */ /* 0x040ff00000001828 */
[----:B------:R-:W-:Y:S01]  /*46c0*/  HMMA.16816.F32 R64, R4, R28, R64 ;  /* 0x0000001c0440723c */ /* 0x000fe20000001840 */
[----:B--2---:R-:W-:-:S04]  /*46d0*/  FFMA.FTZ R8, R207, c[0x0][0x2d0], -R12 ;  /* 0x0000b400cf087a23 */ /* 0x004fc8000001080c */
[----:B------:R2:W4:Y:S03]  /*46e0*/  MUFU.EX2 R24, R8 ;  /* 0x0000000800187308 */ /* 0x0005260000000800 */
[C---:B------:R-:W-:Y:S08]  /*46f0*/  HMMA.16816.F32 R52, R4.reuse, R30, R52 ;  /* 0x0000001e0434723c */ /* 0x040ff00000001834 */
[----:B------:R-:W-:Y:S01]  /*4700*/  HMMA.16816.F32 R120, R4, R32, R200 ;  /* 0x000000200478723c */ /* 0x000fe200000018c8 */
[----:B--2---:R-:W-:-:S07]  /*4710*/  FFMA.FTZ R8, R224, c[0x0][0x2d0], -R3 ;  /* 0x0000b400e0087a23 */ /* 0x004fce0000010803 */
[----:B------:R-:W-:Y:S01]  /*4720*/  HMMA.16816.F32 R36, R4, R34, R36 ;  /* 0x000000220424723c */ /* 0x000fe20000001824 */
[----:B------:R-:W2:Y:S01]  /*4730*/  LDSM.16.MT88.4 R4, [R217+0x2d00] ;  /* 0x002d0000d904783b */ /* 0x000ea20000004200 */
        /* <DEDUP_REMOVED lines=22> */
[C---:B--2---:R-:W-:Y:S01]  /*48a0*/  HMMA.16816.F32 R124, R128.reuse, R4, R196 ;  /* 0x00000004807c723c */ /* 0x044fe200000018c4 */
[----:B------:R1:W-:Y:S07]  /*48b0*/  MUFU.EX2 R17, R3 ;  /* 0x0000000300117308 */ /* 0x0003ee0000000800 */
[C---:B------:R-:W-:Y:S01]  /*48c0*/  HMMA.16816.F32 R140, R128.reuse, R152, R140 ;  /* 0x00000098808c723c */ /* 0x040fe2000000188c */
[----:B------:R2:W3:Y:S07]  /*48d0*/  MUFU.EX2 R16, R0 ;  /* 0x0000000000107308 */ /* 0x0004ee0000000800 */
[----:B------:R-:W-:Y:S01]  /*48e0*/  HMMA.16816.F32 R148, R128, R154, R148 ;  /* 0x0000009a8094723c */ /* 0x000fe20000001894 */
[----:B-1----:R-:W-:-:S07]  /*48f0*/  FADD.FTZ R3, R47, R46 ;  /* 0x0000002e2f037221 */ /* 0x002fce0000010000 */
[----:B------:R-:W-:Y:S01]  /*4900*/  HMMA.16816.F32 R160, R128, R106, R160 ;  /* 0x0000006a80a0723c */ /* 0x000fe200000018a0 */
[----:B--2---:R-:W-:Y:S01]  /*4910*/  FFMA.FTZ R0, R79, c[0x0][0x2d0], -R13 ;  /* 0x0000b4004f007a23 */ /* 0x004fe2000001080d */
[----:B---3--:R-:W-:-:S03]  /*4920*/  F2FP.PACK_AB R170, R16, R17 ;  /* 0x0000001110aa723e */ /* 0x008fc600000000ff */
        /* <DEDUP_REMOVED lines=8> */
[----:B--2---:R-:W-:Y:S01]  /*49b0*/  F2FP.PACK_AB R169, R14, R12 ;  /* 0x0000000c0ea9723e */ /* 0x004fe200000000ff */
[----:B------:R-:W-:-:S02]  /*49c0*/  IMAD.MOV.U32 R210, RZ, RZ, R10 ;  /* 0x000000ffffd27224 */ /* 0x000fc400078e000a */
[----:B------:R-:W-:Y:S02]  /*49d0*/  IMAD.MOV.U32 R10, RZ, RZ, R15 ;  /* 0x000000ffff0a7224 */ /* 0x000fe400078e000f */
[----:B------:R1:W-:Y:S02]  /*49e0*/  MUFU.EX2 R15, R0 ;  /* 0x00000000000f7308 */ /* 0x0003e40000000800 */
[----:B------:R-:W-:Y:S02]  /*49f0*/  FADD.FTZ R10, R10, R8 ;  /* 0x000000080a0a7221 */ /* 0x000fe40000010000 */
[----:B-1----:R-:W-:-:S04]  /*4a00*/  FFMA.FTZ R0, R230, c[0x0][0x2d0], -R13 ;  /* 0x0000b400e6007a23 */ /* 0x002fc8000001080d */
[----:B------:R1:W2:Y:S02]  /*4a10*/  MUFU.EX2 R13, R0 ;  /* 0x00000000000d7308 */ /* 0x0002a40000000800 */
[----:B-1----:R-:W-:Y:S01]  /*4a20*/  FADD.FTZ R0, R246, R242 ;  /* 0x000000f2f6007221 */ /* 0x002fe20000010000 */
[----:B--2---:R-:W-:-:S03]  /*4a30*/  F2FP.PACK_AB R171, R13, R15 ;  /* 0x0000000f0dab723e */ /* 0x004fc600000000ff */
        /* <DEDUP_REMOVED lines=63> */
[----:B------:R-:W-:Y:S02]  /*4e30*/  FADD.FTZ R247, R16, R247 ;  /* 0x000000f710f77221 */ /* 0x000fe40000010000 */
[----:B------:R-:W-:Y:S02]  /*4e40*/  FADD.FTZ R248, R13, R248 ;  /* 0x000000f80df87221 */ /* 0x000fe40000010000 */
[----:B------:R-:W-:-:S02]  /*4e50*/  FADD.FTZ R249, R24, R249 ;  /* 0x000000f918f97221 */ /* 0x000fc40000010000 */
[----:B------:R-:W-:Y:S01]  /*4e60*/  FADD.FTZ R250, R21, R250 ;  /* 0x000000fa15fa7221 */ /* 0x000fe20000010000 */
[----:B------:R-:W-:Y:S05]  /*4e70*/  @!P2 BRA `(.L_x_887) ;  /* 0x000032000000a947 */ /* 0x000fea0003800000 */
[----:B------:R-:W2:Y:S01]  /*4e80*/  LDL.LU R50, [R1+0x10] ;  /* 0x0000100001327983 */ /* 0x000ea20000300800 */
[----:B------:R-:W-:Y:S01]  /*4e90*/  SHF.R.S32.HI R51, RZ, 0x1f, R60 ;  /* 0x0000001fff337819 */ /* 0x000fe2000001143c */
[----:B------:R-:W-:Y:S02]  /*4ea0*/  IMAD.SHL.U32 R229, R60, 0x2, RZ ;  /* 0x000000023ce57824 */ /* 0x000fe400078e00ff */
[----:B------:R-:W-:Y:S01]  /*4eb0*/  IMAD.SHL.U32 R227, R190, 0x2, RZ ;  /* 0x00000002bee37824 */ /* 0x000fe200078e00ff */
[----:B------:R-:W-:Y:S01]  /*4ec0*/  SHF.L.U64.HI R230, R60, 0x1, R51 ;  /* 0x000000013ce67819 */ /* 0x000fe20000010233 */
[C---:B------:R-:W-:Y:S01]  /*4ed0*/  IMAD.SHL.U32 R225, R189.reuse, 0x2, RZ ;  /* 0x00000002bde17824 */ /* 0x040fe200078e00ff */
[----:B------:R-:W-:Y:S01]  /*4ee0*/  SHF.R.S32.HI R51, RZ, 0x1f, R189 ;  /* 0x0000001fff337819 */ /* 0x000fe200000114bd */
[----:B------:R-:W-:Y:S02]  /*4ef0*/  IMAD.MOV.U32 R3, RZ, RZ, R136 ;  /* 0x000000ffff037224 */ /* 0x000fe400078e0088 */
[----:B------:R-:W-:Y:S01]  /*4f00*/  IMAD.MOV.U32 R0, RZ, RZ, R137 ;  /* 0x000000ffff007224 */ /* 0x000fe200078e0089 */
[----:B------:R-:W-:Y:S01]  /*4f10*/  SHF.L.U64.HI R226, R189, 0x1, R51 ;  /* 0x00000001bde27819 */ /* 0x000fe20000010233 */
[----:B------:R-:W-:-:S02]  /*4f20*/  IMAD.MOV.U32 R138, RZ, RZ, R2 ;  /* 0x000000ffff8a7224 */ /* 0x000fc400078e0002 */
[----:B------:R-:W-:Y:S01]  /*4f30*/  IMAD.MOV.U32 R132, RZ, RZ, R135 ;  /* 0x000000ffff847224 */ /* 0x000fe200078e0087 */
[----:B--2---:R-:W-:Y:S02]  /*4f40*/  IADD3 R224, R50, -0x2, RZ ;  /* 0xfffffffe32e07810 */ /* 0x004fe40007ffe0ff */
[----:B------:R-:W-:-:S04]  /*4f50*/  SHF.R.S32.HI R50, RZ, 0x1f, R190 ;  /* 0x0000001fff327819 */ /* 0x000fc800000114be */
[----:B------:R-:W-:Y:S01]  /*4f60*/  SHF.L.U64.HI R228, R190, 0x1, R50 ;  /* 0x00000001bee47819 */ /* 0x000fe20000010232 */
[----:B------:R-:W-:Y:S05]  /*4f70*/  BRA `(.L_x_888) ;  /* 0x0000037000007947 */ /* 0x000fea0003800000 */
.L_x_890:
[----:B------:R-:W2:Y:S01]  /*4f80*/  LDL.64 R234, [R1] ;  /* 0x0000000001ea7983 */ /* 0x000ea20000100a00 */
[----:B------:R-:W-:Y:S02]  /*4f90*/  IMAD.MOV.U32 R222, RZ, RZ, RZ ;  /* 0x000000ffffde7224 */ /* 0x000fe400078e00ff */
[----:B------:R-:W-:Y:S01]  /*4fa0*/  IMAD.MOV.U32 R233, RZ, RZ, c[0x0][0x2b8] ;  /* 0x0000ae00ffe97624 */ /* 0x000fe200078e00ff */
[----:B------:R-:W3:Y:S01]  /*4fb0*/  LDL R232, [R1+0x8] ;  /* 0x0000080001e87983 */ /* 0x000ee20000100800 */
[----:B------:R-:W-:Y:S03]  /*4fc0*/  IMAD R133, R224, 0x40, R251 ;  /* 0x00000040e0857824 */ /* 0x000fe600078e02fb */
[----:B------:R-:W-:Y:S02]  /*4fd0*/  ISETP.NE.AND P2, PT, R233, 0x1, PT ;  /* 0x00000001e900780c */ /* 0x000fe40003f45270 */
[----:B------:R-:W-:Y:S05]  /*4fe0*/  IADD3 R133, R133, -0x40, R231 ;  /* 0xffffffc085857810 */ /* 0x000fea0007ffe0e7 */
[--C-:B------:R-:W-:Y:S06]  /*4ff0*/  IMAD.MOV.U32 R2, RZ, RZ, R133.reuse ;  /* 0x000000ffff027224 */ /* 0x100fec00078e0085 */
[----:B------:R-:W-:Y:S05]  /*5000*/  @P2 IMAD.HI.U32 R134, R133, c[0x0][0x2bc], RZ ;  /* 0x0000af0085862a27 */ /* 0x000fea00078e00ff */
[----:B------:R-:W-:Y:S04]  /*5010*/  @P2 SHF.R.U32.HI R2, RZ, c[0x0][0x2c0], R134 ;  /* 0x0000b000ff022a19 */ /* 0x000fe80000011686 */
[C---:B--2---:R-:W-:Y:S04]  /*5020*/  @!P3 IADD3 R135, P0, R2.reuse, R234, RZ ;  /* 0x000000ea0287b210 */ /* 0x044fe80007f1e0ff */
[----:B---3--:R-:W-:Y:S01]  /*5030*/  @!P3 LEA.HI.X.SX32 R136, R2, R232, 0x1, P0 ;  /* 0x000000e80288b211 */ /* 0x008fe200000f0eff */
[----:B------:R-:W-:Y:S01]  /*5040*/  IMAD.MOV R2, RZ, RZ, -R2 ;  /* 0x000000ffff027224 */ /* 0x000fe200078e0a02 */
[----:B------:R-:W1:Y:S01]  /*5050*/  S2R R232, SR_CTAID.Y ;  /* 0x0000000000e87919 */ /* 0x000e620000002600 */
[C---:B------:R-:W-:Y:S02]  /*5060*/  @!P3 LEA R134, P0, R135.reuse, c[0x0][0x2a0], 0x2 ;  /* 0x0000a8008786ba11 */ /* 0x040fe400078010ff */
[----:B------:R-:W-:Y:S02]  /*5070*/  IMAD R223, R2, c[0x0][0x2b8], R133 ;  /* 0x0000ae0002df7a24 */ /* 0x000fe400078e0285 */
[----:B------:R-:W-:Y:S03]  /*5080*/  @!P3 LEA.HI.X R135, R135, c[0x0][0x2a4], R136, 0x2, P0 ;  /* 0x0000a9008787ba11 */ /* 0x000fe600000f1488 */
[----:B------:R-:W-:Y:S02]  /*5090*/  SHF.R.S32.HI R2, RZ, 0x1f, R223 ;  /* 0x0000001fff027819 */ /* 0x000fe400000114df */
[----:B------:R2:W3:Y:S03]  /*50a0*/  @!P3 LDG.E R222, [R134.64] ;  /* 0x0000000686deb981 */ /* 0x0004e6000c1e1900 */
[----:B------:R-:W-:Y:S04]  /*50b0*/  IMAD R2, R2, c[0x0][0x1e0], RZ ;  /* 0x0000780002027a24 */ /* 0x000fe800078e02ff */
[C---:B------:R-:W-:Y:S02]  /*50c0*/  IMAD R2, R223.reuse, c[0x0][0x1e4], R2 ;  /* 0x00007900df027a24 */ /* 0x040fe400078e0202 */
[----:B-1----:R-:W-:Y:S04]  /*50d0*/  IMAD.WIDE.U32 R232, R232, c[0x0][0x1e8], RZ ;  /* 0x00007a00e8e87a25 */ /* 0x002fe800078e00ff */
[----:B--2---:R-:W-:Y:S04]  /*50e0*/  IMAD.WIDE.U32 R134, R223, c[0x0][0x1e0], RZ ;  /* 0x00007800df867a25 */ /* 0x004fe800078e00ff */
        /* <DEDUP_REMOVED lines=15> */
[----:B---3--:R-:W-:Y:S02]  /*51e0*/  IADD3 R172, P2, R2, R229, RZ ;  /* 0x000000e502ac7210 */ /* 0x008fe40007f5e0ff */
[C---:B----4-:R-:W-:Y:S01]  /*51f0*/  IADD3.X R137, R135.reuse, R230, RZ, P0, !PT ;  /* 0x000000e687897210 */ /* 0x050fe200007fe4ff */
[----:B------:R-:W-:Y:S01]  /*5200*/  IMAD.X R177, R135, 0x1, R228, P1 ;  /* 0x0000000187b17824 */ /* 0x000fe200008e06e4 */
[-C--:B------:R-:W-:Y:S01]  /*5210*/  IADD3 R174, P0, R134, R225.reuse, RZ ;  /* 0x000000e186ae7210 */ /* 0x080fe20007f1e0ff */
[----:B-----5:R-:W-:Y:S02]  /*5220*/  IMAD.X R173, R133, 0x1, R230, P2 ;  /* 0x0000000185ad7824 */ /* 0x020fe400010e06e6 */
[----:B------:R1:W-:Y:S02]  /*5230*/  LDGSTS.E.BYPASS.LTC128B.128 [R221+0x3100], [R136.64], !P6 ;  /* 0x0310000088dd7fae */ /* 0x0003e4000f101d46 */
[--C-:B------:R-:W-:Y:S01]  /*5240*/  IMAD.X R175, R135, 0x1, R226.reuse, P0 ;  /* 0x0000000187af7824 */ /* 0x100fe200000e06e2 */
[C---:B------:R-:W-:Y:S01]  /*5250*/  IADD3 R134, P0, R2.reuse, R225, RZ ;  /* 0x000000e102867210 */ /* 0x040fe20007f1e0ff */
[----:B------:R2:W-:Y:S04]  /*5260*/  LDGSTS.E.BYPASS.LTC128B.128 [R221+0x4100], [R176.64], !P5 ;  /* 0x04100000b0dd7fae */ /* 0x0005e8000e901d46 */
[----:B------:R2:W-:Y:S01]  /*5270*/  LDGSTS.E.BYPASS.LTC128B.128 [R221+0x5100], [R174.64], !P4 ;  /* 0x05100000aedd7fae */ /* 0x0005e2000e101d46 */
[C---:B------:R-:W-:Y:S03]  /*5280*/  IMAD.X R135, R133.reuse, 0x1, R226, P0 ;  /* 0x0000000185877824 */ /* 0x040fe600000e06e2 */
[----:B------:R2:W-:Y:S01]  /*5290*/  LDGSTS.E.BYPASS.LTC128B.128 [R221+0x3900], [R172.64], !P6 ;  /* 0x03900000acdd7fae */ /* 0x0005e2000f101d46 */
[----:B-1----:R-:W-:Y:S04]  /*52a0*/  IADD3 R136, P1, R2, R227, RZ ;  /* 0x000000e302887210 */ /* 0x002fe80007f3e0ff */
[----:B------:R-:W-:Y:S05]  /*52b0*/  IADD3.X R137, R133, R228, RZ, P1, !PT ;  /* 0x000000e485897210 */ /* 0x000fea0000ffe4ff */
[----:B------:R2:W-:Y:S04]  /*52c0*/  LDGSTS.E.BYPASS.LTC128B.128 [R221+0x4900], [R136.64], !P5 ;  /* 0x0490000088dd7fae */ /* 0x0005e8000e901d46 */
[----:B------:R2:W-:Y:S01]  /*52d0*/  LDGSTS.E.BYPASS.LTC128B.128 [R221+0x5900], [R134.64], !P4 ;  /* 0x0590000086dd7fae */ /* 0x0005e2000e101d46 */
[----:B------:R-:W-:-:S05]  /*52e0*/  BRA `(.L_x_889) ;  /* 0x00000b8000007947 */ /* 0x000fca0003800000 */
.L_x_888:
[----:B------:R-:W-:Y:S04]  /*52f0*/  DEPBAR.LE SB0, 0x0 ;  /* 0x000080000000791a */ /* 0x000fe80000000000 */
[----:B------:R-:W-:Y:S01]  /*5300*/  BAR.SYNC.DEFER_BLOCKING 0x0 ;  /* 0x0000000000007b1d */ /* 0x000fe20000010000 */
[C---:B------:R-:W-:Y:S01]  /*5310*/  IMAD.WIDE.U32 R28, R223.reuse, c[0x0][0x208], RZ ;  /* 0x00008200df1c7a25 */ /* 0x040fe200078e00ff */
[----:B------:R-:W-:Y:S05]  /*5320*/  SHF.R.S32.HI R2, RZ, 0x1f, R223 ;  /* 0x0000001fff027819 */ /* 0x000fea00000114df */
[----:B------:R-:W-:Y:S04]  /*5330*/  IMAD R2, R2, c[0x0][0x208], RZ ;  /* 0x0000820002027a24 */ /* 0x000fe800078e02ff */
[----:B------:R-:W-:Y:S04]  /*5340*/  IMAD R2, R223, c[0x0][0x20c], R2 ;  /* 0x00008300df027a24 */ /* 0x000fe800078e0202 */
[----:B------:R-:W-:Y:S01]  /*5350*/  IMAD.IADD R29, R29, 0x1, R2 ;  /* 0x000000011d1d7824 */ /* 0x000fe200078e0202 */
[----:B------:R-:W-:Y:S03]  /*5360*/  SHF.R.S32.HI R2, RZ, 0x1f, R222 ;  /* 0x0000001fff027819 */ /* 0x000fe600000114de */
[----:B------:R-:W-:Y:S04]  /*5370*/  IMAD.WIDE.U32 R36, R222, c[0x0][0x218], R28 ;  /* 0x00008600de247a25 */ /* 0x000fe800078e001c */
[----:B------:R-:W-:Y:S01]  /*5380*/  IMAD R2, R2, c[0x0][0x218], RZ ;  /* 0x0000860002027a24 */ /* 0x000fe200078e02ff */
[----:B------:R-:W-:Y:S07]  /*5390*/  LDSM.16.M88.4 R64, [R219+0x6100] ;  /* 0x00610000db40783b */ /* 0x000fee0000000200 */
[----:B------:R-:W1:Y:S07]  /*53a0*/  LDSM.16.M88.4 R16, [R139+0x3100] ;  /* 0x003100008b10783b */ /* 0x000e6e0000000200 */
[----:B------:R-:W2:Y:S07]  /*53b0*/  LDSM.16.M88.4 R60, [R219+0x7100] ;  /* 0x00710000db3c783b */ /* 0x000eae0000000200 */
[----:B------:R-:W3:Y:S07]  /*53c0*/  LDSM.16.M88.4 R32, [R139+0x3500] ;  /* 0x003500008b20783b */ /* 0x000eee0000000200 */
[----:B------:R-:W4:Y:S07]  /*53d0*/  LDSM.16.M88.4 R48, [R139+0x3900] ;  /* 0x003900008b30783b */ /* 0x000f2e0000000200 */
[----:B------:R-:W-:Y:S07]  /*53e0*/  LDSM.16.M88.4 R172, [R139+0x3d00] ;  /* 0x003d00008bac783b */ /* 0x000fee0000000200 */
[----:B------:R-:W-:Y:S01]  /*53f0*/  LDSM.16.M88.4 R176, [R220+0x6100] ;  /* 0x00610000dcb0783b */ /* 0x000fe20000000200 */
[-C--:B-1----:R-:W-:Y:S06]  /*5400*/  HMMA.16816.F32 R4, R64, R16.reuse, RZ ;  /* 0x000000104004723c */ /* 0x082fec00000018ff */
[----:B------:R-:W-:Y:S02]  /*5410*/  LDSM.16.M88.4 R180, [R218] ;  /* 0x00000000dab4783b */ /* 0x000fe40000000200 */
[C---:B--2---:R-:W-:Y:S05]  /*5420*/  HMMA.16816.F32 R8, R60.reuse, R16, RZ ;  /* 0x000000103c08723c */ /* 0x044fea00000018ff */
[----:B------:R-:W-:Y:S03]  /*5430*/  LDSM.16.M88.4 R184, [R220+0x7100] ;  /* 0x00710000dcb8783b */ /* 0x000fe60000000200 */
[-C--:B------:R-:W-:Y:S04]  /*5440*/  HMMA.16816.F32 R12, R60, R18.reuse, RZ ;  /* 0x000000123c0c723c */ /* 0x080fe800000018ff */
[----:B------:R-:W1:Y:S04]  /*5450*/  S2R R30, SR_CTAID.Y ;  /* 0x00000000001e7919 */ /* 0x000e680000002600 */
[C---:B------:R-:W-:Y:S03]  /*5460*/  HMMA.16816.F32 R16, R64.reuse, R18, RZ ;  /* 0x000000124010723c */ /* 0x040fe600000018ff */
[----:B------:R-:W2:Y:S05]  /*5470*/  S2R R38, SR_CTAID.Y ;  /* 0x0000000000267919 */ /* 0x000eaa0000002600 */
[-C--:B---3--:R-:W-:Y:S02]  /*5480*/  HMMA.16816.F32 R20, R64, R32.reuse, RZ ;  /* 0x000000204014723c */ /* 0x088fe400000018ff */
[----:B------:R-:W-:Y:S06]  /*5490*/  LDSM.16.M88.4 R188, [R218+0x800] ;  /* 0x00080000dabc783b */ /* 0x000fec0000000200 */
[C---:B------:R-:W-:Y:S01]  /*54a0*/  HMMA.16816.F32 R24, R60.reuse, R32, RZ ;  /* 0x000000203c18723c */ /* 0x040fe200000018ff */
[----:B------:R-:W-:Y:S03]  /*54b0*/  LDSM.16.M88.4 R192, [R218+0xc00] ;  /* 0x000c0000dac0783b */ /* 0x000fe60000000200 */
[----:B-1----:R-:W-:Y:S04]  /*54c0*/  SHF.R.S32.HI R39, RZ, 0x1f, R30 ;  /* 0x0000001fff277819 */ /* 0x002fe8000001141e */
[-C--:B------:R-:W-:Y:S01]  /*54d0*/  HMMA.16816.F32 R28, R60, R34.reuse, RZ ;  /* 0x000000223c1c723c */ /* 0x080fe200000018ff */
[----:B------:R-:W-:Y:S03]  /*54e0*/  IMAD R39, R39, c[0x0][0x210], RZ ;  /* 0x0000840027277a24 */ /* 0x000fe600078e02ff */
[C---:B--2---:R-:W-:Y:S04]  /*54f0*/  IMAD.WIDE.U32 R40, R38.reuse, c[0x0][0x210], RZ ;  /* 0x0000840026287a25 */ /* 0x044fe800078e00ff */
[C---:B------:R-:W-:Y:S04]  /*5500*/  HMMA.16816.F32 R32, R64.reuse, R34, RZ ;  /* 0x000000224020723c */ /* 0x040fe800000018ff */
[----:B------:R-:W-:Y:S02]  /*5510*/  IMAD R39, R38, c[0x0][0x214], R39 ;  /* 0x0000850026277a24 */ /* 0x000fe400078e0227 */
[----:B------:R-:W-:Y:S01]  /*5520*/  IMAD R38, R222, c[0x0][0x21c], R2 ;  /* 0x00008700de267a24 */ /* 0x000fe200078e0202 */
[----:B------:R-:W-:Y:S01]  /*5530*/  IADD3 R2, P0, R40, R36, RZ ;  /* 0x0000002428027210 */ /* 0x000fe20007f1e0ff */
[----:B------:R-:W-:Y:S05]  /*5540*/  IMAD.IADD R39, R41, 0x1, R39 ;  /* 0x0000000129277824 */ /* 0x000fea00078e0227 */
[----:B------:R-:W-:Y:S02]  /*5550*/  IADD3.X R40, R39, R37, R38, P0, !PT ;  /* 0x0000002527287210 */ /* 0x000fe400007fe426 */
[-C--:B----4-:R-:W-:Y:S01]  /*5560*/  HMMA.16816.F32 R36, R64, R48.reuse, RZ ;  /* 0x000000304024723c */ /* 0x090fe200000018ff */
[C---:B------:R-:W-:Y:S04]  /*5570*/  LEA R133, P0, R2.reuse, c[0x0][0x1f8], 0x1 ;  /* 0x00007e0002857a11 */ /* 0x040fe800078008ff */
[----:B------:R-:W-:Y:S01]  /*5580*/  LEA.HI.X R2, R2, c[0x0][0x1fc], R40, 0x1, P0 ;  /* 0x00007f0002027a11 */ /* 0x000fe200000f0c28 */
[----:B------:R-:W1:Y:S02]  /*5590*/  SHFL.IDX PT, R135, R133, RZ, 0x1c1f ;  /* 0x001c1fff85877589 */ /* 0x000e6400000e0000 */
[C---:B------:R-:W-:Y:S05]  /*55a0*/  HMMA.16816.F32 R40, R60.reuse, R48, RZ ;  /* 0x000000303c28723c */ /* 0x040fea00000018ff */
[----:B------:R-:W2:Y:S03]  /*55b0*/  SHFL.IDX PT, R134, R2, RZ, 0x1c1f ;  /* 0x001c1fff02867589 */ /* 0x000ea600000e0000 */
[-C--:B------:R-:W-:Y:S04]  /*55c0*/  HMMA.16816.F32 R44, R60, R50.reuse, RZ ;  /* 0x000000323c2c723c */ /* 0x080fe800000018ff */
[----:B------:R-:W3:Y:S04]  /*55d0*/  SHFL.IDX PT, R133, R133, 0x1, 0x1c1f ;  /* 0x003c1f0085857f89 */ /* 0x000ee800000e0000 */
[C---:B------:R-:W-:Y:S03]  /*55e0*/  HMMA.16816.F32 R48, R64.reuse, R50, RZ ;  /* 0x000000324030723c */ /* 0x040fe600000018ff */
[----:B------:R-:W4:Y:S01]  /*55f0*/  SHFL.IDX PT, R2, R2, 0x1, 0x1c1f ;  /* 0x003c1f0002027f89 */ /* 0x000f2200000e0000 */
[C---:B-1----:R-:W-:Y:S04]  /*5600*/  IADD3 R196, P1, R135.reuse, R229, RZ ;  /* 0x000000e587c47210 */ /* 0x042fe80007f3e0ff */
[-C--:B------:R-:W-:Y:S01]  /*5610*/  HMMA.16816.F32 R52, R64, R172.reuse, RZ ;  /* 0x000000ac4034723c */ /* 0x080fe200000018ff */
[-C--:B------:R-:W-:Y:S03]  /*5620*/  IADD3 R136, P0, R135, R227.reuse, RZ ;  /* 0x000000e387887210 */ /* 0x080fe60007f1e0ff */
[CC--:B--2---:R-:W-:Y:S02]  /*5630*/  IADD3.X R197, R134.reuse, R230.reuse, RZ, P1, !PT ;  /* 0x000000e686c57210 */ /* 0x0c4fe40000ffe4ff */
[--C-:B------:R-:W-:Y:S02]  /*5640*/  IMAD.X R137, R134, 0x1, R228.reuse, P0 ;  /* 0x0000000186897824 */ /* 0x100fe400000e06e4 */
[C---:B------:R-:W-:Y:S04]  /*5650*/  HMMA.16816.F32 R56, R60.reuse, R172, RZ ;  /* 0x000000ac3c38723c */ /* 0x040fe800000018ff */
[----:B---3--:R-:W-:Y:S04]  /*5660*/  IADD3 R198, P1, R133, R227, RZ ;  /* 0x000000e385c67210 */ /* 0x008fe80007f3e0ff */
[-C--:B------:R-:W-:Y:S01]  /*5670*/  HMMA.16816.F32 R60, R60, R174.reuse, RZ ;  /* 0x000000ae3c3c723c */ /* 0x080fe200000018ff */
[----:B----4-:R-:W-:Y:S07]  /*5680*/  IMAD.X R199, R2, 0x1, R228, P1 ;  /* 0x0000000102c77824 */ /* 0x010fee00008e06e4 */
[----:B------:R-:W-:Y:S01]  /*5690*/  HMMA.16816.F32 R64, R64, R174, RZ ;  /* 0x000000ae4040723c */ /* 0x000fe200000018ff */
[----:B------:R-:W1:Y:S07]  /*56a0*/  LDSM.16.M88.4 R172, [R218+0x400] ;  /* 0x00040000daac783b */ /* 0x000e6e0000000200 */
[-C--:B------:R-:W-:Y:S01]  /*56b0*/  HMMA.16816.F32 R4, R176, R180.reuse, R4 ;  /* 0x000000b4b004723c */ /* 0x080fe20000001804 */
[----:B------:R-:W-:Y:S01]  /*56c0*/  @!PT LDS RZ, [RZ] ;  /* 0x00000000fffff984 */ /* 0x000fe20000000800 */
[----:B------:R-:W-:Y:S01]  /*56d0*/  @!PT LDS RZ, [RZ] ;  /* 0x00000000fffff984 */ /* 0x000fe20000000800 */
[----:B------:R-:W-:Y:S01]  /*56e0*/  @!PT LDS RZ, [RZ] ;  /* 0x00000000fffff984 */ /* 0x000fe20000000800 */
[----:B------:R2:W-:Y:S07]  /*56f0*/  LDGSTS.E.BYPASS.LTC128B.128 [R221+0x100], [R196.64], !P6 ;  /* 0x00100000c4dd7fae */ /* 0x0005ee000f101d46 */
[C---:B------:R-:W-:Y:S01]  /*5700*/  HMMA.16816.F32 R8, R184.reuse, R180, R8 ;  /* 0x000000b4b808723c */ /* 0x040fe20000001808 */
[----:B------:R3:W-:Y:S07]  /*5710*/  LDGSTS.E.BYPASS.LTC128B.128 [R221+0x1100], [R136.64], !P5 ;  /* 0x0110000088dd7fae */ /* 0x0007ee000e901d46 */
[-C--:B------:R-:W-:Y:S08]  /*5720*/  HMMA.16816.F32 R12, R184, R182.reuse, R12 ;  /* 0x000000b6b80c723c */ /* 0x080ff0000000180c */
[C---:B------:R-:W-:Y:S04]  /*5730*/  HMMA.16816.F32 R16, R176.reuse, R182, R16 ;  /* 0x000000b6b010723c */ /* 0x040fe80000001810 */
[----:B--2---:R-:W-:Y:S04]  /*5740*/  IADD3 R196, P0, R135, R225, RZ ;  /* 0x000000e187c47210 */ /* 0x004fe80007f1e0ff */
[-C--:B-1----:R-:W-:Y:S04]  /*5750*/  HMMA.16816.F32 R20, R176, R172.reuse, R20 ;  /* 0x000000acb014723c */ /* 0x082fe80000001814 */
[----:B------:R-:W-:Y:S01]  /*5760*/  IMAD.X R197, R134, 0x1, R226, P0 ;  /* 0x0000000186c57824 */ /* 0x000fe200000e06e2 */
[C---:B---3--:R-:W-:Y:S02]  /*5770*/  IADD3 R136, P2, R133.reuse, R229, RZ ;  /* 0x000000e585887210 */ /* 0x048fe40007f5e0ff */
[----:B------:R-:W-:Y:S01]  /*5780*/  IADD3 R134, P0, R133, R225, RZ ;  /* 0x000000e185867210 */ /* 0x000fe20007f1e0ff */
[C---:B------:R-:W-:Y:S01]  /*5790*/  HMMA.16816.F32 R24, R184.reuse, R172, R24 ;  /* 0x000000acb818723c */ /* 0x040fe20000001818 */
[----:B------:R1:W-:Y:S03]  /*57a0*/  LDGSTS.E.BYPASS.LTC128B.128 [R221+0x2100], [R196.64], !P4 ;  /* 0x02100000c4dd7fae */ /* 0x0003e6000e101d46 */
[C---:B------:R-:W-:Y:S02]  /*57b0*/  IADD3.X R137, R2.reuse, R230, RZ, P2, !PT ;  /* 0x000000e602897210 */ /* 0x040fe400017fe4ff */
[----:B------:R-:W-:Y:S02]  /*57c0*/  IADD3.X R135, R2, R226, RZ, P0, !PT ;  /* 0x000000e202877210 */ /* 0x000fe400007fe4ff */
[-C--:B------:R-:W-:Y:S01]  /*57d0*/  HMMA.16816.F32 R28, R184, R174.reuse, R28 ;  /* 0x000000aeb81c723c */ /* 0x080fe2000000181c */
[----:B------:R2:W-:Y:S02]  /*57e0*/  LDGSTS.E.BYPASS.LTC128B.128 [R221+0x900], [R136.64], !P6 ;  /* 0x0090000088dd7fae */ /* 0x0005e4000f101d46 */
[----:B------:R-:W-:Y:S05]  /*57f0*/  ISETP.GE.AND P0, PT, R224, 0x1, PT ;  /* 0x00000001e000780c */ /* 0x000fea0003f06270 */
[C---:B------:R-:W-:Y:S01]  /*5800*/  HMMA.16816.F32 R32, R176.reuse, R174, R32 ;  /* 0x000000aeb020723c */ /* 0x040fe20000001820 */
[----:B------:R1:W-:Y:S07]  /*5810*/  LDGSTS.E.BYPASS.LTC128B.128 [R221+0x1900], [R198.64], !P5 ;  /* 0x01900000c6dd7fae */ /* 0x0003ee000e901d46 */
[-C--:B------:R-:W-:Y:S01]  /*5820*/  HMMA.16816.F32 R36, R176, R188.reuse, R36 ;  /* 0x000000bcb024723c */ /* 0x080fe20000001824 */
[----:B------:R2:W-:Y:S07]  /*5830*/  LDGSTS.E.BYPASS.LTC128B.128 [R221+0x2900], [R134.64], !P4 ;  /* 0x0290000086dd7fae */ /* 0x0005ee000e101d46 */
[C---:B------:R-:W-:Y:S01]  /*5840*/  HMMA.16816.F32 R40, R184.reuse, R188, R40 ;  /* 0x000000bcb828723c */ /* 0x040fe20000001828 */
[----:B------:R-:W-:Y:S07]  /*5850*/  LDSM.16.M88.4 R200, [R139+0x4100] ;  /* 0x004100008bc8783b */ /* 0x000fee0000000200 */
[-C--:B------:R-:W-:Y:S01]  /*5860*/  HMMA.16816.F32 R44, R184, R190.reuse, R44 ;  /* 0x000000beb82c723c */ /* 0x080fe2000000182c */
[----:B------:R-:W0:Y:S07]  /*5870*/  LDGDEPBAR ;  /* 0x00000000000079af */ /* 0x000e2e0000000000 */
[C---:B------:R-:W-:Y:S01]  /*5880*/  HMMA.16816.F32 R48, R176.reuse, R190, R48 ;  /* 0x000000beb030723c */ /* 0x040fe20000001830 */
[----:B-1----:R-:W1:Y:S07]  /*5890*/  LDSM.16.M88.4 R196, [R219+0x8100] ;  /* 0x00810000dbc4783b */ /* 0x002e6e0000000200 */
[-C--:B------:R-:W-:Y:S01]  /*58a0*/  HMMA.16816.F32 R52, R176, R192.reuse, R52 ;  /* 0x000000c0b034723c */ /* 0x080fe20000001834 */
[----:B------:R-:W3:Y:S07]  /*58b0*/  LDSM.16.M88.4 R204, [R219+0x9100] ;  /* 0x00910000dbcc783b */ /* 0x000eee0000000200 */
[C---:B------:R-:W-:Y:S01]  /*58c0*/  HMMA.16816.F32 R56, R184.reuse, R192, R56 ;  /* 0x000000c0b838723c */ /* 0x040fe20000001838 */
[----:B------:R-:W4:Y:S07]  /*58d0*/  LDSM.16.M88.4 R180, [R139+0x4500] ;  /* 0x004500008bb4783b */ /* 0x000f2e0000000200 */
[-C--:B------:R-:W-:Y:S01]  /*58e0*/  HMMA.16816.F32 R60, R184, R194.reuse, R60 ;  /* 0x000000c2b83c723c */ /* 0x080fe2000000183c */
[----:B------:R-:W5:Y:S07]  /*58f0*/  LDSM.16.M88.4 R172, [R139+0x4900] ;  /* 0x004900008bac783b */ /* 0x000f6e0000000200 */
[----:B------:R-:W-:Y:S01]  /*5900*/  HMMA.16816.F32 R64, R176, R194, R64 ;  /* 0x000000c2b040723c */ /* 0x000fe20000001840 */
[----:B------:R-:W2:Y:S07]  /*5910*/  LDSM.16.M88.4 R184, [R139+0x4d00] ;  /* 0x004d00008bb8783b */ /* 0x000eae0000000200 */
[----:B------:R-:W-:Y:S01]  /*5920*/  LDSM.16.M88.4 R176, [R220+0x8100] ;  /* 0x00810000dcb0783b */ /* 0x000fe20000000200 */
[-C--:B-1----:R-:W-:Y:S06]  /*5930*/  HMMA.16816.F32 R4, R196, R200.reuse, R4 ;  /* 0x000000c8c404723c */ /* 0x082fec0000001804 */
[----:B------:R-:W1:Y:S02]  /*5940*/  LDSM.16.M88.4 R188, [R218+0x1000] ;  /* 0x00100000dabc783b */ /* 0x000e640000000200 */
[C---:B---3--:R-:W-:Y:S05]  /*5950*/  HMMA.16816.F32 R8, R204.reuse, R200, R8 ;  /* 0x000000c8cc08723c */ /* 0x048fea0000001808 */
[----:B------:R-:W3:Y:S03]  /*5960*/  LDSM.16.M88.4 R192, [R220+0x9100] ;  /* 0x00910000dcc0783b */ /* 0x000ee60000000200 */
[-C--:B------:R-:W-:Y:S04]  /*5970*/  HMMA.16816.F32 R12, R204, R202.reuse, R12 ;  /* 0x000000cacc0c723c */ /* 0x080fe8000000180c */
[----:B------:R-:W-:Y:S04]  /*5980*/  LDSM.16.M88.4 R208, [R218+0x1800] ;  /* 0x00180000dad0783b */ /* 0x000fe80000000200 */
[C---:B------:R-:W-:Y:S03]  /*5990*/  HMMA.16816.F32 R16, R196.reuse, R202, R16 ;  /* 0x000000cac410723c */ /* 0x040fe60000001810 */
[----:B------:R-:W1:Y:S05]  /*59a0*/  LDSM.16.M88.4 R200, [R218+0x1400] ;  /* 0x00140000dac8783b */ /* 0x000e6a0000000200 */
[-C--:B----4-:R-:W-:Y:S02]  /*59b0*/  HMMA.16816.F32 R20, R196, R180.reuse, R20 ;  /* 0x000000b4c414723c */ /* 0x090fe40000001814 */
[----:B------:R-:W4:Y:S06]  /*59c0*/  LDSM.16.M88.4 R212, [R218+0x1c00] ;  /* 0x001c0000dad4783b */ /* 0x000f2c0000000200 */
        /* <DEDUP_REMOVED lines=8> */
[----:B------:R-:W5:Y:S07]  /*5a50*/  LDSM.16.M88.4 R172, [R219+0xa100] ;  /* 0x00a10000dbac783b */ /* 0x000f6e0000000200 */
[-C--:B--2---:R-:W-:Y:S08]  /*5a60*/  HMMA.16816.F32 R52, R196, R184.reuse, R52 ;  /* 0x000000b8c434723c */ /* 0x084ff00000001834 */
[C---:B------:R-:W-:Y:S08]  /*5a70*/  HMMA.16816.F32 R56, R204.reuse, R184, R56 ;  /* 0x000000b8cc38723c */ /* 0x040ff00000001838 */
[-C--:B------:R-:W-:Y:S01]  /*5a80*/  HMMA.16816.F32 R60, R204, R186.reuse, R60 ;  /* 0x000000bacc3c723c */ /* 0x080fe2000000183c */
[----:B------:R-:W-:Y:S07]  /*5a90*/  LDSM.16.M88.4 R204, [R220+0xb100] ;  /* 0x00b10000dccc783b */ /* 0x000fee0000000200 */
[----:B------:R-:W-:Y:S01]  /*5aa0*/  HMMA.16816.F32 R64, R196, R186, R64 ;  /* 0x000000bac440723c */ /* 0x000fe20000001840 */
[----:B------:R-:W2:Y:S07]  /*5ab0*/  LDSM.16.M88.4 R184, [R219+0xb100] ;  /* 0x00b10000dbb8783b */ /* 0x000eae0000000200 */
[-C--:B-1----:R-:W-:Y:S01]  /*5ac0*/  HMMA.16816.F32 R4, R176, R188.reuse, R4 ;  /* 0x000000bcb004723c */ /* 0x082fe20000001804 */
[----:B------:R-:W-:Y:S07]  /*5ad0*/  LDSM.16.M88.4 R196, [R139+0x5d00] ;  /* 0x005d00008bc4783b */ /* 0x000fee0000000200 */
[C---:B---3--:R-:W-:Y:S08]  /*5ae0*/  HMMA.16816.F32 R8, R192.reuse, R188, R8 ;  /* 0x000000bcc008723c */ /* 0x048ff00000001808 */
        /* <DEDUP_REMOVED lines=12> */
[----:B------:R-:W-:Y:S07]  /*5bb0*/  LDSM.16.M88.4 R208, [R218+0x2400] ;  /* 0x00240000dad0783b */ /* 0x000fee0000000200 */
[-C--:B----4-:R-:W-:Y:S08]  /*5bc0*/  HMMA.16816.F32 R52, R176, R212.reuse, R52 ;  /* 0x000000d4b034723c */ /* 0x090ff00000001834 */
[C---:B------:R-:W-:Y:S08]  /*5bd0*/  HMMA.16816.F32 R56, R192.reuse, R212, R56 ;  /* 0x000000d4c038723c */ /* 0x040ff00000001838 */
[-C--:B------:R-:W-:Y:S01]  /*5be0*/  HMMA.16816.F32 R60, R192, R214.reuse, R60 ;  /* 0x000000d6c03c723c */ /* 0x080fe2000000183c */
[----:B------:R-:W3:Y:S07]  /*5bf0*/  LDSM.16.M88.4 R192, [R139+0x5900] ;  /* 0x005900008bc0783b */ /* 0x000eee0000000200 */
[----:B------:R-:W-:Y:S01]  /*5c00*/  HMMA.16816.F32 R64, R176, R214, R64 ;  /* 0x000000d6b040723c */ /* 0x000fe20000001840 */
[----:B------:R-:W4:Y:S07]  /*5c10*/  LDSM.16.M88.4 R176, [R220+0xa100] ;  /* 0x00a10000dcb0783b */ /* 0x000f2e0000000200 */
[-C--:B-----5:R-:W-:Y:S01]  /*5c20*/  HMMA.16816.F32 R4, R172, R180.reuse, R4 ;  /* 0x000000b4ac04723c */ /* 0x0a0fe20000001804 */
[----:B------:R-:W5:Y:S07]  /*5c30*/  LDSM.16.M88.4 R212, [R218+0x2800] ;  /* 0x00280000dad4783b */ /* 0x000f6e0000000200 */
[C---:B--2---:R-:W-:Y:S08]  /*5c40*/  HMMA.16816.F32 R8, R184.reuse, R180, R8 ;  /* 0x000000b4b808723c */ /* 0x044ff00000001808 */
[-C--:B------:R-:W-:Y:S08]  /*5c50*/  HMMA.16816.F32 R12, R184, R182.reuse, R12 ;  /* 0x000000b6b80c723c */ /* 0x080ff0000000180c */
[C---:B------:R-:W-:Y:S01]  /*5c60*/  HMMA.16816.F32 R16, R172.reuse, R182, R16 ;  /* 0x000000b6ac10723c */ /* 0x040fe20000001810 */
[----:B------:R-:W2:Y:S01]  /*5c70*/  LDSM.16.M88.4 R180, [R218+0x2c00] ;  /* 0x002c0000dab4783b */ /* 0x000ea20000000200 */
[----:B------:R-:W-:Y:S06]  /*5c80*/  DEPBAR.LE SB0, 0x0 ;  /* 0x000080000000791a */ /* 0x000fec0000000000 */
[-C--:B-1----:R-:W-:Y:S01]  /*5c90*/  HMMA.16816.F32 R20, R172, R188.reuse, R20 ;  /* 0x000000bcac14723c */ /* 0x082fe20000001814 */
[----:B------:R-:W-:Y:S07]  /*5ca0*/  BAR.SYNC.DEFER_BLOCKING 0x0 ;  /* 0x0000000000007b1d */ /* 0x000fee0000010000 */
        /* <DEDUP_REMOVED lines=19> */
[-C--:B-----5:R-:W-:Y:S08]  /*5de0*/  HMMA.16816.F32 R36, R176, R212.reuse, R36 ;  /* 0x000000d4b024723c */ /* 0x0a0ff00000001824 */
[C---:B------:R-:W-:Y:S08]  /*5df0*/  HMMA.16816.F32 R40, R204.reuse, R212, R40 ;  /* 0x000000d4cc28723c */ /* 0x040ff00000001828 */
[-C--:B------:R-:W-:Y:S08]  /*5e00*/  HMMA.16816.F32 R44, R204, R214.reuse, R44 ;  /* 0x000000d6cc2c723c */ /* 0x080ff0000000182c */
[C---:B------:R-:W-:Y:S08]  /*5e10*/  HMMA.16816.F32 R48, R176.reuse, R214, R48 ;  /* 0x000000d6b030723c */ /* 0x040ff00000001830 */
[-C--:B--2---:R-:W-:Y:S08]  /*5e20*/  HMMA.16816.F32 R52, R176, R180.reuse, R52 ;  /* 0x000000b4b034723c */ /* 0x084ff00000001834 */
[C---:B------:R-:W-:Y:S08]  /*5e30*/  HMMA.16816.F32 R56, R204.reuse, R180, R56 ;  /* 0x000000b4cc38723c */ /* 0x040ff00000001838 */
[-C--:B------:R-:W-:Y:S08]  /*5e40*/  HMMA.16816.F32 R60, R204, R182.reuse, R60 ;  /* 0x000000b6cc3c723c */ /* 0x080ff0000000183c */
[----:B------:R-:W-:Y:S01]  /*5e50*/  HMMA.16816.F32 R64, R176, R182, R64 ;  /* 0x000000b6b040723c */ /* 0x000fe20000001840 */
[----:B------:R-:W-:-:S07]  /*5e60*/  @P0 BRA `(.L_x_890) ;  /* 0xfffff11000000947 */ /* 0x000fce000383ffff */
.L_x_889:
[----:B------:R-:W-:Y:S01]  /*5e70*/  FMNMX.FTZ R2, R4, R0, !PT ;  /* 0x0000000004027209 */ /* 0x000fe20007810000 */
[----:B--2---:R-:W-:Y:S01]  /*5e80*/  LDSM.16.MT88.4 R176, [R217+0x100] ;  /* 0x00010000d9b0783b */ /* 0x004fe20000004200 */
        /* <DEDUP_REMOVED lines=57> */
[----:B--2---:R-:W-:Y:S01]  /*6220*/  FMNMX.FTZ R134, R134, R136, !PT ;  /* 0x0000008886867209 */ /* 0x004fe20007810000 */
[----:B------:R-:W1:Y:S01]  /*6230*/  SHFL.BFLY PT, R137, R2, 0x1, 0x1f ;  /* 0x0c201f0002897f89 */ /* 0x000e6200000e0000 */
[----:B------:R-:W-:Y:S02]  /*6240*/  FMNMX.FTZ R133, R61, R133, !PT ;  /* 0x000000853d857209 */ /* 0x000fe40007810000 */
[----:B------:R-:W-:Y:S02]  /*6250*/  FMNMX.FTZ R135, R31, R135, !PT ;  /* 0x000000871f877209 */ /* 0x000fe40007810000 */
[----:B------:R-:W-:Y:S02]  /*6260*/  ISETP.GT.AND P0, PT, R224, RZ, PT ;  /* 0x000000ffe000720c */ /* 0x000fe40003f04270 */
[----:B------:R-:W-:Y:S01]  /*6270*/  FMNMX.FTZ R135, R42, R135, !PT ;  /* 0x000000872a877209 */ /* 0x000fe20007810000 */
[----:B------:R-:W2:Y:S03]  /*6280*/  SHFL.BFLY PT, R136, R134, 0x1, 0x1f ;  /* 0x0c201f0086887f89 */ /* 0x000ea600000e0000 */
[----:B------:R-:W-:Y:S04]  /*6290*/  FMNMX.FTZ R135, R43, R135, !PT ;  /* 0x000000872b877209 */ /* 0x000fe80007810000 */
[----:B------:R-:W-:Y:S01]  /*62a0*/  FMNMX.FTZ R135, R46, R135, !PT ;  /* 0x000000872e877209 */ /* 0x000fe20007810000 */
[----:B------:R-:W3:Y:S01]  /*62b0*/  SHFL.BFLY PT, R172, R133, 0x2, 0x1f ;  /* 0x0c401f0085ac7f89 */ /* 0x000ee200000e0000 */
[----:B-1----:R-:W-:Y:S02]  /*62c0*/  FMNMX.FTZ R137, R2, R137, !PT ;  /* 0x0000008902897209 */ /* 0x002fe40007810000 */
[----:B------:R-:W-:Y:S03]  /*62d0*/  FMNMX.FTZ R2, R47, R135, !PT ;  /* 0x000000872f027209 */ /* 0x000fe60007810000 */
[C---:B------:R-:W-:Y:S01]  /*62e0*/  FADD.FTZ R0, -R137.reuse, R0 ;  /* 0x0000000089007221 */ /* 0x040fe20000010100 */
[----:B------:R-:W-:Y:S01]  /*62f0*/  FMNMX.FTZ R135, R58, R2, !PT ;  /* 0x000000023a877209 */ /* 0x000fe20007810000 */
[----:B------:R-:W-:Y:S01]  /*6300*/  FMUL.FTZ R180, R137, c[0x0][0x2d0] ;  /* 0x0000b40089b47a20 */ /* 0x000fe20000410000 */
[----:B--2---:R-:W-:Y:S01]  /*6310*/  FMNMX.FTZ R136, R134, R136, !PT ;  /* 0x0000008886887209 */ /* 0x004fe20007810000 */
[----:B------:R-:W-:Y:S01]  /*6320*/  FMUL.FTZ R2, R0, c[0x0][0x2d0] ;  /* 0x0000b40000027a20 */ /* 0x000fe20000410000 */
[----:B------:R-:W-:Y:S01]  /*6330*/  FMNMX.FTZ R0, R59, R135, !PT ;  /* 0x000000873b007209 */ /* 0x000fe20007810000 */
[--C-:B------:R-:W-:Y:S02]  /*6340*/  FFMA.FTZ R16, R16, c[0x0][0x2d0], -R180.reuse ;  /* 0x0000b40010107a23 */ /* 0x100fe400000108b4 */
[----:B------:R1:W2:Y:S01]  /*6350*/  MUFU.EX2 R134, R2 ;  /* 0x0000000200867308 */ /* 0x0002a20000000800 */
[----:B------:R-:W-:Y:S01]  /*6360*/  FMNMX.FTZ R0, R62, R0, !PT ;  /* 0x000000003e007209 */ /* 0x000fe20007810000 */
[----:B------:R-:W-:Y:S01]  /*6370*/  FMUL.FTZ R181, R136, c[0x0][0x2d0] ;  /* 0x0000b40088b57a20 */ /* 0x000fe20000410000 */
[----:B---3--:R-:W-:Y:S01]  /*6380*/  FMNMX.FTZ R133, R133, R172, !PT ;  /* 0x000000ac85857209 */ /* 0x008fe20007810000 */
[--C-:B------:R-:W-:Y:S01]  /*6390*/  FFMA.FTZ R17, R17, c[0x0][0x2d0], -R180.reuse ;  /* 0x0000b40011117a23 */ /* 0x100fe200000108b4 */
[----:B------:R-:W-:Y:S01]  /*63a0*/  FMNMX.FTZ R0, R63, R0, !PT ;  /* 0x000000003f007209 */ /* 0x000fe20007810000 */
[--C-:B------:R-:W-:Y:S02]  /*63b0*/  FFMA.FTZ R18, R18, c[0x0][0x2d0], -R181.reuse ;  /* 0x0000b40012127a23 */ /* 0x100fe400000108b5 */
[----:B------:R-:W3:Y:S01]  /*63c0*/  SHFL.BFLY PT, R172, R133, 0x1, 0x1f ;  /* 0x0c201f0085ac7f89 */ /* 0x000ee200000e0000 */
[--C-:B------:R-:W-:Y:S01]  /*63d0*/  FFMA.FTZ R19, R19, c[0x0][0x2d0], -R181.reuse ;  /* 0x0000b40013137a23 */ /* 0x100fe200000108b5 */
[----:B------:R2:W-:Y:S01]  /*63e0*/  MUFU.EX2 R244, R16 ;  /* 0x0000001000f47308 */ /* 0x0005e20000000800 */
[--C-:B------:R-:W-:Y:S02]  /*63f0*/  FFMA.FTZ R4, R4, c[0x0][0x2d0], -R180.reuse ;  /* 0x0000b40004047a23 */ /* 0x100fe400000108b4 */
[--C-:B------:R-:W-:Y:S02]  /*6400*/  FFMA.FTZ R5, R5, c[0x0][0x2d0], -R180.reuse ;  /* 0x0000b40005057a23 */ /* 0x100fe400000108b4 */
[--C-:B------:R-:W-:Y:S02]  /*6410*/  FFMA.FTZ R6, R6, c[0x0][0x2d0], -R181.reuse ;  /* 0x0000b40006067a23 */ /* 0x100fe400000108b5 */
[--C-:B------:R-:W-:Y:S02]  /*6420*/  FFMA.FTZ R7, R7, c[0x0][0x2d0], -R181.reuse ;  /* 0x0000b40007077a23 */ /* 0x100fe400000108b5 */
[--C-:B------:R-:W-:Y:S01]  /*6430*/  FFMA.FTZ R36, R36, c[0x0][0x2d0], -R180.reuse ;  /* 0x0000b40024247a23 */ /* 0x100fe200000108b4 */
[----:B------:R4:W-:Y:S01]  /*6440*/  MUFU.EX2 R246, R17 ;  /* 0x0000001100f67308 */ /* 0x0009e20000000800 */
[--C-:B------:R-:W-:Y:S02]  /*6450*/  FFMA.FTZ R37, R37, c[0x0][0x2d0], -R180.reuse ;  /* 0x0000b40025257a23 */ /* 0x100fe400000108b4 */
[----:B------:R-:W-:Y:S02]  /*6460*/  FFMA.FTZ R38, R38, c[0x0][0x2d0], -R181 ;  /* 0x0000b40026267a23 */ /* 0x000fe400000108b5 */
[----:B-1----:R-:W-:Y:S02]  /*6470*/  FADD.FTZ R2, -R136, R3 ;  /* 0x0000000388027221 */ /* 0x002fe40000010100 */
[----:B------:R-:W1:Y:S01]  /*6480*/  SHFL.BFLY PT, R3, R0, 0x2, 0x1f ;  /* 0x0c401f0000037f89 */ /* 0x000e6200000e0000 */
[--C-:B------:R-:W-:Y:S02]  /*6490*/  FFMA.FTZ R39, R39, c[0x0][0x2d0], -R181.reuse ;  /* 0x0000b40027277a23 */ /* 0x100fe400000108b5 */
[----:B------:R-:W-:Y:S01]  /*64a0*/  FMUL.FTZ R2, R2, c[0x0][0x2d0] ;  /* 0x0000b40002027a20 */ /* 0x000fe20000410000 */
[----:B------:R-:W-:Y:S01]  /*64b0*/  MUFU.EX2 R242, R18 ;  /* 0x0000001200f27308 */ /* 0x000fe20000000800 */
[----:B---3--:R-:W-:Y:S01]  /*64c0*/  FMNMX.FTZ R135, R133, R172, !PT ;  /* 0x000000ac85877209 */ /* 0x008fe20007810000 */
[--C-:B------:R-:W-:Y:S02]  /*64d0*/  FFMA.FTZ R48, R48, c[0x0][0x2d0], -R180.reuse ;  /* 0x0000b40030307a23 */ /* 0x100fe400000108b4 */
[----:B------:R-:W-:Y:S01]  /*64e0*/  LDSM.16.MT88.4 R172, [R216+0x100] ;  /* 0x00010000d8ac783b */ /* 0x000fe20000004200 */
[----:B--2---:R-:W-:Y:S02]  /*64f0*/  FMUL.FTZ R16, R134, R152 ;  /* 0x0000009886107220 */ /* 0x004fe40000410000 */
[----:B------:R-:W-:Y:S02]  /*6500*/  FMUL.FTZ R182, R135, c[0x0][0x2d0] ;  /* 0x0000b40087b67a20 */ /* 0x000fe40000410000 */
[----:B------:R-:W-:Y:S01]  /*6510*/  FFMA.FTZ R49, R49, c[0x0][0x2d0], -R180 ;  /* 0x0000b40031317a23 */ /* 0x000fe200000108b4 */
[----:B------:R2:W3:Y:S01]  /*6520*/  MUFU.EX2 R133, R2 ;  /* 0x0000000200857308 */ /* 0x0004e20000000800 */
[--C-:B------:R-:W-:Y:S02]  /*6530*/  FFMA.FTZ R12, R12, c[0x0][0x2d0], -R182.reuse ;  /* 0x0000b4000c0c7a23 */ /* 0x100fe400000108b6 */
[--C-:B------:R-:W-:Y:S02]  /*6540*/  FFMA.FTZ R13, R13, c[0x0][0x2d0], -R182.reuse ;  /* 0x0000b4000d0d7a23 */ /* 0x100fe400000108b6 */
[--C-:B------:R-:W-:Y:S02]  /*6550*/  FFMA.FTZ R8, R8, c[0x0][0x2d0], -R182.reuse ;  /* 0x0000b40008087a23 */ /* 0x100fe400000108b6 */
[--C-:B------:R-:W-:Y:S02]  /*6560*/  FFMA.FTZ R9, R9, c[0x0][0x2d0], -R182.reuse ;  /* 0x0000b40009097a23 */ /* 0x100fe400000108b6 */
[----:B----4-:R-:W-:Y:S01]  /*6570*/  FMUL.FTZ R17, R134, R153 ;  /* 0x0000009986117220 */ /* 0x010fe20000410000 */
[----:B-1----:R-:W-:Y:S01]  /*6580*/  FMNMX.FTZ R0, R0, R3, !PT ;  /* 0x0000000300007209 */ /* 0x002fe20007810000 */
[----:B------:R1:W-:Y:S01]  /*6590*/  MUFU.EX2 R241, R19 ;  /* 0x0000001300f17308 */ /* 0x0003e20000000800 */
[--C-:B------:R-:W-:Y:S02]  /*65a0*/  FFMA.FTZ R50, R50, c[0x0][0x2d0], -R181.reuse ;  /* 0x0000b40032327a23 */ /* 0x100fe400000108b5 */
[--C-:B------:R-:W-:Y:S02]  /*65b0*/  FFMA.FTZ R51, R51, c[0x0][0x2d0], -R181.reuse ;  /* 0x0000b40033337a23 */ /* 0x100fe400000108b5 */
[--C-:B------:R-:W-:Y:S02]  /*65c0*/  FFMA.FTZ R40, R40, c[0x0][0x2d0], -R182.reuse ;  /* 0x0000b40028287a23 */ /* 0x100fe400000108b6 */
[----:B------:R-:W-:Y:S02]  /*65d0*/  FFMA.FTZ R41, R41, c[0x0][0x2d0], -R182 ;  /* 0x0000b40029297a23 */ /* 0x000fe400000108b6 */
[--C-:B------:R-:W-:Y:S01]  /*65e0*/  FFMA.FTZ R52, R52, c[0x0][0x2d0], -R180.reuse ;  /* 0x0000b40034347a23 */ /* 0x100fe200000108b4 */
[----:B------:R4:W-:Y:S01]  /*65f0*/  MUFU.EX2 R243, R4 ;  /* 0x0000000400f37308 */ /* 0x0009e20000000800 */
[----:B------:R-:W-:Y:S02]  /*6600*/  FFMA.FTZ R53, R53, c[0x0][0x2d0], -R180 ;  /* 0x0000b40035357a23 */ /* 0x000fe400000108b4 */
[----:B--2---:R-:W-:Y:S02]  /*6610*/  FADD.FTZ R2, -R135, R132 ;  /* 0x0000008487027221 */ /* 0x004fe40000010100 */
[----:B---3--:R-:W-:Y:S02]  /*6620*/  FMUL.FTZ R18, R133, R154 ;  /* 0x0000009a85127220 */ /* 0x008fe40000410000 */
[----:B------:R-:W-:Y:S02]  /*6630*/  FMUL.FTZ R2, R2, c[0x0][0x2d0] ;  /* 0x0000b40002027a20 */ /* 0x000fe40000410000 */
[--C-:B------:R-:W-:Y:S01]  /*6640*/  FFMA.FTZ R54, R54, c[0x0][0x2d0], -R181.reuse ;  /* 0x0000b40036367a23 */ /* 0x100fe200000108b5 */
[----:B------:R-:W2:Y:S01]  /*6650*/  MUFU.EX2 R245, R5 ;  /* 0x0000000500f57308 */ /* 0x000ea20000000800 */
[--C-:B------:R-:W-:Y:S02]  /*6660*/  FFMA.FTZ R55, R55, c[0x0][0x2d0], -R181.reuse ;  /* 0x0000b40037377a23 */ /* 0x100fe400000108b5 */
[--C-:B------:R-:W-:Y:S02]  /*6670*/  FFMA.FTZ R56, R56, c[0x0][0x2d0], -R182.reuse ;  /* 0x0000b40038387a23 */ /* 0x100fe400000108b6 */
[----:B-1----:R-:W-:Y:S02]  /*6680*/  FMUL.FTZ R19, R133, R155 ;  /* 0x0000009b85137220 */ /* 0x002fe40000410000 */
[----:B------:R-:W-:Y:S01]  /*6690*/  LDSM.16.MT88.4 R152, [R217+0x1100] ;  /* 0x00110000d998783b */ /* 0x000fe20000004200 */
[----:B------:R-:W-:Y:S02]  /*66a0*/  FFMA.FTZ R57, R57, c[0x0][0x2d0], -R182 ;  /* 0x0000b40039397a23 */ /* 0x000fe400000108b6 */
[----:B------:R1:W3:Y:S01]  /*66b0*/  MUFU.EX2 R132, R2 ;  /* 0x0000000200847308 */ /* 0x0002e20000000800 */
[--C-:B------:R-:W-:Y:S02]  /*66c0*/  FFMA.FTZ R20, R20, c[0x0][0x2d0], -R180.reuse ;  /* 0x0000b40014147a23 */ /* 0x100fe400000108b4 */
[----:B------:R-:W-:Y:S02]  /*66d0*/  FFMA.FTZ R21, R21, c[0x0][0x2d0], -R180 ;  /* 0x0000b40015157a23 */ /* 0x000fe400000108b4 */
[----:B----4-:R-:W-:Y:S02]  /*66e0*/  FMUL.FTZ R4, R134, R144 ;  /* 0x0000009086047220 */ /* 0x010fe40000410000 */
[----:B------:R-:W-:Y:S02]  /*66f0*/  FFMA.FTZ R22, R22, c[0x0][0x2d0], -R181 ;  /* 0x0000b40016167a23 */ /* 0x000fe400000108b5 */
[C---:B------:R-:W-:Y:S01]  /*6700*/  FMUL.FTZ R84, R134.reuse, R84 ;  /* 0x0000005486547220 */ /* 0x040fe20000410000 */
[----:B------:R4:W-:Y:S01]  /*6710*/  MUFU.EX2 R239, R6 ;  /* 0x0000000600ef7308 */ /* 0x0009e20000000800 */
[C---:B------:R-:W-:Y:S02]  /*6720*/  FMUL.FTZ R85, R134.reuse, R85 ;  /* 0x0000005586557220 */ /* 0x040fe40000410000 */
[----:B------:R-:W-:Y:S01]  /*6730*/  FMUL.FTZ R86, R133, R86 ;  /* 0x0000005685567220 */ /* 0x000fe20000410000 */
[----:B--2---:R-:W-:Y:S01]  /*6740*/  F2FP.PACK_AB R144, R245, R243 ;  /* 0x000000f3f590723e */ /* 0x004fe200000000ff */
[C---:B------:R-:W-:Y:S02]  /*6750*/  FMUL.FTZ R5, R134.reuse, R145 ;  /* 0x0000009186057220 */ /* 0x040fe40000410000 */
[C---:B------:R-:W-:Y:S02]  /*6760*/  FMUL.FTZ R87, R133.reuse, R87 ;  /* 0x0000005785577220 */ /* 0x040fe40000410000 */
[C---:B------:R-:W-:Y:S01]  /*6770*/  FMUL.FTZ R92, R134.reuse, R92 ;  /* 0x0000005c865c7220 */ /* 0x040fe20000410000 */
[----:B------:R-:W2:Y:S01]  /*6780*/  MUFU.EX2 R240, R7 ;  /* 0x0000000700f07308 */ /* 0x000ea20000000800 */
[----:B------:R-:W-:Y:S02]  /*6790*/  FMUL.FTZ R93, R134, R93 ;  /* 0x0000005d865d7220 */ /* 0x000fe40000410000 */
[C---:B------:R-:W-:Y:S01]  /*67a0*/  FMUL.FTZ R94, R133.reuse, R94 ;  /* 0x0000005e855e7220 */ /* 0x040fe20000410000 */
[----:B-1----:R-:W1:Y:S01]  /*67b0*/  SHFL.BFLY PT, R2, R0, 0x1, 0x1f ;  /* 0x0c201f0000027f89 */ /* 0x002e6200000e0000 */
[C---:B---3--:R-:W-:Y:S02]  /*67c0*/  FMUL.FTZ R88, R132.reuse, R88 ;  /* 0x0000005884587220 */ /* 0x048fe40000410000 */
[----:B------:R-:W-:Y:S02]  /*67d0*/  FMUL.FTZ R89, R132, R89 ;  /* 0x0000005984597220 */ /* 0x000fe40000410000 */
[C---:B------:R-:W-:Y:S01]  /*67e0*/  FMUL.FTZ R95, R133.reuse, R95 ;  /* 0x0000005f855f7220 */ /* 0x040fe20000410000 */
[----:B------:R3:W-:Y:S01]  /*67f0*/  MUFU.EX2 R237, R12 ;  /* 0x0000000c00ed7308 */ /* 0x0007e20000000800 */
[C---:B------:R-:W-:Y:S02]  /*6800*/  FMUL.FTZ R96, R134.reuse, R96 ;  /* 0x0000006086607220 */ /* 0x040fe40000410000 */
[----:B------:R-:W-:Y:S02]  /*6810*/  FMUL.FTZ R97, R134, R97 ;  /* 0x0000006186617220 */ /* 0x000fe40000410000 */
[C---:B----4-:R-:W-:Y:S01]  /*6820*/  FMUL.FTZ R6, R133.reuse, R146 ;  /* 0x0000009285067220 */ /* 0x050fe20000410000 */
[----:B------:R-:W-:Y:S01]  /*6830*/  F2FP.PACK_AB R146, R246, R244 ;  /* 0x000000f4f692723e */ /* 0x000fe200000000ff */
[C---:B------:R-:W-:Y:S02]  /*6840*/  FMUL.FTZ R98, R133.reuse, R98 ;  /* 0x0000006285627220 */ /* 0x040fe40000410000 */
[C---:B------:R-:W-:Y:S01]  /*6850*/  FMUL.FTZ R99, R133.reuse, R99 ;  /* 0x0000006385637220 */ /* 0x040fe20000410000 */
[----:B------:R-:W-:Y:S01]  /*6860*/  MUFU.EX2 R238, R13 ;  /* 0x0000000d00ee7308 */ /* 0x000fe20000000800 */
[C---:B------:R-:W-:Y:S02]  /*6870*/  FMUL.FTZ R100, R132.reuse, R100 ;  /* 0x0000006484647220 */ /* 0x040fe40000410000 */
[----:B------:R-:W-:Y:S01]  /*6880*/  FMUL.FTZ R101, R132, R101 ;  /* 0x0000006584657220 */ /* 0x000fe20000410000 */
[----:B--2---:R-:W-:Y:S01]  /*6890*/  F2FP.PACK_AB R145, R240, R239 ;  /* 0x000000eff091723e */ /* 0x004fe200000000ff */
[----:B------:R-:W-:Y:S01]  /*68a0*/  FMUL.FTZ R7, R133, R147 ;  /* 0x0000009385077220 */ /* 0x000fe20000410000 */
[----:B------:R-:W-:Y:S01]  /*68b0*/  F2FP.PACK_AB R147, R241, R242 ;  /* 0x000000f2f193723e */ /* 0x000fe200000000ff */
[----:B------:R-:W-:Y:S01]  /*68c0*/  FMUL.FTZ R104, R134, R104 ;  /* 0x0000006886687220 */ /* 0x000fe20000410000 */
[----:B-1----:R-:W-:Y:S01]  /*68d0*/  FMNMX.FTZ R2, R2, R0, !PT ;  /* 0x0000000002027209 */ /* 0x002fe20007810000 */
[----:B------:R-:W-:Y:S01]  /*68e0*/  FMUL.FTZ R105, R134, R105 ;  /* 0x0000006986697220 */ /* 0x000fe20000410000 */
[----:B------:R1:W-:Y:S01]  /*68f0*/  MUFU.EX2 R235, R8 ;  /* 0x0000000800eb7308 */ /* 0x0003e20000000800 */
[----:B------:R-:W-:Y:S02]  /*6900*/  FMUL.FTZ R106, R133, R106 ;  /* 0x0000006a856a7220 */ /* 0x000fe40000410000 */
[-C--:B------:R-:W-:Y:S05]  /*6910*/  HMMA.16816.F32 R4, R144, R172.reuse, R4 ;  /* 0x000000ac9004723c */ /* 0x080fea0000001804 */
[C---:B------:R-:W-:Y:S02]  /*6920*/  FADD.FTZ R0, -R2.reuse, R138 ;  /* 0x0000008a02007221 */ /* 0x040fe40000010100 */
[----:B------:R-:W-:Y:S01]  /*6930*/  FMUL.FTZ R3, R2, c[0x0][0x2d0] ;  /* 0x0000b40002037a20 */ /* 0x000fe20000410000 */
[----:B------:R-:W2:Y:S01]  /*6940*/  MUFU.EX2 R236, R9 ;  /* 0x0000000900ec7308 */ /* 0x000ea20000000800 */
[----:B------:R-:W-:Y:S03]  /*6950*/  FMUL.FTZ R0, R0, c[0x0][0x2d0] ;  /* 0x0000b40000007a20 */ /* 0x000fe60000410000 */
[--C-:B------:R-:W-:Y:S02]  /*6960*/  FFMA.FTZ R14, R14, c[0x0][0x2d0], -R3.reuse ;  /* 0x0000b4000e0e7a23 */ /* 0x100fe40000010803 */
[--C-:B------:R-:W-:Y:S02]  /*6970*/  FFMA.FTZ R15, R15, c[0x0][0x2d0], -R3.reuse ;  /* 0x0000b4000f0f7a23 */ /* 0x100fe40000010803 */
[--C-:B------:R-:W-:Y:S02]  /*6980*/  FFMA.FTZ R10, R10, c[0x0][0x2d0], -R3.reuse ;  /* 0x0000b4000a0a7a23 */ /* 0x100fe40000010803 */
[--C-:B------:R-:W-:Y:S01]  /*6990*/  FFMA.FTZ R11, R11, c[0x0][0x2d0], -R3.reuse ;  /* 0x0000b4000b0b7a23 */ /* 0x100fe20000010803 */
[----:B------:R-:W4:Y:S01]  /*69a0*/  MUFU.EX2 R0, R0 ;  /* 0x0000000000007308 */ /* 0x000f220000000800 */
[C---:B---3--:R-:W-:Y:S02]  /*69b0*/  FMUL.FTZ R12, R132.reuse, R148 ;  /* 0x00000094840c7220 */ /* 0x048fe40000410000 */
[C---:B-1----:R-:W-:Y:S02]  /*69c0*/  FMUL.FTZ R8, R132.reuse, R140 ;  /* 0x0000008c84087220 */ /* 0x042fe40000410000 */
[----:B------:R-:W-:Y:S02]  /*69d0*/  FMUL.FTZ R13, R132, R149 ;  /* 0x00000095840d7220 */ /* 0x000fe40000410000 */
[--C-:B------:R-:W-:Y:S02]  /*69e0*/  FFMA.FTZ R42, R42, c[0x0][0x2d0], -R3.reuse ;  /* 0x0000b4002a2a7a23 */ /* 0x100fe40000010803 */
[--C-:B------:R-:W-:Y:S01]  /*69f0*/  FFMA.FTZ R43, R43, c[0x0][0x2d0], -R3.reuse ;  /* 0x0000b4002b2b7a23 */ /* 0x100fe20000010803 */
[----:B------:R1:W-:Y:S01]  /*6a00*/  MUFU.EX2 R233, R14 ;  /* 0x0000000e00e97308 */ /* 0x0003e20000000800 */
[--C-:B------:R-:W-:Y:S01]  /*6a10*/  FFMA.FTZ R58, R58, c[0x0][0x2d0], -R3.reuse ;  /* 0x0000b4003a3a7a23 */ /* 0x100fe20000010803 */
[----:B--2---:R-:W-:Y:S01]  /*6a20*/  F2FP.PACK_AB R140, R236, R235 ;  /* 0x000000ebec8c723e */ /* 0x004fe200000000ff */
[----:B------:R-:W-:Y:S02]  /*6a30*/  FMUL.FTZ R9, R132, R141 ;  /* 0x0000008d84097220 */ /* 0x000fe40000410000 */
[----:B------:R-:W-:Y:S02]  /*6a40*/  FFMA.FTZ R59, R59, c[0x0][0x2d0], -R3 ;  /* 0x0000b4003b3b7a23 */ /* 0x000fe40000010803 */
[----:B------:R-:W-:Y:S03]  /*6a50*/  FFMA.FTZ R138, R23, c[0x0][0x2d0], -R181 ;  /* 0x0000b400178a7a23 */ /* 0x000fe600000108b5 */
[----:B------:R2:W-:Y:S01]  /*6a60*/  MUFU.EX2 R234, R15 ;  /* 0x0000000f00ea7308 */ /* 0x0005e20000000800 */
[C---:B------:R-:W-:Y:S02]  /*6a70*/  FMUL.FTZ R107, R133.reuse, R107 ;  /* 0x0000006b856b7220 */ /* 0x040fe40000410000 */
[----:B------:R-:W-:Y:S02]  /*6a80*/  FMUL.FTZ R108, R134, R108 ;  /* 0x0000006c866c7220 */ /* 0x000fe40000410000 */
[C---:B----4-:R-:W-:Y:S02]  /*6a90*/  FMUL.FTZ R23, R0.reuse, R159 ;  /* 0x0000009f00177220 */ /* 0x050fe40000410000 */
[C---:B------:R-:W-:Y:S02]  /*6aa0*/  FMUL.FTZ R90, R0.reuse, R90 ;  /* 0x0000005a005a7220 */ /* 0x040fe40000410000 */
[C---:B------:R-:W-:Y:S01]  /*6ab0*/  FMUL.FTZ R91, R0.reuse, R91 ;  /* 0x0000005b005b7220 */ /* 0x040fe20000410000 */
[----:B------:R3:W-:Y:S01]  /*6ac0*/  MUFU.EX2 R215, R10 ;  /* 0x0000000a00d77308 */ /* 0x0007e20000000800 */
[C---:B------:R-:W-:Y:S02]  /*6ad0*/  FMUL.FTZ R102, R0.reuse, R102 ;  /* 0x0000006600667220 */ /* 0x040fe40000410000 */
[C---:B------:R-:W-:Y:S02]  /*6ae0*/  FMUL.FTZ R103, R0.reuse, R103 ;  /* 0x0000006700677220 */ /* 0x040fe40000410000 */
[----:B-1----:R-:W-:Y:S02]  /*6af0*/  FMUL.FTZ R14, R0, R150 ;  /* 0x00000096000e7220 */ /* 0x002fe40000410000 */
[----:B------:R-:W-:Y:S02]  /*6b00*/  FMUL.FTZ R109, R134, R109 ;  /* 0x0000006d866d7220 */ /* 0x000fe40000410000 */
[C---:B------:R-:W-:Y:S01]  /*6b10*/  FMUL.FTZ R110, R133.reuse, R110 ;  /* 0x0000006e856e7220 */ /* 0x040fe20000410000 */
[----:B------:R-:W1:Y:S01]  /*6b20*/  MUFU.EX2 R232, R11 ;  /* 0x0000000b00e87308 */ /* 0x000e620000000800 */
[C---:B------:R-:W-:Y:S02]  /*6b30*/  FMUL.FTZ R111, R133.reuse, R111 ;  /* 0x0000006f856f7220 */ /* 0x040fe40000410000 */
[----:B------:R-:W-:Y:S02]  /*6b40*/  FMUL.FTZ R112, R132, R112 ;  /* 0x0000007084707220 */ /* 0x000fe40000410000 */
[----:B--2---:R-:W-:Y:S02]  /*6b50*/  FMUL.FTZ R15, R0, R151 ;  /* 0x00000097000f7220 */ /* 0x004fe40000410000 */
[----:B------:R-:W2:Y:S01]  /*6b60*/  LDSM.16.MT88.4 R148, [R216+0x1100] ;  /* 0x00110000d894783b */ /* 0x000ea20000004200 */
[----:B------:R-:W-:Y:S02]  /*6b70*/  FMUL.FTZ R113, R132, R113 ;  /* 0x0000007184717220 */ /* 0x000fe40000410000 */
[----:B------:R-:W-:Y:S01]  /*6b80*/  MUFU.EX2 R197, R36 ;  /* 0x0000002400c57308 */ /* 0x000fe20000000800 */
[C---:B------:R-:W-:Y:S02]  /*6b90*/  FMUL.FTZ R114, R0.reuse, R114 ;  /* 0x0000007200727220 */ /* 0x040fe40000410000 */
[C---:B------:R-:W-:Y:S02]  /*6ba0*/  FMUL.FTZ R115, R0.reuse, R115 ;  /* 0x0000007300737220 */ /* 0x040fe40000410000 */
[----:B---3--:R-:W-:Y:S01]  /*6bb0*/  FMUL.FTZ R10, R0, R142 ;  /* 0x0000008e000a7220 */ /* 0x008fe20000410000 */
[----:B------:R-:W-:Y:S01]  /*6bc0*/  F2FP.PACK_AB R142, R238, R237 ;  /* 0x000000edee8e723e */ /* 0x000fe200000000ff */
[C---:B------:R-:W-:Y:S02]  /*6bd0*/  FMUL.FTZ R116, R134.reuse, R116 ;  /* 0x0000007486747220 */ /* 0x040fe40000410000 */
[----:B------:R-:W-:Y:S01]  /*6be0*/  FMUL.FTZ R117, R134, R117 ;  /* 0x0000007586757220 */ /* 0x000fe20000410000 */
[----:B------:R-:W-:Y:S01]  /*6bf0*/  MUFU.EX2 R198, R37 ;  /* 0x0000002500c67308 */ /* 0x000fe20000000800 */
[C---:B------:R-:W-:Y:S02]  /*6c00*/  FMUL.FTZ R118, R133.reuse, R118 ;  /* 0x0000007685767220 */ /* 0x040fe40000410000 */
[C---:B------:R-:W-:Y:S01]  /*6c10*/  FMUL.FTZ R119, R133.reuse, R119 ;  /* 0x0000007785777220 */ /* 0x040fe20000410000 */
[----:B-1----:R-:W-:Y:S01]  /*6c20*/  F2FP.PACK_AB R141, R232, R215 ;  /* 0x000000d7e88d723e */ /* 0x002fe200000000ff */
[----:B------:R-:W-:Y:S01]  /*6c30*/  FMUL.FTZ R11, R0, R143 ;  /* 0x0000008f000b7220 */ /* 0x000fe20000410000 */
[----:B------:R-:W-:Y:S01]  /*6c40*/  F2FP.PACK_AB R143, R234, R233 ;  /* 0x000000e9ea8f723e */ /* 0x000fe200000000ff */
[C---:B------:R-:W-:Y:S02]  /*6c50*/  FMUL.FTZ R120, R134.reuse, R120 ;  /* 0x0000007886787220 */ /* 0x040fe40000410000 */
[----:B------:R-:W-:Y:S01]  /*6c60*/  FMUL.FTZ R121, R134, R121 ;  /* 0x0000007986797220 */ /* 0x000fe20000410000 */
[----:B------:R-:W-:Y:S01]  /*6c70*/  MUFU.EX2 R195, R38 ;  /* 0x0000002600c37308 */ /* 0x000fe20000000800 */
[C---:B------:R-:W-:Y:S02]  /*6c80*/  FMUL.FTZ R122, R133.reuse, R122 ;  /* 0x0000007a857a7220 */ /* 0x040fe40000410000 */
[C---:B------:R-:W-:Y:S04]  /*6c90*/  HMMA.16816.F32 R8, R140.reuse, R172, R8 ;  /* 0x000000ac8c08723c */ /* 0x040fe80000001808 */
[C---:B------:R-:W-:Y:S02]  /*6ca0*/  FMUL.FTZ R123, R133.reuse, R123 ;  /* 0x0000007b857b7220 */ /* 0x040fe40000410000 */
[C---:B------:R-:W-:Y:S01]  /*6cb0*/  FMUL.FTZ R124, R132.reuse, R124 ;  /* 0x0000007c847c7220 */ /* 0x040fe20000410000 */
[----:B------:R1:W-:Y:S01]  /*6cc0*/  MUFU.EX2 R196, R39 ;  /* 0x0000002700c47308 */ /* 0x0003e20000000800 */
[-C--:B------:R-:W-:Y:S04]  /*6cd0*/  HMMA.16816.F32 R12, R140, R174.reuse, R12 ;  /* 0x000000ae8c0c723c */ /* 0x080fe8000000180c */
[----:B------:R-:W-:Y:S02]  /*6ce0*/  FMUL.FTZ R125, R132, R125 ;  /* 0x0000007d847d7220 */ /* 0x000fe40000410000 */
[----:B------:R-:W-:Y:S02]  /*6cf0*/  FMUL.FTZ R126, R0, R126 ;  /* 0x0000007e007e7220 */ /* 0x000fe40000410000 */
[C---:B------:R-:W-:Y:S01]  /*6d00*/  HMMA.16816.F32 R16, R144.reuse, R174, R16 ;  /* 0x000000ae9010723c */ /* 0x040fe20000001810 */
[----:B------:R-:W-:Y:S03]  /*6d10*/  MUFU.EX2 R193, R48 ;  /* 0x0000003000c17308 */ /* 0x000fe60000000800 */
[C---:B------:R-:W-:Y:S02]  /*6d20*/  FMUL.FTZ R68, R134.reuse, R68 ;  /* 0x0000004486447220 */ /* 0x040fe40000410000 */
[----:B------:R-:W-:Y:S02]  /*6d30*/  FMUL.FTZ R69, R134, R69 ;  /* 0x0000004586457220 */ /* 0x000fe40000410000 */
[C---:B------:R-:W-:Y:S03]  /*6d40*/  FMUL.FTZ R70, R133.reuse, R70 ;  /* 0x0000004685467220 */ /* 0x040fe60000410000 */
[----:B------:R-:W-:Y:S01]  /*6d50*/  MUFU.EX2 R194, R49 ;  /* 0x0000003100c27308 */ /* 0x000fe20000000800 */
[----:B------:R-:W-:Y:S02]  /*6d60*/  FMUL.FTZ R71, R133, R71 ;  /* 0x0000004785477220 */ /* 0x000fe40000410000 */
[----:B------:R-:W-:Y:S01]  /*6d70*/  FMUL.FTZ R127, R0, R127 ;  /* 0x0000007f007f7220 */ /* 0x000fe20000410000 */
[----:B-1----:R-:W-:Y:S01]  /*6d80*/  LDSM.16.MT88.4 R36, [R216+0x2500] ;  /* 0x00250000d824783b */ /* 0x002fe20000004200 */
[C---:B------:R-:W-:Y:S02]  /*6d90*/  FMUL.FTZ R128, R132.reuse, R128 ;  /* 0x0000008084807220 */ /* 0x040fe40000410000 */
[C---:B------:R-:W-:Y:S01]  /*6da0*/  FMUL.FTZ R129, R132.reuse, R129 ;  /* 0x0000008184817220 */ /* 0x040fe20000410000 */
[-C--:B------:R-:W-:Y:S02]  /*6db0*/  HMMA.16816.F32 R68, R144, R176.reuse, R68 ;  /* 0x000000b09044723c */ /* 0x080fe40000001844 */
[----:B------:R1:W-:Y:S01]  /*6dc0*/  MUFU.EX2 R214, R20 ;  /* 0x0000001400d67308 */ /* 0x0003e20000000800 */
[C---:B------:R-:W-:Y:S02]  /*6dd0*/  FMUL.FTZ R72, R132.reuse, R72 ;  /* 0x0000004884487220 */ /* 0x040fe40000410000 */
[----:B------:R-:W-:Y:S02]  /*6de0*/  FMUL.FTZ R73, R132, R73 ;  /* 0x0000004984497220 */ /* 0x000fe40000410000 */
[C---:B------:R-:W-:Y:S02]  /*6df0*/  FMUL.FTZ R74, R0.reuse, R74 ;  /* 0x0000004a004a7220 */ /* 0x040fe40000410000 */
[C---:B------:R-:W-:Y:S03]  /*6e00*/  FMUL.FTZ R75, R0.reuse, R75 ;  /* 0x0000004b004b7220 */ /* 0x040fe60000410000 */
[----:B------:R-:W-:Y:S01]  /*6e10*/  MUFU.EX2 R192, R50 ;  /* 0x0000003200c07308 */ /* 0x000fe20000000800 */
[C---:B------:R-:W-:Y:S02]  /*6e20*/  FMUL.FTZ R130, R0.reuse, R130 ;  /* 0x0000008200827220 */ /* 0x040fe40000410000 */
[----:B------:R-:W-:Y:S01]  /*6e30*/  FMUL.FTZ R131, R0, R131 ;  /* 0x0000008300837220 */ /* 0x000fe20000410000 */
[C---:B------:R-:W-:Y:S04]  /*6e40*/  HMMA.16816.F32 R72, R140.reuse, R176, R72 ;  /* 0x000000b08c48723c */ /* 0x040fe80000001848 */
[C---:B------:R-:W-:Y:S02]  /*6e50*/  FMUL.FTZ R76, R132.reuse, R76 ;  /* 0x0000004c844c7220 */ /* 0x040fe40000410000 */
[----:B------:R-:W-:Y:S01]  /*6e60*/  FMUL.FTZ R77, R132, R77 ;  /* 0x0000004d844d7220 */ /* 0x000fe20000410000 */
[----:B------:R3:W-:Y:S01]  /*6e70*/  MUFU.EX2 R213, R21 ;  /* 0x0000001500d57308 */ /* 0x0007e20000000800 */
[C---:B------:R-:W-:Y:S04]  /*6e80*/  FMUL.FTZ R78, R0.reuse, R78 ;  /* 0x0000004e004e7220 */ /* 0x040fe80000410000 */
[----:B------:R-:W-:Y:S02]  /*6e90*/  FMUL.FTZ R79, R0, R79 ;  /* 0x0000004f004f7220 */ /* 0x000fe40000410000 */
[----:B-1----:R-:W-:Y:S02]  /*6ea0*/  FMUL.FTZ R20, R132, R156 ;  /* 0x0000009c84147220 */ /* 0x002fe40000410000 */
[--C-:B------:R-:W-:Y:S01]  /*6eb0*/  FFMA.FTZ R44, R44, c[0x0][0x2d0], -R182.reuse ;  /* 0x0000b4002c2c7a23 */ /* 0x100fe200000108b6 */
[----:B------:R1:W-:Y:S01]  /*6ec0*/  MUFU.EX2 R191, R51 ;  /* 0x0000003300bf7308 */ /* 0x0003e20000000800 */
[----:B------:R-:W-:Y:S01]  /*6ed0*/  FFMA.FTZ R45, R45, c[0x0][0x2d0], -R182 ;  /* 0x0000b4002d2d7a23 */ /* 0x000fe200000108b6 */
[-C--:B------:R-:W-:Y:S03]  /*6ee0*/  HMMA.16816.F32 R76, R140, R178.reuse, R76 ;  /* 0x000000b28c4c723c */ /* 0x080fe6000000184c */
[C---:B------:R-:W-:Y:S02]  /*6ef0*/  FMUL.FTZ R80, R134.reuse, R80 ;  /* 0x0000005086507220 */ /* 0x040fe40000410000 */
[----:B------:R-:W-:Y:S02]  /*6f00*/  FMUL.FTZ R81, R134, R81 ;  /* 0x0000005186517220 */ /* 0x000fe40000410000 */
[C---:B------:R-:W-:Y:S01]  /*6f10*/  FMUL.FTZ R82, R133.reuse, R82 ;  /* 0x0000005285527220 */ /* 0x040fe20000410000 */
[----:B------:R4:W-:Y:S01]  /*6f20*/  MUFU.EX2 R212, R22 ;  /* 0x0000001600d47308 */ /* 0x0009e20000000800 */
[----:B------:R-:W-:Y:S03]  /*6f30*/  FMUL.FTZ R83, R133, R83 ;  /* 0x0000005385537220 */ /* 0x000fe60000410000 */
[----:B---3--:R-:W-:Y:S02]  /*6f40*/  FMUL.FTZ R21, R132, R157 ;  /* 0x0000009d84157220 */ /* 0x008fe40000410000 */
[--C-:B------:R-:W-:Y:S02]  /*6f50*/  FFMA.FTZ R46, R46, c[0x0][0x2d0], -R3.reuse ;  /* 0x0000b4002e2e7a23 */ /* 0x100fe40000010803 */
[C---:B------:R-:W-:Y:S02]  /*6f60*/  HMMA.16816.F32 R80, R144.reuse, R178, R80 ;  /* 0x000000b29050723c */ /* 0x040fe40000001850 */
[----:B------:R-:W-:Y:S02]  /*6f70*/  MUFU.EX2 R190, R40 ;  /* 0x0000002800be7308 */ /* 0x000fe40000000800 */
[----:B------:R-:W-:Y:S01]  /*6f80*/  FFMA.FTZ R47, R47, c[0x0][0x2d0], -R3 ;  /* 0x0000b4002f2f7a23 */ /* 0x000fe20000010803 */
[----:B-1----:R-:W-:Y:S01]  /*6f90*/  LDSM.16.MT88.4 R48, [R217+0x2500] ;  /* 0x00250000d930783b */ /* 0x002fe20000004200 */
[--C-:B------:R-:W-:Y:S02]  /*6fa0*/  FFMA.FTZ R65, R65, c[0x0][0x2d0], -R180.reuse ;  /* 0x0000b40041417a23 */ /* 0x100fe400000108b4 */
[-C--:B--2---:R-:W-:Y:S04]  /*6fb0*/  HMMA.16816.F32 R84, R144, R148.reuse, R84 ;  /* 0x000000949054723c */ /* 0x084fe80000001854 */
[----:B------:R-:W-:Y:S01]  /*6fc0*/  MUFU.EX2 R189, R41 ;  /* 0x0000002900bd7308 */ /* 0x000fe20000000800 */
[--C-:B------:R-:W-:Y:S02]  /*6fd0*/  FFMA.FTZ R66, R66, c[0x0][0x2d0], -R181.reuse ;  /* 0x0000b40042427a23 */ /* 0x100fe400000108b5 */
[--C-:B------:R-:W-:Y:S01]  /*6fe0*/  FFMA.FTZ R67, R67, c[0x0][0x2d0], -R181.reuse ;  /* 0x0000b40043437a23 */ /* 0x100fe200000108b5 */
[C---:B------:R-:W-:Y:S04]  /*6ff0*/  HMMA.16816.F32 R88, R140.reuse, R148, R88 ;  /* 0x000000948c58723c */ /* 0x040fe80000001858 */
[----:B----4-:R-:W-:Y:S02]  /*7000*/  FMUL.FTZ R22, R0, R158 ;  /* 0x0000009e00167220 */ /* 0x010fe40000410000 */
[--C-:B------:R-:W-:Y:S01]  /*7010*/  FFMA.FTZ R32, R32, c[0x0][0x2d0], -R180.reuse ;  /* 0x0000b40020207a23 */ /* 0x100fe200000108b4 */
[----:B------:R-:W-:Y:S01]  /*7020*/  LDSM.16.MT88.4 R156, [R217+0x500] ;  /* 0x00050000d99c783b */ /* 0x000fe20000004200 */
[----:B------:R-:W-:Y:S01]  /*7030*/  FFMA.FTZ R33, R33, c[0x0][0x2d0], -R180 ;  /* 0x0000b40021217a23 */ /* 0x000fe200000108b4 */
[----:B------:R-:W-:Y:S02]  /*7040*/  MUFU.EX2 R188, R42 ;  /* 0x0000002a00bc7308 */ /* 0x000fe40000000800 */
[-C--:B------:R-:W-:Y:S03]  /*7050*/  HMMA.16816.F32 R20, R140, R150.reuse, R20 ;  /* 0x000000968c14723c */ /* 0x080fe60000001814 */
[----:B------:R-:W-:Y:S02]  /*7060*/  FFMA.FTZ R34, R34, c[0x0][0x2d0], -R181 ;  /* 0x0000b40022227a23 */ /* 0x000fe400000108b5 */
[--C-:B------:R-:W-:Y:S02]  /*7070*/  FFMA.FTZ R24, R24, c[0x0][0x2d0], -R182.reuse ;  /* 0x0000b40018187a23 */ /* 0x100fe400000108b6 */
[--C-:B------:R-:W-:Y:S01]  /*7080*/  FFMA.FTZ R25, R25, c[0x0][0x2d0], -R182.reuse ;  /* 0x0000b40019197a23 */ /* 0x100fe200000108b6 */
[C---:B------:R-:W-:Y:S01]  /*7090*/  HMMA.16816.F32 R92, R144.reuse, R150, R92 ;  /* 0x00000096905c723c */ /* 0x040fe2000000185c */
[----:B------:R1:W-:Y:S01]  /*70a0*/  MUFU.EX2 R211, R138 ;  /* 0x0000008a00d37308 */ /* 0x0003e20000000800 */
[----:B------:R-:W2:Y:S02]  /*70b0*/  LDSM.16.MT88.4 R148, [R216+0x2100] ;  /* 0x00210000d894783b */ /* 0x000ea40000004200 */
[--C-:B------:R-:W-:Y:S02]  /*70c0*/  FFMA.FTZ R26, R26, c[0x0][0x2d0], -R3.reuse ;  /* 0x0000b4001a1a7a23 */ /* 0x100fe40000010803 */
[--C-:B------:R-:W-:Y:S02]  /*70d0*/  FFMA.FTZ R28, R28, c[0x0][0x2d0], -R182.reuse ;  /* 0x0000b4001c1c7a23 */ /* 0x100fe400000108b6 */
[-C--:B------:R-:W-:Y:S03]  /*70e0*/  HMMA.16816.F32 R96, R144, R152.reuse, R96 ;  /* 0x000000989060723c */ /* 0x080fe60000001860 */
[----:B------:R3:W-:Y:S01]  /*70f0*/  MUFU.EX2 R210, R32 ;  /* 0x0000002000d27308 */ /* 0x0007e20000000800 */
[----:B------:R-:W-:Y:S02]  /*7100*/  FFMA.FTZ R29, R29, c[0x0][0x2d0], -R182 ;  /* 0x0000b4001d1d7a23 */ /* 0x000fe400000108b6 */
[--C-:B------:R-:W-:Y:S02]  /*7110*/  FFMA.FTZ R30, R30, c[0x0][0x2d0], -R3.reuse ;  /* 0x0000b4001e1e7a23 */ /* 0x100fe40000010803 */
[C---:B------:R-:W-:Y:S04]  /*7120*/  HMMA.16816.F32 R100, R140.reuse, R152, R100 ;  /* 0x000000988c64723c */ /* 0x040fe80000001864 */
[----:B------:R-:W-:Y:S01]  /*7130*/  FFMA.FTZ R31, R31, c[0x0][0x2d0], -R3 ;  /* 0x0000b4001f1f7a23 */ /* 0x000fe20000010803 */
[----:B------:R4:W-:Y:S01]  /*7140*/  MUFU.EX2 R209, R33 ;  /* 0x0000002100d17308 */ /* 0x0009e20000000800 */
[----:B------:R-:W-:Y:S02]  /*7150*/  FFMA.FTZ R64, R64, c[0x0][0x2d0], -R180 ;  /* 0x0000b40040407a23 */ /* 0x000fe400000108b4 */
[--C-:B------:R-:W-:Y:S04]  /*7160*/  FFMA.FTZ R60, R60, c[0x0][0x2d0], -R182.reuse ;  /* 0x0000b4003c3c7a23 */ /* 0x100fe800000108b6 */
[----:B-1----:R-:W-:Y:S02]  /*7170*/  FFMA.FTZ R138, R35, c[0x0][0x2d0], -R181 ;  /* 0x0000b400238a7a23 */ /* 0x002fe400000108b5 */
[----:B------:R-:W-:Y:S01]  /*7180*/  FMUL.FTZ R35, R0, R163 ;  /* 0x000000a300237220 */ /* 0x000fe20000410000 */
[----:B------:R1:W-:Y:S01]  /*7190*/  MUFU.EX2 R208, R34 ;  /* 0x0000002200d07308 */ /* 0x0003e20000000800 */
[----:B------:R-:W-:Y:S02]  /*71a0*/  FFMA.FTZ R61, R61, c[0x0][0x2d0], -R182 ;  /* 0x0000b4003d3d7a23 */ /* 0x000fe400000108b6 */
[----:B------:R-:W-:Y:S02]  /*71b0*/  FFMA.FTZ R62, R62, c[0x0][0x2d0], -R3 ;  /* 0x0000b4003e3e7a23 */ /* 0x000fe40000010803 */
[C---:B---3--:R-:W-:Y:S05]  /*71c0*/  FMUL.FTZ R32, R132.reuse, R160 ;  /* 0x000000a084207220 */ /* 0x048fea0000410000 */
[----:B------:R3:W-:Y:S01]  /*71d0*/  MUFU.EX2 R206, R24 ;  /* 0x0000001800ce7308 */ /* 0x0007e20000000800 */
[----:B----4-:R-:W-:Y:S09]  /*71e0*/  FMUL.FTZ R33, R132, R161 ;  /* 0x000000a184217220 */ /* 0x010ff20000410000 */
[----:B------:R4:W-:Y:S01]  /*71f0*/  MUFU.EX2 R205, R25 ;  /* 0x0000001900cd7308 */ /* 0x0009e20000000800 */
[----:B-1----:R-:W-:Y:S09]  /*7200*/  FMUL.FTZ R34, R0, R162 ;  /* 0x000000a200227220 */ /* 0x002ff20000410000 */
[----:B------:R1:W-:Y:S01]  /*7210*/  MUFU.EX2 R187, R43 ;  /* 0x0000002b00bb7308 */ /* 0x0003e20000000800 */
[-C--:B------:R-:W-:Y:S03]  /*7220*/  HMMA.16816.F32 R32, R140, R154.reuse, R32 ;  /* 0x0000009a8c20723c */ /* 0x080fe60000001820 */
[C---:B---3--:R-:W-:Y:S05]  /*7230*/  FMUL.FTZ R24, R132.reuse, R164 ;  /* 0x000000a484187220 */ /* 0x048fea0000410000 */
[C---:B------:R-:W-:Y:S01]  /*7240*/  HMMA.16816.F32 R104, R144.reuse, R154, R104 ;  /* 0x0000009a9068723c */ /* 0x040fe20000001868 */
[----:B------:R3:W-:Y:S01]  /*7250*/  MUFU.EX2 R204, R26 ;  /* 0x0000001a00cc7308 */ /* 0x0007e20000000800 */
[----:B------:R-:W5:Y:S02]  /*7260*/  LDSM.16.MT88.4 R152, [R217+0x2100] ;  /* 0x00210000d998783b */ /* 0x000f640000004200 */
[C---:B----4-:R-:W-:Y:S02]  /*7270*/  FMUL.FTZ R25, R132.reuse, R165 ;  /* 0x000000a584197220 */ /* 0x050fe40000410000 */
[----:B------:R-:W-:Y:S02]  /*7280*/  FFMA.FTZ R132, R132, R249, R235 ;  /* 0x000000f984847223 */ /* 0x000fe400000100eb */
[-C--:B--2---:R-:W-:Y:S03]  /*7290*/  HMMA.16816.F32 R108, R144, R148.reuse, R108 ;  /* 0x00000094906c723c */ /* 0x084fe6000000186c */
[----:B------:R2:W-:Y:S01]  /*72a0*/  MUFU.EX2 R207, R138 ;  /* 0x0000008a00cf7308 */ /* 0x0005e20000000800 */
[----:B-1----:R-:W-:Y:S04]  /*72b0*/  LDSM.16.MT88.4 R40, [R216+0x900] ;  /* 0x00090000d828783b */ /* 0x002fe80000004200 */
[C---:B------:R-:W-:Y:S05]  /*72c0*/  HMMA.16816.F32 R112, R140.reuse, R148, R112 ;  /* 0x000000948c70723c */ /* 0x040fea0000001870 */
[----:B------:R1:W-:Y:S01]  /*72d0*/  MUFU.EX2 R202, R28 ;  /* 0x0000001c00ca7308 */ /* 0x0003e20000000800 */
[C---:B---3--:R-:W-:Y:S09]  /*72e0*/  FMUL.FTZ R26, R0.reuse, R166 ;  /* 0x000000a6001a7220 */ /* 0x048ff20000410000 */
[----:B------:R3:W-:Y:S01]  /*72f0*/  MUFU.EX2 R201, R29 ;  /* 0x0000001d00c97308 */ /* 0x0007e20000000800 */
[--C-:B--2---:R-:W-:Y:S02]  /*7300*/  FFMA.FTZ R138, R27, c[0x0][0x2d0], -R3.reuse ;  /* 0x0000b4001b8a7a23 */ /* 0x104fe40000010803 */
[C---:B------:R-:W-:Y:S02]  /*7310*/  FMUL.FTZ R27, R0.reuse, R167 ;  /* 0x000000a7001b7220 */ /* 0x040fe40000410000 */
[----:B------:R-:W-:Y:S05]  /*7320*/  FFMA.FTZ R3, R63, c[0x0][0x2d0], -R3 ;  /* 0x0000b4003f037a23 */ /* 0x000fea0000010803 */
[----:B------:R-:W-:Y:S01]  /*7330*/  MUFU.EX2 R179, R52 ;  /* 0x0000003400b37308 */ /* 0x000fe20000000800 */
[----:B------:R-:W-:Y:S01]  /*7340*/  FFMA.FTZ R0, R0, R250, R215 ;  /* 0x000000fa00007223 */ /* 0x000fe200000100d7 */
[-C--:B------:R-:W-:Y:S03]  /*7350*/  HMMA.16816.F32 R24, R140, R150.reuse, R24 ;  /* 0x000000968c18723c */ /* 0x080fe60000001818 */
[----:B-1----:R-:W-:Y:S02]  /*7360*/  FMUL.FTZ R28, R134, R168 ;  /* 0x000000a8861c7220 */ /* 0x002fe40000410000 */
[----:B------:R-:W-:Y:S03]  /*7370*/  FADD.FTZ R0, R232, R0 ;  /* 0x00000000e8007221 */ /* 0x000fe60000010000 */
[----:B------:R-:W1:Y:S01]  /*7380*/  MUFU.EX2 R178, R53 ;  /* 0x0000003500b27308 */ /* 0x000e620000000800 */
[C---:B------:R-:W-:Y:S01]  /*7390*/  HMMA.16816.F32 R116, R144.reuse, R150, R116 ;  /* 0x000000969074723c */ /* 0x040fe20000001874 */
[----:B------:R-:W2:Y:S03]  /*73a0*/  LDSM.16.MT88.4 R148, [R216+0x500] ;  /* 0x00050000d894783b */ /* 0x000ea60000004200 */
[C---:B---3--:R-:W-:Y:S02]  /*73b0*/  FMUL.FTZ R29, R134.reuse, R169 ;  /* 0x000000a9861d7220 */ /* 0x048fe40000410000 */
[----:B------:R-:W-:Y:S02]  /*73c0*/  FFMA.FTZ R134, R134, R247, R243 ;  /* 0x000000f786867223 */ /* 0x000fe400000100f3 */
[-C--:B-----5:R-:W-:Y:S01]  /*73d0*/  HMMA.16816.F32 R120, R144, R152.reuse, R120 ;  /* 0x000000989078723c */ /* 0x0a0fe20000001878 */
[----:B------:R3:W-:Y:S03]  /*73e0*/  MUFU.EX2 R200, R30 ;  /* 0x0000001e00c87308 */ /* 0x0007e60000000800 */
[----:B------:R-:W-:Y:S04]  /*73f0*/  FADD.FTZ R0, R233, R0 ;  /* 0x00000000e9007221 */ /* 0x000fe80000010000 */
[C---:B------:R-:W-:Y:S03]  /*7400*/  HMMA.16816.F32 R124, R140.reuse, R152, R124 ;  /* 0x000000988c7c723c */ /* 0x040fe6000000187c */
[----:B------:R4:W-:Y:S01]  /*7410*/  MUFU.EX2 R199, R31 ;  /* 0x0000001f00c77308 */ /* 0x0009e20000000800 */
[----:B------:R-:W-:Y:S01]  /*7420*/  FADD.FTZ R0, R234, R0 ;  /* 0x00000000ea007221 */ /* 0x000fe20000010000 */
[----:B-1----:R-:W-:Y:S03]  /*7430*/  F2FP.PACK_AB R168, R178, R179 ;  /* 0x000000b3b2a8723e */ /* 0x002fe600000000ff */
[-C--:B------:R-:W-:Y:S05]  /*7440*/  HMMA.16816.F32 R128, R140, R154.reuse, R128 ;  /* 0x0000009a8c80723c */ /* 0x080fea0000001880 */
[----:B------:R-:W1:Y:S02]  /*7450*/  MUFU.EX2 R203, R138 ;  /* 0x0000008a00cb7308 */ /* 0x000e640000000800 */
[----:B------:R-:W-:Y:S01]  /*7460*/  F2FP.PACK_AB R140, R213, R214 ;  /* 0x000000d6d58c723e */ /* 0x000fe200000000ff */
[----:B---3--:R-:W-:Y:S01]  /*7470*/  FMUL.FTZ R30, R133, R170 ;  /* 0x000000aa851e7220 */ /* 0x008fe20000410000 */
[----:B------:R-:W-:Y:S03]  /*7480*/  F2FP.PACK_AB R141, R211, R212 ;  /* 0x000000d4d38d723e */ /* 0x000fe600000000ff */
[----:B------:R-:W-:Y:S03]  /*7490*/  F2FP.PACK_AB R142, R209, R210 ;  /* 0x000000d2d18e723e */ /* 0x000fe600000000ff */
[----:B------:R-:W-:Y:S01]  /*74a0*/  MUFU.EX2 R177, R54 ;  /* 0x0000003600b17308 */ /* 0x000fe20000000800 */
[----:B------:R-:W-:Y:S01]  /*74b0*/  F2FP.PACK_AB R143, R207, R208 ;  /* 0x000000d0cf8f723e */ /* 0x000fe200000000ff */
[C---:B----4-:R-:W-:Y:S02]  /*74c0*/  FMUL.FTZ R31, R133.reuse, R171 ;  /* 0x000000ab851f7220 */ /* 0x050fe40000410000 */
[----:B------:R-:W-:Y:S06]  /*74d0*/  FFMA.FTZ R133, R133, R248, R239 ;  /* 0x000000f885857223 */ /* 0x000fec00000100ef */
[----:B------:R3:W4:Y:S01]  /*74e0*/  MUFU.EX2 R176, R55 ;  /* 0x0000003700b07308 */ /* 0x0007220000000800 */
[----:B------:R-:W-:Y:S01]  /*74f0*/  HMMA.16816.F32 R28, R144, R154, R28 ;  /* 0x0000009a901c723c */ /* 0x000fe2000000181c */
[----:B------:R-:W5:Y:S06]  /*7500*/  LDSM.16.MT88.4 R152, [R216+0x1500] ;  /* 0x00150000d898783b */ /* 0x000f6c0000004200 */
[----:B------:R-:W-:Y:S01]  /*7510*/  F2FP.PACK_AB R144, R205, R206 ;  /* 0x000000cecd90723e */ /* 0x000fe200000000ff */
[-C--:B--2---:R-:W-:Y:S01]  /*7520*/  HMMA.16816.F32 R4, R140, R148.reuse, R4 ;  /* 0x000000948c04723c */ /* 0x084fe20000001804 */
[----:B------:R-:W-:Y:S04]  /*7530*/  MUFU.EX2 R138, R56 ;  /* 0x00000038008a7308 */ /* 0x000fe80000000800 */
[----:B-1----:R-:W-:Y:S02]  /*7540*/  F2FP.PACK_AB R145, R203, R204 ;  /* 0x000000cccb91723e */ /* 0x002fe400000000ff */
[----:B------:R-:W-:Y:S02]  /*7550*/  F2FP.PACK_AB R146, R201, R202 ;  /* 0x000000cac992723e */ /* 0x000fe400000000ff */
[----:B------:R-:W-:Y:S02]  /*7560*/  F2FP.PACK_AB R147, R199, R200 ;  /* 0x000000c8c793723e */ /* 0x000fe400000000ff */
[----:B------:R1:W-:Y:S01]  /*7570*/  MUFU.EX2 R186, R44 ;  /* 0x0000002c00ba7308 */ /* 0x0003e20000000800 */
[----:B---3--:R-:W-:Y:S04]  /*7580*/  LDSM.16.MT88.4 R52, [R216+0x2900] ;  /* 0x00290000d834783b */ /* 0x008fe80000004200 */
[C---:B------:R-:W-:Y:S04]  /*7590*/  HMMA.16816.F32 R8, R144.reuse, R148, R8 ;  /* 0x000000949008723c */ /* 0x040fe80000001808 */
[----:B----4-:R-:W-:Y:S01]  /*75a0*/  F2FP.PACK_AB R169, R176, R177 ;  /* 0x000000b1b0a9723e */ /* 0x010fe200000000ff */
[----:B------:R2:W3:Y:S03]  /*75b0*/  MUFU.EX2 R185, R45 ;  /* 0x0000002d00b97308 */ /* 0x0004e60000000800 */
[-C--:B------:R-:W-:Y:S07]  /*75c0*/  HMMA.16816.F32 R12, R144, R150.reuse, R12 ;  /* 0x00000096900c723c */ /* 0x080fee000000180c */
[----:B------:R3:W-:Y:S01]  /*75d0*/  MUFU.EX2 R184, R46 ;  /* 0x0000002e00b87308 */ /* 0x0007e20000000800 */
[C---:B------:R-:W-:Y:S01]  /*75e0*/  HMMA.16816.F32 R16, R140.reuse, R150, R16 ;  /* 0x000000968c10723c */ /* 0x040fe20000001810 */
[----:B------:R-:W4:Y:S03]  /*75f0*/  LDSM.16.MT88.4 R148, [R217+0x1500] ;  /* 0x00150000d994783b */ /* 0x000f260000004200 */
[----:B-1----:R-:W-:Y:S04]  /*7600*/  F2FP.PACK_AB R44, R189, R190 ;  /* 0x000000bebd2c723e */ /* 0x002fe800000000ff */
[-C--:B------:R-:W-:Y:S01]  /*7610*/  HMMA.16816.F32 R68, R140, R156.reuse, R68 ;  /* 0x0000009c8c44723c */ /* 0x080fe20000001844 */
[----:B------:R-:W1:Y:S03]  /*7620*/  MUFU.EX2 R183, R47 ;  /* 0x0000002f00b77308 */ /* 0x000e660000000800 */
[----:B--2---:R-:W-:Y:S04]  /*7630*/  F2FP.PACK_AB R45, R187, R188 ;  /* 0x000000bcbb2d723e */ /* 0x004fe800000000ff */
[C---:B------:R-:W-:Y:S03]  /*7640*/  HMMA.16816.F32 R72, R144.reuse, R156, R72 ;  /* 0x0000009c9048723c */ /* 0x040fe60000001848 */
[----:B------:R-:W-:Y:S01]  /*7650*/  MUFU.EX2 R174, R65 ;  /* 0x0000004100ae7308 */ /* 0x000fe20000000800 */
[----:B---3--:R-:W-:Y:S04]  /*7660*/  F2FP.PACK_AB R46, R185, R186 ;  /* 0x000000bab92e723e */ /* 0x008fe800000000ff */
[-C--:B------:R-:W-:Y:S05]  /*7670*/  HMMA.16816.F32 R76, R144, R158.reuse, R76 ;  /* 0x0000009e904c723c */ /* 0x080fea000000184c */
[----:B------:R-:W-:Y:S03]  /*7680*/  MUFU.EX2 R65, R59 ;  /* 0x0000003b00417308 */ /* 0x000fe60000000800 */
[C---:B------:R-:W-:Y:S04]  /*7690*/  HMMA.16816.F32 R80, R140.reuse, R158, R80 ;  /* 0x0000009e8c50723c */ /* 0x040fe80000001850 */
[----:B-1----:R-:W-:Y:S03]  /*76a0*/  F2FP.PACK_AB R47, R183, R184 ;  /* 0x000000b8b72f723e */ /* 0x002fe600000000ff */
[----:B------:R-:W-:Y:S01]  /*76b0*/  MUFU.EX2 R173, R66 ;  /* 0x0000004200ad7308 */ /* 0x000fe20000000800 */
[-C--:B-----5:R-:W-:Y:S08]  /*76c0*/  HMMA.16816.F32 R84, R140, R152.reuse, R84 ;  /* 0x000000988c54723c */ /* 0x0a0ff00000001854 */
[C---:B------:R-:W-:Y:S01]  /*76d0*/  HMMA.16816.F32 R88, R144.reuse, R152, R88 ;  /* 0x000000989058723c */ /* 0x040fe20000001858 */
[----:B------:R-:W-:Y:S07]  /*76e0*/  MUFU.EX2 R66, R58 ;  /* 0x0000003a00427308 */ /* 0x000fee0000000800 */
[-C--:B------:R-:W-:Y:S03]  /*76f0*/  HMMA.16816.F32 R20, R144, R154.reuse, R20 ;  /* 0x0000009a9014723c */ /* 0x080fe60000001814 */
[----:B------:R-:W1:Y:S05]  /*7700*/  MUFU.EX2 R172, R67 ;  /* 0x0000004300ac7308 */ /* 0x000e6a0000000800 */
[C---:B------:R-:W-:Y:S01]  /*7710*/  HMMA.16816.F32 R92, R140.reuse, R154, R92 ;  /* 0x0000009a8c5c723c */ /* 0x040fe2000000185c */
[----:B------:R-:W-:Y:S04]  /*7720*/  LDSM.16.MT88.4 R152, [R216+0xd00] ;  /* 0x000d0000d898783b */ /* 0x000fe80000004200 */
[----:B------:R2:W-:Y:S03]  /*7730*/  MUFU.EX2 R67, R57 ;  /* 0x0000003900437308 */ /* 0x0005e60000000800 */
[-C--:B----4-:R-:W-:Y:S07]  /*7740*/  HMMA.16816.F32 R96, R140, R148.reuse, R96 ;  /* 0x000000948c60723c */ /* 0x090fee0000001860 */
[----:B------:R-:W3:Y:S01]  /*7750*/  MUFU.EX2 R175, R64 ;  /* 0x0000004000af7308 */ /* 0x000ee20000000800 */
[C---:B------:R-:W-:Y:S04]  /*7760*/  HMMA.16816.F32 R100, R144.reuse, R148, R100 ;  /* 0x000000949064723c */ /* 0x040fe80000001864 */
[----:B-1----:R-:W-:Y:S04]  /*7770*/  F2FP.PACK_AB R171, R172, R173 ;  /* 0x000000adacab723e */ /* 0x002fe800000000ff */
[-C--:B------:R-:W-:Y:S01]  /*7780*/  HMMA.16816.F32 R32, R144, R150.reuse, R32 ;  /* 0x000000969020723c */ /* 0x080fe20000001820 */
[----:B------:R-:W-:Y:S01]  /*7790*/  MUFU.EX2 R64, R60 ;  /* 0x0000003c00407308 */ /* 0x000fe20000000800 */
[----:B--2---:R-:W-:Y:S06]  /*77a0*/  LDSM.16.MT88.4 R56, [R217+0x1d00] ;  /* 0x001d0000d938783b */ /* 0x004fec0000004200 */
[C---:B------:R-:W-:Y:S03]  /*77b0*/  HMMA.16816.F32 R104, R140.reuse, R150, R104 ;  /* 0x000000968c68723c */ /* 0x040fe60000001868 */
[----:B------:R-:W1:Y:S01]  /*77c0*/  MUFU.EX2 R61, R61 ;  /* 0x0000003d003d7308 */ /* 0x000e620000000800 */
[----:B---3--:R-:W-:Y:S04]  /*77d0*/  F2FP.PACK_AB R170, R174, R175 ;  /* 0x000000afaeaa723e */ /* 0x008fe800000000ff */
[-C--:B------:R-:W-:Y:S05]  /*77e0*/  HMMA.16816.F32 R108, R140, R36.reuse, R108 ;  /* 0x000000248c6c723c */ /* 0x080fea000000186c */
[----:B------:R-:W-:Y:S03]  /*77f0*/  MUFU.EX2 R62, R62 ;  /* 0x0000003e003e7308 */ /* 0x000fe60000000800 */
[C---:B------:R-:W-:Y:S07]  /*7800*/  HMMA.16816.F32 R112, R144.reuse, R36, R112 ;  /* 0x000000249070723c */ /* 0x040fee0000001870 */
[----:B------:R-:W-:Y:S01]  /*7810*/  F2FP.PACK_AB R36, R198, R197 ;  /* 0x000000c5c624723e */ /* 0x000fe200000000ff */
[-C--:B------:R-:W-:Y:S01]  /*7820*/  HMMA.16816.F32 R24, R144, R38.reuse, R24 ;  /* 0x000000269018723c */ /* 0x080fe20000001818 */
[----:B------:R2:W3:Y:S03]  /*7830*/  MUFU.EX2 R60, R3 ;  /* 0x00000003003c7308 */ /* 0x0004e60000000800 */
[----:B------:R-:W-:Y:S04]  /*7840*/  F2FP.PACK_AB R37, R196, R195 ;  /* 0x000000c3c425723e */ /* 0x000fe800000000ff */
[C---:B------:R-:W-:Y:S07]  /*7850*/  HMMA.16816.F32 R116, R140.reuse, R38, R116 ;  /* 0x000000268c74723c */ /* 0x040fee0000001874 */
[----:B------:R-:W-:Y:S01]  /*7860*/  F2FP.PACK_AB R38, R194, R193 ;  /* 0x000000c1c226723e */ /* 0x000fe200000000ff */
[-C--:B------:R-:W-:Y:S04]  /*7870*/  HMMA.16816.F32 R120, R140, R48.reuse, R120 ;  /* 0x000000308c78723c */ /* 0x080fe80000001878 */
[----:B------:R-:W-:Y:S04]  /*7880*/  F2FP.PACK_AB R39, R191, R192 ;  /* 0x000000c0bf27723e */ /* 0x000fe800000000ff */
[C---:B------:R-:W-:Y:S04]  /*7890*/  HMMA.16816.F32 R124, R144.reuse, R48, R124 ;  /* 0x00000030907c723c */ /* 0x040fe8000000187c */
[----:B--2---:R-:W-:Y:S04]  /*78a0*/  FADD.FTZ R3, R240, R133 ;  /* 0x00000085f0037221 */ /* 0x004fe80000010000 */
[-C--:B------:R-:W-:Y:S01]  /*78b0*/  HMMA.16816.F32 R128, R144, R50.reuse, R128 ;  /* 0x000000329080723c */ /* 0x080fe20000001880 */
[----:B------:R-:W2:Y:S03]  /*78c0*/  LDSM.16.MT88.4 R144, [R217+0x900] ;  /* 0x00090000d990783b */ /* 0x000ea60000004200 */
[----:B------:R-:W-:Y:S04]  /*78d0*/  FADD.FTZ R3, R242, R3 ;  /* 0x00000003f2037221 */ /* 0x000fe80000010000 */
[----:B------:R-:W-:Y:S01]  /*78e0*/  HMMA.16816.F32 R28, R140, R50, R28 ;  /* 0x000000328c1c723c */ /* 0x000fe2000000181c */
[----:B------:R-:W4:Y:S03]  /*78f0*/  LDSM.16.MT88.4 R48, [R216+0x1900] ;  /* 0x00190000d830783b */ /* 0x000f260000004200 */
[----:B------:R-:W-:Y:S04]  /*7900*/  FADD.FTZ R3, R241, R3 ;  /* 0x00000003f1037221 */ /* 0x000fe80000010000 */
[-C--:B------:R-:W-:Y:S05]  /*7910*/  HMMA.16816.F32 R4, R36, R40.reuse, R4 ;  /* 0x000000282404723c */ /* 0x080fea0000001804 */
[----:B------:R-:W-:Y:S03]  /*7920*/  FADD.FTZ R3, R212, R3 ;  /* 0x00000003d4037221 */ /* 0x000fe60000010000 */
[C---:B------:R-:W-:Y:S04]  /*7930*/  HMMA.16816.F32 R8, R44.reuse, R40, R8 ;  /* 0x000000282c08723c */ /* 0x040fe80000001808 */
[----:B------:R-:W-:Y:S04]  /*7940*/  FADD.FTZ R3, R211, R3 ;  /* 0x00000003d3037221 */ /* 0x000fe80000010000 */
[-C--:B------:R-:W-:Y:S08]  /*7950*/  HMMA.16816.F32 R12, R44, R42.reuse, R12 ;  /* 0x0000002a2c0c723c */ /* 0x080ff0000000180c */
[C---:B------:R-:W-:Y:S01]  /*7960*/  HMMA.16816.F32 R16, R36.reuse, R42, R16 ;  /* 0x0000002a2410723c */ /* 0x040fe20000001810 */
[----:B------:R-:W5:Y:S07]  /*7970*/  LDSM.16.MT88.4 R40, [R217+0x1900] ;  /* 0x00190000d928783b */ /* 0x000f6e0000004200 */
[-C--:B--2---:R-:W-:Y:S08]  /*7980*/  HMMA.16816.F32 R68, R36, R144.reuse, R68 ;  /* 0x000000902444723c */ /* 0x084ff00000001844 */
[C---:B------:R-:W-:Y:S08]  /*7990*/  HMMA.16816.F32 R72, R44.reuse, R144, R72 ;  /* 0x000000902c48723c */ /* 0x040ff00000001848 */
[-C--:B------:R-:W-:Y:S08]  /*79a0*/  HMMA.16816.F32 R76, R44, R146.reuse, R76 ;  /* 0x000000922c4c723c */ /* 0x080ff0000000184c */
[C---:B------:R-:W-:Y:S08]  /*79b0*/  HMMA.16816.F32 R80, R36.reuse, R146, R80 ;  /* 0x000000922450723c */ /* 0x040ff00000001850 */
[-C--:B----4-:R-:W-:Y:S08]  /*79c0*/  HMMA.16816.F32 R84, R36, R48.reuse, R84 ;  /* 0x000000302454723c */ /* 0x090ff00000001854 */
[C---:B------:R-:W-:Y:S08]  /*79d0*/  HMMA.16816.F32 R88, R44.reuse, R48, R88 ;  /* 0x000000302c58723c */ /* 0x040ff00000001858 */
[-C--:B------:R-:W-:Y:S08]  /*79e0*/  HMMA.16816.F32 R20, R44, R50.reuse, R20 ;  /* 0x000000322c14723c */ /* 0x080ff00000001814 */
[C---:B------:R-:W-:Y:S01]  /*79f0*/  HMMA.16816.F32 R92, R36.reuse, R50, R92 ;  /* 0x00000032245c723c */ /* 0x040fe2000000185c */
[----:B------:R-:W2:Y:S07]  /*7a00*/  LDSM.16.MT88.4 R48, [R217+0x2900] ;  /* 0x00290000d930783b */ /* 0x000eae0000004200 */
[-C--:B-----5:R-:W-:Y:S08]  /*7a10*/  HMMA.16816.F32 R96, R36, R40.reuse, R96 ;  /* 0x000000282460723c */ /* 0x0a0ff00000001860 */
[C---:B------:R-:W-:Y:S08]  /*7a20*/  HMMA.16816.F32 R100, R44.reuse, R40, R100 ;  /* 0x000000282c64723c */ /* 0x040ff00000001864 */
[-C--:B------:R-:W-:Y:S08]  /*7a30*/  HMMA.16816.F32 R32, R44, R42.reuse, R32 ;  /* 0x0000002a2c20723c */ /* 0x080ff00000001820 */
[C---:B------:R-:W-:Y:S01]  /*7a40*/  HMMA.16816.F32 R104, R36.reuse, R42, R104 ;  /* 0x0000002a2468723c */ /* 0x040fe20000001868 */
[----:B------:R-:W4:Y:S07]  /*7a50*/  LDSM.16.MT88.4 R40, [R217+0xd00] ;  /* 0x000d0000d928783b */ /* 0x000f2e0000004200 */
[-C--:B------:R-:W-:Y:S08]  /*7a60*/  HMMA.16816.F32 R108, R36, R52.reuse, R108 ;  /* 0x00000034246c723c */ /* 0x080ff0000000186c */
[C---:B------:R-:W-:Y:S08]  /*7a70*/  HMMA.16816.F32 R112, R44.reuse, R52, R112 ;  /* 0x000000342c70723c */ /* 0x040ff00000001870 */
[-C--:B------:R-:W-:Y:S08]  /*7a80*/  HMMA.16816.F32 R24, R44, R54.reuse, R24 ;  /* 0x000000362c18723c */ /* 0x080ff00000001818 */
[C---:B------:R-:W-:Y:S01]  /*7a90*/  HMMA.16816.F32 R116, R36.reuse, R54, R116 ;  /* 0x000000362474723c */ /* 0x040fe20000001874 */
[----:B------:R-:W5:Y:S07]  /*7aa0*/  LDSM.16.MT88.4 R52, [R216+0x1d00] ;  /* 0x001d0000d834783b */ /* 0x000f6e0000004200 */
[-C--:B--2---:R-:W-:Y:S08]  /*7ab0*/  HMMA.16816.F32 R120, R36, R48.reuse, R120 ;  /* 0x000000302478723c */ /* 0x084ff00000001878 */
[C---:B------:R-:W-:Y:S08]  /*7ac0*/  HMMA.16816.F32 R124, R44.reuse, R48, R124 ;  /* 0x000000302c7c723c */ /* 0x040ff0000000187c */
[-C--:B------:R-:W-:Y:S01]  /*7ad0*/  HMMA.16816.F32 R128, R44, R50.reuse, R128 ;  /* 0x000000322c80723c */ /* 0x080fe20000001880 */
[----:B------:R-:W2:Y:S07]  /*7ae0*/  LDSM.16.MT88.4 R44, [R216+0x2d00] ;  /* 0x002d0000d82c783b */ /* 0x000eae0000004200 */
[----:B------:R-:W-:Y:S07]  /*7af0*/  HMMA.16816.F32 R28, R36, R50, R28 ;  /* 0x00000032241c723c */ /* 0x000fee000000181c */
[----:B------:R-:W-:Y:S01]  /*7b00*/  F2FP.PACK_AB R36, R67, R138 ;  /* 0x0000008a4324723e */ /* 0x000fe200000000ff */
[-C--:B------:R-:W-:Y:S01]  /*7b10*/  HMMA.16816.F32 R144, R168, R152.reuse, R4 ;  /* 0x00000098a890723c */ /* 0x080fe20000001804 */
[----:B------:R-:W2:Y:S04]  /*7b20*/  LDSM.16.MT88.4 R4, [R217+0x2d00] ;  /* 0x002d0000d904783b */ /* 0x000ea80000004200 */
[----:B------:R-:W-:Y:S02]  /*7b30*/  F2FP.PACK_AB R37, R65, R66 ;  /* 0x000000424125723e */ /* 0x000fe400000000ff */
[----:B-1----:R-:W-:Y:S02]  /*7b40*/  F2FP.PACK_AB R38, R61, R64 ;  /* 0x000000403d26723e */ /* 0x002fe400000000ff */
[----:B---3--:R-:W-:Y:S07]  /*7b50*/  F2FP.PACK_AB R39, R60, R62 ;  /* 0x0000003e3c27723e */ /* 0x008fee00000000ff */
[C---:B------:R-:W-:Y:S07]  /*7b60*/  HMMA.16816.F32 R140, R36.reuse, R152, R8 ;  /* 0x00000098248c723c */ /* 0x040fee0000001808 */
[----:B------:R-:W-:Y:S01]  /*7b70*/  FADD.FTZ R8, R245, R134 ;  /* 0x00000086f5087221 */ /* 0x000fe20000010000 */
[-C--:B------:R-:W-:Y:S04]  /*7b80*/  HMMA.16816.F32 R148, R36, R154.reuse, R12 ;  /* 0x0000009a2494723c */ /* 0x080fe8000000180c */
[----:B------:R-:W-:Y:S01]  /*7b90*/  FADD.FTZ R10, R236, R132 ;  /* 0x00000084ec0a7221 */ /* 0x000fe20000010000 */
[----:B------:R-:W-:Y:S01]  /*7ba0*/  MOV R132, R135 ;  /* 0x0000008700847202 */ /* 0x000fe20000000f00 */
[----:B------:R-:W-:Y:S02]  /*7bb0*/  FADD.FTZ R8, R244, R8 ;  /* 0x00000008f4087221 */ /* 0x000fe40000010000 */
[C---:B------:R-:W-:Y:S04]  /*7bc0*/  HMMA.16816.F32 R152, R168.reuse, R154, R16 ;  /* 0x0000009aa898723c */ /* 0x040fe80000001810 */
[----:B------:R-:W-:Y:S02]  /*7bd0*/  FADD.FTZ R10, R237, R10 ;  /* 0x0000000aed0a7221 */ /* 0x000fe40000010000 */
[----:B------:R-:W-:Y:S02]  /*7be0*/  FADD.FTZ R8, R246, R8 ;  /* 0x00000008f6087221 */ /* 0x000fe40000010000 */
[-C--:B----4-:R-:W-:Y:S04]  /*7bf0*/  HMMA.16816.F32 R68, R168, R40.reuse, R68 ;  /* 0x00000028a844723c */ /* 0x090fe80000001844 */
        /* <DEDUP_REMOVED lines=11> */
[-C--:B-----5:R-:W-:Y:S04]  /*7cb0*/  HMMA.16816.F32 R84, R168, R52.reuse, R84 ;  /* 0x00000034a854723c */ /* 0x0a0fe80000001854 */
        /* <DEDUP_REMOVED lines=23> */
[-C--:B--2---:R-:W-:Y:S04]  /*7e30*/  HMMA.16816.F32 R108, R168, R44.reuse, R108 ;  /* 0x0000002ca86c723c */ /* 0x084fe8000000186c */
[----:B------:R-:W-:Y:S02]  /*7e40*/  FADD.FTZ R3, R186, R10 ;  /* 0x0000000aba037221 */ /* 0x000fe40000010000 */
[----:B------:R-:W-:Y:S02]  /*7e50*/  FADD.FTZ R0, R184, R9 ;  /* 0x00000009b8007221 */ /* 0x000fe40000010000 */
[C---:B------:R-:W-:Y:S04]  /*7e60*/  HMMA.16816.F32 R112, R36.reuse, R44, R112 ;  /* 0x0000002c2470723c */ /* 0x040fe80000001870 */
[----:B------:R-:W-:Y:S02]  /*7e70*/  FADD.FTZ R10, R194, R8 ;  /* 0x00000008c20a7221 */ /* 0x000fe40000010000 */
[----:B------:R-:W-:Y:S02]  /*7e80*/  FADD.FTZ R8, R183, R0 ;  /* 0x00000000b7087221 */ /* 0x000fe40000010000 */
[-C--:B------:R-:W-:Y:S04]  /*7e90*/  HMMA.16816.F32 R164, R36, R46.reuse, R24 ;  /* 0x0000002e24a4723c */ /* 0x080fe80000001818 */
[----:B------:R-:W-:Y:S04]  /*7ea0*/  FADD.FTZ R8, R66, R8 ;  /* 0x0000000842087221 */ /* 0x000fe80000010000 */
[C---:B------:R-:W-:Y:S08]  /*7eb0*/  HMMA.16816.F32 R116, R168.reuse, R46, R116 ;  /* 0x0000002ea874723c */ /* 0x040ff00000001874 */
[-C--:B------:R-:W-:Y:S08]  /*7ec0*/  HMMA.16816.F32 R120, R168, R4.reuse, R120 ;  /* 0x00000004a878723c */ /* 0x080ff00000001878 */
        /* <DEDUP_REMOVED lines=22> */
[----:B------:R-:W-:Y:S01]  /*8030*/  FADD.FTZ R249, R61, R5 ;  /* 0x000000053df97221 */ /* 0x000fe20000010000 */
[----:B------:R-:W-:Y:S01]  /*8040*/  MOV R0, R137 ;  /* 0x0000008900007202 */ /* 0x000fe20000000f00 */
[----:B------:R-:W-:Y:S01]  /*8050*/  FADD.FTZ R250, R60, R3 ;  /* 0x000000033cfa7221 */ /* 0x000fe20000010000 */
[----:B------:R-:W-:Y:S01]  /*8060*/  MOV R3, R136 ;  /* 0x0000008800037202 */ /* 0x000fe20000000f00 */
[----:B------:R-:W-:-:S05]  /*8070*/  @P0 BRA `(.L_x_888) ;  /* 0xffffd27000000947 */ /* 0x000fca000383ffff */
.L_x_887:
[----:B------:R-:W1:Y:S01]  /*8080*/  SHFL.BFLY PT, R5, R247, 0x2, 0x1f ;  /* 0x0c401f00f7057f89 */ /* 0x000e6200000e0000 */
[----:B------:R-:W-:-:S02]  /*8090*/  MOV R50, 0xff800000 ;  /* 0xff80000000327802 */ /* 0x000fc40000000f00 */
[----:B------:R-:W-:Y:S01]  /*80a0*/  MOV R51, 0xff800000 ;  /* 0xff80000000337802 */ /* 0x000fe20000000f00 */
[----:B------:R-:W2:Y:S01]  /*80b0*/  SHFL.BFLY PT, R7, R249, 0x2, 0x1f ;  /* 0x0c401f00f9077f89 */ /* 0x000ea200000e0000 */
[----:B------:R-:W-:Y:S02]  /*80c0*/  MOV R53, 0xff800000 ;  /* 0xff80000000357802 */ /* 0x000fe40000000f00 */
[----:B------:R-:W-:Y:S01]  /*80d0*/  MOV R54, 0xff800000 ;  /* 0xff80000000367802 */ /* 0x000fe20000000f00 */
[----:B------:R-:W3:Y:S01]  /*80e0*/  SHFL.BFLY PT, R9, R248, 0x2, 0x1f ;  /* 0x0c401f00f8097f89 */ /* 0x000ee200000e0000 */
[----:B------:R-:W-:-:S03]  /*80f0*/  PLOP3.LUT P4, PT, PT, PT, PT, 0x8, 0x0 ;  /* 0x000000000000781c */ /* 0x000fc60003f8e170 */
[----:B------:R-:W4:Y:S01]  /*8100*/  SHFL.BFLY PT, R6, R250, 0x2, 0x1f ;  /* 0x0c401f00fa067f89 */ /* 0x000f2200000e0000 */
[----:B-1----:R-:W-:Y:S02]  /*8110*/  FADD.FTZ R5, R5, R247 ;  /* 0x000000f705057221 */ /* 0x002fe40000010000 */
        /* <DEDUP_REMOVED lines=139> */
.L_x_879:
        /* <DEDUP_REMOVED lines=151> */
.L_x_892:
        /* <DEDUP_REMOVED lines=151> */
.L_x_894:
[----:B---3--:R-:W-:Y:S05]  /*9cb0*/  BSYNC B0 ;  /* 0x0000000000007941 */ /* 0x008fea0003800000 */
.L_x_893:
        /* <DEDUP_REMOVED lines=23> */
.L_x_896:
[----:B------:R-:W-:Y:S05]  /*9e30*/  BSYNC B0 ;  /* 0x0000000000007941 */ /* 0x000fea0003800000 */
.L_x_895:
        /* <DEDUP_REMOVED lines=23> */
.L_x_898:
[----:B------:R-:W-:Y:S05]  /*9fb0*/  BSYNC B0 ;  /* 0x0000000000007941 */ /* 0x000fea0003800000 */
.L_x_897:
        /* <DEDUP_REMOVED lines=24> */
.L_x_891:
        /* <DEDUP_REMOVED lines=19> */
.L_x_899:
        /* <DEDUP_REMOVED lines=43> */
.L_x_901:
[----:B---3--:R-:W-:Y:S05]  /*a520*/  BSYNC B0 ;  /* 0x0000000000007941 */ /* 0x008fea0003800000 */
.L_x_900:
        /* <DEDUP_REMOVED lines=64> */
.L_x_903:
[----:B------:R-:W-:Y:S05]  /*a930*/  BSYNC B0 ;  /* 0x0000000000007941 */ /* 0x000fea0003800000 */
.L_x_902:
        /* <DEDUP_REMOVED lines=21> */
.L_x_905:
[----:B------:R-:W-:Y:S05]  /*aa90*/  BSYNC B0 ;  /* 0x0000000000007941 */ /* 0x000fea0003800000 */
.L_x_904:
        /* <DEDUP_REMOVED lines=21> */
.L_x_907:
[----:B------:R-:W-:Y:S05]  /*abf0*/  BSYNC B0 ;  /* 0x0000000000007941 */ /* 0x000fea0003800000 */
.L_x_906:
        /* <DEDUP_REMOVED lines=22> */
.L_x_908:
        /* <DEDUP_REMOVED lines=10> */
.L_x_1725:


//--------------------- .text._ZN7cutlass13device_kernelIN5flash19enable_sm80_to_sm89INS1_16FlashAttnFwdSm80INS1_25CollectiveMainloopFwdSm80ILi4ELi1ELb0EN4cute5tupleIJNS5_1CILi128EEENS7_ILi64EEENS7_ILi96EEEEEELi96ENS_6half_tEfNS_4arch4Sm80ELb0ELb0ELb0ELb1ELb1ELb1ELb1ELb0EEENS1_21CollectiveEpilogueFwdINS6_IJS8_SA_S9_EEENS6_IJNS7_ILi1EEESI_SI_EEESC_SE_Li128ELb1ELb1ELb0ELb0EEENS1_19SingleTileSchedulerILb1ELb0ELb1ELi128EEEEEEEEEvNT_6ParamsE --------------------------
	.section	.text._ZN7cutlass13device_kernelIN5flash19enable_sm80_to_sm89INS1_16FlashAttnFwdSm80INS1_25CollectiveMainloopFwdSm80ILi4ELi1ELb0EN4cute5tupleIJNS5_1CILi128EEENS7_ILi64EEENS7_ILi96EEEEEELi96ENS_6half_tEfNS_4arch4Sm80ELb0ELb0ELb0ELb1ELb1ELb1ELb1ELb0EEENS1_21CollectiveEpilogueFwdINS6_IJS8_SA_S9_EEENS6_IJNS7_ILi1EEESI_SI_EEESC_SE_Li128ELb1ELb1ELb0ELb0EEENS1_19SingleTileSchedulerILb1ELb0ELb1ELi128EEEEEEEEEvNT_6ParamsE,"ax",@progbits
	.sectioninfo	@"SHI_REGISTERS=255"
	.align	128
.text._ZN7cutlass13device_kernelIN5flash19enable_sm80_to_sm89INS1_16FlashAttnFwdSm80INS1_25CollectiveMainloopFwdSm80ILi4ELi1ELb0EN4cute5tupleIJNS5_1CILi128EEENS7_ILi64EEENS7_ILi96EEEEEELi96ENS_6half_tEfNS_4arch4Sm80ELb0ELb0ELb0ELb1ELb1ELb1ELb1ELb0EEENS1_21CollectiveEpilogueFwdINS6_IJS8_SA_S9_EEENS6_IJNS7_ILi1EEESI_SI_EEESC_SE_Li128ELb1ELb1ELb0ELb0EEENS1_19SingleTileSchedulerILb1ELb0ELb1ELi128EEEEEEEEEvNT_6ParamsE:
        .type           _ZN7cutlass13device_kernelIN5flash19enable_sm80_to_sm89INS1_16FlashAttnFwdSm80INS1_25CollectiveMainloopFwdSm80ILi4ELi1ELb0EN4cute5tupleIJNS5_1CILi128EEENS7_ILi64EEENS7_ILi96EEEEEELi96ENS_6half_tEfNS_4arch4Sm80ELb0ELb0ELb0ELb1ELb1ELb1ELb1ELb0EEENS1_21CollectiveEpilogueFwdINS6_IJS8_SA_S9_EEENS6_IJNS7_ILi1EEESI_SI_EEESC_SE_Li128ELb1ELb1ELb0ELb0EEENS1_19SingleTileSchedulerILb1ELb0ELb1ELi128EEEEEEEEEvNT_6ParamsE,@function
        .size           _ZN7cutlass13device_kernelIN5flash19enable_sm80_to_sm89INS1_16FlashAttnFwdSm80INS1_25CollectiveMainloopFwdSm80ILi4ELi1ELb0EN4cute5tupleIJNS5_1CILi128EEENS7_ILi64EEENS7_ILi96EEEEEELi96ENS_6half_tEfNS_4arch4Sm80ELb0ELb0ELb0ELb1ELb1ELb1ELb1ELb0EEENS1_21CollectiveEpilogueFwdINS6_IJS8_SA_S9_EEENS6_IJNS7_ILi1EEESI_SI_EEESC_SE_Li128ELb1ELb1ELb0ELb0EEENS1_19SingleTileSchedulerILb1ELb0ELb1ELi128EEEEEEEEEvNT_6ParamsE,(.L_x_1726 - _ZN7cutlass13device_kernelIN5flash19enable_sm80_to_sm89INS1_16FlashAttnFwdSm80INS1_25CollectiveMainloopFwdSm80ILi4ELi1ELb0EN4cute5tupleIJNS5_1CILi128EEENS7_ILi64EEENS7_ILi96EEEEEELi96ENS_6half_tEfNS_4arch4Sm80ELb0ELb0ELb0ELb1ELb1ELb1ELb1ELb0EEENS1_21CollectiveEpilogueFwdINS6_IJS8_SA_S9_EEENS6_IJNS7_ILi1EEESI_SI_EEESC_SE_Li128ELb1ELb1ELb0ELb0EEENS1_19SingleTileSchedulerILb1ELb0ELb1ELi128EEEEEEEEEvNT_6ParamsE)
        .other          _ZN7cutlass13device_kernelIN5flash19enable_sm80_to_sm89INS1_16FlashAttnFwdSm80INS1_25CollectiveMainloopFwdSm80ILi4ELi1ELb0EN4cute5tupleIJNS5_1CILi128EEENS7_ILi64EEENS7_ILi96EEEEEELi96ENS_6half_tEfNS_4arch4Sm80ELb0ELb0ELb0ELb1ELb1ELb1ELb1ELb0EEENS1_21CollectiveEpilogueFwdINS6_IJS8_SA_S9_EEENS6_IJNS7_ILi1EEESI_SI_EEESC_SE_Li128ELb1ELb1ELb0ELb0EEENS1_19SingleTileSchedulerILb1ELb0ELb1ELi128EEEEEEEEEvNT_6ParamsE,@"STO_CUDA_ENTRY STV_DEFAULT"
_ZN7cutlass13device_kernelIN5flash19enable_sm80_to_sm89INS1_16FlashAttnFwdSm80INS1_25CollectiveMainloopFwdSm80ILi4ELi1ELb0EN4cute5tupleIJNS5_1CILi128EEENS7_ILi64EEENS7_ILi96EEEEEELi96ENS_6half_tEfNS_4arch4Sm80ELb0ELb0ELb0ELb1ELb1ELb1ELb1ELb0EEENS1_21CollectiveEpilogueFwdINS6_IJS8_SA_S9_EEENS6_IJNS7_ILi1EEESI_SI_EEESC_SE_Li128ELb1ELb1ELb0ELb0EEENS1_19SingleTileSchedulerILb1ELb0ELb1ELi128EEEEEEEEEvNT_6ParamsE:
        /* <DEDUP_REMOVED lines=17> */
.L_x_910:
        /* <DEDUP_REMOVED lines=8> */
.L_x_912:
[----:B------:R-:W-:-:S05]  /*0190*/  MOV R0, c[0x0][0x54c] ;  /* 0x0001530000007a02 */ /* 0x000fca0000000f00 */
.L_x_911:
[----:B-----5:R-:W-:Y:S01]  /*01a0*/  IMAD R0, R0, c[0x0][0x548], RZ ;  /* 0x0001520000007a24 */ /* 0x020fe200078e02ff */
[----:B-1----:R-:W-:-:S04]  /*01b0*/  SHF.L.U32 R2, R174, 0x7, RZ ;  /* 0x00000007ae027819 */ /* 0x002fc800000006ff */
[----:B------:R-:W-:-:S04]  /*01c0*/  ISETP.GE.AND P0, PT, R2, R0, PT ;  /* 0x000000000200720c */ /* 0x000fc80003f06270 */
[----:B------:R-:W-:Y:S01]  /*01d0*/  SEL R251, R5, 0xffffffff, !P0 ;  /* 0xffffffff05fb7807 */ /* 0x000fe20004000000 */
[----:B------:R-:W-:Y:S05]  /*01e0*/  BRA `(.L_x_913) ;  /* 0x0000012000007947 */ /* 0x000fea0003800000 */
.L_x_909:
[----:B---3--:R-:W-:-:S04]  /*01f0*/  ISETP.NE.U32.AND P0, PT, RZ, c[0x0][0x568], PT ;  /* 0x00015a00ff007a0c */ /* 0x008fc80003f05070 */
[----:B------:R-:W-:-:S13]  /*0200*/  ISETP.NE.AND.EX P0, PT, RZ, c[0x0][0x56c], PT, P0 ;  /* 0x00015b00ff007a0c */ /* 0x000fda0003f05300 */
[----:B------:R-:W-:Y:S05]  /*0210*/  @!P0 BRA `(.L_x_914) ;  /* 0x0000002000008947 */ /* 0x000fea0003800000 */
[----:B------:R1:W5:Y:S01]  /*0220*/  LDG.E R0, [R2.64] ;  /* 0x0000000602007981 */ /* 0x000362000c1e1900 */
[----:B------:R-:W-:Y:S05]  /*0230*/  BRA `(.L_x_915) ;  /* 0x0000009000007947 */ /* 0x000fea0003800000 */
.L_x_914:
        /* <DEDUP_REMOVED lines=8> */
.L_x_916:
[----:B------:R-:W-:-:S05]  /*02c0*/  MOV R0, c[0x0][0x54c] ;  /* 0x0001530000007a02 */ /* 0x000fca0000000f00 */
.L_x_915:
[----:B-----5:R-:W-:Y:S01]  /*02d0*/  IMAD R0, R0, c[0x0][0x548], RZ ;  /* 0x0001520000007a24 */ /* 0x020fe200078e02ff */
[----:B-1----:R-:W-:-:S04]  /*02e0*/  SHF.L.U32 R2, R174, 0x7, RZ ;  /* 0x00000007ae027819 */ /* 0x002fc800000006ff */
[----:B------:R-:W-:-:S04]  /*02f0*/  ISETP.GE.AND P0, PT, R2, R0, PT ;  /* 0x000000000200720c */ /* 0x000fc80003f06270 */
[----:B------:R-:W-:-:S04]  /*0300*/  SEL R251, R5, 0xffffffff, !P0 ;  /* 0xffffffff05fb7807 */ /* 0x000fc80004000000 */
.L_x_913:
[----:B------:R-:W-:-:S13]  /*0310*/  ISETP.GE.AND P0, PT, R251, RZ, PT ;  /* 0x000000fffb00720c */ /* 0x000fda0003f06270 */
        /* <DEDUP_REMOVED lines=18> */
[----:B------:R-:W1:Y:S01]  /*0440*/  S2R R34, SR_CTAID.Y ;  /* 0x0000000000227919 */ /* 0x000e620000002600 */
[----:B------:R-:W-:Y:S02]  /*0450*/  ULDC UR5, c[0x0][0x2ac] ;  /* 0x0000ab0000057ab9 */ /* 0x000fe40000000800 */
[----:B------:R-:W-:Y:S01]  /*0460*/  ULDC UR4, c[0x0][0x1d0] ;  /* 0x0000740000047ab9 */ /* 0x000fe20000000800 */
[----:B------:R-:W2:Y:S01]  /*0470*/  @P2 LDG.E R14, [R10.64] ;  /* 0x000000060a0e2981 */ /* 0x000ea2000c1e1900 */
        /* <DEDUP_REMOVED lines=8> */
[----:B-1----:R-:W-:Y:S01]  /*0500*/  SHF.R.S32.HI R37, RZ, 0x1f, R34 ;  /* 0x0000001fff257819 */ /* 0x002fe20000011422 */
[----:B----4-:R-:W-:Y:S01]  /*0510*/  IMAD.U32 R8, RZ, RZ, UR4 ;  /* 0x00000004ff087e24 */ /* 0x010fe2000f8e00ff */
[----:B--2---:R3:W-:Y:S01]  /*0520*/  STL [R1+0xc], R14 ;  /* 0x00000c0e01007387 */ /* 0x0047e20000100800 */
[----:B------:R-:W-:Y:S05]  /*0530*/  @P0 BRA `(.L_x_917) ;  /* 0x0000004000000947 */ /* 0x000fea0003800000 */
[----:B------:R-:W-:Y:S05]  /*0540*/  @!P1 BRA `(.L_x_917) ;  /* 0x0000003000009947 */ /* 0x000fea0003800000 */
[----:B------:R1:W2:Y:S04]  /*0550*/  LDG.E R0, [R6.64] ;  /* 0x0000000606007981 */ /* 0x0002a8000c1e1900 */
[----:B-1-3--:R-:W2:Y:S02]  /*0560*/  LDG.E R6, [R6.64+0x4] ;  /* 0x0000040606067981 */ /* 0x00aea4000c1e1900 */
[----:B--2--5:R-:W-:-:S02]  /*0570*/  IADD3 R157, -R0, R6, RZ ;  /* 0x00000006009d7210 */ /* 0x024fc40007ffe1ff */
.L_x_917:
[----:B------:R-:W-:-:S04]  /*0580*/  ISETP.NE.U32.AND P0, PT, RZ, c[0x0][0x368], PT ;  /* 0x0000da00ff007a0c */ /* 0x000fc80003f05070 */
[----:B------:R-:W-:-:S13]  /*0590*/  ISETP.NE.AND.EX P0, PT, RZ, c[0x0][0x36c], PT, P0 ;  /* 0x0000db00ff007a0c */ /* 0x000fda0003f05300 */
[----:B------:R-:W-:Y:S05]  /*05a0*/  @!P0 BRA `(.L_x_918) ;  /* 0x0000003000008947 */ /* 0x000fea0003800000 */
[----:B---3--:R-:W-:-:S05]  /*05b0*/  IMAD.WIDE R4, R251, R13, c[0x0][0x368] ;  /* 0x0000da00fb047625 */ /* 0x008fca00078e020d */
[----:B------:R1:W5:Y:S01]  /*05c0*/  LDG.E R8, [R4.64] ;  /* 0x0000000604087981 */ /* 0x000362000c1e1900 */
[----:B------:R-:W-:Y:S05]  /*05d0*/  BRA `(.L_x_919) ;  /* 0x0000004000007947 */ /* 0x000fea0003800000 */
.L_x_918:
[----:B------:R-:W-:Y:S05]  /*05e0*/  @!P3 BRA `(.L_x_919) ;  /* 0x000000300000b947 */ /* 0x000fea0003800000 */
[----:B------:R1:W2:Y:S04]  /*05f0*/  LDG.E R0, [R4.64] ;  /* 0x0000000604007981 */ /* 0x0002a8000c1e1900 */
[----:B-1-3--:R-:W2:Y:S02]  /*0600*/  LDG.E R4, [R4.64+0x4] ;  /* 0x0000040604047981 */ /* 0x00aea4000c1e1900 */
[----:B--2---:R-:W-:Y:S02]  /*0610*/  IADD3 R8, -R0, R4, RZ ;  /* 0x0000000400087210 */ /* 0x004fe40007ffe1ff */
.L_x_919:
[----:B-1-3--:R1:W2:Y:S04]  /*0620*/  @P4 LDG.E R5, [R2.64] ;  /* 0x0000000602054981 */ /* 0x00a2a8000c1e1900 */
        /* <DEDUP_REMOVED lines=14> */
[----:B------:R1:W-:Y:S01]  /*0710*/  STL [R1+0x10], R6 ;  /* 0x0000100601007387 */ /* 0x0003e20000100800 */
        /* <DEDUP_REMOVED lines=133> */
[C---:B------:R-:W-:Y:S02]  /*0f70*/  IADD3 R39, R32.reuse, 0x28, RZ ;  /* 0x0000002820277810 */ /* 0x040fe40007ffe0ff */
[----:B------:R-:W-:Y:S01]  /*0f80*/  IADD3 R38, R32, 0x8, RZ ;  /* 0x0000000820267810 */ /* 0x000fe20007ffe0ff */
        /* <DEDUP_REMOVED lines=121> */
[----:B------:R-:W-:-:S02]  /*1720*/  @!P3 IMAD.MOV.U32 R2, RZ, RZ, R251 ;  /* 0x000000ffff02b224 */ /* 0x000fc400078e00fb */
[----:B------:R-:W-:Y:S02]  /*1730*/  IMAD R0, R3, c[0x0][0x2b0], RZ ;  /* 0x0000ac0003007a24 */ /* 0x000fe400078e02ff */
        /* <DEDUP_REMOVED lines=23> */
.L_x_945:
        /* <DEDUP_REMOVED lines=107> */
.L_x_925:
[----:B------:R-:W-:Y:S05]  /*1f60*/  BSYNC B0 ;  /* 0x0000000000007941 */ /* 0x000fea0003800000 */
.L_x_924:
        /* <DEDUP_REMOVED lines=93> */
.L_x_928:
[----:B------:R-:W-:Y:S05]  /*2540*/  BSYNC B0 ;  /* 0x0000000000007941 */ /* 0x000fea0003800000 */
.L_x_927:
        /* <DEDUP_REMOVED lines=58> */
.L_x_930:
[----:B------:R-:W-:Y:S05]  /*28f0*/  BSYNC B0 ;  /* 0x0000000000007941 */ /* 0x000fea0003800000 */
.L_x_929:
        /* <DEDUP_REMOVED lines=58> */
.L_x_932:
[----:B------:R-:W-:Y:S05]  /*2ca0*/  BSYNC B0 ;  /* 0x0000000000007941 */ /* 0x000fea0003800000 */
.L_x_931:
        /* <DEDUP_REMOVED lines=58> */
.L_x_934:
[----:B------:R-:W-:Y:S05]  /*3050*/  BSYNC B0 ;  /* 0x0000000000007941 */ /* 0x000fea0003800000 */
.L_x_933:
        /* <DEDUP_REMOVED lines=58> */
.L_x_936:
[----:B------:R-:W-:Y:S05]  /*3400*/  BSYNC B0 ;  /* 0x0000000000007941 */ /* 0x000fea0003800000 */
.L_x_935:
        /* <DEDUP_REMOVED lines=58> */
.L_x_923:
        /* <DEDUP_REMOVED lines=47> */
.L_x_938:
[----:B------:R-:W-:Y:S05]  /*3aa0*/  BSYNC B0 ;  /* 0x0000000000007941 */ /* 0x000fea0003800000 */
.L_x_937:
        /* <DEDUP_REMOVED lines=158> */
.L_x_940:
[----:B------:R-:W-:Y:S05]  /*4490*/  BSYNC B0 ;  /* 0x0000000000007941 */ /* 0x000fea0003800000 */
.L_x_939:
        /* <DEDUP_REMOVED lines=123> */
.L_x_942:
[----:B------:R-:W-:Y:S05]  /*4c50*/  BSYNC B0 ;  /* 0x0000000000007941 */ /* 0x000fea0003800000 */
.L_x_941:
        /* <DEDUP_REMOVED lines=126> */
.L_x_922:
        /* <DEDUP_REMOVED lines=38> */
.L_x_926:
[----:B------:R-:W-:Y:S05]  /*56a0*/  BSYNC B1 ;  /* 0x0000000000017941 */ /* 0x000fea0003800000 */
.L_x_921:
        /* <DEDUP_REMOVED lines=84> */
.L_x_944:
[----:B-123--:R-:W-:Y:S05]  /*5bf0*/  BSYNC B0 ;  /* 0x0000000000007941 */ /* 0x00efea0003800000 */
.L_x_943:
        /* <DEDUP_REMOVED lines=26> */
.L_x_920:
        /* <DEDUP_REMOVED lines=56> */
[----:B----4-:R-:W-:Y:S01]  /*6120*/  IMAD.MOV.U32 R68, RZ, RZ, RZ ;  /* 0x000000ffff447224 */ /* 0x010fe200078e00ff */
        /* <DEDUP_REMOVED lines=15> */
[----:B------:R-:W-:-:S04]  /*6220*/  ISETP.NE.U32.AND P0, PT, RZ, c[0x0][0x340], PT ;  /* 0x0000d000ff007a0c */ /* 0x000fc80003f05070 */
[----:B------:R-:W-:-:S13]  /*6230*/  ISETP.NE.AND.EX P5, PT, RZ, c[0x0][0x344], PT, P0 ;  /* 0x0000d100ff007a0c */ /* 0x000fda0003fa5300 */
[----:B------:R-:W-:-:S04]  /*6240*/  @P5 IMAD.MOV.U32 R2, RZ, RZ, 0x4 ;  /* 0x00000004ff025424 */ /* 0x000fc800078e00ff */
[----:B------:R-:W-:-:S05]  /*6250*/  @P5 IMAD.WIDE R2, R251, R2, c[0x0][0x340] ;  /* 0x0000d000fb025625 */ /* 0x000fca00078e0202 */
[----:B------:R1:W5:Y:S01]  /*6260*/  @P5 LDG.E R14, [R2.64] ;  /* 0x00000006020e5981 */ /* 0x000362000c1e1900 */
[----:B------:R-:W-:Y:S01]  /*6270*/  SHF.R.S32.HI R0, RZ, 0x1f, R155 ;  /* 0x0000001fff007819 */ /* 0x000fe2000001149b */
[----:B------:R-:W-:Y:S01]  /*6280*/  IMAD.MOV.U32 R5, RZ, RZ, c[0x0][0x2c4] ;  /* 0x0000b100ff057624 */ /* 0x000fe200078e00ff */
[----:B------:R-:W-:Y:S01]  /*6290*/  SHF.R.S32.HI R10, RZ, 0x1f, R173 ;  /* 0x0000001fff0a7819 */ /* 0x000fe200000114ad */
[----:B------:R-:W2:Y:S01]  /*62a0*/  S2R R6, SR_CTAID.Y ;  /* 0x0000000000067919 */ /* 0x000ea20000002600 */
[----:B------:R-:W-:Y:S01]  /*62b0*/  ISETP.NE.U32.AND P0, PT, RZ, c[0x0][0x348], PT ;  /* 0x0000d200ff007a0c */ /* 0x000fe20003f05070 */
[----:B------:R-:W-:Y:S01]  /*62c0*/  IMAD R0, R0, c[0x0][0x178], RZ ;  /* 0x00005e0000007a24 */ /* 0x000fe200078e02ff */
[CC--:B------:R-:W-:Y:S01]  /*62d0*/  LEA.HI R4, R10.reuse, R173.reuse, RZ, 0x2 ;  /* 0x000000ad0a047211 */ /* 0x0c0fe200078f10ff */
[----:B------:R-:W3:Y:S01]  /*62e0*/  S2R R29, SR_CTAID.Y ;  /* 0x00000000001d7919 */ /* 0x000ee20000002600 */
[----:B------:R-:W-:Y:S01]  /*62f0*/  ISETP.NE.AND P1, PT, R5, 0x1, PT ;  /* 0x000000010500780c */ /* 0x000fe20003f25270 */
[----:B------:R-:W-:Y:S01]  /*6300*/  IMAD R0, R155, c[0x0][0x17c], R0 ;  /* 0x00005f009b007a24 */ /* 0x000fe200078e0200 */
[----:B------:R-:W-:Y:S01]  /*6310*/  SHF.R.S32.HI R59, RZ, 0x2, R4 ;  /* 0x00000002ff3b7819 */ /* 0x000fe20000011404 */
[----:B------:R-:W-:Y:S01]  /*6320*/  IMAD R60, R157, c[0x0][0x2c4], RZ ;  /* 0x0000b1009d3c7a24 */ /* 0x000fe200078e02ff */
[----:B------:R-:W-:Y:S01]  /*6330*/  ISETP.NE.AND.EX P0, PT, RZ, c[0x0][0x34c], PT, P0 ;  /* 0x0000d300ff007a0c */ /* 0x000fe20003f05300 */
[----:B------:R-:W-:Y:S01]  /*6340*/  BSSY B0, `(.L_x_947) ;  /* 0x0000058000007945 */ /* 0x000fe20003800000 */
[-C--:B------:R-:W-:Y:S01]  /*6350*/  LEA.HI R17, R10, R173.reuse, RZ, 0x3 ;  /* 0x000000ad0a117211 */ /* 0x080fe200078f18ff */
[----:B------:R-:W-:Y:S01]  /*6360*/  IMAD R16, R174, 0x80, R59 ;  /* 0x00000080ae107824 */ /* 0x000fe200078e023b */
[----:B------:R-:W-:-:S02]  /*6370*/  LEA.HI R135, R10, R173, RZ, 0x5 ;  /* 0x000000ad0a877211 */ /* 0x000fc400078f28ff */
[----:B------:R-:W-:Y:S02]  /*6380*/  SHF.R.S32.HI R24, RZ, 0x3, R17 ;  /* 0x00000003ff187819 */ /* 0x000fe40000011411 */
[----:B------:R-:W-:Y:S01]  /*6390*/  SHF.R.S32.HI R25, RZ, 0x5, R135 ;  /* 0x00000005ff197819 */ /* 0x000fe20000011487 */
[----:B-1----:R-:W-:Y:S01]  /*63a0*/  IMAD.WIDE.U32 R2, R155, c[0x0][0x178], RZ ;  /* 0x00005e009b027a25 */ /* 0x002fe200078e00ff */
[----:B--2---:R-:W-:-:S03]  /*63b0*/  SHF.R.S32.HI R48, RZ, 0x1f, R6 ;  /* 0x0000001fff307819 */ /* 0x004fc60000011406 */
[----:B------:R-:W-:Y:S01]  /*63c0*/  IMAD.IADD R3, R3, 0x1, R0 ;  /* 0x0000000103037824 */ /* 0x000fe200078e0200 */
[----:B------:R-:W-:Y:S02]  /*63d0*/  LOP3.LUT R0, R4, 0xfffffffc, RZ, 0xc0, !PT ;  /* 0xfffffffc04007812 */ /* 0x000fe400078ec0ff */
[----:B------:R-:W-:Y:S01]  /*63e0*/  SEL R4, R251, RZ, !P0 ;  /* 0x000000fffb047207 */ /* 0x000fe20004000000 */
[----:B------:R-:W-:Y:S02]  /*63f0*/  IMAD R5, R48, c[0x0][0x1b8], RZ ;  /* 0x00006e0030057a24 */ /* 0x000fe400078e02ff */
[----:B------:R-:W-:Y:S01]  /*6400*/  IMAD.IADD R9, R173, 0x1, -R0 ;  /* 0x00000001ad097824 */ /* 0x000fe200078e0a00 */
[----:B------:R-:W-:Y:S01]  /*6410*/  SHF.R.S32.HI R0, RZ, 0x1f, R251 ;  /* 0x0000001fff007819 */ /* 0x000fe200000114fb */
[----:B---3--:R-:W-:Y:S02]  /*6420*/  IMAD R5, R29, c[0x0][0x1bc], R5 ;  /* 0x00006f001d057a24 */ /* 0x008fe400078e0205 */
[----:B------:R-:W-:Y:S01]  /*6430*/  IMAD R250, R9, 0x20, R59 ;  /* 0x0000002009fa7824 */ /* 0x000fe200078e023b */
[----:B------:R-:W-:Y:S01]  /*6440*/  SEL R6, R0, RZ, !P0 ;  /* 0x000000ff00067207 */ /* 0x000fe20004000000 */
[----:B------:R-:W-:-:S04]  /*6450*/  IMAD.WIDE.U32 R2, R29, c[0x0][0x1b8], R2 ;  /* 0x00006e001d027a25 */ /* 0x000fc800078e0002 */
[----:B------:R-:W-:Y:S02]  /*6460*/  IMAD R8, R174, 0x80, R250 ;  /* 0x00000080ae087824 */ /* 0x000fe400078e02fa */
[----:B------:R-:W-:Y:S02]  /*6470*/  IMAD.IADD R3, R3, 0x1, R5 ;  /* 0x0000000103037824 */ /* 0x000fe400078e0205 */
[----:B------:R-:W-:-:S04]  /*6480*/  @P1 IMAD.HI.U32 R7, R8, c[0x0][0x2c8], RZ ;  /* 0x0000b20008071a27 */ /* 0x000fc800078e00ff */
[----:B------:R-:W-:Y:S01]  /*6490*/  IMAD.MOV.U32 R0, RZ, RZ, R8 ;  /* 0x000000ffff007224 */ /* 0x000fe200078e0008 */
[----:B------:R-:W-:Y:S01]  /*64a0*/  @P1 SHF.R.U32.HI R0, RZ, c[0x0][0x2cc], R7 ;  /* 0x0000b300ff001a19 */ /* 0x000fe20000011607 */
[----:B------:R-:W-:Y:S01]  /*64b0*/  IMAD R5, R6, c[0x0][0x1c0], RZ ;  /* 0x0000700006057a24 */ /* 0x000fe200078e02ff */
[----:B------:R-:W-:Y:S01]  /*64c0*/  LEA.HI R7, R59, R59, RZ, 0x1 ;  /* 0x0000003b3b077211 */ /* 0x000fe200078f08ff */
[----:B------:R-:W-:-:S04]  /*64d0*/  IMAD.WIDE.U32 R2, R4, c[0x0][0x1c0], R2 ;  /* 0x0000700004027a25 */ /* 0x000fc800078e0002 */
[----:B------:R-:W-:Y:S01]  /*64e0*/  IMAD R6, R4, c[0x0][0x1c4], R5 ;  /* 0x0000710004067a24 */ /* 0x000fe200078e0205 */
[--C-:B------:R-:W-:Y:S01]  /*64f0*/  SHF.R.S32.HI R5, RZ, 0x1f, R0.reuse ;  /* 0x0000001fff057819 */ /* 0x100fe20000011400 */
[----:B------:R-:W-:Y:S02]  /*6500*/  IMAD.MOV R4, RZ, RZ, -R0 ;  /* 0x000000ffff047224 */ /* 0x000fe400078e0a00 */
[----:B------:R-:W-:Y:S01]  /*6510*/  IMAD.IADD R3, R3, 0x1, R6 ;  /* 0x0000000103037824 */ /* 0x000fe200078e0206 */
[----:B------:R-:W-:Y:S01]  /*6520*/  LEA.HI R6, R10, R173, RZ, 0x4 ;  /* 0x000000ad0a067211 */ /* 0x000fe200078f20ff */
[----:B------:R-:W-:Y:S02]  /*6530*/  IMAD R5, R5, c[0x0][0x1b0], RZ ;  /* 0x00006c0005057a24 */ /* 0x000fe400078e02ff */
[----:B------:R-:W-:Y:S01]  /*6540*/  IMAD R4, R4, c[0x0][0x2c4], R8 ;  /* 0x0000b10004047a24 */ /* 0x000fe200078e0208 */
[----:B------:R-:W-:Y:S01]  /*6550*/  LOP3.LUT R6, R6, 0xfffffff0, RZ, 0xc0, !PT ;  /* 0xfffffff006067812 */ /* 0x000fe200078ec0ff */
[----:B------:R-:W-:-:S02]  /*6560*/  IMAD R5, R0, c[0x0][0x1b4], R5 ;  /* 0x00006d0000057a24 */ /* 0x000fc400078e0205 */
[----:B------:R-:W-:Y:S01]  /*6570*/  IMAD.WIDE.U32 R2, R0, c[0x0][0x1b0], R2 ;  /* 0x00006c0000027a25 */ /* 0x000fe200078e0002 */
[----:B------:R-:W-:-:S03]  /*6580*/  SHF.R.S32.HI R0, RZ, 0x1f, R4 ;  /* 0x0000001fff007819 */ /* 0x000fc60000011404 */
[----:B------:R-:W-:Y:S02]  /*6590*/  IMAD.IADD R3, R3, 0x1, R5 ;  /* 0x0000000103037824 */ /* 0x000fe400078e0205 */
[----:B------:R-:W-:Y:S02]  /*65a0*/  IMAD R5, R0, c[0x0][0x1a8], RZ ;  /* 0x00006a0000057a24 */ /* 0x000fe400078e02ff */
[----:B------:R-:W-:Y:S02]  /*65b0*/  IMAD.SHL.U32 R0, R24, 0x40, RZ ;  /* 0x0000004018007824 */ /* 0x000fe400078e00ff */
[----:B------:R-:W-:Y:S02]  /*65c0*/  IMAD.IADD R20, R173, 0x1, -R6 ;  /* 0x00000001ad147824 */ /* 0x000fe400078e0a06 */
[----:B------:R-:W-:Y:S01]  /*65d0*/  IMAD R5, R4, c[0x0][0x1ac], R5 ;  /* 0x00006b0004057a24 */ /* 0x000fe200078e0205 */
[----:B------:R-:W-:Y:S01]  /*65e0*/  LOP3.LUT R0, R0, 0xc0, RZ, 0xc0, !PT ;  /* 0x000000c000007812 */ /* 0x000fe200078ec0ff */
[----:B------:R-:W-:Y:S01]  /*65f0*/  IMAD.WIDE.U32 R2, R4, c[0x0][0x1a8], R2 ;  /* 0x00006a0004027a25 */ /* 0x000fe200078e0002 */
[----:B------:R-:W-:-:S02]  /*6600*/  LEA.HI R15, R20, R20, RZ, 0x1 ;  /* 0x00000014140f7211 */ /* 0x000fc400078f08ff */
[----:B------:R-:W-:Y:S01]  /*6610*/  SHF.R.U32.HI R4, RZ, 0x3, R0 ;  /* 0x00000003ff047819 */ /* 0x000fe20000011600 */
[----:B------:R-:W-:Y:S01]  /*6620*/  IMAD.SHL.U32 R132, R9, 0x8, RZ ;  /* 0x0000000809847824 */ /* 0x000fe200078e00ff */
[----:B------:R-:W-:Y:S01]  /*6630*/  LEA R12, P0, R2, c[0x0][0x160], 0x1 ;  /* 0x00005800020c7a11 */ /* 0x000fe200078008ff */
[----:B------:R-:W-:Y:S01]  /*6640*/  IMAD.IADD R5, R3, 0x1, R5 ;  /* 0x0000000103057824 */ /* 0x000fe200078e0205 */
[--C-:B------:R-:W-:Y:S02]  /*6650*/  SHF.R.S32.HI R6, RZ, 0x1, R15.reuse ;  /* 0x00000001ff067819 */ /* 0x100fe4000001140f */
[----:B------:R-:W-:Y:S02]  /*6660*/  LOP3.LUT R0, R0, 0x18, R132, 0xf8, !PT ;  /* 0x0000001800007812 */ /* 0x000fe400078ef884 */
        /* <DEDUP_REMOVED lines=8> */
[----:B------:R-:W-:Y:S02]  /*66f0*/  LOP3.LUT R0, R7, 0x7fffffe, RZ, 0xc0, !PT ;  /* 0x07fffffe07007812 */ /* 0x000fe400078ec0ff */
[----:B------:R-:W-:Y:S01]  /*6700*/  IADD3 R73, R132, 0x20, RZ ;  /* 0x0000002084497810 */ /* 0x000fe20007ffe0ff */
        /* <DEDUP_REMOVED lines=8> */
[----:B------:R-:W-:Y:S01]  /*6790*/  ISETP.GE.AND P2, PT, R72, c[0x0][0x198], PT ;  /* 0x0000660048007a0c */ /* 0x000fe20003f46270 */
[----:B------:R-:W-:Y:S01]  /*67a0*/  IMAD.U32 R221, R0, 0x20, R5 ;  /* 0x0000002000dd7824 */ /* 0x000fe200078e0005 */
[----:B------:R-:W-:Y:S01]  /*67b0*/  SEL R4, R4, 0xfffffff0, !P1 ;  /* 0xfffffff004047807 */ /* 0x000fe20004800000 */
        /* <DEDUP_REMOVED lines=16> */
.L_x_948:
[----:B-123--:R-:W-:Y:S05]  /*68c0*/  BSYNC B0 ;  /* 0x0000000000007941 */ /* 0x00efea0003800000 */
.L_x_947:
        /* <DEDUP_REMOVED lines=20> */
.L_x_950:
[----:B------:R-:W-:Y:S05]  /*6a10*/  BSYNC B0 ;  /* 0x0000000000007941 */ /* 0x000fea0003800000 */
.L_x_949:
        /* <DEDUP_REMOVED lines=20> */
.L_x_952:
[----:B------:R-:W-:Y:S05]  /*6b60*/  BSYNC B0 ;  /* 0x0000000000007941 */ /* 0x000fea0003800000 */
.L_x_951:
        /* <DEDUP_REMOVED lines=14> */
[----:B------:R-:W-:Y:S03]  /*6c50*/  STL.64 [R1], R156 ;  /* 0x0000009c01007387 */ /* 0x000fe60000100a00 */
        /* <DEDUP_REMOVED lines=136> */
.L_x_953:
        /* <DEDUP_REMOVED lines=101> */
.L_x_957:
[----:B------:R-:W-:Y:S05]  /*7b30*/  BSYNC B0 ;  /* 0x0000000000007941 */ /* 0x000fea0003800000 */
.L_x_956:
        /* <DEDUP_REMOVED lines=130> */
.L_x_961:
[----:B------:R-:W-:Y:S05]  /*8360*/  BSYNC B0 ;  /* 0x0000000000007941 */ /* 0x000fea0003800000 */
.L_x_960:
        /* <DEDUP_REMOVED lines=42> */
.L_x_963:
[----:B------:R-:W-:Y:S05]  /*8610*/  BSYNC B0 ;  /* 0x0000000000007941 */ /* 0x000fea0003800000 */
.L_x_962:
        /* <DEDUP_REMOVED lines=42> */
.L_x_965:
[----:B------:R-:W-:Y:S05]  /*88c0*/  BSYNC B0 ;  /* 0x0000000000007941 */ /* 0x000fea0003800000 */
.L_x_964:
        /* <DEDUP_REMOVED lines=42> */
.L_x_967:
[----:B------:R-:W-:Y:S05]  /*8b70*/  BSYNC B0 ;  /* 0x0000000000007941 */ /* 0x000fea0003800000 */
.L_x_966:
        /* <DEDUP_REMOVED lines=42> */
.L_x_969:
[----:B------:R-:W-:Y:S05]  /*8e20*/  BSYNC B0 ;  /* 0x0000000000007941 */ /* 0x000fea0003800000 */
.L_x_968:
        /* <DEDUP_REMOVED lines=41> */
.L_x_959:
[----:B------:R-:W-:Y:S05]  /*90c0*/  BSYNC B1 ;  /* 0x0000000000017941 */ /* 0x000fea0003800000 */
.L_x_958:
        /* <DEDUP_REMOVED lines=44> */
.L_x_972:
[----:B------:R-:W-:Y:S05]  /*9390*/  BSYNC B0 ;  /* 0x0000000000007941 */ /* 0x000fea0003800000 */
.L_x_971:
        /* <DEDUP_REMOVED lines=42> */
.L_x_974:
[----:B------:R-:W-:Y:S05]  /*9640*/  BSYNC B0 ;  /* 0x0000000000007941 */ /* 0x000fea0003800000 */
.L_x_973:
        /* <DEDUP_REMOVED lines=42> */
.L_x_976:
[----:B------:R-:W-:Y:S05]  /*98f0*/  BSYNC B0 ;  /* 0x0000000000007941 */ /* 0x000fea0003800000 */
.L_x_975:
        /* <DEDUP_REMOVED lines=42> */
.L_x_978:
[----:B------:R-:W-:Y:S05]  /*9ba0*/  BSYNC B0 ;  /* 0x0000000000007941 */ /* 0x000fea0003800000 */
.L_x_977:
        /* <DEDUP_REMOVED lines=42> */
.L_x_980:
[----:B------:R-:W-:Y:S05]  /*9e50*/  BSYNC B0 ;  /* 0x0000000000007941 */ /* 0x000fea0003800000 */
.L_x_979:
        /* <DEDUP_REMOVED lines=42> */
.L_x_955:
        /* <DEDUP_REMOVED lines=50> */
.L_x_982:
[----:B------:R-:W-:Y:S05]  /*a420*/  BSYNC B0 ;  /* 0x0000000000007941 */ /* 0x000fea0003800000 */
.L_x_981:
        /* <DEDUP_REMOVED lines=181> */
.L_x_986:
[----:B------:R-:W-:Y:S05]  /*af80*/  BSYNC B0 ;  /* 0x0000000000007941 */ /* 0x000fea0003800000 */
.L_x_985:
        /* <DEDUP_REMOVED lines=109> */
.L_x_988:
[----:B------:R-:W-:Y:S05]  /*b660*/  BSYNC B0 ;  /* 0x0000000000007941 */ /* 0x000fea0003800000 */
.L_x_987:
        /* <DEDUP_REMOVED lines=69> */
[----:B------:R-:W-:Y:S01]  /*bac0*/  HADD2.F32 R16, -RZ, R14.H0_H0 ;  /* 0x2000000eff107230 */ /* 0x000fe20000004100 */
        /* <DEDUP_REMOVED lines=38> */
.L_x_984:
[----:B------:R-:W-:Y:S05]  /*bd30*/  BSYNC B1 ;  /* 0x0000000000017941 */ /* 0x000fea0003800000 */
.L_x_983:
        /* <DEDUP_REMOVED lines=108> */
.L_x_990:
[----:B------:R-:W-:Y:S05]  /*c400*/  BSYNC B0 ;  /* 0x0000000000007941 */ /* 0x000fea0003800000 */
.L_x_989:
        /* <DEDUP_REMOVED lines=112> */
.L_x_992:
[----:B------:R-:W-:Y:S05]  /*cb10*/  BSYNC B0 ;  /* 0x0000000000007941 */ /* 0x000fea0003800000 */
.L_x_991:
        /* <DEDUP_REMOVED lines=72> */
[----:B------:R-:W-:Y:S01]  /*cfa0*/  HADD2.F32 R16, -RZ, R14.H0_H0 ;  /* 0x2000000eff107230 */ /* 0x000fe20000004100 */
        /* <DEDUP_REMOVED lines=38> */
.L_x_970:
[----:B------:R-:W-:Y:S05]  /*d210*/  BSYNC B2 ;  /* 0x0000000000027941 */ /* 0x000fea0003800000 */
.L_x_954:
[----:B-1----:R-:W-:Y:S01]  /*d220*/  IMAD R8, R74, c[0x0][0x208], RZ ;  /* 0x000082004a087a24 */ /* 0x002fe200078e02ff */
[----:B------:R-:W-:-:S04]  /*d230*/  DEPBAR.LE SB0, 0x0 ;  /* 0x000080000000791a */ /* 0x000fc80000000000 */
[----:B------:R-:W-:Y:S01]  /*d240*/  IMAD.WIDE.U32 R6, R230, c[0x0][0x208], RZ ;  /* 0x00008200e6067a25 */ /* 0x000fe200078e00ff */
[----:B------:R-:W-:Y:S02]  /*d250*/  ISETP.GE.AND P2, PT, R132, c[0x0][0x1d4], PT ;  /* 0x0000750084007a0c */ /* 0x000fe40003f46270 */
[----:B------:R-:W-:Y:S01]  /*d260*/  P2R R50, PR, RZ, 0x8 ;  /* 0x00000008ff327803 */ /* 0x000fe20000000000 */
[----:B------:R-:W-:Y:S01]  /*d270*/  IMAD R8, R230, c[0x0][0x20c], R8 ;  /* 0x00008300e6087a24 */ /* 0x000fe200078e0208 */
[----:B------:R-:W-:Y:S01]  /*d280*/  SHF.R.S32.HI R138, RZ, 0x1f, R132 ;  /* 0x0000001fff8a7819 */ /* 0x000fe20000011484 */
[----:B------:R-:W-:-:S04]  /*d290*/  IMAD.WIDE R14, R132, 0x2, RZ ;  /* 0x00000002840e7825 */ /* 0x000fc800078e02ff */
[----:B------:R-:W-:Y:S02]  /*d2a0*/  IMAD.IADD R7, R7, 0x1, R8 ;  /* 0x0000000107077824 */ /* 0x000fe400078e0208 */
[----:B------:R-:W-:Y:S02]  /*d2b0*/  IMAD R8, R75, c[0x0][0x218], RZ ;  /* 0x000086004b087a24 */ /* 0x000fe400078e02ff */
[----:B------:R-:W-:-:S04]  /*d2c0*/  IMAD.WIDE.U32 R6, R229, c[0x0][0x218], R6 ;  /* 0x00008600e5067a25 */ /* 0x000fc800078e0006 */
[----:B------:R-:W-:Y:S01]  /*d2d0*/  IMAD R8, R229, c[0x0][0x21c], R8 ;  /* 0x00008700e5087a24 */ /* 0x000fe200078e0208 */
[----:B------:R-:W-:Y:S01]  /*d2e0*/  BAR.SYNC.DEFER_BLOCKING 0x0 ;  /* 0x0000000000007b1d */ /* 0x000fe20000010000 */
[----:B------:R-:W-:Y:S01]  /*d2f0*/  IADD3 R6, P0, R78, R6, RZ ;  /* 0x000000064e067210 */ /* 0x000fe20007f1e0ff */
[----:B------:R-:W-:Y:S02]  /*d300*/  IMAD.SHL.U32 R139, R3, 0x2, RZ ;  /* 0x00000002038b7824 */ /* 0x000fe400078e00ff */
[----:B------:R-:W-:Y:S01]  /*d310*/  IMAD.SHL.U32 R219, R0, 0x2, RZ ;  /* 0x0000000200db7824 */ /* 0x000fe200078e00ff */
[----:B------:R-:W-:Y:S01]  /*d320*/  IADD3.X R8, R76, R7, R8, P0, !PT ;  /* 0x000000074c087210 */ /* 0x000fe200007fe408 */
[----:B------:R-:W-:Y:S01]  /*d330*/  IMAD R0, R2, 0x2, R139 ;  /* 0x0000000202007824 */ /* 0x000fe200078e028b */
[----:B------:R-:W-:Y:S01]  /*d340*/  LEA R7, P0, R6, c[0x0][0x1f8], 0x1 ;  /* 0x00007e0006077a11 */ /* 0x000fe200078008ff */
[----:B------:R-:W-:Y:S02]  /*d350*/  IMAD R220, R4, 0x2, R219 ;  /* 0x0000000204dc7824 */ /* 0x000fe400078e02db */
[----:B------:R-:W-:Y:S01]  /*d360*/  IMAD.SHL.U32 R221, R221, 0x2, RZ ;  /* 0x00000002dddd7824 */ /* 0x000fe200078e00ff */
        /* <DEDUP_REMOVED lines=8> */
[----:B------:R-:W1:Y:S01]  /*d3f0*/  LDSM.16.M88.4 R36, [R139+0x3100] ;  /* 0x003100008b24783b */ /* 0x000e620000000200 */
[----:B--2---:R-:W-:Y:S02]  /*d400*/  SHF.R.S32.HI R7, RZ, 0x1f, R73 ;  /* 0x0000001fff077819 */ /* 0x004fe40000011449 */
[----:B---3--:R-:W-:Y:S01]  /*d410*/  IADD3 R42, P0, R14, R11, RZ ;  /* 0x0000000b0e2a7210 */ /* 0x008fe20007f1e0ff */
[----:B------:R-:W2:Y:S01]  /*d420*/  LDSM.16.M88.4 R32, [R139+0x3500] ;  /* 0x003500008b20783b */ /* 0x000ea20000000200 */
[----:B------:R-:W-:Y:S01]  /*d430*/  LEA.HI R7, R7, R73, RZ, 0x3 ;  /* 0x0000004907077211 */ /* 0x000fe200078f18ff */
[----:B----4-:R-:W-:Y:S02]  /*d440*/  IMAD.X R47, R12, 0x1, R15, P1 ;  /* 0x000000010c2f7824 */ /* 0x010fe400008e060f */
[----:B------:R-:W3:Y:S01]  /*d450*/  LDSM.16.M88.4 R28, [R139+0x3900] ;  /* 0x003900008b1c783b */ /* 0x000ee20000000200 */
[----:B-----5:R-:W-:Y:S01]  /*d460*/  SHF.R.S32.HI R6, RZ, 0x1f, R72 ;  /* 0x0000001fff067819 */ /* 0x020fe20000011448 */
[----:B------:R-:W-:Y:S01]  /*d470*/  IMAD.X R43, R15, 0x1, R10, P0 ;  /* 0x000000010f2b7824 */ /* 0x000fe200000e060a */
[----:B------:R-:W-:Y:S01]  /*d480*/  LOP3.LUT R225, R7, 0xfffffff8, RZ, 0xc0, !PT ;  /* 0xfffffff807e17812 */ /* 0x000fe200078ec0ff */
[----:B------:R-:W4:Y:S01]  /*d490*/  LDSM.16.M88.4 R24, [R139+0x3d00] ;  /* 0x003d00008b18783b */ /* 0x000f220000000200 */
[----:B------:R-:W-:-:S02]  /*d4a0*/  LEA.HI R6, R6, R72, RZ, 0x3 ;  /* 0x0000004806067211 */ /* 0x000fc400078f18ff */
[----:B------:R-:W-:Y:S01]  /*d4b0*/  SHF.R.S32.HI R137, RZ, 0x1f, R225 ;  /* 0x0000001fff897819 */ /* 0x000fe200000114e1 */
[----:B------:R-:W-:Y:S01]  /*d4c0*/  IMAD.WIDE R8, R225, 0x2, RZ ;  /* 0x00000002e1087825 */ /* 0x000fe200078e02ff */
[----:B------:R-:W-:Y:S01]  /*d4d0*/  LOP3.LUT R223, R6, 0xfffffff8, RZ, 0xc0, !PT ;  /* 0xfffffff806df7812 */ /* 0x000fe200078ec0ff */
[----:B------:R-:W-:Y:S03]  /*d4e0*/  LDSM.16.M88.4 R56, [R0+0x3100] ;  /* 0x003100000038783b */ /* 0x000fe60000000200 */
[----:B------:R-:W-:Y:S01]  /*d4f0*/  IADD3 R44, P1, R13, R8, RZ ;  /* 0x000000080d2c7210 */ /* 0x000fe20007f3e0ff */
[----:B------:R-:W-:Y:S01]  /*d500*/  IMAD.WIDE R6, R223, 0x2, RZ ;  /* 0x00000002df067825 */ /* 0x000fe200078e02ff */
[-C--:B------:R-:W-:Y:S01]  /*d510*/  IADD3 R48, P0, R8, R11.reuse, RZ ;  /* 0x0000000b08307210 */ /* 0x080fe20007f1e0ff */
[----:B------:R-:W-:Y:S01]  /*d520*/  LDSM.16.M88.4 R52, [R0+0x3500] ;  /* 0x003500000034783b */ /* 0x000fe20000000200 */
[----:B------:R-:W-:Y:S01]  /*d530*/  SHF.R.S32.HI R136, RZ, 0x1f, R223 ;  /* 0x0000001fff887819 */ /* 0x000fe200000114df */
[----:B------:R-:W-:Y:S01]  /*d540*/  IMAD.X R45, R12, 0x1, R9, P1 ;  /* 0x000000010c2d7824 */ /* 0x000fe200008e0609 */
[----:B------:R-:W-:Y:S01]  /*d550*/  IADD3 R40, P1, R13, R6, RZ ;  /* 0x000000060d287210 */ /* 0x000fe20007f3e0ff */
[--C-:B------:R-:W-:Y:S01]  /*d560*/  IMAD.X R49, R9, 0x1, R10.reuse, P0 ;  /* 0x0000000109317824 */ /* 0x100fe200000e060a */
[----:B------:R-:W-:Y:S01]  /*d570*/  IADD3 R6, P0, R6, R11, RZ ;  /* 0x0000000b06067210 */ /* 0x000fe20007f1e0ff */
[----:B------:R-:W-:Y:S02]  /*d580*/  LDSM.16.M88.4 R60, [R0+0x3900] ;  /* 0x00390000003c783b */ /* 0x000fe40000000200 */
[----:B------:R-:W-:Y:S01]  /*d590*/  IMAD.X R41, R12, 0x1, R7, P1 ;  /* 0x000000010c297824 */ /* 0x000fe200008e0607 */
[----:B------:R-:W-:Y:S01]  /*d5a0*/  ISETP.GE.AND P1, PT, R73, c[0x0][0x1d4], PT ;  /* 0x0000750049007a0c */ /* 0x000fe20003f26270 */
[----:B------:R-:W-:Y:S01]  /*d5b0*/  IMAD.X R7, R7, 0x1, R10, P0 ;  /* 0x0000000107077824 */ /* 0x000fe200000e060a */
[C---:B------:R-:W-:Y:S01]  /*d5c0*/  ISETP.LT.OR P0, PT, R112.reuse, 0x1, P2 ;  /* 0x000000017000780c */ /* 0x040fe20001701670 */
[----:B------:R5:W-:Y:S01]  /*d5d0*/  LDSM.16.M88.4 R64, [R0+0x3d00] ;  /* 0x003d00000040783b */ /* 0x000be20000000200 */
[C---:B------:R-:W-:Y:S01]  /*d5e0*/  ISETP.LT.OR P2, PT, R112.reuse, 0x21, P2 ;  /* 0x000000217000780c */ /* 0x040fe20001741670 */
[----:B-1----:R-:W-:Y:S02]  /*d5f0*/  HMMA.16816.F32 R96, R16, R38, RZ ;  /* 0x000000261060723c */ /* 0x002fe400000018ff */
[----:B------:R-:W-:Y:S04]  /*d600*/  LDSM.16.M88.4 R12, [R220+0x6100] ;  /* 0x00610000dc0c783b */ /* 0x000fe80000000200 */
[----:B------:R-:W1:Y:S02]  /*d610*/  LDSM.16.M88.4 R8, [R220+0x7100] ;  /* 0x00710000dc08783b */ /* 0x000e640000000200 */
[----:B------:R-:W-:Y:S02]  /*d620*/  HMMA.16816.F32 R84, R20, R36, RZ ;  /* 0x000000241454723c */ /* 0x000fe400000018ff */
[----:B------:R-:W-:Y:S01]  /*d630*/  @!PT LDS RZ, [RZ] ;  /* 0x00000000fffff984 */ /* 0x000fe20000000800 */
[----:B------:R-:W-:Y:S01]  /*d640*/  @!PT LDS RZ, [RZ] ;  /* 0x00000000fffff984 */ /* 0x000fe20000000800 */
[----:B------:R-:W-:Y:S01]  /*d650*/  @!PT LDS RZ, [RZ] ;  /* 0x00000000fffff984 */ /* 0x000fe20000000800 */
[----:B------:R3:W-:Y:S01]  /*d660*/  LDGSTS.E.BYPASS.LTC128B.128 [R221+0x100], [R46.64], !P0 ;  /* 0x001000002edd7fae */ /* 0x0007e2000c101d46 */
[----:B------:R-:W-:-:S02]  /*d670*/  ISETP.LT.OR P0, PT, R112, 0x1, P1 ;  /* 0x000000017000780c */ /* 0x000fc40000f01670 */
[----:B------:R-:W-:-:S03]  /*d680*/  ISETP.LT.OR P1, PT, R112, 0x21, P1 ;  /* 0x000000217000780c */ /* 0x000fc60000f21670 */
[----:B------:R-:W-:Y:S01]  /*d690*/  HMMA.16816.F32 R80, R20, R38, RZ ;  /* 0x000000261450723c */ /* 0x000fe200000018ff */
[----:B-----5:R-:W-:-:S07]  /*d6a0*/  IADD3 R0, R139, 0x3100, RZ ;  /* 0x000031008b007810 */ /* 0x020fce0007ffe0ff */
[----:B------:R3:W-:Y:S01]  /*d6b0*/  LDGSTS.E.BYPASS.LTC128B.128 [R221+0x1100], [R44.64], !P0 ;  /* 0x011000002cdd7fae */ /* 0x0007e2000c101d46 */
[----:B------:R-:W-:Y:S01]  /*d6c0*/  ISETP.GE.AND P0, PT, R72, c[0x0][0x1d4], PT ;  /* 0x0000750048007a0c */ /* 0x000fe20003f06270 */
[----:B--2---:R-:W-:Y:S01]  /*d6d0*/  HMMA.16816.F32 R68, R16, R32, RZ ;  /* 0x000000201044723c */ /* 0x004fe200000018ff */
[----:B------:R-:W-:Y:S02]  /*d6e0*/  IMAD R218, R2, 0x2, R0 ;  /* 0x0000000202da7824 */ /* 0x000fe400078e0200 */
[C---:B------:R-:W-:Y:S02]  /*d6f0*/  ISETP.LT.OR P3, PT, R112.reuse, 0x1, P0 ;  /* 0x000000017000780c */ /* 0x040fe40000761670 */
[----:B------:R-:W-:-:S03]  /*d700*/  ISETP.LT.OR P0, PT, R112, 0x21, P0 ;  /* 0x000000217000780c */ /* 0x000fc60000701670 */
[C---:B------:R-:W-:Y:S08]  /*d710*/  HMMA.16816.F32 R72, R16.reuse, R36, RZ ;  /* 0x000000241048723c */ /* 0x040ff000000018ff */
[----:B------:R4:W-:Y:S01]  /*d720*/  LDGSTS.E.BYPASS.LTC128B.128 [R221+0x2100], [R40.64], !P3 ;  /* 0x0210000028dd7fae */ /* 0x0009e2000d901d46 */
[----:B------:R-:W-:Y:S01]  /*d730*/  HMMA.16816.F32 R104, R16, R34, RZ ;  /* 0x000000221068723c */ /* 0x000fe200000018ff */
[----:B------:R-:W-:-:S02]  /*d740*/  ISETP.NE.AND P3, PT, R50, RZ, PT ;  /* 0x000000ff3200720c */ /* 0x000fc40003f65270 */
[----:B------:R4:W-:Y:S01]  /*d750*/  LDGSTS.E.BYPASS.LTC128B.128 [R221+0x900], [R42.64], !P2 ;  /* 0x009000002add7fae */ /* 0x0009e2000d101d46 */
[----:B------:R-:W-:-:S03]  /*d760*/  ISETP.GE.AND P2, PT, R165, 0x41, PT ;  /* 0x00000041a500780c */ /* 0x000fc60003f46270 */
[----:B------:R2:W-:Y:S01]  /*d770*/  LDGSTS.E.BYPASS.LTC128B.128 [R221+0x1900], [R48.64], !P1 ;  /* 0x0190000030dd7fae */ /* 0x0005e2000c901d46 */
[C---:B------:R-:W-:Y:S03]  /*d780*/  HMMA.16816.F32 R36, R20.reuse, R32, RZ ;  /* 0x000000201424723c */ /* 0x040fe600000018ff */
[----:B------:R1:W-:Y:S04]  /*d790*/  LDGSTS.E.BYPASS.LTC128B.128 [R221+0x2900], [R6.64], !P0 ;  /* 0x0290000006dd7fae */ /* 0x0003e8000c101d46 */
[----:B------:R-:W0:Y:S01]  /*d7a0*/  LDGDEPBAR ;  /* 0x00000000000079af */ /* 0x000e220000000000 */
[----:B------:R-:W-:Y:S08]  /*d7b0*/  HMMA.16816.F32 R76, R20, R34, RZ ;  /* 0x00000022144c723c */ /* 0x000ff000000018ff */
[C---:B---3--:R-:W-:Y:S08]  /*d7c0*/  HMMA.16816.F32 R44, R16.reuse, R28, RZ ;  /* 0x0000001c102c723c */ /* 0x048ff000000018ff */
[C---:B----4-:R-:W-:Y:S01]  /*d7d0*/  HMMA.16816.F32 R40, R16.reuse, R24, RZ ;  /* 0x000000181028723c */ /* 0x050fe200000018ff */
[----:B--2---:R-:W-:Y:S07]  /*d7e0*/  LDSM.16.M88.4 R48, [R218+0x1800] ;  /* 0x00180000da30783b */ /* 0x004fee0000000200 */
[----:B------:R-:W-:Y:S08]  /*d7f0*/  HMMA.16816.F32 R100, R16, R30, RZ ;  /* 0x0000001e1064723c */ /* 0x000ff000000018ff */
[C---:B------:R-:W-:Y:S08]  /*d800*/  HMMA.16816.F32 R32, R20.reuse, R28, RZ ;  /* 0x0000001c1420723c */ /* 0x040ff000000018ff */
[----:B------:R-:W-:Y:S08]  /*d810*/  HMMA.16816.F32 R92, R20, R30, RZ ;  /* 0x0000001e145c723c */ /* 0x000ff000000018ff */
[----:B------:R-:W-:Y:S01]  /*d820*/  HMMA.16816.F32 R88, R16, R26, RZ ;  /* 0x0000001a1058723c */ /* 0x000fe200000018ff */
[----:B------:R-:W-:Y:S07]  /*d830*/  LDSM.16.M88.4 R16, [R219+0x9100] ;  /* 0x00910000db10783b */ /* 0x000fee0000000200 */
[C---:B------:R-:W-:Y:S08]  /*d840*/  HMMA.16816.F32 R28, R20.reuse, R24, RZ ;  /* 0x00000018141c723c */ /* 0x040ff000000018ff */
[----:B------:R-:W-:Y:S01]  /*d850*/  HMMA.16816.F32 R24, R20, R26, RZ ;  /* 0x0000001a1418723c */ /* 0x000fe200000018ff */
[----:B------:R-:W-:Y:S07]  /*d860*/  LDSM.16.M88.4 R20, [R139+0x4d00] ;  /* 0x004d00008b14783b */ /* 0x000fee0000000200 */
[C---:B-1----:R-:W-:Y:S01]  /*d870*/  HMMA.16816.F32 R148, R8.reuse, R60, R44 ;  /* 0x0000003c0894723c */ /* 0x042fe2000000182c */
[----:B------:R-:W1:Y:S07]  /*d880*/  LDSM.16.M88.4 R44, [R139+0x4100] ;  /* 0x004100008b2c783b */ /* 0x000e6e0000000200 */
[C---:B------:R-:W-:Y:S01]  /*d890*/  HMMA.16816.F32 R144, R8.reuse, R64, R40 ;  /* 0x000000400890723c */ /* 0x040fe20000001828 */
[----:B------:R-:W2:Y:S07]  /*d8a0*/  LDSM.16.M88.4 R40, [R139+0x4500] ;  /* 0x004500008b28783b */ /* 0x000eae0000000200 */
[C---:B------:R-:W-:Y:S08]  /*d8b0*/  HMMA.16816.F32 R108, R8.reuse, R56, R72 ;  /* 0x00000038086c723c */ /* 0x040ff00000001848 */
[C---:B------:R-:W-:Y:S08]  /*d8c0*/  HMMA.16816.F32 R112, R8.reuse, R52, R68 ;  /* 0x000000340870723c */ /* 0x040ff00000001844 */
[----:B------:R-:W-:Y:S08]  /*d8d0*/  HMMA.16816.F32 R104, R8, R54, R104 ;  /* 0x000000360868723c */ /* 0x000ff00000001868 */
[C---:B------:R-:W-:Y:S01]  /*d8e0*/  HMMA.16816.F32 R120, R12.reuse, R52, R36 ;  /* 0x000000340c78723c */ /* 0x040fe20000001824 */
[----:B------:R-:W3:Y:S07]  /*d8f0*/  LDSM.16.M88.4 R36, [R139+0x4900] ;  /* 0x004900008b24783b */ /* 0x000eee0000000200 */
[C---:B------:R-:W-:Y:S08]  /*d900*/  HMMA.16816.F32 R116, R12.reuse, R56, R84 ;  /* 0x000000380c74723c */ /* 0x040ff00000001854 */
        /* <DEDUP_REMOVED lines=8> */
[----:B------:R-:W4:Y:S04]  /*d990*/  LDSM.16.M88.4 R12, [R219+0x8100] ;  /* 0x00810000db0c783b */ /* 0x000f280000000200 */
[----:B------:R-:W-:Y:S03]  /*d9a0*/  LDSM.16.M88.4 R24, [R220+0x8100] ;  /* 0x00810000dc18783b */ /* 0x000fe60000000200 */
[C---:B------:R-:W-:Y:S08]  /*d9b0*/  HMMA.16816.F32 R140, R8.reuse, R62, R100 ;  /* 0x0000003e088c723c */ /* 0x040ff00000001864 */
[C---:B------:R-:W-:Y:S01]  /*d9c0*/  HMMA.16816.F32 R96, R8.reuse, R58, R96 ;  /* 0x0000003a0860723c */ /* 0x040fe20000001860 */
[----:B------:R-:W-:Y:S07]  /*d9d0*/  LDSM.16.M88.4 R56, [R218+0x1c00] ;  /* 0x001c0000da38783b */ /* 0x000fee0000000200 */
[----:B------:R-:W-:Y:S01]  /*d9e0*/  HMMA.16816.F32 R100, R8, R66, R88 ;  /* 0x000000420864723c */ /* 0x000fe20000001858 */
[----:B------:R-:W5:Y:S07]  /*d9f0*/  LDSM.16.M88.4 R8, [R220+0x9100] ;  /* 0x00910000dc08783b */ /* 0x000f6e0000000200 */
[C---:B-1----:R-:W-:Y:S08]  /*da00*/  HMMA.16816.F32 R88, R16.reuse, R44, R108 ;  /* 0x0000002c1058723c */ /* 0x042ff0000000186c */
[C---:B--2---:R-:W-:Y:S08]  /*da10*/  HMMA.16816.F32 R80, R16.reuse, R40, R112 ;  /* 0x000000281050723c */ /* 0x044ff00000001870 */
[C---:B------:R-:W-:Y:S08]  /*da20*/  HMMA.16816.F32 R76, R16.reuse, R42, R104 ;  /* 0x0000002a104c723c */ /* 0x040ff00000001868 */
[C---:B------:R-:W-:Y:S08]  /*da30*/  HMMA.16816.F32 R84, R16.reuse, R46, R96 ;  /* 0x0000002e1054723c */ /* 0x040ff00000001860 */
[C---:B---3--:R-:W-:Y:S08]  /*da40*/  HMMA.16816.F32 R104, R16.reuse, R36, R148 ;  /* 0x000000241068723c */ /* 0x048ff00000001894 */
[C---:B------:R-:W-:Y:S08]  /*da50*/  HMMA.16816.F32 R108, R16.reuse, R20, R144 ;  /* 0x00000014106c723c */ /* 0x040ff00000001890 */
[C---:B------:R-:W-:Y:S08]  /*da60*/  HMMA.16816.F32 R112, R16.reuse, R38, R140 ;  /* 0x000000261070723c */ /* 0x040ff0000000188c */
[----:B------:R-:W-:Y:S08]  /*da70*/  HMMA.16816.F32 R100, R16, R22, R100 ;  /* 0x000000161064723c */ /* 0x000ff00000001864 */
[C---:B----4-:R-:W-:Y:S08]  /*da80*/  HMMA.16816.F32 R96, R12.reuse, R44, R116 ;  /* 0x0000002c0c60723c */ /* 0x050ff00000001874 */
        /* <DEDUP_REMOVED lines=11> */
[C---:B-----5:R-:W-:Y:S08]  /*db40*/  HMMA.16816.F32 R92, R8.reuse, R28, R80 ;  /* 0x0000001c085c723c */ /* 0x060ff00000001850 */
[----:B------:R-:W-:Y:S08]  /*db50*/  HMMA.16816.F32 R80, R8, R50, R112 ;  /* 0x000000320850723c */ /* 0x000ff00000001870 */
[C---:B------:R-:W-:Y:S01]  /*db60*/  HMMA.16816.F32 R112, R24.reuse, R48, R16 ;  /* 0x000000301870723c */ /* 0x040fe20000001810 */
[----:B------:R-:W2:Y:S07]  /*db70*/  LDSM.16.M88.4 R16, [R219+0xa100] ;  /* 0x00a10000db10783b */ /* 0x000eae0000000200 */
[C---:B------:R-:W-:Y:S01]  /*db80*/  HMMA.16816.F32 R120, R24.reuse, R28, R44 ;  /* 0x0000001c1878723c */ /* 0x040fe2000000182c */
[----:B------:R-:W3:Y:S07]  /*db90*/  LDSM.16.M88.4 R44, [R139+0x5500] ;  /* 0x005500008b2c783b */ /* 0x000eee0000000200 */
[----:B------:R-:W-:Y:S01]  /*dba0*/  HMMA.16816.F32 R116, R24, R30, R40 ;  /* 0x0000001e1874723c */ /* 0x000fe20000001828 */
[----:B------:R-:W4:Y:S07]  /*dbb0*/  LDSM.16.M88.4 R40, [R139+0x5900] ;  /* 0x005900008b28783b */ /* 0x000f2e0000000200 */
[C---:B------:R-:W-:Y:S08]  /*dbc0*/  HMMA.16816.F32 R88, R8.reuse, R32, R88 ;  /* 0x000000200858723c */ /* 0x040ff00000001858 */
[----:B------:R-:W-:Y:S08]  /*dbd0*/  HMMA.16816.F32 R144, R8, R34, R84 ;  /* 0x000000220890723c */ /* 0x000ff00000001854 */
[C---:B------:R-:W-:Y:S08]  /*dbe0*/  HMMA.16816.F32 R124, R24.reuse, R32, R96 ;  /* 0x00000020187c723c */ /* 0x040ff00000001860 */
[----:B------:R-:W-:Y:S01]  /*dbf0*/  HMMA.16816.F32 R60, R24, R34, R60 ;  /* 0x00000022183c723c */ /* 0x000fe2000000183c */
[----:B------:R-:W-:Y:S07]  /*dc00*/  LDSM.16.M88.4 R32, [R218+0x2400] ;  /* 0x00240000da20783b */ /* 0x000fee0000000200 */
[C---:B------:R-:W-:Y:S01]  /*dc10*/  HMMA.16816.F32 R140, R8.reuse, R30, R76 ;  /* 0x0000001e088c723c */ /* 0x040fe2000000184c */
[----:B------:R-:W-:Y:S07]  /*dc20*/  LDSM.16.M88.4 R28, [R218+0x2800] ;  /* 0x00280000da1c783b */ /* 0x000fee0000000200 */
[C---:B------:R-:W-:Y:S08]  /*dc30*/  HMMA.16816.F32 R84, R8.reuse, R48, R104 ;  /* 0x000000300854723c */ /* 0x040ff00000001868 */
[C---:B------:R-:W-:Y:S08]  /*dc40*/  HMMA.16816.F32 R76, R8.reuse, R56, R108 ;  /* 0x00000038084c723c */ /* 0x040ff0000000186c */
[----:B------:R-:W-:Y:S01]  /*dc50*/  HMMA.16816.F32 R128, R8, R58, R100 ;  /* 0x0000003a0880723c */ /* 0x000fe20000001864 */
[----:B------:R-:W-:Y:S07]  /*dc60*/  LDSM.16.M88.4 R8, [R220+0xb100] ;  /* 0x00b10000dc08783b */ /* 0x000fee0000000200 */
[C---:B------:R-:W-:Y:S01]  /*dc70*/  HMMA.16816.F32 R108, R24.reuse, R50, R64 ;  /* 0x00000032186c723c */ /* 0x040fe20000001840 */
[----:B------:R-:W5:Y:S07]  /*dc80*/  LDSM.16.M88.4 R48, [R218+0x2000] ;  /* 0x00200000da30783b */ /* 0x000f6e0000000200 */
        /* <DEDUP_REMOVED lines=12> */
[C---:B----4-:R-:W-:Y:S08]  /*dd50*/  HMMA.16816.F32 R84, R20.reuse, R40, R84 ;  /* 0x000000281454723c */ /* 0x050ff00000001854 */
[C---:B------:R-:W-:Y:S08]  /*dd60*/  HMMA.16816.F32 R80, R20.reuse, R42, R80 ;  /* 0x0000002a1450723c */ /* 0x040ff00000001850 */
[C---:B------:R-:W-:Y:S08]  /*dd70*/  HMMA.16816.F32 R76, R20.reuse, R36, R76 ;  /* 0x00000024144c723c */ /* 0x040ff0000000184c */
[----:B------:R-:W-:Y:S08]  /*dd80*/  HMMA.16816.F32 R68, R20, R38, R128 ;  /* 0x000000261444723c */ /* 0x000ff00000001880 */
[C---:B------:R-:W-:Y:S08]  /*dd90*/  HMMA.16816.F32 R44, R16.reuse, R40, R112 ;  /* 0x00000028102c723c */ /* 0x040ff00000001870 */
[C---:B------:R-:W-:Y:S08]  /*dda0*/  HMMA.16816.F32 R40, R16.reuse, R42, R108 ;  /* 0x0000002a1028723c */ /* 0x040ff0000000186c */
[C---:B------:R-:W-:Y:S08]  /*ddb0*/  HMMA.16816.F32 R20, R16.reuse, R36, R104 ;  /* 0x000000241014723c */ /* 0x040ff00000001868 */
[----:B------:R-:W-:Y:S08]  /*ddc0*/  HMMA.16816.F32 R16, R16, R38, R72 ;  /* 0x000000261010723c */ /* 0x000ff00000001848 */
[C---:B-----5:R-:W-:Y:S08]  /*ddd0*/  HMMA.16816.F32 R100, R8.reuse, R48, R100 ;  /* 0x000000300864723c */ /* 0x060ff00000001864 */
[C---:B------:R-:W-:Y:S08]  /*dde0*/  HMMA.16816.F32 R96, R8.reuse, R50, R96 ;  /* 0x000000320860723c */ /* 0x040ff00000001860 */
[----:B------:R-:W-:Y:S08]  /*ddf0*/  HMMA.16816.F32 R108, R8, R26, R68 ;  /* 0x0000001a086c723c */ /* 0x000ff00000001844 */
[C---:B------:R-:W-:Y:S08]  /*de00*/  HMMA.16816.F32 R64, R12.reuse, R48, R64 ;  /* 0x000000300c40723c */ /* 0x040ff00000001840 */
[----:B------:R-:W-:Y:S08]  /*de10*/  HMMA.16816.F32 R72, R12, R50, R60 ;  /* 0x000000320c48723c */ /* 0x000ff0000000183c */
[----:B------:R-:W-:Y:S08]  /*de20*/  HMMA.16816.F32 R76, R8, R24, R76 ;  /* 0x00000018084c723c */ /* 0x000ff0000000184c */
[C---:B------:R-:W-:Y:S08]  /*de30*/  HMMA.16816.F32 R68, R12.reuse, R32, R56 ;  /* 0x000000200c44723c */ /* 0x040ff00000001838 */
        /* <DEDUP_REMOVED lines=12> */
[----:B------:R-:W-:Y:S01]  /*df00*/  IMAD.MOV.U32 R229, RZ, RZ, RZ ;  /* 0x000000ffffe57224 */ /* 0x000fe200078e00ff */
[----:B------:R-:W-:-:S04]  /*df10*/  IADD3 R2, R250, R172, R158 ;  /* 0x000000acfa027210 */ /* 0x000fc80007ffe09e */
[----:B------:R-:W-:-:S05]  /*df20*/  IADD3 R2, R2, -0x80, RZ ;  /* 0xffffff8002027810 */ /* 0x000fca0007ffe0ff */
[----:B------:R-:W-:Y:S02]  /*df30*/  IMAD.MOV.U32 R0, RZ, RZ, R2 ;  /* 0x000000ffff007224 */ /* 0x000fe400078e0002 */
        /* <DEDUP_REMOVED lines=17> */
[----:B------:R-:W-:Y:S02]  /*e050*/  SHF.L.U64.HI R18, R225, 0x1, R137 ;  /* 0x00000001e1127819 */ /* 0x000fe40000010289 */
[----:B------:R-:W-:Y:S01]  /*e060*/  LOP3.LUT R10, R10, 0xf, RZ, 0xc0, !PT ;  /* 0x0000000f0a0a7812 */ /* 0x000fe200078ec0ff */
[----:B------:R-:W-:Y:S01]  /*e070*/  IMAD R0, R0, c[0x0][0x1e0], RZ ;  /* 0x0000780000007a24 */ /* 0x000fe200078e02ff */
[----:B------:R-:W-:-:S03]  /*e080*/  SHF.L.U64.HI R19, R223, 0x1, R136 ;  /* 0x00000001df137819 */ /* 0x000fc60000010288 */
[----:B------:R-:W-:-:S04]  /*e090*/  IMAD R0, R230, c[0x0][0x1e4], R0 ;  /* 0x00007900e6007a24 */ /* 0x000fc800078e0200 */
        /* <DEDUP_REMOVED lines=13> */
[----:B-1----:R-:W-:Y:S02]  /*e170*/  IADD3 R16, P1, P0, R6, R0, R11 ;  /* 0x0000000006107210 */ /* 0x002fe4000783e00b */
[----:B------:R-:W-:Y:S02]  /*e180*/  IADD3 R6, -R20, 0x10, RZ ;  /* 0x0000001014067810 */ /* 0x000fe40007ffe1ff */
[----:B--2---:R-:W-:Y:S02]  /*e190*/  IADD3.X R17, RZ, R2, R9, P1, P0 ;  /* 0x00000002ff117210 */ /* 0x004fe40000fe0409 */
[----:B------:R-:W-:-:S04]  /*e1a0*/  LOP3.LUT R6, R6, 0xf, RZ, 0xc0, !PT ;  /* 0x0000000f06067812 */ /* 0x000fc800078ec0ff */
[----:B------:R-:W-:Y:S01]  /*e1b0*/  IADD3 R14, P1, P0, R6, R0, R8 ;  /* 0x00000000060e7210 */ /* 0x000fe2000783e008 */
[----:B------:R-:W-:-:S03]  /*e1c0*/  IMAD.SHL.U32 R6, R223, 0x2, RZ ;  /* 0x00000002df067824 */ /* 0x000fc600078e00ff */
        /* <DEDUP_REMOVED lines=20> */
.L_x_993:
[----:B------:R-:W-:Y:S01]  /*e310*/  LOP3.LUT R0, R135, 0xffffffe0, RZ, 0xc0, !PT ;  /* 0xffffffe087007812 */ /* 0x000fe200078ec0ff */
        /* <DEDUP_REMOVED lines=11> */
[----:B-1----:R-:W-:Y:S02]  /*e3d0*/  FSEL R14, R102, -INF , P0 ;  /* 0xff800000660e7808 */ /* 0x002fe40000000000 */
        /* <DEDUP_REMOVED lines=137> */
[----:B------:R-:W-:Y:S02]  /*ec70*/  FSEL R222, R27, -INF , P0 ;  /* 0xff8000001bde7808 */ /* 0x000fe40000000000 */
[----:B------:R-:W-:Y:S01]  /*ec80*/  FMNMX.FTZ R0, R182, R0, !PT ;  /* 0x00000000b6007209 */ /* 0x000fe20007810000 */
[----:B------:R-:W3:Y:S03]  /*ec90*/  SHFL.BFLY PT, R2, R9, 0x1, 0x1f ;  /* 0x0c201f0009027f89 */ /* 0x000ee600000e0000 */
[----:B------:R-:W-:Y:S01]  /*eca0*/  FMNMX.FTZ R0, R181, R0, !PT ;  /* 0x00000000b5007209 */ /* 0x000fe20007810000 */
[----:B------:R-:W-:Y:S01]  /*ecb0*/  LDSM.16.MT88.4 R24, [R216+0x100] ;  /* 0x00010000d818783b */ /* 0x000fe20000004200 */
[----:B-1----:R-:W-:-:S02]  /*ecc0*/  FMNMX.FTZ R135, R6, R135, !PT ;  /* 0x0000008706877209 */ /* 0x002fc40007810000 */
[----:B------:R-:W-:Y:S02]  /*ecd0*/  FMNMX.FTZ R0, R183, R0, !PT ;  /* 0x00000000b7007209 */ /* 0x000fe40007810000 */
[C---:B------:R-:W-:Y:S01]  /*ece0*/  FSETP.NEU.FTZ.AND P0, PT, R135.reuse, -INF , PT ;  /* 0xff8000008700780b */ /* 0x040fe20003f1d000 */
[----:B------:R-:W-:Y:S01]  /*ecf0*/  FMUL.FTZ R3, R135, c[0x0][0x2d0] ;  /* 0x0000b40087037a20 */ /* 0x000fe20000410000 */
[----:B------:R-:W-:-:S04]  /*ed00*/  FMNMX.FTZ R6, R245, R0, !PT ;  /* 0x00000000f5067209 */ /* 0x000fc80007810000 */
[----:B------:R-:W-:Y:S02]  /*ed10*/  FMNMX.FTZ R6, R244, R6, !PT ;  /* 0x00000006f4067209 */ /* 0x000fe40007810000 */
[----:B------:R-:W-:Y:S02]  /*ed20*/  FSEL R3, R3, RZ, P0 ;  /* 0x000000ff03037208 */ /* 0x000fe40000000000 */
[----:B------:R-:W-:Y:S02]  /*ed30*/  FMNMX.FTZ R6, R222, R6, !PT ;  /* 0x00000006de067209 */ /* 0x000fe40007810000 */
[----:B--2---:R-:W-:Y:S01]  /*ed40*/  FMNMX.FTZ R8, R7, R8, !PT ;  /* 0x0000000807087209 */ /* 0x004fe20007810000 */
[--C-:B------:R-:W-:Y:S01]  /*ed50*/  FFMA.FTZ R0, R10, c[0x0][0x2d0], -R3.reuse ;  /* 0x0000b4000a007a23 */ /* 0x100fe20000010803 */
[----:B---3--:R-:W-:Y:S01]  /*ed60*/  FMNMX.FTZ R2, R2, R9, !PT ;  /* 0x0000000902027209 */ /* 0x008fe20007810000 */
[----:B------:R-:W-:Y:S01]  /*ed70*/  FFMA.FTZ R7, R12, c[0x0][0x2d0], -R3 ;  /* 0x0000b4000c077a23 */ /* 0x000fe20000010803 */
[----:B------:R-:W1:Y:S01]  /*ed80*/  SHFL.BFLY PT, R9, R6, 0x2, 0x1f ;  /* 0x0c401f0006097f89 */ /* 0x000e6200000e0000 */
[----:B------:R2:W-:Y:S01]  /*ed90*/  MUFU.EX2 R17, R0 ;  /* 0x0000000000117308 */ /* 0x0005e20000000800 */
[----:B------:R-:W-:-:S02]  /*eda0*/  FSETP.NEU.FTZ.AND P0, PT, R2, -INF , PT ;  /* 0xff8000000200780b */ /* 0x000fc40003f1d000 */
[----:B------:R-:W3:Y:S05]  /*edb0*/  SHFL.BFLY PT, R10, R8, 0x1, 0x1f ;  /* 0x0c201f00080a7f89 */ /* 0x000eea00000e0000 */
        /* <DEDUP_REMOVED lines=26> */
[--C-:B------:R-:W-:Y:S01]  /*ef60*/  FFMA.FTZ R9, R40, c[0x0][0x2d0], -R12.reuse ;  /* 0x0000b40028097a23 */ /* 0x100fe2000001080c */
[----:B-1----:R-:W-:Y:S01]  /*ef70*/  FMNMX.FTZ R136, R6, R7, !PT ;  /* 0x0000000706887209 */ /* 0x002fe20007810000 */
[----:B------:R-:W1:Y:S01]  /*ef80*/  LDSM.16.MT88.4 R32, [R216+0x2100] ;  /* 0x00210000d820783b */ /* 0x000e620000004200 */
[----:B---3--:R-:W-:Y:S02]  /*ef90*/  F2FP.PACK_AB R6, R148, R150 ;  /* 0x000000969406723e */ /* 0x008fe400000000ff */
[C---:B------:R-:W-:Y:S01]  /*efa0*/  FSETP.NEU.FTZ.AND P0, PT, R136.reuse, -INF , PT ;  /* 0xff8000008800780b */ /* 0x040fe20003f1d000 */
[----:B------:R-:W-:Y:S01]  /*efb0*/  FMUL.FTZ R8, R136, c[0x0][0x2d0] ;  /* 0x0000b40088087a20 */ /* 0x000fe20000410000 */
[----:B------:R3:W-:Y:S04]  /*efc0*/  MUFU.EX2 R241, R4 ;  /* 0x0000000400f17308 */ /* 0x0007e80000000800 */
[----:B------:R-:W-:Y:S01]  /*efd0*/  FSEL R13, R8, RZ, P0 ;  /* 0x000000ff080d7208 */ /* 0x000fe20000000000 */
[----:B------:R-:W-:Y:S01]  /*efe0*/  FFMA.FTZ R8, R41, c[0x0][0x2d0], -R12 ;  /* 0x0000b40029087a23 */ /* 0x000fe2000001080c */
[----:B-----5:R-:W-:-:S02]  /*eff0*/  F2FP.PACK_AB R5, R168, R151 ;  /* 0x00000097a805723e */ /* 0x020fc400000000ff */
[----:B------:R-:W-:Y:S01]  /*f000*/  MUFU.EX2 R242, R9 ;  /* 0x0000000900f27308 */ /* 0x000fe20000000800 */
[----:B----4-:R-:W-:Y:S01]  /*f010*/  F2FP.PACK_AB R7, R149, R184 ;  /* 0x000000b89507723e */ /* 0x010fe200000000ff */
[----:B---3--:R-:W-:-:S06]  /*f020*/  FFMA.FTZ R4, R36, c[0x0][0x2d0], -R12 ;  /* 0x0000b40024047a23 */ /* 0x008fcc000001080c */
[----:B------:R3:W4:Y:S01]  /*f030*/  MUFU.EX2 R243, R8 ;  /* 0x0000000800f37308 */ /* 0x0007220000000800 */
[----:B------:R-:W5:Y:S07]  /*f040*/  LDSM.16.MT88.4 R36, [R217+0x2100] ;  /* 0x00210000d924783b */ /* 0x000f6e0000004200 */
[----:B------:R1:W-:Y:S01]  /*f050*/  MUFU.EX2 R237, R4 ;  /* 0x0000000400ed7308 */ /* 0x0003e20000000800 */
[----:B---3--:R-:W-:Y:S01]  /*f060*/  FFMA.FTZ R8, R42, c[0x0][0x2d0], -R13 ;  /* 0x0000b4002a087a23 */ /* 0x008fe2000001080d */
[----:B----4-:R-:W-:-:S06]  /*f070*/  F2FP.PACK_AB R10, R243, R242 ;  /* 0x000000f2f30a723e */ /* 0x010fcc00000000ff */
[----:B------:R3:W-:Y:S01]  /*f080*/  MUFU.EX2 R234, R8 ;  /* 0x0000000800ea7308 */ /* 0x0007e20000000800 */
[----:B-1----:R-:W-:-:S07]  /*f090*/  F2FP.PACK_AB R4, R14, R15 ;  /* 0x0000000f0e04723e */ /* 0x002fce00000000ff */
[C---:B------:R-:W-:Y:S01]  /*f0a0*/  HMMA.16816.F32 R120, R4.reuse, R24, RZ ;  /* 0x000000180478723c */ /* 0x040fe200000018ff */
[--C-:B---3--:R-:W-:Y:S02]  /*f0b0*/  FFMA.FTZ R8, R43, c[0x0][0x2d0], -R13.reuse ;  /* 0x0000b4002b087a23 */ /* 0x108fe4000001080d */
        /* <DEDUP_REMOVED lines=9> */
[----:B-----5:R-:W-:Y:S01]  /*f150*/  HMMA.16816.F32 R96, R4, R36, RZ ;  /* 0x000000240460723c */ /* 0x020fe200000018ff */
        /* <DEDUP_REMOVED lines=32> */
[----:B------:R-:W1:Y:S01]  /*f360*/  LDSM.16.MT88.4 R32, [R216+0x2500] ;  /* 0x00250000d820783b */ /* 0x000e620000004200 */
[----:B---3--:R-:W-:-:S06]  /*f370*/  FFMA.FTZ R4, R86, c[0x0][0x2d0], -R0 ;  /* 0x0000b40056047a23 */ /* 0x008fcc0000010800 */
[C---:B------:R-:W-:Y:S01]  /*f380*/  HMMA.16816.F32 R44, R8.reuse, R36, RZ ;  /* 0x00000024082c723c */ /* 0x040fe200000018ff */
[----:B-----5:R-:W-:Y:S01]  /*f390*/  F2FP.PACK_AB R6, R238, R239 ;  /* 0x000000efee06723e */ /* 0x020fe200000000ff */
[----:B------:R3:W-:Y:S06]  /*f3a0*/  MUFU.EX2 R227, R4 ;  /* 0x0000000400e37308 */ /* 0x0007ec0000000800 */
[----:B------:R-:W-:Y:S01]  /*f3b0*/  HMMA.16816.F32 R164, R8, R38, RZ ;  /* 0x0000002608a4723c */ /* 0x000fe200000018ff */
[----:B------:R-:W-:Y:S06]  /*f3c0*/  LDSM.16.MT88.4 R36, [R217+0x2900] ;  /* 0x00290000d924783b */ /* 0x000fec0000004200 */
[----:B------:R-:W-:-:S02]  /*f3d0*/  FFMA.FTZ R8, R125, c[0x0][0x2d0], -R12 ;  /* 0x0000b4007d087a23 */ /* 0x000fc4000001080c */
[----:B------:R-:W-:Y:S02]  /*f3e0*/  IMAD.MOV.U32 R9, RZ, RZ, R168 ;  /* 0x000000ffff097224 */ /* 0x000fe400078e00a8 */
[----:B------:R5:W-:Y:S01]  /*f3f0*/  MUFU.EX2 R214, R8 ;  /* 0x0000000800d67308 */ /* 0x000be20000000800 */
[----:B---3--:R-:W-:Y:S02]  /*f400*/  FFMA.FTZ R4, R87, c[0x0][0x2d0], -R0 ;  /* 0x0000b40057047a23 */ /* 0x008fe40000010800 */
[----:B------:R-:W-:Y:S02]  /*f410*/  IMAD.MOV.U32 R11, RZ, RZ, R151 ;  /* 0x000000ffff0b7224 */ /* 0x000fe400078e0097 */
[----:B------:R-:W-:-:S03]  /*f420*/  IMAD.MOV.U32 R10, RZ, RZ, R150 ;  /* 0x000000ffff0a7224 */ /* 0x000fc600078e0096 */
[----:B------:R3:W1:Y:S01]  /*f430*/  MUFU.EX2 R249, R4 ;  /* 0x0000000400f97308 */ /* 0x0006620000000800 */
[----:B-----5:R-:W-:-:S07]  /*f440*/  FFMA.FTZ R8, R124, c[0x0][0x2d0], -R12 ;  /* 0x0000b4007c087a23 */ /* 0x020fce000001080c */
[----:B------:R5:W-:Y:S01]  /*f450*/  MUFU.EX2 R213, R8 ;  /* 0x0000000800d57308 */ /* 0x000be20000000800 */
[----:B---3--:R-:W-:Y:S01]  /*f460*/  FFMA.FTZ R4, R116, c[0x0][0x2d0], -R0 ;  /* 0x0000b40074047a23 */ /* 0x008fe20000010800 */
[----:B-1----:R-:W-:-:S06]  /*f470*/  F2FP.PACK_AB R5, R249, R227 ;  /* 0x000000e3f905723e */ /* 0x002fcc00000000ff */
[----:B------:R1:W-:Y:S01]  /*f480*/  MUFU.EX2 R231, R4 ;  /* 0x0000000400e77308 */ /* 0x0003e20000000800 */
[----:B-----5:R-:W-:Y:S02]  /*f490*/  FFMA.FTZ R8, R129, c[0x0][0x2d0], -R13 ;  /* 0x0000b40081087a23 */ /* 0x020fe4000001080d */
[----:B------:R-:W-:-:S05]  /*f4a0*/  IMAD.MOV.U32 R129, RZ, RZ, R149 ;  /* 0x000000ffff817224 */ /* 0x000fca00078e0095 */
[----:B------:R3:W-:Y:S01]  /*f4b0*/  MUFU.EX2 R208, R8 ;  /* 0x0000000800d07308 */ /* 0x0007e20000000800 */
[----:B-1----:R-:W-:-:S07]  /*f4c0*/  FFMA.FTZ R4, R117, c[0x0][0x2d0], -R0 ;  /* 0x0000b40075047a23 */ /* 0x002fce0000010800 */
[----:B------:R1:W5:Y:S01]  /*f4d0*/  MUFU.EX2 R228, R4 ;  /* 0x0000000400e47308 */ /* 0x0003620000000800 */
[----:B---3--:R-:W-:Y:S02]  /*f4e0*/  FFMA.FTZ R8, R128, c[0x0][0x2d0], -R13 ;  /* 0x0000b40080087a23 */ /* 0x008fe4000001080d */
[----:B------:R-:W-:-:S05]  /*f4f0*/  IMAD.MOV.U32 R128, RZ, RZ, R148 ;  /* 0x000000ffff807224 */ /* 0x000fca00078e0094 */
        /* <DEDUP_REMOVED lines=21> */
[----:B-1----:R-:W-:-:S02]  /*f650*/  FFMA.FTZ R8, R131, c[0x0][0x2d0], -R3 ;  /* 0x0000b40083087a23 */ /* 0x002fc40000010803 */
[----:B------:R-:W-:-:S05]  /*f660*/  IMAD.MOV.U32 R131, RZ, RZ, R184 ;  /* 0x000000ffff837224 */ /* 0x000fca00078e00b8 */
        /* <DEDUP_REMOVED lines=16> */
[C---:B------:R-:W-:Y:S01]  /*f770*/  HMMA.16816.F32 R80, R4.reuse, R24, R68 ;  /* 0x000000180450723c */ /* 0x040fe20000001844 */
[----:B------:R1:W3:Y:S07]  /*f780*/  MUFU.EX2 R187, R8 ;  /* 0x0000000800bb7308 */ /* 0x0002ee0000000800 */
        /* <DEDUP_REMOVED lines=8> */
[----:B------:R1:W4:Y:S07]  /*f810*/  MUFU.EX2 R186, R8 ;  /* 0x0000000800ba7308 */ /* 0x00032e0000000800 */
[C---:B------:R-:W-:Y:S01]  /*f820*/  HMMA.16816.F32 R60, R4.reuse, R26, R152 ;  /* 0x0000001a043c723c */ /* 0x040fe20000001898 */
[----:B------:R-:W5:Y:S04]  /*f830*/  LDSM.16.MT88.4 R24, [R216+0x900] ;  /* 0x00090000d818783b */ /* 0x000f680000004200 */
[----:B------:R-:W-:Y:S03]  /*f840*/  LDSM.16.MT88.4 R152, [R216+0xd00] ;  /* 0x000d0000d898783b */ /* 0x000fe60000004200 */
[C---:B------:R-:W-:Y:S01]  /*f850*/  HMMA.16816.F32 R52, R4.reuse, R22, R144 ;  /* 0x000000160434723c */ /* 0x040fe20000001890 */
[--C-:B-1----:R-:W-:Y:S01]  /*f860*/  FFMA.FTZ R8, R175, c[0x0][0x2d0], -R12.reuse ;  /* 0x0000b400af087a23 */ /* 0x102fe2000001080c */
[----:B------:R-:W-:Y:S03]  /*f870*/  LDSM.16.MT88.4 R20, [R216+0x1900] ;  /* 0x00190000d814783b */ /* 0x000fe60000004200 */
[----:B------:R1:W-:Y:S03]  /*f880*/  MUFU.EX2 R184, R8 ;  /* 0x0000000800b87308 */ /* 0x0003e60000000800 */
[C---:B------:R-:W-:Y:S01]  /*f890*/  HMMA.16816.F32 R48, R4.reuse, R18, R140 ;  /* 0x000000120430723c */ /* 0x040fe2000000188c */
[----:B------:R-:W5:Y:S07]  /*f8a0*/  LDSM.16.MT88.4 R16, [R217+0x900] ;  /* 0x00090000d910783b */ /* 0x000f6e0000004200 */
[----:B------:R-:W-:Y:S01]  /*f8b0*/  HMMA.16816.F32 R44, R4, R30, R156 ;  /* 0x0000001e042c723c */ /* 0x000fe2000000189c */
[----:B------:R-:W5:Y:S01]  /*f8c0*/  LDSM.16.MT88.4 R28, [R217+0x1900] ;  /* 0x00190000d91c783b */ /* 0x000f620000004200 */
[----:B-1----:R-:W-:-:S06]  /*f8d0*/  FFMA.FTZ R8, R176, c[0x0][0x2d0], -R12 ;  /* 0x0000b400b0087a23 */ /* 0x002fcc000001080c */
[C---:B------:R-:W-:Y:S01]  /*f8e0*/  HMMA.16816.F32 R56, R4.reuse, R34, R160 ;  /* 0x000000220438723c */ /* 0x040fe200000018a0 */
[----:B------:R1:W1:Y:S01]  /*f8f0*/  MUFU.EX2 R173, R8 ;  /* 0x0000000800ad7308 */ /* 0x0002620000000800 */
[----:B------:R-:W5:Y:S06]  /*f900*/  LDSM.16.MT88.4 R32, [R216+0x2900] ;  /* 0x00290000d820783b */ /* 0x000f6c0000004200 */
[----:B------:R-:W-:Y:S07]  /*f910*/  HMMA.16816.F32 R40, R4, R42, R164 ;  /* 0x0000002a0428723c */ /* 0x000fee00000018a4 */
[----:B--2---:R-:W-:Y:S01]  /*f920*/  F2FP.PACK_AB R4, R191, R200 ;  /* 0x000000c8bf04723e */ /* 0x004fe200000000ff */
[----:B-1----:R-:W-:Y:S01]  /*f930*/  FFMA.FTZ R8, R178, c[0x0][0x2d0], -R12 ;  /* 0x0000b400b2087a23 */ /* 0x002fe2000001080c */
[----:B---3--:R-:W-:-:S02]  /*f940*/  F2FP.PACK_AB R5, R187, R188 ;  /* 0x000000bcbb05723e */ /* 0x008fc400000000ff */
[----:B------:R-:W-:Y:S01]  /*f950*/  F2FP.PACK_AB R6, R189, R190 ;  /* 0x000000bebd06723e */ /* 0x000fe200000000ff */
[----:B------:R1:W-:Y:S01]  /*f960*/  MUFU.EX2 R174, R8 ;  /* 0x0000000800ae7308 */ /* 0x0003e20000000800 */
[----:B----4-:R-:W-:-:S07]  /*f970*/  F2FP.PACK_AB R7, R186, R185 ;  /* 0x000000b9ba07723e */ /* 0x010fce00000000ff */
        /* <DEDUP_REMOVED lines=14> */
[----:B------:R1:W2:Y:S07]  /*fa60*/  MUFU.EX2 R138, R8 ;  /* 0x00000008008a7308 */ /* 0x0002ae0000000800 */
        /* <DEDUP_REMOVED lines=8> */
[----:B------:R-:W-:Y:S01]  /*faf0*/  HMMA.16816.F32 R144, R4, R38, R88 ;  /* 0x000000260490723c */ /* 0x000fe20000001858 */
[----:B------:R-:W1:Y:S06]  /*fb00*/  MUFU.EX2 R133, R8 ;  /* 0x0000000800857308 */ /* 0x000e6c0000000800 */
[----:B------:R-:W-:Y:S01]  /*fb10*/  F2FP.PACK_AB R4, R173, R184 ;  /* 0x000000b8ad04723e */ /* 0x000fe200000000ff */
[----:B------:R-:W-:Y:S01]  /*fb20*/  IMAD.MOV.U32 R88, RZ, RZ, R183 ;  /* 0x000000ffff587224 */ /* 0x000fe200078e00b7 */
[----:B--2---:R-:W-:Y:S01]  /*fb30*/  F2FP.PACK_AB R5, R138, R172 ;  /* 0x000000ac8a05723e */ /* 0x004fe200000000ff */
[----:B------:R-:W-:Y:S01]  /*fb40*/  IMAD.MOV.U32 R91, RZ, RZ, R131 ;  /* 0x000000ffff5b7224 */ /* 0x000fe200078e0083 */
[----:B------:R-:W-:Y:S01]  /*fb50*/  F2FP.PACK_AB R6, R175, R174 ;  /* 0x000000aeaf06723e */ /* 0x000fe200000000ff */
[----:B------:R-:W-:-:S02]  /*fb60*/  IMAD.MOV.U32 R90, RZ, RZ, R128 ;  /* 0x000000ffff5a7224 */ /* 0x000fc400078e0080 */
[----:B------:R-:W-:Y:S01]  /*fb70*/  IMAD.MOV.U32 R89, RZ, RZ, R129 ;  /* 0x000000ffff597224 */ /* 0x000fe200078e0081 */
[----:B-1----:R-:W-:Y:S01]  /*fb80*/  F2FP.PACK_AB R7, R133, R134 ;  /* 0x000000868507723e */ /* 0x002fe200000000ff */
[----:B------:R-:W-:Y:S02]  /*fb90*/  FFMA.FTZ R8, R204, c[0x0][0x2d0], -R3 ;  /* 0x0000b400cc087a23 */ /* 0x000fe40000010803 */
[----:B------:R-:W-:-:S04]  /*fba0*/  IMAD.MOV.U32 R204, RZ, RZ, R89 ;  /* 0x000000ffffcc7224 */ /* 0x000fc800078e0059 */
[C---:B------:R-:W-:Y:S01]  /*fbb0*/  HMMA.16816.F32 R176, R4.reuse, R26, R60 ;  /* 0x0000001a04b0723c */ /* 0x040fe2000000183c */
[----:B------:R1:W-:Y:S07]  /*fbc0*/  MUFU.EX2 R27, R8 ;  /* 0x00000008001b7308 */ /* 0x0003ee0000000800 */
[C---:B------:R-:W-:Y:S01]  /*fbd0*/  HMMA.16816.F32 R180, R4.reuse, R24, R80 ;  /* 0x0000001804b4723c */ /* 0x040fe20000001850 */
[----:B------:R-:W2:Y:S07]  /*fbe0*/  LDSM.16.MT88.4 R80, [R217+0xd00] ;  /* 0x000d0000d950783b */ /* 0x000eae0000004200 */
[----:B------:R-:W-:Y:S01]  /*fbf0*/  HMMA.16816.F32 R48, R4, R22, R48 ;  /* 0x000000160430723c */ /* 0x000fe20000001830 */
[----:B-1----:R-:W-:-:S02]  /*fc00*/  FFMA.FTZ R8, R203, c[0x0][0x2d0], -R3 ;  /* 0x0000b400cb087a23 */ /* 0x002fc40000010803 */
[----:B------:R-:W-:Y:S02]  /*fc10*/  IMAD.MOV.U32 R203, RZ, RZ, R90 ;  /* 0x000000ffffcb7224 */ /* 0x000fe400078e005a */
[----:B------:R1:W3:Y:S03]  /*fc20*/  MUFU.EX2 R26, R8 ;  /* 0x00000008001a7308 */ /* 0x0002e60000000800 */
[C---:B------:R-:W-:Y:S08]  /*fc30*/  HMMA.16816.F32 R60, R4.reuse, R18, R52 ;  /* 0x00000012043c723c */ /* 0x040ff00000001834 */
[----:B------:R-:W-:Y:S01]  /*fc40*/  HMMA.16816.F32 R52, R4, R20, R72 ;  /* 0x000000140434723c */ /* 0x000fe20000001848 */
[--C-:B-1----:R-:W-:Y:S01]  /*fc50*/  FFMA.FTZ R8, R202, c[0x0][0x2d0], -R3.reuse ;  /* 0x0000b400ca087a23 */ /* 0x102fe20000010803 */
[----:B---3--:R-:W-:Y:S01]  /*fc60*/  F2FP.PACK_AB R128, R26, R27 ;  /* 0x0000001b1a80723e */ /* 0x008fe200000000ff */
[----:B------:R-:W-:-:S05]  /*fc70*/  FFMA.FTZ R3, R201, c[0x0][0x2d0], -R3 ;  /* 0x0000b400c9037a23 */ /* 0x000fca0000010803 */
[----:B------:R-:W-:Y:S01]  /*fc80*/  HMMA.16816.F32 R108, R4, R16, R76 ;  /* 0x00000010046c723c */ /* 0x000fe2000000184c */
[----:B------:R1:W-:Y:S01]  /*fc90*/  MUFU.EX2 R25, R8 ;  /* 0x0000000800197308 */ /* 0x0003e20000000800 */
[----:B------:R-:W-:-:S06]  /*fca0*/  IMAD.MOV.U32 R202, RZ, RZ, R91 ;  /* 0x000000ffffca7224 */ /* 0x000fcc00078e005b */
[C---:B------:R-:W-:Y:S01]  /*fcb0*/  HMMA.16816.F32 R96, R4.reuse, R28, R68 ;  /* 0x0000001c0460723c */ /* 0x040fe20000001844 */
[----:B------:R3:W4:Y:S06]  /*fcc0*/  MUFU.EX2 R24, R3 ;  /* 0x0000000300187308 */ /* 0x00072c0000000800 */
[----:B------:R-:W-:Y:S01]  /*fcd0*/  IMAD.MOV.U32 R28, RZ, RZ, R14 ;  /* 0x000000ffff1c7224 */ /* 0x000fe200078e000e */
[----:B------:R-:W-:Y:S01]  /*fce0*/  HMMA.16816.F32 R44, R4, R30, R44 ;  /* 0x0000001e042c723c */ /* 0x000fe2000000182c */
[----:B-1----:R-:W-:Y:S02]  /*fcf0*/  IMAD.MOV.U32 R8, RZ, RZ, R15 ;  /* 0x000000ffff087224 */ /* 0x002fe400078e000f */
[----:B------:R-:W-:-:S02]  /*fd00*/  IMAD.MOV.U32 R29, RZ, RZ, R9 ;  /* 0x000000ffff1d7224 */ /* 0x000fc400078e0009 */
[----:B------:R-:W-:Y:S02]  /*fd10*/  FADD.FTZ R9, R234, R233 ;  /* 0x000000e9ea097221 */ /* 0x000fe40000010000 */
[----:B------:R-:W-:Y:S01]  /*fd20*/  FADD.FTZ R8, R8, R28 ;  /* 0x0000001c08087221 */ /* 0x000fe20000010000 */
[C---:B------:R-:W-:Y:S01]  /*fd30*/  HMMA.16816.F32 R64, R4.reuse, R32, R64 ;  /* 0x000000200440723c */ /* 0x040fe20000001840 */
[----:B---3--:R-:W-:Y:S01]  /*fd40*/  FFMA.FTZ R3, R210, c[0x0][0x2d0], -R0 ;  /* 0x0000b400d2037a23 */ /* 0x008fe20000010800 */
[----:B----4-:R-:W-:Y:S01]  /*fd50*/  F2FP.PACK_AB R130, R24, R25 ;  /* 0x000000191882723e */ /* 0x010fe200000000ff */
[----:B------:R-:W-:Y:S02]  /*fd60*/  FADD.FTZ R10, R10, R8 ;  /* 0x000000080a0a7221 */ /* 0x000fe40000010000 */
        /* <DEDUP_REMOVED lines=17> */
[----:B-----5:R-:W-:Y:S01]  /*fe80*/  F2FP.PACK_AB R131, R21, R20 ;  /* 0x000000141583723e */ /* 0x020fe200000000ff */
[----:B------:R-:W-:Y:S02]  /*fe90*/  FADD.FTZ R3, R235, R3 ;  /* 0x00000003eb037221 */ /* 0x000fe40000010000 */
[----:B------:R1:W-:Y:S02]  /*fea0*/  MUFU.EX2 R19, R0 ;  /* 0x0000000000137308 */ /* 0x0003e40000000800 */
[----:B------:R-:W-:-:S02]  /*feb0*/  FADD.FTZ R248, R248, R3 ;  /* 0x00000003f8f87221 */ /* 0x000fc40000010000 */
[----:B--2---:R-:W-:Y:S02]  /*fec0*/  HMMA.16816.F32 R72, R128, R80, R124 ;  /* 0x000000508048723c */ /* 0x004fe4000000187c */
[----:B------:R-:W-:-:S04]  /*fed0*/  FADD.FTZ R248, R239, R248 ;  /* 0x000000f8eff87221 */ /* 0x000fc80000010000 */
[----:B------:R-:W-:Y:S02]  /*fee0*/  FADD.FTZ R248, R238, R248 ;  /* 0x000000f8eef87221 */ /* 0x000fe40000010000 */
[C---:B----4-:R-:W-:Y:S02]  /*fef0*/  HMMA.16816.F32 R124, R128.reuse, R4, R192 ;  /* 0x00000004807c723c */ /* 0x050fe400000018c0 */
[----:B------:R-:W-:Y:S02]  /*ff00*/  FADD.FTZ R248, R200, R248 ;  /* 0x000000f8c8f87221 */ /* 0x000fe40000010000 */
[----:B-1----:R-:W-:Y:S02]  /*ff10*/  FFMA.FTZ R0, R224, c[0x0][0x2d0], -R12 ;  /* 0x0000b400e0007a23 */ /* 0x002fe4000001080c */
[----:B------:R-:W-:Y:S02]  /*ff20*/  FADD.FTZ R248, R191, R248 ;  /* 0x000000f8bff87221 */ /* 0x000fe40000010000 */
[----:B------:R1:W2:Y:S01]  /*ff30*/  MUFU.EX2 R18, R0 ;  /* 0x0000000000127308 */ /* 0x0002a20000000800 */
[----:B------:R-:W-:Y:S01]  /*ff40*/  HMMA.16816.F32 R140, R128, R152, R140 ;  /* 0x00000098808c723c */ /* 0x000fe2000000188c */
[----:B------:R-:W-:-:S04]  /*ff50*/  FADD.FTZ R248, R190, R248 ;  /* 0x000000f8bef87221 */ /* 0x000fc80000010000 */
[----:B------:R-:W-:-:S03]  /*ff60*/  FADD.FTZ R248, R189, R248 ;  /* 0x000000f8bdf87221 */ /* 0x000fc60000010000 */
[----:B------:R-:W-:Y:S01]  /*ff70*/  HMMA.16816.F32 R148, R128, R154, R148 ;  /* 0x0000009a8094723c */ /* 0x000fe20000001894 */
[----:B------:R-:W-:-:S04]  /*ff80*/  FADD.FTZ R248, R27, R248 ;  /* 0x000000f81bf87221 */ /* 0x000fc80000010000 */
[----:B------:R-:W-:Y:S02]  /*ff90*/  FADD.FTZ R248, R26, R248 ;  /* 0x000000f81af87221 */ /* 0x000fe40000010000 */
[----:B-1----:R-:W-:Y:S01]  /*ffa0*/  FFMA.FTZ R0, R232, c[0x0][0x2d0], -R12 ;  /* 0x0000b400e8007a23 */ /* 0x002fe2000001080c */
[----:B------:R-:W-:Y:S01]  /*ffb0*/  HMMA.16816.F32 R76, R128, R82, R84 ;  /* 0x00000052804c723c */ /* 0x000fe20000001854 */
[----:B------:R-:W-:Y:S02]  /*ffc0*/  FADD.FTZ R248, R25, R248 ;  /* 0x000000f819f87221 */ /* 0x000fe40000010000 */
[----:B------:R1:W-:Y:S02]  /*ffd0*/  MUFU.EX2 R17, R0 ;  /* 0x0000000000117308 */ /* 0x0003e40000000800 */
[----:B------:R-:W-:-:S03]  /*ffe0*/  FADD.FTZ R248, R24, R248 ;  /* 0x000000f818f87221 */ /* 0x000fc60000010000 */
[C---:B------:R-:W-:Y:S08]  /*fff0*/  HMMA.16816.F32 R160, R128.reuse, R106, R160 ;  /* 0x0000006a80a0723c */ /* 0x040ff000000018a0 */
[----:B------:R-:W-:Y:S01]  /*10000*/  HMMA.16816.F32 R164, R128, R118, R164 ;  /* 0x0000007680a4723c */ /* 0x000fe200000018a4 */
[----:B-1----:R-:W-:-:S04]  /*10010*/  FFMA.FTZ R0, R211, c[0x0][0x2d0], -R12 ;  /* 0x0000b400d3007a23 */ /* 0x002fc8000001080c */
[----:B------:R1:W3:Y:S02]  /*10020*/  MUFU.EX2 R16, R0 ;  /* 0x0000000000107308 */ /* 0x0002e40000000800 */
[--C-:B-1----:R-:W-:Y:S02]  /*10030*/  FFMA.FTZ R0, R88, c[0x0][0x2d0], -R13.reuse ;  /* 0x0000b40058007a23 */ /* 0x102fe4000001080d */
[C---:B------:R-:W-:Y:S04]  /*10040*/  HMMA.16816.F32 R88, R128.reuse, R92, R156 ;  /* 0x0000005c8058723c */ /* 0x040fe8000000189c */
[----:B------:R1:W-:Y:S04]  /*10050*/  MUFU.EX2 R12, R0 ;  /* 0x00000000000c7308 */ /* 0x0003e80000000800 */
[C---:B------:R-:W-:Y:S08]  /*10060*/  HMMA.16816.F32 R156, R128.reuse, R94, R100 ;  /* 0x0000005e809c723c */ /* 0x040ff00000001864 */
[----:B------:R-:W-:Y:S01]  /*10070*/  HMMA.16816.F32 R100, R128, R104, R112 ;  /* 0x000000688064723c */ /* 0x000fe20000001870 */
[----:B-1----:R-:W-:-:S04]  /*10080*/  FFMA.FTZ R0, R245, c[0x0][0x2d0], -R13 ;  /* 0x0000b400f5007a23 */ /* 0x002fc8000001080d */
[----:B------:R1:W4:Y:S03]  /*10090*/  MUFU.EX2 R14, R0 ;  /* 0x00000000000e7308 */ /* 0x0003260000000800 */
[C---:B------:R-:W-:Y:S07]  /*100a0*/  HMMA.16816.F32 R112, R128.reuse, R116, R168 ;  /* 0x000000748070723c */ /* 0x040fee00000018a8 */
[----:B--2---:R-:W-:Y:S01]  /*100b0*/  F2FP.PACK_AB R168, R18, R19 ;  /* 0x0000001312a8723e */ /* 0x004fe200000000ff */
[----:B------:R-:W-:Y:S01]  /*100c0*/  HMMA.16816.F32 R128, R128, R6, R144 ;  /* 0x000000068080723c */ /* 0x000fe20000001890 */
[----:B---3--:R-:W-:Y:S01]  /*100d0*/  F2FP.PACK_AB R170, R16, R17 ;  /* 0x0000001110aa723e */ /* 0x008fe200000000ff */
[----:B-1----:R-:W-:Y:S01]  /*100e0*/  FFMA.FTZ R0, R244, c[0x0][0x2d0], -R13 ;  /* 0x0000b400f4007a23 */ /* 0x002fe2000001080d */
[----:B----4-:R-:W-:-:S03]  /*100f0*/  F2FP.PACK_AB R169, R14, R12 ;  /* 0x0000000c0ea9723e */ /* 0x010fc600000000ff */
        /* <DEDUP_REMOVED lines=8> */
[----:B------:R-:W-:-:S04]  /*10180*/  FADD.FTZ R0, R204, R9 ;  /* 0x00000009cc007221 */ /* 0x000fc80000010000 */
        /* <DEDUP_REMOVED lines=45> */
[----:B------:R-:W-:-:S03]  /*10460*/  FADD.FTZ R249, R21, R249 ;  /* 0x000000f915f97221 */ /* 0x000fc60000010000 */
[C---:B------:R-:W-:Y:S08]  /*10470*/  HMMA.16816.F32 R116, R168.reuse, R118, R56 ;  /* 0x00000076a874723c */ /* 0x040ff00000001838 */
[----:B------:R-:W-:Y:S01]  /*10480*/  HMMA.16816.F32 R168, R168, R6, R40 ;  /* 0x00000006a8a8723c */ /* 0x000fe20000001828 */
[----:B------:R-:W-:Y:S07]  /*10490*/  @!P2 BRA `(.L_x_994) ;  /* 0x000032100000a947 */ /* 0x000fee0003800000 */
[----:B------:R-:W2:Y:S01]  /*104a0*/  LDL.LU R10, [R1+0x10] ;  /* 0x00001000010a7983 */ /* 0x000ea20000300800 */
[----:B------:R-:W-:Y:S01]  /*104b0*/  SHF.R.S32.HI R204, RZ, 0x1f, R132 ;  /* 0x0000001fffcc7819 */ /* 0x000fe20000011484 */
[C---:B------:R-:W-:Y:S01]  /*104c0*/  IMAD.SHL.U32 R227, R132.reuse, 0x2, RZ ;  /* 0x0000000284e37824 */ /* 0x040fe200078e00ff */
[----:B------:R-:W-:Y:S01]  /*104d0*/  SHF.R.S32.HI R203, RZ, 0x1f, R225 ;  /* 0x0000001fffcb7819 */ /* 0x000fe200000114e1 */
[----:B------:R-:W-:Y:S01]  /*104e0*/  IMAD.MOV.U32 R3, RZ, RZ, R136 ;  /* 0x000000ffff037224 */ /* 0x000fe200078e0088 */
[----:B------:R-:W-:Y:S01]  /*104f0*/  SHF.L.U64.HI R228, R132, 0x1, R204 ;  /* 0x0000000184e47819 */ /* 0x000fe200000102cc */
[----:B------:R-:W-:Y:S01]  /*10500*/  IMAD.MOV.U32 R0, RZ, RZ, R137 ;  /* 0x000000ffff007224 */ /* 0x000fe200078e0089 */
[----:B------:R-:W-:Y:S01]  /*10510*/  SHF.R.S32.HI R204, RZ, 0x1f, R223 ;  /* 0x0000001fffcc7819 */ /* 0x000fe200000114df */
[----:B------:R-:W-:Y:S01]  /*10520*/  IMAD.MOV.U32 R138, RZ, RZ, R2 ;  /* 0x000000ffff8a7224 */ /* 0x000fe200078e0002 */
[C---:B------:R-:W-:Y:S01]  /*10530*/  SHF.L.U64.HI R226, R225.reuse, 0x1, R203 ;  /* 0x00000001e1e27819 */ /* 0x040fe200000102cb */
[----:B------:R-:W-:Y:S01]  /*10540*/  IMAD.SHL.U32 R225, R225, 0x2, RZ ;  /* 0x00000002e1e17824 */ /* 0x000fe200078e00ff */
[C---:B------:R-:W-:Y:S01]  /*10550*/  SHF.L.U64.HI R224, R223.reuse, 0x1, R204 ;  /* 0x00000001dfe07819 */ /* 0x040fe200000102cc */
[----:B------:R-:W-:-:S02]  /*10560*/  IMAD.SHL.U32 R223, R223, 0x2, RZ ;  /* 0x00000002dfdf7824 */ /* 0x000fc400078e00ff */
[----:B------:R-:W-:Y:S01]  /*10570*/  IMAD.MOV.U32 R132, RZ, RZ, R135 ;  /* 0x000000ffff847224 */ /* 0x000fe200078e0087 */
[----:B--2---:R-:W-:Y:S01]  /*10580*/  LEA.HI.SX32 R222, R10, 0xfffffffe, 0x1a ;  /* 0xfffffffe0ade7811 */ /* 0x004fe200078fd2ff */
[----:B------:R-:W-:Y:S05]  /*10590*/  BRA `(.L_x_995) ;  /* 0x0000038000007947 */ /* 0x000fea0003800000 */
.L_x_997:
[----:B------:R-:W2:Y:S01]  /*105a0*/  LDL R234, [R1+0xc] ;  /* 0x00000c0001ea7983 */ /* 0x000ea20000100800 */
[----:B------:R-:W-:Y:S02]  /*105b0*/  IMAD.MOV.U32 R229, RZ, RZ, RZ ;  /* 0x000000ffffe57224 */ /* 0x000fe400078e00ff */
[----:B------:R-:W-:Y:S01]  /*105c0*/  IMAD.MOV.U32 R235, RZ, RZ, c[0x0][0x2b8] ;  /* 0x0000ae00ffeb7624 */ /* 0x000fe200078e00ff */
[----:B------:R-:W3:Y:S04]  /*105d0*/  LDL.64 R232, [R1] ;  /* 0x0000000001e87983 */ /* 0x000ee80000100a00 */
[----:B------:R-:W4:Y:S01]  /*105e0*/  LDL R231, [R1+0x8] ;  /* 0x0000080001e77983 */ /* 0x000f220000100800 */
[----:B------:R-:W-:Y:S01]  /*105f0*/  ISETP.NE.AND P2, PT, R235, 0x1, PT ;  /* 0x00000001eb00780c */ /* 0x000fe20003f45270 */
[----:B--2---:R-:W-:Y:S05]  /*10600*/  IMAD R133, R222, 0x40, R234 ;  /* 0x00000040de857824 */ /* 0x004fea00078e02ea */
[----:B------:R-:W-:Y:S07]  /*10610*/  IADD3 R133, R133, -0x40, R250 ;  /* 0xffffffc085857810 */ /* 0x000fee0007ffe0fa */
[----:B------:R-:W-:Y:S04]  /*10620*/  @P2 IMAD.HI.U32 R134, R133, c[0x0][0x2bc], RZ ;  /* 0x0000af0085862a27 */ /* 0x000fe800078e00ff */
[--C-:B------:R-:W-:Y:S01]  /*10630*/  IMAD.MOV.U32 R2, RZ, RZ, R133.reuse ;  /* 0x000000ffff027224 */ /* 0x100fe200078e0085 */
[----:B------:R-:W-:Y:S04]  /*10640*/  @P2 SHF.R.U32.HI R2, RZ, c[0x0][0x2c0], R134 ;  /* 0x0000b000ff022a19 */ /* 0x000fe80000011686 */
[C---:B---3--:R-:W-:Y:S04]  /*10650*/  @!P3 IADD3 R135, P0, R2.reuse, R232, RZ ;  /* 0x000000e80287b210 */ /* 0x048fe80007f1e0ff */
[----:B----4-:R-:W-:Y:S01]  /*10660*/  @!P3 LEA.HI.X.SX32 R136, R2, R231, 0x1, P0 ;  /* 0x000000e70288b211 */ /* 0x010fe200000f0eff */
        /* <DEDUP_REMOVED lines=43> */
.L_x_995:
[----:B------:R-:W-:Y:S04]  /*10920*/  DEPBAR.LE SB0, 0x0 ;  /* 0x000080000000791a */ /* 0x000fe80000000000 */
[----:B------:R-:W-:Y:S01]  /*10930*/  BAR.SYNC.DEFER_BLOCKING 0x0 ;  /* 0x0000000000007b1d */ /* 0x000fe20000010000 */
[----:B------:R-:W-:Y:S01]  /*10940*/  IMAD.WIDE.U32 R28, R230, c[0x0][0x208], RZ ;  /* 0x00008200e61c7a25 */ /* 0x000fe200078e00ff */
        /* <DEDUP_REMOVED lines=181> */
.L_x_996:
        /* <DEDUP_REMOVED lines=139> */
[----:B------:R-:W-:Y:S02]  /*11d50*/  FMUL.FTZ R85, R134, R85 ;  /* 0x0000005586557220 */ /* 0x000fe40000410000 */
[C---:B------:R-:W-:Y:S01]  /*11d60*/  FMUL.FTZ R86, R133.reuse, R86 ;  /* 0x0000005685567220 */ /* 0x040fe20000410000 */
        /* <DEDUP_REMOVED lines=14> */
[----:B----4-:R-:W-:Y:S01]  /*11e50*/  FMUL.FTZ R6, R133, R146 ;  /* 0x0000009285067220 */ /* 0x010fe20000410000 */
[----:B------:R-:W-:Y:S01]  /*11e60*/  F2FP.PACK_AB R146, R245, R243 ;  /* 0x000000f3f592723e */ /* 0x000fe200000000ff */
[C---:B------:R-:W-:Y:S02]  /*11e70*/  FMUL.FTZ R98, R133.reuse, R98 ;  /* 0x0000006285627220 */ /* 0x040fe40000410000 */
[----:B------:R-:W-:Y:S01]  /*11e80*/  FMUL.FTZ R99, R133, R99 ;  /* 0x0000006385637220 */ /* 0x000fe20000410000 */
[----:B------:R-:W-:Y:S01]  /*11e90*/  MUFU.EX2 R237, R13 ;  /* 0x0000000d00ed7308 */ /* 0x000fe20000000800 */
[C---:B------:R-:W-:Y:S02]  /*11ea0*/  FMUL.FTZ R100, R132.reuse, R100 ;  /* 0x0000006484647220 */ /* 0x040fe40000410000 */
[----:B------:R-:W-:Y:S01]  /*11eb0*/  FMUL.FTZ R101, R132, R101 ;  /* 0x0000006584657220 */ /* 0x000fe20000410000 */
[----:B--2---:R-:W-:Y:S01]  /*11ec0*/  F2FP.PACK_AB R145, R239, R238 ;  /* 0x000000eeef91723e */ /* 0x004fe200000000ff */
[C---:B------:R-:W-:Y:S01]  /*11ed0*/  FMUL.FTZ R7, R133.reuse, R147 ;  /* 0x0000009385077220 */ /* 0x040fe20000410000 */
        /* <DEDUP_REMOVED lines=40> */
[----:B------:R-:W-:Y:S02]  /*12160*/  FMUL.FTZ R111, R133, R111 ;  /* 0x0000006f856f7220 */ /* 0x000fe40000410000 */
        /* <DEDUP_REMOVED lines=13> */
[----:B------:R-:W-:Y:S01]  /*12240*/  FMUL.FTZ R119, R133, R119 ;  /* 0x0000007785777220 */ /* 0x000fe20000410000 */
        /* <DEDUP_REMOVED lines=89> */
[--C-:B------:R-:W-:Y:S02]  /*127e0*/  FFMA.FTZ R62, R62, c[0x0][0x2d0], -R3.reuse ;  /* 0x0000b4003e3e7a23 */ /* 0x100fe40000010803 */
        /* <DEDUP_REMOVED lines=26> */
[C---:B-1----:R-:W-:Y:S02]  /*12990*/  FMUL.FTZ R28, R134.reuse, R168 ;  /* 0x000000a8861c7220 */ /* 0x042fe40000410000 */
        /* <DEDUP_REMOVED lines=209> */
.L_x_994:
        /* <DEDUP_REMOVED lines=149> */
.L_x_946:
[----:B------:R-:W-:Y:S05]  /*14000*/  @P4 BRA `(.L_x_998) ;  /* 0x0000175000004947 */ /* 0x000fea0003800000 */
[----:B------:R-:W1:Y:S01]  /*14010*/  S2R R55, SR_TID.X ;  /* 0x0000000000377919 */ /* 0x000e620000002100 */
[----:B------:R-:W-:Y:S02]  /*14020*/  F2FP.PACK_AB R45, R45, R144 ;  /* 0x000000902d2d723e */ /* 0x000fe400000000ff */
[----:B------:R-:W-:Y:S01]  /*14030*/  F2FP.PACK_AB R44, R44, R146 ;  /* 0x000000922c2c723e */ /* 0x000fe200000000ff */
[----:B------:R-:W-:Y:S01]  /*14040*/  BAR.SYNC.DEFER_BLOCKING 0x1, 0x80 ;  /* 0x0042000000007b1d */ /* 0x000fe20000010000 */
        /* <DEDUP_REMOVED lines=47> */
[----:B------:R-:W-:-:S02]  /*14340*/  F2FP.PACK_AB R30, R30, R156 ;  /* 0x0000009c1e1e723e */ /* 0x000fc400000000ff */
[----:B------:R-:W-:Y:S02]  /*14350*/  F2FP.PACK_AB R158, R159, R158 ;  /* 0x0000009e9f9e723e */ /* 0x000fe400000000ff */
[C---:B------:R-:W-:Y:S01]  /*14360*/  IADD3 R3, R0.reuse, 0x80, RZ ;  /* 0x0000008000037810 */ /* 0x040fe20007ffe0ff */
[----:B------:R-:W-:Y:S01]  /*14370*/  STS [R0+0x80], R45 ;  /* 0x0000802d00007388 */ /* 0x000fe20000000800 */
[C---:B------:R-:W-:Y:S02]  /*14380*/  IADD3 R2, R0.reuse, 0x70, RZ ;  /* 0x0000007000027810 */ /* 0x040fe40007ffe0ff */
[----:B------:R-:W-:Y:S01]  /*14390*/  @P1 IADD3 R2, R3, 0x10, RZ ;  /* 0x0000001003021810 */ /* 0x000fe20007ffe0ff */
[----:B------:R-:W-:Y:S01]  /*143a0*/  IMAD.IADD R3, R0, 0x1, R4 ;  /* 0x0000000100037824 */ /* 0x000fe200078e0204 */
[----:B------:R-:W-:Y:S01]  /*143b0*/  STS [R0+0x280], R44 ;  /* 0x0002802c00007388 */ /* 0x000fe20000000800 */
[----:B------:R-:W-:Y:S02]  /*143c0*/  F2FP.PACK_AB R28, R28, R96 ;  /* 0x000000601c1c723e */ /* 0x000fe400000000ff */
[----:B------:R-:W-:Y:S01]  /*143d0*/  IMAD.IADD R4, R4, 0x1, R2 ;  /* 0x0000000104047824 */ /* 0x000fe200078e0202 */
[----:B------:R-:W-:Y:S01]  /*143e0*/  STS [R2], R43 ;  /* 0x0000002b02007388 */ /* 0x000fe20000000800 */
        /* <DEDUP_REMOVED lines=34> */
[----:B------:R-:W-:Y:S01]  /*14610*/  ISETP.NE.U32.AND P0, PT, RZ, c[0x0][0x500], PT ;  /* 0x00014000ff007a0c */ /* 0x000fe20003f05070 */
[----:B------:R-:W-:Y:S03]  /*14620*/  STS [R4+0x1000], R36 ;  /* 0x0010002404007388 */ /* 0x000fe60000000800 */
[----:B------:R-:W-:Y:S01]  /*14630*/  ISETP.NE.AND.EX P1, PT, RZ, c[0x0][0x504], PT, P0 ;  /* 0x00014100ff007a0c */ /* 0x000fe20003f25300 */
[----:B------:R-:W-:Y:S01]  /*14640*/  STS [R4+0x1200], R78 ;  /* 0x0012004e04007388 */ /* 0x000fe20000000800 */
[----:B------:R-:W-:-:S03]  /*14650*/  ISETP.NE.U32.AND P0, PT, RZ, c[0x0][0x508], PT ;  /* 0x00014200ff007a0c */ /* 0x000fc60003f05070 */
[----:B------:R-:W-:Y:S01]  /*14660*/  STS [R0+0x2080], R35 ;  /* 0x0020802300007388 */ /* 0x000fe20000000800 */
        /* <DEDUP_REMOVED lines=47> */
.L_x_999:
        /* <DEDUP_REMOVED lines=151> */
.L_x_1001:
[----:B---3--:R-:W-:Y:S05]  /*152d0*/  BSYNC B0 ;  /* 0x0000000000007941 */ /* 0x008fea0003800000 */
.L_x_1000:
        /* <DEDUP_REMOVED lines=23> */
.L_x_1003:
[----:B------:R-:W-:Y:S05]  /*15450*/  BSYNC B0 ;  /* 0x0000000000007941 */ /* 0x000fea0003800000 */
.L_x_1002:
        /* <DEDUP_REMOVED lines=23> */
.L_x_1005:
[----:B------:R-:W-:Y:S05]  /*155d0*/  BSYNC B0 ;  /* 0x0000000000007941 */ /* 0x000fea0003800000 */
.L_x_1004:
        /* <DEDUP_REMOVED lines=24> */
.L_x_998:
[----:B------:R-:W-:Y:S01]  /*15760*/  ISETP.NE.U32.AND P1, PT, RZ, c[0x0][0x508], PT ;  /* 0x00014200ff007a0c */ /* 0x000fe20003f25070 */
[----:B------:R-:W-:Y:S01]  /*15770*/  IMAD.MOV.U32 R2, RZ, RZ, 0x4 ;  /* 0x00000004ff027424 */ /* 0x000fe200078e00ff */
[----:B------:R-:W-:Y:S02]  /*15780*/  ISETP.NE.U32.AND P0, PT, RZ, c[0x0][0x500], PT ;  /* 0x00014000ff007a0c */ /* 0x000fe40003f05070 */
[----:B------:R-:W-:Y:S01]  /*15790*/  ISETP.NE.AND.EX P1, PT, RZ, c[0x0][0x50c], PT, P1 ;  /* 0x00014300ff007a0c */ /* 0x000fe20003f25310 */
[----:B------:R-:W-:Y:S01]  /*157a0*/  IMAD.WIDE R6, R251, R2, c[0x0][0x500] ;  /* 0x00014000fb067625 */ /* 0x000fe200078e0202 */
[----:B------:R-:W-:-:S03]  /*157b0*/  ISETP.NE.AND.EX P0, PT, RZ, c[0x0][0x504], PT, P0 ;  /* 0x00014100ff007a0c */ /* 0x000fc60003f05300 */
[----:B------:R-:W-:-:S08]  /*157c0*/  IMAD.MOV.U32 R13, RZ, RZ, c[0x0][0x388] ;  /* 0x0000e200ff0d7624 */ /* 0x000fd000078e00ff */
        /* <DEDUP_REMOVED lines=11> */
.L_x_1006:
        /* <DEDUP_REMOVED lines=43> */
.L_x_1008:
[----:B---3--:R-:W-:Y:S05]  /*15b30*/  BSYNC B0 ;  /* 0x0000000000007941 */ /* 0x008fea0003800000 */
.L_x_1007:
        /* <DEDUP_REMOVED lines=64> */
.L_x_1010:
[----:B------:R-:W-:Y:S05]  /*15f40*/  BSYNC B0 ;  /* 0x0000000000007941 */ /* 0x000fea0003800000 */
.L_x_1009:
        /* <DEDUP_REMOVED lines=21> */
.L_x_1012:
[----:B------:R-:W-:Y:S05]  /*160a0*/  BSYNC B0 ;  /* 0x0000000000007941 */ /* 0x000fea0003800000 */
.L_x_1011:
        /* <DEDUP_REMOVED lines=21> */
.L_x_1014:
[----:B------:R-:W-:Y:S05]  /*16200*/  BSYNC B0 ;  /* 0x0000000000007941 */ /* 0x000fea0003800000 */
.L_x_1013:
        /* <DEDUP_REMOVED lines=22> */
.L_x_1015:
        /* <DEDUP_REMOVED lines=9> */
.L_x_1726:


//--------------------- .text._ZN7cutlass13device_kernelIN5flash19enable_sm80_to_sm89INS1_16FlashAttnFwdSm80INS1_25CollectiveMainloopFwdSm80ILi4ELi1ELb0EN4cute5tupleIJNS5_1CILi128EEENS7_ILi48EEENS7_ILi96EEEEEELi96ENS_6half_tEfNS_4arch4Sm80ELb0ELb1ELb0ELb0ELb1ELb0ELb1ELb0EEENS1_21CollectiveEpilogueFwdINS6_IJS8_SA_S9_EEENS6_IJNS7_ILi1EEESI_SI_EEESC_SE_Li128ELb0ELb1ELb0ELb0EEENS1_19SingleTileSchedulerILb0ELb0ELb1ELi128EEEEEEEEEvNT_6ParamsE --------------------------
	.section	.text._ZN7cutlass13device_kernelIN5flash19enable_sm80_to_sm89INS1_16FlashAttnFwdSm80INS1_25CollectiveMainloopFwdSm80ILi4ELi1ELb0EN4cute5tupleIJNS5_1CILi128EEENS7_ILi48EEENS7_ILi96EEEEEELi96ENS_6half_tEfNS_4arch4Sm80ELb0ELb1ELb0ELb0ELb1ELb0ELb1ELb0EEENS1_21CollectiveEpilogueFwdINS6_IJS8_SA_S9_EEENS6_IJNS7_ILi1EEESI_SI_EEESC_SE_Li128ELb0ELb1ELb0ELb0EEENS1_19SingleTileSchedulerILb0ELb0ELb1ELi128EEEEEEEEEvNT_6ParamsE,"ax",@progbits
	.sectioninfo	@"SHI_REGISTERS=255"
	.align	128
.text._ZN7cutlass13device_kernelIN5flash19enable_sm80_to_sm89INS1_16FlashAttnFwdSm80INS1_25CollectiveMainloopFwdSm80ILi4ELi1ELb0EN4cute5tupleIJNS5_1CILi128EEENS7_ILi48EEENS7_ILi96EEEEEELi96ENS_6half_tEfNS_4arch4Sm80ELb0ELb1ELb0ELb0ELb1ELb0ELb1ELb0EEENS1_21CollectiveEpilogueFwdINS6_IJS8_SA_S9_EEENS6_IJNS7_ILi1EEESI_SI_EEESC_SE_Li128ELb0ELb1ELb0ELb0EEENS1_19SingleTileSchedulerILb0ELb0ELb1ELi128EEEEEEEEEvNT_6ParamsE:
        .type           _ZN7cutlass13device_kernelIN5flash19enable_sm80_to_sm89INS1_16FlashAttnFwdSm80INS1_25CollectiveMainloopFwdSm80ILi4ELi1ELb0EN4cute5tupleIJNS5_1CILi128EEENS7_ILi48EEENS7_ILi96EEEEEELi96ENS_6half_tEfNS_4arch4Sm80ELb0ELb1ELb0ELb0ELb1ELb0ELb1ELb0EEENS1_21CollectiveEpilogueFwdINS6_IJS8_SA_S9_EEENS6_IJNS7_ILi1EEESI_SI_EEESC_SE_Li128ELb0ELb1ELb0ELb0EEENS1_19SingleTileSchedulerILb0ELb0ELb1ELi128EEEEEEEEEvNT_6ParamsE,@function
        .size           _ZN7cutlass13device_kernelIN5flash19enable_sm80_to_sm89INS1_16FlashAttnFwdSm80INS1_25CollectiveMainloopFwdSm80ILi4ELi1ELb0EN4cute5tupleIJNS5_1CILi128EEENS7_ILi48EEENS7_ILi96EEEEEELi96ENS_6half_tEfNS_4arch4Sm80ELb0ELb1ELb0ELb0ELb1ELb0ELb1ELb0EEENS1_21CollectiveEpilogueFwdINS6_IJS8_SA_S9_EEENS6_IJNS7_ILi1EEESI_SI_EEESC_SE_Li128ELb0ELb1ELb0ELb0EEENS1_19SingleTileSchedulerILb0ELb0ELb1ELi128EEEEEEEEEvNT_6ParamsE,(.L_x_1727 - _ZN7cutlass13device_kernelIN5flash19enable_sm80_to_sm89INS1_16FlashAttnFwdSm80INS1_25CollectiveMainloopFwdSm80ILi4ELi1ELb0EN4cute5tupleIJNS5_1CILi128EEENS7_ILi48EEENS7_ILi96EEEEEELi96ENS_6half_tEfNS_4arch4Sm80ELb0ELb1ELb0ELb0ELb1ELb0ELb1ELb0EEENS1_21CollectiveEpilogueFwdINS6_IJS8_SA_S9_EEENS6_IJNS7_ILi1EEESI_SI_EEESC_SE_Li128ELb0ELb1ELb0ELb0EEENS1_19SingleTileSchedulerILb0ELb0ELb1ELi128EEEEEEEEEvNT_6ParamsE)
        .other          _ZN7cutlass13device_kernelIN5flash19enable_sm80_to_sm89INS1_16FlashAttnFwdSm80INS1_25CollectiveMainloopFwdSm80ILi4ELi1ELb0EN4cute5tupleIJNS5_1CILi128EEENS7_ILi48EEENS7_ILi96EEEEEELi96ENS_6half_tEfNS_4arch4Sm80ELb0ELb1ELb0ELb0ELb1ELb0ELb1ELb0EEENS1_21CollectiveEpilogueFwdINS6_IJS8_SA_S9_EEENS6_IJNS7_ILi1EEESI_SI_EEESC_SE_Li128ELb0ELb1ELb0ELb0EEENS1_19SingleTileSchedulerILb0ELb0ELb1ELi128EEEEEEEEEvNT_6ParamsE,@"STO_CUDA_ENTRY STV_DEFAULT"
_ZN7cutlass13device_kernelIN5flash19enable_sm80_to_sm89INS1_16FlashAttnFwdSm80INS1_25CollectiveMainloopFwdSm80ILi4ELi1ELb0EN4cute5tupleIJNS5_1CILi128EEENS7_ILi48EEENS7_ILi96EEEEEELi96ENS_6half_tEfNS_4arch4Sm80ELb0ELb1ELb0ELb0ELb1ELb0ELb1ELb0EEENS1_21CollectiveEpilogueFwdINS6_IJS8_SA_S9_EEENS6_IJNS7_ILi1EEESI_SI_EEESC_SE_Li128ELb0ELb1ELb0ELb0EEENS1_19SingleTileSchedulerILb0ELb0ELb1ELi128EEEEEEEEEvNT_6ParamsE:
        /* <DEDUP_REMOVED lines=50> */
.L_x_1017:
[----:B------:R-:W-:-:S13]  /*0320*/  ISETP.NE.AND P0, PT, R4, c[0x0][0x32c], PT ;  /* 0x0000cb0004007a0c */ /* 0x000fda0003f05270 */
[----:B------:R-:W-:-:S05]  /*0330*/  @P0 IMAD.HI.U32 R0, R2, c[0x0][0x330], RZ ;  /* 0x0000cc0002000a27 */ /* 0x000fca00078e00ff */
[----:B------:R-:W-:Y:S02]  /*0340*/  @P0 SHF.R.U32.HI R2, RZ, c[0x0][0x334], R0 ;  /* 0x0000cd00ff020a19 */ /* 0x000fe40000011600 */
.L_x_1018:
[----:B------:R-:W-:-:S05]  /*0350*/  MOV R0, c[0x0][0x32c] ;  /* 0x0000cb0000007a02 */ /* 0x000fca0000000f00 */
[----:B------:R-:W-:-:S05]  /*0360*/  IMAD R2, R2, R0, c[0x0][0x32c] ;  /* 0x0000cb0002027624 */ /* 0x000fca00078e0200 */
[----:B------:R-:W-:-:S04]  /*0370*/  IMNMX R3, R3, R2, PT ;  /* 0x0000000203037217 */ /* 0x000fc80003800200 */
.L_x_1016:
        /* <DEDUP_REMOVED lines=25> */
.L_x_1020:
[----:B------:R-:W-:-:S04]  /*0510*/  MOV R2, c[0x0][0x32c] ;  /* 0x0000cb0000027a02 */ /* 0x000fc80000000f00 */
[----:B------:R-:W-:-:S13]  /*0520*/  ISETP.NE.AND P0, PT, R2, 0x1, PT ;  /* 0x000000010200780c */ /* 0x000fda0003f05270 */
[----:B------:R-:W-:-:S05]  /*0530*/  @P0 IMAD.HI.U32 R2, R0, c[0x0][0x330], RZ ;  /* 0x0000cc0000020a27 */ /* 0x000fca00078e00ff */
[----:B------:R-:W-:-:S05]  /*0540*/  @P0 SHF.R.U32.HI R0, RZ, c[0x0][0x334], R2 ;  /* 0x0000cd00ff000a19 */ /* 0x000fca0000011602 */
.L_x_1021:
[----:B------:R-:W-:-:S05]  /*0550*/  IMAD R0, R0, c[0x0][0x32c], RZ ;  /* 0x0000cb0000007a24 */ /* 0x000fca00078e02ff */
[----:B------:R-:W-:-:S05]  /*0560*/  IMNMX R3, R3, R0, !PT ;  /* 0x0000000003037217 */ /* 0x000fca0007800200 */
.L_x_1019:
        /* <DEDUP_REMOVED lines=103> */
[--C-:B------:R-:W-:Y:S02]  /*0be0*/  IMAD.IADD R14, R129, 0x1, R19.reuse ;  /* 0x00000001810e7824 */ /* 0x100fe400078e0213 */
[C---:B------:R-:W-:Y:S02]  /*0bf0*/  IMAD R27, R49.reuse, 0x20, R19 ;  /* 0x00000020311b7824 */ /* 0x040fe400078e0213 */
[----:B------:R-:W-:Y:S02]  /*0c00*/  IMAD.SHL.U32 R226, R49, 0x8, RZ ;  /* 0x0000000831e27824 */ /* 0x000fe400078e00ff */
[----:B------:R-:W-:Y:S01]  /*0c10*/  IMAD.IADD R5, R129, 0x1, R27 ;  /* 0x0000000181057824 */ /* 0x000fe200078e021b */
[----:B------:R-:W-:Y:S02]  /*0c20*/  STL [R1+0x14], R27 ;  /* 0x0000141b01007387 */ /* 0x000fe40000100800 */
[C---:B------:R-:W-:Y:S01]  /*0c30*/  IADD3 R31, R226.reuse, 0x20, RZ ;  /* 0x00000020e21f7810 */ /* 0x040fe20007ffe0ff */
[----:B------:R-:W-:Y:S01]  /*0c40*/  @P1 IMAD.HI.U32 R0, R5, c[0x0][0x2c8], RZ ;  /* 0x0000b20005001a27 */ /* 0x000fe200078e00ff */
[----:B------:R-:W-:-:S02]  /*0c50*/  IADD3 R30, R226, 0x40, RZ ;  /* 0x00000040e21e7810 */ /* 0x000fc40007ffe0ff */
[----:B------:R-:W-:Y:S01]  /*0c60*/  ISETP.GE.AND P3, PT, R31, c[0x0][0x198], PT ;  /* 0x000066001f007a0c */ /* 0x000fe20003f66270 */
[----:B------:R-:W-:Y:S01]  /*0c70*/  IMAD.MOV.U32 R4, RZ, RZ, R5 ;  /* 0x000000ffff047224 */ /* 0x000fe200078e0005 */
[----:B------:R-:W-:Y:S02]  /*0c80*/  @P1 SHF.R.U32.HI R4, RZ, c[0x0][0x2cc], R0 ;  /* 0x0000b300ff041a19 */ /* 0x000fe40000011600 */
[----:B------:R-:W-:Y:S02]  /*0c90*/  ISETP.GE.AND P4, PT, R30, c[0x0][0x198], PT ;  /* 0x000066001e007a0c */ /* 0x000fe40003f86270 */
[--C-:B------:R-:W-:Y:S01]  /*0ca0*/  SHF.R.S32.HI R6, RZ, 0x1f, R4.reuse ;  /* 0x0000001fff067819 */ /* 0x100fe20000011404 */
[----:B------:R-:W-:Y:S02]  /*0cb0*/  IMAD.MOV R0, RZ, RZ, -R4 ;  /* 0x000000ffff007224 */ /* 0x000fe400078e0a04 */
[----:B------:R-:W-:-:S04]  /*0cc0*/  IMAD.WIDE.U32 R2, R4, c[0x0][0x1b0], R2 ;  /* 0x00006c0004027a25 */ /* 0x000fc800078e0002 */
[----:B------:R-:W-:Y:S02]  /*0cd0*/  IMAD R0, R0, c[0x0][0x2c4], R5 ;  /* 0x0000b10000007a24 */ /* 0x000fe400078e0205 */
[----:B------:R-:W-:-:S03]  /*0ce0*/  IMAD R6, R6, c[0x0][0x1b0], RZ ;  /* 0x00006c0006067a24 */ /* 0x000fc600078e02ff */
[----:B------:R-:W-:Y:S01]  /*0cf0*/  SHF.R.S32.HI R5, RZ, 0x1f, R0 ;  /* 0x0000001fff057819 */ /* 0x000fe20000011400 */
[----:B------:R-:W-:-:S04]  /*0d00*/  IMAD R4, R4, c[0x0][0x1b4], R6 ;  /* 0x00006d0004047a24 */ /* 0x000fc800078e0206 */
[----:B------:R-:W-:Y:S02]  /*0d10*/  IMAD.IADD R3, R3, 0x1, R4 ;  /* 0x0000000103037824 */ /* 0x000fe400078e0204 */
[----:B------:R-:W-:Y:S02]  /*0d20*/  IMAD R4, R5, c[0x0][0x1a8], RZ ;  /* 0x00006a0005047a24 */ /* 0x000fe400078e02ff */
[----:B------:R-:W-:Y:S02]  /*0d30*/  IMAD.SHL.U32 R5, R17, 0x40, RZ ;  /* 0x0000004011057824 */ /* 0x000fe400078e00ff */
[C---:B------:R-:W-:Y:S02]  /*0d40*/  IMAD R6, R0.reuse, c[0x0][0x1ac], R4 ;  /* 0x00006b0000067a24 */ /* 0x040fe400078e0204 */
        /* <DEDUP_REMOVED lines=12> */
[----:B------:R-:W2:Y:S01]  /*0e10*/  SHFL.IDX PT, R7, R12, RZ, 0x1c1f ;  /* 0x001c1fff0c077589 */ /* 0x000ea200000e0000 */
        /* <DEDUP_REMOVED lines=17> */
[C---:B--2---:R-:W-:Y:S01]  /*0f30*/  @!P0 IMAD.WIDE R10, R226.reuse, 0x2, R6 ;  /* 0x00000002e20a8825 */ /* 0x044fe200078e0206 */
[----:B---3--:R2:W3:Y:S01]  /*0f40*/  @P2 R2UR UR11, R8 ;  /* 0x00000000080b23c2 */ /* 0x0084e200000e0000 */
[----:B------:R-:W-:Y:S01]  /*0f50*/  ISETP.GE.AND P2, PT, R226, c[0x0][0x198], PT ;  /* 0x00006600e2007a0c */ /* 0x000fe20003f46270 */
[----:B---3--:R-:W-:-:S02]  /*0f60*/  @!UP0 UMOV UR11, UR10 ;  /* 0x0000000a000b8c82 */ /* 0x008fc40008000000 */
[----:B------:R-:W-:Y:S02]  /*0f70*/  USHF.R.S32.HI UR10, URZ, 0x1f, UR11 ;  /* 0x0000001f3f0a7899 */ /* 0x000fe4000801140b */
[----:B------:R-:W-:Y:S02]  /*0f80*/  UIMAD.WIDE.U32 UR12, UR11, UR4, URZ ;  /* 0x000000040b0c72a5 */ /* 0x000fe4000f8e003f */
[----:B------:R-:W-:-:S04]  /*0f90*/  UIMAD UR10, UR10, UR4, URZ ;  /* 0x000000040a0a72a4 */ /* 0x000fc8000f8e023f */
[----:B------:R-:W-:Y:S02]  /*0fa0*/  UIMAD UR10, UR11, UR5, UR10 ;  /* 0x000000050b0a72a4 */ /* 0x000fe4000f8e020a */
[----:B------:R3:W-:Y:S01]  /*0fb0*/  @!P0 LDGSTS.E.BYPASS.LTC128B.128 [R223+0x6080], [R10.64], !P2 ;  /* 0x060800000adf8fae */ /* 0x0007e2000d101d48 */
[----:B------:R-:W-:Y:S02]  /*0fc0*/  ULDC.64 UR4, c[0x0][0x1e8] ;  /* 0x00007a0000047ab9 */ /* 0x000fe40000000a00 */
[----:B------:R-:W-:Y:S01]  /*0fd0*/  UIADD3 UR10, UR13, UR10, URZ ;  /* 0x0000000a0d0a7290 */ /* 0x000fe2000fffe03f */
[----:B--2---:R-:W-:-:S04]  /*0fe0*/  @!P0 IMAD.WIDE R8, R29, 0x2, R6 ;  /* 0x000000021d088825 */ /* 0x004fc800078e0206 */
[----:B------:R-:W-:Y:S01]  /*0ff0*/  @!P0 IMAD.WIDE R6, R28, 0x2, R6 ;  /* 0x000000021c068825 */ /* 0x000fe200078e0206 */
[----:B------:R4:W-:Y:S04]  /*1000*/  @!P0 LDGSTS.E.BYPASS.LTC128B.128 [R223+0x8080], [R8.64], !P3 ;  /* 0x0808000008df8fae */ /* 0x0009e8000d901d48 */
[----:B------:R2:W-:Y:S01]  /*1010*/  @!P0 LDGSTS.E.BYPASS.LTC128B.128 [R223+0xa080], [R6.64], !P4 ;  /* 0x0a08000006df8fae */ /* 0x0005e2000e101d48 */
[----:B------:R-:W-:Y:S02]  /*1020*/  ISETP.GE.AND P0, PT, R0, R15, PT ;  /* 0x0000000f0000720c */ /* 0x000fe40003f06270 */
[----:B------:R-:W-:Y:S01]  /*1030*/  IADD3 R0, R14, 0x60, RZ ;  /* 0x000000600e007810 */ /* 0x000fe20007ffe0ff */
[----:B---3--:R-:W-:Y:S04]  /*1040*/  SHFL.IDX PT, R10, R13, 0x3, 0x1c1f ;  /* 0x007c1f000d0a7f89 */ /* 0x008fe800000e0000 */
[----:B------:R-:W3:Y:S01]  /*1050*/  SHFL.IDX PT, R11, R12, 0x3, 0x1c1f ;  /* 0x007c1f000c0b7f89 */ /* 0x000ee200000e0000 */
[----:B----4-:R-:W-:-:S04]  /*1060*/  @!P1 IMAD.WIDE R8, R226, 0x2, R4 ;  /* 0x00000002e2089825 */ /* 0x010fc800078e0204 */
[--C-:B--2---:R-:W-:Y:S01]  /*1070*/  @!P1 IMAD.WIDE R6, R29, 0x2, R4.reuse ;  /* 0x000000021d069825 */ /* 0x104fe200078e0204 */
        /* <DEDUP_REMOVED lines=15> */
[----:B---3--:R-:W-:-:S04]  /*1170*/  @!P1 IMAD.WIDE R4, R28, 0x2, R10 ;  /* 0x000000021c049825 */ /* 0x008fc800078e020a */
[----:B-----5:R-:W-:-:S04]  /*1180*/  @!P1 IMAD.WIDE R2, R226, 0x2, R10 ;  /* 0x00000002e2029825 */ /* 0x020fc800078e020a */
[----:B------:R-:W-:Y:S01]  /*1190*/  @P5 IMAD.HI.U32 R0, R7, c[0x0][0x2bc], RZ ;  /* 0x0000af0007005a27 */ /* 0x000fe200078e00ff */
[----:B------:R3:W-:Y:S03]  /*11a0*/  @!P1 LDGSTS.E.BYPASS.LTC128B.128 [R223+0x7880], [R2.64], !P2 ;  /* 0x0788000002df9fae */ /* 0x0007e6000d101d48 */
[----:B------:R-:W-:Y:S01]  /*11b0*/  IMAD.MOV.U32 R6, RZ, RZ, R7 ;  /* 0x000000ffff067224 */ /* 0x000fe200078e0007 */
[----:B------:R-:W-:-:S04]  /*11c0*/  @P5 SHF.R.U32.HI R6, RZ, c[0x0][0x2c0], R0 ;  /* 0x0000b000ff065a19 */ /* 0x000fc80000011600 */
[----:B------:R-:W-:Y:S01]  /*11d0*/  @!P0 IADD3 R0, P2, R6, UR12, RZ ;  /* 0x0000000c06008c10 */ /* 0x000fe2000ff5e0ff */
[----:B---3--:R-:W-:-:S05]  /*11e0*/  @!P1 IMAD.WIDE R2, R29, 0x2, R10 ;  /* 0x000000021d029825 */ /* 0x008fca00078e020a */
[----:B------:R3:W-:Y:S04]  /*11f0*/  @!P1 LDGSTS.E.BYPASS.LTC128B.128 [R223+0x9880], [R2.64], !P3 ;  /* 0x0988000002df9fae */ /* 0x0007e8000d901d48 */
[----:B------:R4:W-:Y:S04]  /*1200*/  @!P1 LDGSTS.E.BYPASS.LTC128B.128 [R223+0xb880], [R4.64], !P4 ;  /* 0x0b88000004df9fae */ /* 0x0009e8000e101d48 */
[----:B------:R-:W0:Y:S01]  /*1210*/  LDGDEPBAR ;  /* 0x00000000000079af */ /* 0x000e220000000000 */
[----:B---3--:R-:W-:Y:S02]  /*1220*/  @!P0 LEA.HI.X.SX32 R3, R6, UR10, 0x1, P2 ;  /* 0x0000000a06038c11 */ /* 0x008fe400090f0eff */
[----:B------:R-:W-:-:S04]  /*1230*/  @!P0 LEA R2, P2, R0, c[0x0][0x2a0], 0x2 ;  /* 0x0000a80000028a11 */ /* 0x000fc800078410ff */
[----:B------:R-:W-:Y:S01]  /*1240*/  @!P0 LEA.HI.X R3, R0, c[0x0][0x2a4], R3, 0x2, P2 ;  /* 0x0000a90000038a11 */ /* 0x000fe200010f1403 */
[----:B------:R-:W-:Y:S06]  /*1250*/  BAR.SYNC.DEFER_BLOCKING 0x0 ;  /* 0x0000000000007b1d */ /* 0x000fec0000010000 */
[----:B------:R3:W5:Y:S01]  /*1260*/  @!P0 LDG.E R222, [R2.64] ;  /* 0x0000000802de8981 */ /* 0x000762000c1e1900 */
[----:B------:R-:W-:Y:S01]  /*1270*/  IMAD.MOV R0, RZ, RZ, -R6 ;  /* 0x000000ffff007224 */ /* 0x000fe200078e0a06 */
[----:B------:R-:W-:Y:S01]  /*1280*/  UIMAD UR11, UR6, UR4, URZ ;  /* 0x00000004060b72a4 */ /* 0x000fe2000f8e023f */
[----:B------:R-:W-:Y:S01]  /*1290*/  IMAD R48, R207, -0x30, R48 ;  /* 0xffffffd0cf307824 */ /* 0x000fe200078e0230 */
[----:B------:R-:W-:Y:S01]  /*12a0*/  UIMAD.WIDE.U32 UR16, UR7, UR4, URZ ;  /* 0x00000004071072a5 */ /* 0x000fe2000f8e003f */
[----:B------:R-:W-:Y:S01]  /*12b0*/  IMAD R224, R0, c[0x0][0x2b8], R7 ;  /* 0x0000ae0000e07a24 */ /* 0x000fe200078e0207 */
[----:B------:R-:W-:Y:S01]  /*12c0*/  UIMAD UR5, UR7, UR5, UR11 ;  /* 0x00000005070572a4 */ /* 0x000fe2000f8e020b */
[----:B------:R-:W-:Y:S01]  /*12d0*/  IMAD.IADD R50, R48, 0x1, R20 ;  /* 0x0000000130327824 */ /* 0x000fe200078e0214 */
[----:B------:R-:W-:Y:S01]  /*12e0*/  ISETP.GE.AND P3, PT, R226, c[0x0][0x1d4], PT ;  /* 0x00007500e2007a0c */ /* 0x000fe20003f66270 */
[----:B------:R-:W-:Y:S01]  /*12f0*/  BSSY B0, `(.L_x_1023) ;  /* 0x00000b3000007945 */ /* 0x000fe20003800000 */
[----:B------:R-:W-:Y:S01]  /*1300*/  SHF.R.S32.HI R11, RZ, 0x1f, R224 ;  /* 0x0000001fff0b7819 */ /* 0x000fe200000114e0 */
[----:B------:R-:W-:Y:S01]  /*1310*/  UIADD3 UR14, UR17, UR5, URZ ;  /* 0x00000005110e7290 */ /* 0x000fe2000fffe03f */
[----:B------:R-:W-:-:S02]  /*1320*/  ISETP.GE.AND P6, PT, R31, c[0x0][0x1d4], PT ;  /* 0x000075001f007a0c */ /* 0x000fc40003fc6270 */
[----:B------:R-:W-:Y:S01]  /*1330*/  ISETP.GE.AND P5, PT, R30, c[0x0][0x1d4], PT ;  /* 0x000075001e007a0c */ /* 0x000fe20003fa6270 */
[----:B------:R-:W-:Y:S01]  /*1340*/  IMAD R0, R11, c[0x0][0x1e0], RZ ;  /* 0x000078000b007a24 */ /* 0x000fe200078e02ff */
[----:B------:R-:W-:Y:S01]  /*1350*/  LEA.HI R14, R18, R44, RZ, 0x4 ;  /* 0x0000002c120e7211 */ /* 0x000fe200078f20ff */
[----:B------:R-:W-:Y:S01]  /*1360*/  ULDC.64 UR4, c[0x0][0x210] ;  /* 0x0000840000047ab9 */ /* 0x000fe20000000a00 */
[----:B------:R-:W-:Y:S01]  /*1370*/  ISETP.GE.AND P2, PT, R31, c[0x0][0x1d4], PT ;  /* 0x000075001f007a0c */ /* 0x000fe20003f46270 */
[----:B------:R-:W-:Y:S01]  /*1380*/  IMAD R0, R224, c[0x0][0x1e4], R0 ;  /* 0x00007900e0007a24 */ /* 0x000fe200078e0200 */
[----:B------:R-:W-:Y:S01]  /*1390*/  UIMAD UR11, UR6, UR4, URZ ;  /* 0x00000004060b72a4 */ /* 0x000fe2000f8e023f */
[----:B------:R-:W-:Y:S01]  /*13a0*/  ISETP.GT.AND P4, PT, R44, 0x3f, PT ;  /* 0x0000003f2c00780c */ /* 0x000fe20003f84270 */
[----:B------:R-:W-:Y:S01]  /*13b0*/  UIMAD.WIDE.U32 UR18, UR7, UR4, URZ ;  /* 0x00000004071272a5 */ /* 0x000fe2000f8e003f */
[----:B------:R-:W-:Y:S01]  /*13c0*/  IADD3 R128, R207, -0x1, RZ ;  /* 0xffffffffcf807810 */ /* 0x000fe20007ffe0ff */
[----:B------:R-:W-:Y:S01]  /*13d0*/  UIMAD UR5, UR7, UR5, UR11 ;  /* 0x00000005070572a4 */ /* 0x000fe2000f8e020b */
[----:B---3--:R-:W-:-:S03]  /*13e0*/  IMAD.WIDE.U32 R2, R224, c[0x0][0x1e0], RZ ;  /* 0x00007800e0027a25 */ /* 0x008fc600078e00ff */
[----:B------:R-:W-:Y:S01]  /*13f0*/  UIADD3 UR5, UR19, UR5, URZ ;  /* 0x0000000513057290 */ /* 0x000fe2000fffe03f */
[----:B------:R-:W-:Y:S01]  /*1400*/  IMAD.IADD R3, R3, 0x1, R0 ;  /* 0x0000000103037824 */ /* 0x000fe200078e0200 */
[----:B-----5:R-:W-:-:S03]  /*1410*/  SHF.R.S32.HI R15, RZ, 0x1f, R222 ;  /* 0x0000001fff0f7819 */ /* 0x020fc600000114de */
[----:B------:R-:W-:-:S04]  /*1420*/  IMAD.WIDE.U32 R2, R222, c[0x0][0x1f0], R2 ;  /* 0x00007c00de027a25 */ /* 0x000fc800078e0002 */
[----:B------:R-:W-:Y:S01]  /*1430*/  IMAD R0, R15, c[0x0][0x1f0], RZ ;  /* 0x00007c000f007a24 */ /* 0x000fe200078e02ff */
[----:B----4-:R-:W-:-:S03]  /*1440*/  IADD3 R4, P1, R2, UR16, RZ ;  /* 0x0000001002047c10 */ /* 0x010fc6000ff3e0ff */
[----:B------:R-:W-:Y:S01]  /*1450*/  IMAD R2, R222, c[0x0][0x1f4], R0 ;  /* 0x00007d00de027a24 */ /* 0x000fe200078e0200 */
[----:B--2---:R-:W-:-:S04]  /*1460*/  LEA R8, P0, R4, c[0x0][0x1c8], 0x1 ;  /* 0x0000720004087a11 */ /* 0x004fc800078008ff */
[----:B------:R-:W-:Y:S02]  /*1470*/  IADD3.X R2, R3, UR14, R2, P1, !PT ;  /* 0x0000000e03027c10 */ /* 0x000fe40008ffe402 */
[----:B------:R-:W-:Y:S02]  /*1480*/  ISETP.GE.AND P1, PT, R30, c[0x0][0x1d4], PT ;  /* 0x000075001e007a0c */ /* 0x000fe40003f26270 */
[----:B------:R-:W-:Y:S02]  /*1490*/  LEA.HI.X R0, R4, c[0x0][0x1cc], R2, 0x1, P0 ;  /* 0x0000730004007a11 */ /* 0x000fe400000f0c02 */
[----:B------:R-:W-:Y:S01]  /*14a0*/  SHFL.IDX PT, R2, R8, RZ, 0x1c1f ;  /* 0x001c1fff08027589 */ /* 0x000fe200000e0000 */
[----:B------:R-:W-:-:S03]  /*14b0*/  IMNMX R4, R50, 0x30, PT ;  /* 0x0000003032047817 */ /* 0x000fc60003800200 */
[----:B------:R-:W2:Y:S02]  /*14c0*/  SHFL.IDX PT, R3, R0, RZ, 0x1c1f ;  /* 0x001c1fff00037589 */ /* 0x000ea400000e0000 */
[----:B------:R-:W-:Y:S02]  /*14d0*/  IMAD.IADD R10, R4, 0x1, -R19 ;  /* 0x00000001040a7824 */ /* 0x000fe400078e0a13 */
[----:B------:R-:W-:Y:S03]  /*14e0*/  SHFL.IDX PT, R8, R8, 0x1, 0x1c1f ;  /* 0x003c1f0008087f89 */ /* 0x000fe600000e0000 */
[----:B------:R-:W-:Y:S01]  /*14f0*/  ISETP.GE.AND P0, PT, R10, 0x1, PT ;  /* 0x000000010a00780c */ /* 0x000fe20003f06270 */
[----:B------:R3:W4:-:S12]  /*1500*/  SHFL.IDX PT, R9, R0, 0x1, 0x1c1f ;  /* 0x003c1f0000097f89 */ /* 0x00071800000e0000 */
[----:B--2---:R-:W-:-:S04]  /*1510*/  @P0 IMAD.WIDE R6, R226, 0x2, R2 ;  /* 0x00000002e2060825 */ /* 0x004fc800078e0202 */
[--C-:B------:R-:W-:Y:S01]  /*1520*/  @P0 IMAD.WIDE R4, R29, 0x2, R2.reuse ;  /* 0x000000021d040825 */ /* 0x100fe200078e0202 */
[----:B------:R2:W-:Y:S01]  /*1530*/  @P0 LDGSTS.E.BYPASS.LTC128B.128 [R223+0x3c80], [R6.64], !P3 ;  /* 0x03c8000006df0fae */ /* 0x0005e2000d901d48 */
[----:B---3--:R-:W-:Y:S02]  /*1540*/  LOP3.LUT R0, R16, 0xfffffff8, RZ, 0xc0, !PT ;  /* 0xfffffff810007812 */ /* 0x008fe400078ec0ff */
[----:B------:R-:W-:Y:S01]  /*1550*/  @P0 IMAD.WIDE R2, R28, 0x2, R2 ;  /* 0x000000021c020825 */ /* 0x000fe200078e0202 */
[----:B------:R3:W-:Y:S04]  /*1560*/  @P0 LDGSTS.E.BYPASS.LTC128B.128 [R223+0x4880], [R4.64], !P6 ;  /* 0x0488000004df0fae */ /* 0x0007e8000f101d48 */
[----:B------:R5:W-:Y:S01]  /*1570*/  @P0 LDGSTS.E.BYPASS.LTC128B.128 [R223+0x5480], [R2.64], !P5 ;  /* 0x0548000002df0fae */ /* 0x000be2000e901d48 */
[----:B------:R-:W-:-:S02]  /*1580*/  ISETP.GT.AND P0, PT, R10, 0x20, PT ;  /* 0x000000200a00780c */ /* 0x000fc40003f04270 */
[----:B--2---:R-:W-:-:S04]  /*1590*/  SHF.R.S32.HI R6, RZ, 0x4, R14 ;  /* 0x00000004ff067819 */ /* 0x004fc8000001140e */
[----:B---3--:R-:W-:Y:S01]  /*15a0*/  LEA.HI R5, R14, R6, RZ, 0x1 ;  /* 0x000000060e057211 */ /* 0x008fe200078f08ff */
[----:B------:R-:W-:Y:S02]  /*15b0*/  IMAD.IADD R4, R44, 0x1, -R0 ;  /* 0x000000012c047824 */ /* 0x000fe400078e0a00 */
[----:B------:R-:W-:Y:S01]  /*15c0*/  IMAD R0, R11, c[0x0][0x208], RZ ;  /* 0x000082000b007a24 */ /* 0x000fe200078e02ff */
[----:B------:R-:W-:Y:S01]  /*15d0*/  LOP3.LUT R5, R5, 0xfffffffe, RZ, 0xc0, !PT ;  /* 0xfffffffe05057812 */ /* 0x000fe200078ec0ff */
[----:B-----5:R-:W-:Y:S01]  /*15e0*/  IMAD.WIDE.U32 R2, R224, c[0x0][0x208], RZ ;  /* 0x00008200e0027a25 */ /* 0x020fe200078e00ff */
[----:B------:R-:W-:-:S03]  /*15f0*/  LEA.HI R12, R4, R4, RZ, 0x1 ;  /* 0x00000004040c7211 */ /* 0x000fc600078f08ff */
[----:B------:R-:W-:Y:S02]  /*1600*/  IMAD R0, R224, c[0x0][0x20c], R0 ;  /* 0x00008300e0007a24 */ /* 0x000fe400078e0200 */
[----:B------:R-:W-:Y:S01]  /*1610*/  IMAD.IADD R13, R6, 0x1, -R5 ;  /* 0x00000001060d7824 */ /* 0x000fe200078e0a05 */
[----:B------:R-:W-:Y:S01]  /*1620*/  LOP3.LUT R5, R12, 0x3fffffe, RZ, 0xc0, !PT ;  /* 0x03fffffe0c057812 */ /* 0x000fe200078ec0ff */
[----:B------:R-:W-:Y:S01]  /*1630*/  IMAD.IADD R3, R3, 0x1, R0 ;  /* 0x0000000103037824 */ /* 0x000fe200078e0200 */
[----:B------:R-:W-:Y:S01]  /*1640*/  LOP3.LUT R0, R14, 0xfffffff0, RZ, 0xc0, !PT ;  /* 0xfffffff00e007812 */ /* 0x000fe200078ec0ff */
[----:B----4-:R-:W-:Y:S01]  /*1650*/  @P0 IMAD.WIDE R6, R226, 0x2, R8 ;  /* 0x00000002e2060825 */ /* 0x010fe200078e0208 */
[----:B------:R-:W-:-:S03]  /*1660*/  SHF.R.S32.HI R12, RZ, 0x1, R12 ;  /* 0x00000001ff0c7819 */ /* 0x000fc6000001140c */
[----:B------:R-:W-:Y:S01]  /*1670*/  IMAD.IADD R16, R4, 0x1, -R5 ;  /* 0x0000000104107824 */ /* 0x000fe200078e0a05 */
[----:B------:R2:W-:Y:S01]  /*1680*/  @P0 LDGSTS.E.BYPASS.LTC128B.128 [R223+0x4480], [R6.64], !P3 ;  /* 0x0448000006df0fae */ /* 0x0005e2000d901d48 */
[----:B------:R-:W-:Y:S01]  /*1690*/  IMAD.IADD R10, R44, 0x1, -R0 ;  /* 0x000000012c0a7824 */ /* 0x000fe200078e0a00 */
[----:B------:R-:W-:Y:S01]  /*16a0*/  ISETP.GE.AND P3, PT, R226, c[0x0][0x1d4], PT ;  /* 0x00007500e2007a0c */ /* 0x000fe20003f66270 */
[----:B------:R-:W-:-:S03]  /*16b0*/  @P0 IMAD.WIDE R4, R29, 0x2, R8 ;  /* 0x000000021d040825 */ /* 0x000fc600078e0208 */
[----:B------:R-:W-:Y:S01]  /*16c0*/  LEA.HI R11, R10, R10, RZ, 0x1 ;  /* 0x0000000a0a0b7211 */ /* 0x000fe200078f08ff */
[----:B------:R-:W-:Y:S01]  /*16d0*/  IMAD.WIDE.U32 R2, R222, c[0x0][0x218], R2 ;  /* 0x00008600de027a25 */ /* 0x000fe200078e0002 */
[----:B------:R3:W-:Y:S02]  /*16e0*/  @P0 LDGSTS.E.BYPASS.LTC128B.128 [R223+0x5080], [R4.64], !P6 ;  /* 0x0508000004df0fae */ /* 0x0007e4000f101d48 */
[--C-:B------:R-:W-:Y:S02]  /*16f0*/  SHF.R.S32.HI R0, RZ, 0x1f, R11.reuse ;  /* 0x0000001fff007819 */ /* 0x100fe4000001140b */
[----:B--2---:R-:W-:Y:S01]  /*1700*/  SHF.R.S32.HI R7, RZ, 0x1, R11 ;  /* 0x00000001ff077819 */ /* 0x004fe2000001140b */
[----:B---3--:R-:W-:-:S04]  /*1710*/  @P0 IMAD.WIDE R4, R28, 0x2, R8 ;  /* 0x000000021c040825 */ /* 0x008fc800078e0208 */
[----:B------:R-:W-:Y:S01]  /*1720*/  IMAD.SHL.U32 R8, R17, 0x8, RZ ;  /* 0x0000000811087824 */ /* 0x000fe200078e00ff */
[----:B------:R2:W-:Y:S04]  /*1730*/  @P0 LDGSTS.E.BYPASS.LTC128B.128 [R223+0x5c80], [R4.64], !P5 ;  /* 0x05c8000004df0fae */ /* 0x0005e8000e901d48 */
[----:B------:R-:W0:Y:S01]  /*1740*/  LDGDEPBAR ;  /* 0x00000000000079af */ /* 0x000e220000000000 */
[----:B--2---:R-:W-:Y:S01]  /*1750*/  LEA.HI R5, R0, R7, RZ, 0x2 ;  /* 0x0000000700057211 */ /* 0x004fe200078f10ff */
[----:B------:R-:W-:Y:S01]  /*1760*/  IMAD.SHL.U32 R0, R12, 0x40, RZ ;  /* 0x000000400c007824 */ /* 0x000fe200078e00ff */
[----:B------:R-:W-:-:S04]  /*1770*/  DEPBAR.LE SB0, 0x1 ;  /* 0x000080400000791a */ /* 0x000fc80000000000 */
[----:B------:R-:W-:Y:S01]  /*1780*/  IMAD R4, R15, c[0x0][0x218], RZ ;  /* 0x000086000f047a24 */ /* 0x000fe200078e02ff */
[----:B------:R-:W-:Y:S01]  /*1790*/  LOP3.LUT R6, R5, 0xfffffffc, RZ, 0xc0, !PT ;  /* 0xfffffffc05067812 */ /* 0x000fe200078ec0ff */
[----:B------:R-:W-:-:S04]  /*17a0*/  DEPBAR.LE SB0, 0x0 ;  /* 0x000080000000791a */ /* 0x000fc80000000000 */
[----:B------:R-:W-:Y:S01]  /*17b0*/  IMAD R4, R222, c[0x0][0x21c], R4 ;  /* 0x00008700de047a24 */ /* 0x000fe200078e0204 */
[----:B------:R-:W-:Y:S01]  /*17c0*/  LOP3.LUT R0, R0, 0xc0, RZ, 0xc0, !PT ;  /* 0x000000c000007812 */ /* 0x000fe200078ec0ff */
[----:B------:R-:W-:Y:S01]  /*17d0*/  IMAD.IADD R9, R7, 0x1, -R6 ;  /* 0x0000000107097824 */ /* 0x000fe200078e0a06 */
[----:B------:R-:W-:Y:S01]  /*17e0*/  BAR.SYNC.DEFER_BLOCKING 0x0 ;  /* 0x0000000000007b1d */ /* 0x000fe20000010000 */
[----:B------:R-:W-:Y:S02]  /*17f0*/  IADD3 R5, P0, R2, UR18, RZ ;  /* 0x0000001202057c10 */ /* 0x000fe4000ff1e0ff */
[----:B------:R-:W-:Y:S02]  /*1800*/  LOP3.LUT R6, R0, 0x8, R8, 0xf8, !PT ;  /* 0x0000000800067812 */ /* 0x000fe400078ef808 */
[----:B------:R-:W-:Y:S02]  /*1810*/  IADD3.X R2, R3, UR5, R4, P0, !PT ;  /* 0x0000000503027c10 */ /* 0x000fe400087fe404 */
[----:B------:R-:W-:-:S02]  /*1820*/  SHF.R.U32.HI R0, RZ, 0x3, R0 ;  /* 0x00000003ff007819 */ /* 0x000fc40000011600 */
[----:B------:R-:W-:Y:S02]  /*1830*/  SHF.R.S32.HI R4, RZ, 0x1f, R10 ;  /* 0x0000001fff047819 */ /* 0x000fe4000001140a */
[----:B------:R-:W-:Y:S02]  /*1840*/  LEA R26, P0, R5, c[0x0][0x1f8], 0x1 ;  /* 0x00007e00051a7a11 */ /* 0x000fe400078008ff */
[----:B------:R-:W-:Y:S01]  /*1850*/  LOP3.LUT R3, R6, R0, RZ, 0x3c, !PT ;  /* 0x0000000006037212 */ /* 0x000fe200078e3cff */
[----:B------:R-:W-:Y:S01]  /*1860*/  IMAD R0, R13, 0x8, R16 ;  /* 0x000000080d007824 */ /* 0x000fe200078e0210 */
[----:B------:R-:W-:Y:S01]  /*1870*/  LEA.HI R4, R4, R10, RZ, 0x3 ;  /* 0x0000000a04047211 */ /* 0x000fe200078f18ff */
[----:B------:R-:W-:Y:S01]  /*1880*/  SHFL.IDX PT, R6, R26, RZ, 0x1c1f ;  /* 0x001c1fff1a067589 */ /* 0x000fe200000e0000 */
[----:B------:R-:W-:Y:S01]  /*1890*/  LEA.HI.X R25, R5, c[0x0][0x1fc], R2, 0x1, P0 ;  /* 0x00007f0005197a11 */ /* 0x000fe200000f0c02 */
[----:B------:R-:W-:Y:S01]  /*18a0*/  IMAD.U32 R0, R0, 0x20, R3 ;  /* 0x0000002000007824 */ /* 0x000fe200078e0003 */
[----:B------:R-:W-:Y:S01]  /*18b0*/  LOP3.LUT P0, RZ, R12, 0x2, RZ, 0xc0, !PT ;  /* 0x000000020cff7812 */ /* 0x000fe2000780c0ff */
[----:B------:R-:W-:Y:S01]  /*18c0*/  IMAD.SHL.U32 R2, R4, 0x20, RZ ;  /* 0x0000002004027824 */ /* 0x000fe200078e00ff */
[----:B------:R-:W-:Y:S01]  /*18d0*/  LOP3.LUT R4, R11, 0x7fffffe, RZ, 0xc0, !PT ;  /* 0x07fffffe0b047812 */ /* 0x000fe200078ec0ff */
[----:B------:R-:W-:Y:S01]  /*18e0*/  IMAD.SHL.U32 R3, R9, 0x40, RZ ;  /* 0x0000004009037824 */ /* 0x000fe200078e00ff */
[----:B------:R-:W2:Y:S01]  /*18f0*/  SHFL.IDX PT, R7, R25, RZ, 0x1c1f ;  /* 0x001c1fff19077589 */ /* 0x000ea200000e0000 */
[----:B------:R-:W-:Y:S01]  /*1900*/  IMAD.SHL.U32 R5, R13, 0x8, RZ ;  /* 0x000000080d057824 */ /* 0x000fe200078e00ff */
[----:B------:R-:W-:Y:S01]  /*1910*/  LOP3.LUT R125, R2, 0xffffff00, RZ, 0xc0, !PT ;  /* 0xffffff00027d7812 */ /* 0x000fe200078ec0ff */
[----:B------:R-:W-:Y:S01]  /*1920*/  IMAD.SHL.U32 R208, R0, 0x2, RZ ;  /* 0x0000000200d07824 */ /* 0x000fe200078e00ff */
[----:B------:R-:W-:Y:S01]  /*1930*/  LOP3.LUT R2, R3, 0xc0, RZ, 0xc0, !PT ;  /* 0x000000c003027812 */ /* 0x000fe200078ec0ff */
[----:B------:R-:W-:-:S02]  /*1940*/  IMAD.IADD R124, R10, 0x1, -R4 ;  /* 0x000000010a7c7824 */ /* 0x000fc400078e0a04 */
[----:B------:R-:W-:Y:S01]  /*1950*/  IMAD R4, R127, 0x200, R125 ;  /* 0x000002007f047824 */ /* 0x000fe200078e027d */
[----:B------:R-:W-:Y:S01]  /*1960*/  LOP3.LUT R0, R2, 0x8, R5, 0xf8, !PT ;  /* 0x0000000802007812 */ /* 0x000fe200078ef805 */
[----:B------:R3:W4:Y:S01]  /*1970*/  LDSM.16.M88.4 R40, [R208+0x3c80] ;  /* 0x003c8000d028783b */ /* 0x0007220000000200 */
[----:B------:R-:W-:Y:S02]  /*1980*/  SHF.R.U32.HI R2, RZ, 0x3, R2 ;  /* 0x00000003ff027819 */ /* 0x000fe40000011602 */
[----:B------:R-:W-:Y:S01]  /*1990*/  IADD3 R3, R208, 0x3c80, RZ ;  /* 0x00003c80d0037810 */ /* 0x000fe20007ffe0ff */
[----:B------:R3:W1:Y:S01]  /*19a0*/  LDSM.16.M88.4 R36, [R208+0x4080] ;  /* 0x00408000d024783b */ /* 0x0006620000000200 */
[----:B------:R-:W-:Y:S01]  /*19b0*/  LOP3.LUT R51, R0, R2, RZ, 0x3c, !PT ;  /* 0x0000000200337212 */ /* 0x000fe200078e3cff */
[----:B------:R-:W-:Y:S01]  /*19c0*/  IMAD R0, R124, 0x20, R4 ;  /* 0x000000207c007824 */ /* 0x000fe200078e0204 */
[----:B------:R-:W-:Y:S01]  /*19d0*/  IADD3 R213, R208, 0x3ca0, RZ ;  /* 0x00003ca0d0d57810 */ /* 0x000fe20007ffe0ff */
[----:B------:R-:W-:Y:S01]  /*19e0*/  IMAD.MOV.U32 R4, RZ, RZ, 0x10 ;  /* 0x00000010ff047424 */ /* 0x000fe200078e00ff */
[----:B------:R-:W-:Y:S01]  /*19f0*/  @P0 IADD3 R213, R3, -0x20, RZ ;  /* 0xffffffe003d50810 */ /* 0x000fe20007ffe0ff */
[----:B------:R-:W-:Y:S01]  /*1a00*/  IMAD.IADD R0, R51, 0x1, R0 ;  /* 0x0000000133007824 */ /* 0x000fe200078e0200 */
[----:B------:R-:W-:Y:S01]  /*1a10*/  LOP3.LUT P0, RZ, R9, 0x2, RZ, 0xc0, !PT ;  /* 0x0000000209ff7812 */ /* 0x000fe2000780c0ff */
[----:B------:R3:W1:Y:S01]  /*1a20*/  LDSM.16.M88.4 R32, [R208+0x4480] ;  /* 0x00448000d020783b */ /* 0x0006620000000200 */
[----:B------:R-:W-:Y:S01]  /*1a30*/  SHF.R.S32.HI R5, RZ, 0x1f, R226 ;  /* 0x0000001fff057819 */ /* 0x000fe200000114e2 */
[----:B------:R-:W-:Y:S01]  /*1a40*/  IMAD.SHL.U32 R211, R0, 0x2, RZ ;  /* 0x0000000200d37824 */ /* 0x000fe200078e00ff */
[----:B------:R-:W-:Y:S01]  /*1a50*/  SEL R4, R4, 0xfffffff0, !P0 ;  /* 0xfffffff004047807 */ /* 0x000fe20004000000 */
[----:B------:R-:W-:Y:S01]  /*1a60*/  IMAD.IADD R0, R50, 0x1, -R19 ;  /* 0x0000000132007824 */ /* 0x000fe200078e0a13 */
[----:B------:R3:W1:Y:S01]  /*1a70*/  LDSM.16.M88.4 R64, [R213] ;  /* 0x00000000d540783b */ /* 0x0006620000000200 */
[----:B--2---:R-:W-:Y:S01]  /*1a80*/  IMAD.WIDE R2, R226, 0x2, R6 ;  /* 0x00000002e2027825 */ /* 0x004fe200078e0206 */
[----:B------:R-:W-:-:S02]  /*1a90*/  IADD3 R221, R213, 0x400, RZ ;  /* 0x00000400d5dd7810 */ /* 0x000fc40007ffe0ff */
[----:B------:R-:W-:Y:S01]  /*1aa0*/  ISETP.LT.OR P0, PT, R0, 0x1, P3 ;  /* 0x000000010000780c */ /* 0x000fe20001f01670 */
[----:B------:R-:W-:Y:S01]  /*1ab0*/  IMAD R212, R4, 0x2, R211 ;  /* 0x0000000204d47824 */ /* 0x000fe200078e02d3 */
[----:B------:R3:W2:Y:S01]  /*1ac0*/  LDSM.16.M88.4 R16, [R211+0x6080] ;  /* 0x00608000d310783b */ /* 0x0006a20000000200 */
[----:B------:R-:W-:-:S03]  /*1ad0*/  IADD3 R220, R213, 0x800, RZ ;  /* 0x00000800d5dc7810 */ /* 0x000fc60007ffe0ff */
[----:B------:R3:W1:Y:S04]  /*1ae0*/  LDSM.16.M88.4 R12, [R211+0x7080] ;  /* 0x00708000d30c783b */ /* 0x0006680000000200 */
[----:B-1----:R3:W1:Y:S04]  /*1af0*/  LDSM.16.M88.4 R20, [R212+0x6080] ;  /* 0x00608000d414783b */ /* 0x0026680000000200 */
[----:B------:R3:W1:Y:S04]  /*1b00*/  LDSM.16.M88.4 R8, [R212+0x7080] ;  /* 0x00708000d408783b */ /* 0x0006680000000200 */
[----:B------:R3:W1:Y:S04]  /*1b10*/  LDSM.16.M88.4 R72, [R213+0x400] ;  /* 0x00040000d548783b */ /* 0x0006680000000200 */
[----:B------:R3:W1:Y:S04]  /*1b20*/  LDSM.16.M88.4 R80, [R213+0x800] ;  /* 0x00080000d550783b */ /* 0x0006680000000200 */
[----:B------:R-:W-:Y:S01]  /*1b30*/  @!PT LDS RZ, [RZ] ;  /* 0x00000000fffff984 */ /* 0x000fe20000000800 */
[----:B------:R-:W-:Y:S01]  /*1b40*/  @!PT LDS RZ, [RZ] ;  /* 0x00000000fffff984 */ /* 0x000fe20000000800 */
[----:B------:R-:W-:Y:S01]  /*1b50*/  @!PT LDS RZ, [RZ] ;  /* 0x00000000fffff984 */ /* 0x000fe20000000800 */
[----:B------:R5:W-:Y:S01]  /*1b60*/  LDGSTS.E.BYPASS.LTC128B.128 [R223+0x1880], [R2.64], !P0 ;  /* 0x0188000002df7fae */ /* 0x000be2000c101d48 */
[----:B------:R-:W-:Y:S01]  /*1b70*/  ISETP.LT.OR P0, PT, R0, 0x1, P2 ;  /* 0x000000010000780c */ /* 0x000fe20001701670 */
[----:B-----5:R-:W-:-:S12]  /*1b80*/  IMAD.WIDE R2, R29, 0x2, R6 ;  /* 0x000000021d027825 */ /* 0x020fd800078e0206 */
[----:B------:R5:W-:Y:S01]  /*1b90*/  LDGSTS.E.BYPASS.LTC128B.128 [R223+0x2480], [R2.64], !P0 ;  /* 0x0248000002df7fae */ /* 0x000be2000c101d48 */
[----:B------:R-:W-:Y:S01]  /*1ba0*/  ISETP.LT.OR P0, PT, R0, 0x1, P1 ;  /* 0x000000010000780c */ /* 0x000fe20000f01670 */
[----:B-----5:R-:W-:-:S12]  /*1bb0*/  IMAD.WIDE R2, R28, 0x2, R6 ;  /* 0x000000021c027825 */ /* 0x020fd800078e0206 */
[----:B------:R5:W-:Y:S01]  /*1bc0*/  LDGSTS.E.BYPASS.LTC128B.128 [R223+0x3080], [R2.64], !P0 ;  /* 0x0308000002df7fae */ /* 0x000be2000c101d48 */
[----:B------:R-:W-:Y:S02]  /*1bd0*/  ISETP.GT.AND P0, PT, R27, 0x2f, PT ;  /* 0x0000002f1b00780c */ /* 0x000fe40003f04270 */
[----:B-----5:R-:W-:Y:S02]  /*1be0*/  SHF.R.S32.HI R3, RZ, 0x1f, R29 ;  /* 0x0000001fff037819 */ /* 0x020fe4000001141d */
[----:B------:R-:W-:-:S03]  /*1bf0*/  SHF.R.S32.HI R2, RZ, 0x1f, R28 ;  /* 0x0000001fff027819 */ /* 0x000fc6000001141c */
[----:B------:R3:W-:Y:S04]  /*1c00*/  STL [R1+0x28], R3 ;  /* 0x0000280301007387 */ /* 0x0007e80000100800 */
[----:B------:R3:W-:Y:S01]  /*1c10*/  STL [R1+0x24], R2 ;  /* 0x0000240201007387 */ /* 0x0007e20000100800 */
[----:B------:R-:W-:Y:S05]  /*1c20*/  @P4 BRA `(.L_x_1024) ;  /* 0x000001f000004947 */ /* 0x000fea0003800000 */
[----:B-12-4-:R-:W-:Y:S05]  /*1c30*/  BRA.DIV ~URZ, `(.L_x_1025) ;  /* 0x000114727f007947 */ /* 0x016fea000b800000 */
[----:B------:R1:W2:Y:S04]  /*1c40*/  SHFL.IDX PT, R5, R25, 0x1, 0x1c1f ;  /* 0x003c1f0019057f89 */ /* 0x0002a800000e0000 */
[----:B---3--:R1:W3:Y:S02]  /*1c50*/  SHFL.IDX PT, R2, R26, 0x1, 0x1c1f ;  /* 0x003c1f001a027f89 */ /* 0x0082e400000e0000 */
.L_x_1114:
[----:B------:R-:W4:Y:S04]  /*1c60*/  LDL R30, [R1+0x28] ;  /* 0x00002800011e7983 */ /* 0x000f280000100800 */
[----:B------:R-:W5:Y:S01]  /*1c70*/  LDL R28, [R1+0x24] ;  /* 0x00002400011c7983 */ /* 0x000f620000100800 */
[----:B------:R-:W-:-:S02]  /*1c80*/  IADD3 R3, R226, 0x20, RZ ;  /* 0x00000020e2037810 */ /* 0x000fc40007ffe0ff */
[C---:B------:R-:W-:Y:S02]  /*1c90*/  IADD3 R29, R226.reuse, 0x20, RZ ;  /* 0x00000020e21d7810 */ /* 0x040fe40007ffe0ff */
[----:B------:R-:W-:Y:S02]  /*1ca0*/  SHF.R.S32.HI R3, RZ, 0x1f, R3 ;  /* 0x0000001fff037819 */ /* 0x000fe40000011403 */
[C---:B-1----:R-:W-:Y:S02]  /*1cb0*/  IADD3 R26, R226.reuse, 0x40, RZ ;  /* 0x00000040e21a7810 */ /* 0x042fe40007ffe0ff */
[----:B------:R-:W-:Y:S02]  /*1cc0*/  LEA.HI R3, R3, R29, RZ, 0x3 ;  /* 0x0000001d03037211 */ /* 0x000fe400078f18ff */
[----:B------:R-:W-:Y:S02]  /*1cd0*/  IADD3 R27, R226, 0x40, RZ ;  /* 0x00000040e21b7810 */ /* 0x000fe40007ffe0ff */
[----:B------:R-:W-:-:S02]  /*1ce0*/  SHF.R.S32.HI R26, RZ, 0x1f, R26 ;  /* 0x0000001fff1a7819 */ /* 0x000fc4000001141a */
[-C--:B---3--:R-:W-:Y:S02]  /*1cf0*/  LEA R24, P0, R226, R2.reuse, 0x1 ;  /* 0x00000002e2187211 */ /* 0x088fe400078008ff */
        /* <DEDUP_REMOVED lines=18> */
.L_x_1024:
[----:B-12-4-:R-:W-:Y:S05]  /*1e20*/  BSYNC B0 ;  /* 0x0000000000007941 */ /* 0x016fea0003800000 */
.L_x_1023:
[----:B------:R-:W2:Y:S01]  /*1e30*/  LDL R245, [R1+0x10] ;  /* 0x0000100001f57983 */ /* 0x000ea20000100800 */
[----:B------:R-:W-:Y:S01]  /*1e40*/  IMAD R0, R124, 0x20, R125 ;  /* 0x000000207c007824 */ /* 0x000fe200078e027d */
[----:B------:R-:W-:Y:S02]  /*1e50*/  IADD3 R219, R213, 0xc00, RZ ;  /* 0x00000c00d5db7810 */ /* 0x000fe40007ffe0ff */
[----:B------:R-:W0:Y:S01]  /*1e60*/  LDGDEPBAR ;  /* 0x00000000000079af */ /* 0x000e220000000000 */
[----:B------:R-:W-:Y:S01]  /*1e70*/  WARPSYNC 0xffffffff ;  /* 0xffffffff00007948 */ /* 0x000fe20003800000 */
[----:B------:R-:W-:Y:S01]  /*1e80*/  HMMA.16816.F32 R56, R12, R40, RZ ;  /* 0x000000280c38723c */ /* 0x000fe200000018ff */
[----:B------:R-:W-:Y:S01]  /*1e90*/  IMAD.IADD R0, R51, 0x1, R0 ;  /* 0x0000000133007824 */ /* 0x000fe200078e0200 */
[C---:B------:R-:W-:Y:S02]  /*1ea0*/  IADD3 R218, R213.reuse, 0x1000, RZ ;  /* 0x00001000d5da7810 */ /* 0x040fe40007ffe0ff */
[----:B------:R-:W-:-:S02]  /*1eb0*/  IADD3 R217, R213, 0x1400, RZ ;  /* 0x00001400d5d97810 */ /* 0x000fc40007ffe0ff */
[C---:B------:R-:W-:Y:S02]  /*1ec0*/  IADD3 R216, R213.reuse, 0x1800, RZ ;  /* 0x00001800d5d87810 */ /* 0x040fe40007ffe0ff */
[----:B------:R-:W-:Y:S01]  /*1ed0*/  HMMA.16816.F32 R44, R12, R36, RZ ;  /* 0x000000240c2c723c */ /* 0x000fe200000018ff */
[C---:B------:R-:W-:Y:S02]  /*1ee0*/  IADD3 R215, R213.reuse, 0x1c00, RZ ;  /* 0x00001c00d5d77810 */ /* 0x040fe40007ffe0ff */
[----:B------:R-:W-:-:S05]  /*1ef0*/  IADD3 R214, R213, 0x2000, RZ ;  /* 0x00002000d5d67810 */ /* 0x000fca0007ffe0ff */
        /* <DEDUP_REMOVED lines=23> */
[----:B------:R-:W4:Y:S03]  /*2070*/  LDSM.16.M88.4 R12, [R211+0x8080] ;  /* 0x00808000d30c783b */ /* 0x000f260000000200 */
[C---:B------:R-:W-:Y:S01]  /*2080*/  HMMA.16816.F32 R68, R20.reuse, R64, R60 ;  /* 0x000000401444723c */ /* 0x040fe2000000183c */
[----:B------:R-:W5:Y:S07]  /*2090*/  LDSM.16.M88.4 R60, [R213+0xc00] ;  /* 0x000c0000d53c783b */ /* 0x000f6e0000000200 */
[C---:B------:R-:W-:Y:S01]  /*20a0*/  HMMA.16816.F32 R52, R20.reuse, R66, R40 ;  /* 0x000000421434723c */ /* 0x040fe20000001828 */
[----:B------:R-:W3:Y:S07]  /*20b0*/  LDSM.16.M88.4 R64, [R213+0x1400] ;  /* 0x00140000d540783b */ /* 0x000eee0000000200 */
        /* <DEDUP_REMOVED lines=10> */
[C---:B----4-:R-:W-:Y:S08]  /*2160*/  HMMA.16816.F32 R84, R12.reuse, R36, R68 ;  /* 0x000000240c54723c */ /* 0x050ff00000001844 */
        /* <DEDUP_REMOVED lines=9> */
[----:B------:R-:W4:Y:S03]  /*2200*/  LDSM.16.M88.4 R20, [R211+0xa080] ;  /* 0x00a08000d314783b */ /* 0x000f260000000200 */
[----:B-----5:R-:W-:Y:S01]  /*2210*/  HMMA.16816.F32 R68, R24, R62, R104 ;  /* 0x0000003e1844723c */ /* 0x020fe20000001868 */
[----:B--2---:R-:W-:-:S07]  /*2220*/  ISETP.GT.AND P0, PT, R128, R245, PT ;  /* 0x000000f58000720c */ /* 0x004fce0003f04270 */
[C---:B---3--:R-:W-:Y:S08]  /*2230*/  HMMA.16816.F32 R120, R24.reuse, R64, R108 ;  /* 0x000000401878723c */ /* 0x048ff0000000186c */
[C---:B------:R-:W-:Y:S08]  /*2240*/  HMMA.16816.F32 R116, R24.reuse, R56, R112 ;  /* 0x000000381874723c */ /* 0x040ff00000001870 */
[C---:B------:R-:W-:Y:S08]  /*2250*/  HMMA.16816.F32 R108, R24.reuse, R66, R88 ;  /* 0x00000042186c723c */ /* 0x040ff00000001858 */
[C---:B------:R-:W-:Y:S08]  /*2260*/  HMMA.16816.F32 R72, R24.reuse, R60, R72 ;  /* 0x0000003c1848723c */ /* 0x040ff00000001848 */
[----:B------:R-:W-:Y:S01]  /*2270*/  HMMA.16816.F32 R112, R24, R58, R96 ;  /* 0x0000003a1870723c */ /* 0x000fe20000001860 */
[----:B------:R-:W-:Y:S07]  /*2280*/  LDSM.16.M88.4 R24, [R213+0x2000] ;  /* 0x00200000d518783b */ /* 0x000fee0000000200 */
[C---:B------:R-:W-:Y:S08]  /*2290*/  HMMA.16816.F32 R104, R28.reuse, R60, R84 ;  /* 0x0000003c1c68723c */ /* 0x040ff00000001854 */
        /* <DEDUP_REMOVED lines=8> */
[----:B------:R-:W3:Y:S01]  /*2320*/  LDSM.16.M88.4 R12, [R212+0xa080] ;  /* 0x00a08000d40c783b */ /* 0x000ee20000000200 */
[----:B------:R-:W-:-:S06]  /*2330*/  DEPBAR.LE SB0, 0x0 ;  /* 0x000080000000791a */ /* 0x000fcc0000000000 */
[C---:B-1----:R-:W-:Y:S08]  /*2340*/  HMMA.16816.F32 R76, R16.reuse, R54, R68 ;  /* 0x00000036104c723c */ /* 0x042ff00000001844 */
[C---:B------:R-:W-:Y:S08]  /*2350*/  HMMA.16816.F32 R64, R16.reuse, R40, R120 ;  /* 0x000000281040723c */ /* 0x040ff00000001878 */
[C---:B------:R-:W-:Y:S08]  /*2360*/  HMMA.16816.F32 R60, R16.reuse, R42, R108 ;  /* 0x0000002a103c723c */ /* 0x040ff0000000186c */
[-C--:B------:R-:W-:Y:S08]  /*2370*/  HMMA.16816.F32 R80, R16, R52.reuse, R72 ;  /* 0x000000341050723c */ /* 0x080ff00000001848 */
[----:B----4-:R-:W-:Y:S08]  /*2380*/  HMMA.16816.F32 R56, R20, R52, R104 ;  /* 0x000000341438723c */ /* 0x010ff00000001868 */
        /* <DEDUP_REMOVED lines=10> */
[-C--:B---3--:R-:W-:Y:S08]  /*2430*/  HMMA.16816.F32 R60, R12, R36.reuse, R56 ;  /* 0x000000240c3c723c */ /* 0x088ff00000001838 */
[----:B------:R-:W-:Y:S08]  /*2440*/  HMMA.16816.F32 R92, R8, R36, R80 ;  /* 0x00000024085c723c */ /* 0x000ff00000001850 */
[----:B------:R-:W-:Y:S08]  /*2450*/  HMMA.16816.F32 R56, R12, R38, R52 ;  /* 0x000000260c38723c */ /* 0x000ff00000001834 */
[C---:B------:R-:W-:Y:S08]  /*2460*/  HMMA.16816.F32 R84, R8.reuse, R32, R72 ;  /* 0x000000200854723c */ /* 0x040ff00000001848 */
[----:B------:R-:W-:Y:S08]  /*2470*/  HMMA.16816.F32 R80, R8, R34, R68 ;  /* 0x000000220850723c */ /* 0x000ff00000001844 */
[C---:B------:R-:W-:Y:S08]  /*2480*/  HMMA.16816.F32 R28, R12.reuse, R32, R28 ;  /* 0x000000200c1c723c */ /* 0x040ff0000000181c */
[C---:B------:R-:W-:Y:S08]  /*2490*/  HMMA.16816.F32 R52, R12.reuse, R34, R44 ;  /* 0x000000220c34723c */ /* 0x040ff0000000182c */
        /* <DEDUP_REMOVED lines=30> */
[----:B------:R-:W-:Y:S02]  /*2680*/  IADD3 R134, R226, 0x20, RZ ;  /* 0x00000020e2867810 */ /* 0x000fe40007ffe0ff */
        /* <DEDUP_REMOVED lines=59> */
.L_x_1026:
[----:B------:R-:W2:Y:S01]  /*2a40*/  S2R R5, SR_TID.X ;  /* 0x0000000000057919 */ /* 0x000ea20000002100 */
[----:B-1----:R-:W-:Y:S01]  /*2a50*/  LOP3.LUT R2, R130, 0xffffffe0, RZ, 0xc0, !PT ;  /* 0xffffffe082027812 */ /* 0x002fe200078ec0ff */
[----:B------:R-:W-:Y:S01]  /*2a60*/  IMAD.MOV.U32 R247, RZ, RZ, c[0x0][0x2c4] ;  /* 0x0000b100fff77624 */ /* 0x000fe200078e00ff */
[----:B------:R-:W-:Y:S01]  /*2a70*/  SHF.R.S32.HI R3, RZ, 0x1f, R127 ;  /* 0x0000001fff037819 */ /* 0x000fe2000001147f */
[----:B------:R-:W-:Y:S01]  /*2a80*/  IMAD.MOV.U32 R246, RZ, RZ, 0x1 ;  /* 0x00000001fff67424 */ /* 0x000fe200078e00ff */
[----:B------:R-:W-:Y:S01]  /*2a90*/  ULDC UR4, c[0x0][0x324] ;  /* 0x0000c90000047ab9 */ /* 0x000fe20000000800 */
[----:B------:R-:W0:Y:S01]  /*2aa0*/  LDGDEPBAR ;  /* 0x00000000000079af */ /* 0x000e220000000000 */
[----:B------:R-:W-:Y:S01]  /*2ab0*/  ISETP.NE.AND P0, PT, R247, 0x1, PT ;  /* 0x00000001f700780c */ /* 0x000fe20003f05270 */
[----:B------:R-:W-:Y:S01]  /*2ac0*/  ULOP3.LUT UR4, URZ, UR4, URZ, 0x33, !UPT ;  /* 0x000000043f047292 */ /* 0x000fe2000f8e333f */
[----:B------:R-:W-:Y:S01]  /*2ad0*/  ISETP.LE.AND P1, PT, R246, c[0x0][0x32c], PT ;  /* 0x0000cb00f6007a0c */ /* 0x000fe20003f23270 */
[----:B--2---:R-:W-:Y:S01]  /*2ae0*/  IMAD.IADD R2, R5, 0x1, -R2 ;  /* 0x0000000105027824 */ /* 0x004fe200078e0a02 */
[----:B------:R-:W-:-:S02]  /*2af0*/  LEA.HI R5, R3, R127, RZ, 0x2 ;  /* 0x0000007f03057211 */ /* 0x000fc400078f10ff */
[----:B------:R-:W-:Y:S02]  /*2b00*/  LEA.HI R3, R49, R49, RZ, 0x1 ;  /* 0x0000003131037211 */ /* 0x000fe400078f08ff */
[----:B------:R-:W-:Y:S02]  /*2b10*/  SHF.R.S32.HI R7, RZ, 0x1f, R2 ;  /* 0x0000001fff077819 */ /* 0x000fe40000011402 */
[----:B------:R-:W-:Y:S02]  /*2b20*/  LOP3.LUT R6, R5, 0xffffffc, RZ, 0xc0, !PT ;  /* 0x0ffffffc05067812 */ /* 0x000fe400078ec0ff */
[----:B------:R-:W-:Y:S01]  /*2b30*/  LEA.HI R5, R7, R2, RZ, 0x2 ;  /* 0x0000000207057211 */ /* 0x000fe200078f10ff */
[C---:B------:R-:W-:Y:S01]  /*2b40*/  IMAD.SHL.U32 R7, R3.reuse, 0x20, RZ ;  /* 0x0000002003077824 */ /* 0x040fe200078e00ff */
[----:B------:R-:W-:Y:S01]  /*2b50*/  LOP3.LUT R8, R3, 0x1ffffffe, RZ, 0xc0, !PT ;  /* 0x1ffffffe03087812 */ /* 0x000fe200078ec0ff */
[----:B------:R-:W-:Y:S01]  /*2b60*/  IMAD.IADD R9, R127, 0x1, -R6 ;  /* 0x000000017f097824 */ /* 0x000fe200078e0a06 */
[----:B------:R-:W-:-:S02]  /*2b70*/  LEA.HI.SX32 R6, R5, R129, 0x1e ;  /* 0x0000008105067211 */ /* 0x000fc400078ff2ff */
[----:B------:R-:W-:-:S03]  /*2b80*/  LOP3.LUT R7, R7, 0xffffffc0, RZ, 0xc0, !PT ;  /* 0xffffffc007077812 */ /* 0x000fc600078ec0ff */
[----:B------:R-:W-:Y:S02]  /*2b90*/  IMAD R3, R9, 0x10, R6 ;  /* 0x0000001009037824 */ /* 0x000fe400078e0206 */
[----:B------:R-:W-:Y:S02]  /*2ba0*/  IMAD.IADD R6, R49, 0x1, -R8 ;  /* 0x0000000131067824 */ /* 0x000fe400078e0a08 */
[----:B------:R-:W-:-:S04]  /*2bb0*/  IMAD.IADD R3, R7, 0x1, R3 ;  /* 0x0000000107037824 */ /* 0x000fc800078e0203 */
[----:B------:R-:W-:Y:S02]  /*2bc0*/  IMAD R10, R6, 0x8, R3 ;  /* 0x00000008060a7824 */ /* 0x000fe400078e0203 */
[----:B------:R-:W-:Y:S02]  /*2bd0*/  IMAD.MOV.U32 R6, RZ, RZ, c[0x0][0x2ac] ;  /* 0x0000ab00ff067624 */ /* 0x000fe400078e00ff */
[----:B------:R-:W-:Y:S01]  /*2be0*/  @P0 IMAD.HI.U32 R3, R10, c[0x0][0x2c8], RZ ;  /* 0x0000b2000a030a27 */ /* 0x000fe200078e00ff */
[----:B------:R1:W-:Y:S03]  /*2bf0*/  STL [R1+0x18], R10 ;  /* 0x0000180a01007387 */ /* 0x0003e60000100800 */
[----:B------:R-:W-:Y:S01]  /*2c00*/  IMAD.MOV.U32 R8, RZ, RZ, R10 ;  /* 0x000000ffff087224 */ /* 0x000fe200078e000a */
[----:B------:R-:W-:Y:S02]  /*2c10*/  @P0 SHF.R.U32.HI R8, RZ, c[0x0][0x2cc], R3 ;  /* 0x0000b300ff080a19 */ /* 0x000fe40000011603 */
[----:B------:R-:W-:-:S03]  /*2c20*/  LOP3.LUT R3, R5, 0x7ffffffc, RZ, 0xc0, !PT ;  /* 0x7ffffffc05037812 */ /* 0x000fc600078ec0ff */
[----:B------:R-:W2:Y:S02]  /*2c30*/  SHFL.IDX PT, R5, R8, RZ, 0x1c1f ;  /* 0x001c1fff08057589 */ /* 0x000ea400000e0000 */
[----:B------:R-:W-:Y:S02]  /*2c40*/  IMAD.IADD R2, R2, 0x1, -R3 ;  /* 0x0000000102027824 */ /* 0x000fe400078e0a03 */
[----:B------:R-:W-:Y:S02]  /*2c50*/  IMAD R3, R6, c[0x0][0x1d0], R48 ;  /* 0x0000740006037a24 */ /* 0x000fe400078e0230 */
[----:B------:R-:W-:-:S04]  /*2c60*/  IMAD.SHL.U32 R250, R2, 0x2, RZ ;  /* 0x0000000202fa7824 */ /* 0x000fc800078e00ff */
[----:B------:R-:W-:Y:S01]  /*2c70*/  IMAD.IADD R12, R48, 0x1, -R250 ;  /* 0x00000001300c7824 */ /* 0x000fe200078e0afa */
[----:B------:R-:W-:-:S04]  /*2c80*/  IADD3 R2, -R250, 0x1, R50 ;  /* 0x00000001fa027810 */ /* 0x000fc80007ffe132 */
[----:B------:R-:W-:Y:S01]  /*2c90*/  IADD3 R2, R2, -c[0x0][0x168], RZ ;  /* 0x80005a0002027a10 */ /* 0x000fe20007ffe0ff */
[----:B-1----:R-:W-:-:S03]  /*2ca0*/  IMAD.IADD R10, R3, 0x1, -R250 ;  /* 0x00000001030a7824 */ /* 0x002fc600078e0afa */
[C---:B------:R-:W-:Y:S02]  /*2cb0*/  IADD3 R9, R2.reuse, c[0x0][0x328], RZ ;  /* 0x0000ca0002097a10 */ /* 0x040fe40007ffe0ff */
[----:B------:R-:W-:-:S03]  /*2cc0*/  IADD3 R11, R2, UR4, RZ ;  /* 0x00000004020b7c10 */ /* 0x000fc6000fffe0ff */
[--C-:B--2---:R-:W-:Y:S02]  /*2cd0*/  IMAD.IADD R3, R9, 0x1, R5.reuse ;  /* 0x0000000109037824 */ /* 0x104fe400078e0205 */
[----:B------:R-:W-:-:S03]  /*2ce0*/  IMAD.IADD R2, R11, 0x1, R5 ;  /* 0x000000010b027824 */ /* 0x000fc600078e0205 */
[----:B------:R-:W-:Y:S01]  /*2cf0*/  IMNMX R3, R3, R10, PT ;  /* 0x0000000a03037217 */ /* 0x000fe20003800200 */
[----:B------:R-:W-:Y:S05]  /*2d00*/  @!P1 BRA `(.L_x_1027) ;  /* 0x0000016000009947 */ /* 0x000fea0003800000 */
[----:B------:R-:W-:Y:S01]  /*2d10*/  MOV R13, c[0x0][0x2ac] ;  /* 0x0000ab00000d7a02 */ /* 0x000fe20000000f00 */
        /* <DEDUP_REMOVED lines=12> */
.L_x_1029:
[----:B------:R-:W-:-:S04]  /*2de0*/  MOV R6, 0x1 ;  /* 0x0000000100067802 */ /* 0x000fc80000000f00 */
[----:B------:R-:W-:-:S13]  /*2df0*/  ISETP.NE.AND P0, PT, R6, c[0x0][0x32c], PT ;  /* 0x0000cb0006007a0c */ /* 0x000fda0003f05270 */
[----:B------:R-:W-:-:S05]  /*2e00*/  @P0 IMAD.HI.U32 R6, R5, c[0x0][0x330], RZ ;  /* 0x0000cc0005060a27 */ /* 0x000fca00078e00ff */
[----:B------:R-:W-:Y:S02]  /*2e10*/  @P0 SHF.R.U32.HI R5, RZ, c[0x0][0x334], R6 ;  /* 0x0000cd00ff050a19 */ /* 0x000fe40000011606 */
.L_x_1030:
[----:B------:R-:W-:Y:S05]  /*2e20*/  BSYNC B0 ;  /* 0x0000000000007941 */ /* 0x000fea0003800000 */
.L_x_1028:
[----:B------:R-:W-:-:S05]  /*2e30*/  IMAD R5, R5, c[0x0][0x32c], R12 ;  /* 0x0000cb0005057a24 */ /* 0x000fca00078e020c */
[----:B------:R-:W-:Y:S02]  /*2e40*/  IADD3 R6, R5, c[0x0][0x32c], RZ ;  /* 0x0000cb0005067a10 */ /* 0x000fe40007ffe0ff */
[----:B------:R-:W-:Y:S02]  /*2e50*/  IMNMX R2, R2, R5, !PT ;  /* 0x0000000502027217 */ /* 0x000fe40007800200 */
[----:B------:R-:W-:Y:S02]  /*2e60*/  IMNMX R3, R3, R6, PT ;  /* 0x0000000603037217 */ /* 0x000fe40003800200 */
.L_x_1027:
[----:B------:R-:W1:Y:S02]  /*2e70*/  SHFL.IDX PT, R7, R8, 0x1, 0x1c1f ;  /* 0x003c1f0008077f89 */ /* 0x000e6400000e0000 */
[----:B-1----:R-:W-:Y:S01]  /*2e80*/  IMAD.IADD R6, R9, 0x1, R7 ;  /* 0x0000000109067824 */ /* 0x002fe200078e0207 */
[----:B------:R-:W-:-:S04]  /*2e90*/  IADD3 R5, R11, R7, RZ ;  /* 0x000000070b057210 */ /* 0x000fc80007ffe0ff */
        /* <DEDUP_REMOVED lines=15> */
.L_x_1033:
[----:B------:R-:W-:-:S04]  /*2f90*/  MOV R13, 0x1 ;  /* 0x00000001000d7802 */ /* 0x000fc80000000f00 */
[----:B------:R-:W-:-:S13]  /*2fa0*/  ISETP.NE.AND P0, PT, R13, c[0x0][0x32c], PT ;  /* 0x0000cb000d007a0c */ /* 0x000fda0003f05270 */
[----:B------:R-:W-:-:S05]  /*2fb0*/  @P0 IMAD.HI.U32 R13, R7, c[0x0][0x330], RZ ;  /* 0x0000cc00070d0a27 */ /* 0x000fca00078e00ff */
[----:B------:R-:W-:Y:S02]  /*2fc0*/  @P0 SHF.R.U32.HI R7, RZ, c[0x0][0x334], R13 ;  /* 0x0000cd00ff070a19 */ /* 0x000fe4000001160d */
.L_x_1034:
[----:B------:R-:W-:Y:S05]  /*2fd0*/  BSYNC B0 ;  /* 0x0000000000007941 */ /* 0x000fea0003800000 */
.L_x_1032:
[----:B------:R-:W-:-:S05]  /*2fe0*/  IMAD R7, R7, c[0x0][0x32c], R12 ;  /* 0x0000cb0007077a24 */ /* 0x000fca00078e020c */
[----:B------:R-:W-:Y:S02]  /*2ff0*/  IADD3 R13, R7, c[0x0][0x32c], RZ ;  /* 0x0000cb00070d7a10 */ /* 0x000fe40007ffe0ff */
[----:B------:R-:W-:Y:S02]  /*3000*/  IMNMX R5, R5, R7, !PT ;  /* 0x0000000705057217 */ /* 0x000fe40007800200 */
[----:B------:R-:W-:Y:S02]  /*3010*/  IMNMX R6, R6, R13, PT ;  /* 0x0000000d06067217 */ /* 0x000fe40003800200 */
.L_x_1031:
[C---:B------:R-:W-:Y:S01]  /*3020*/  ISETP.GE.AND P0, PT, R48.reuse, 0x2, PT ;  /* 0x000000023000780c */ /* 0x040fe20003f06270 */
        /* <DEDUP_REMOVED lines=11> */
[----:B------:R-:W-:Y:S02]  /*30e0*/  ISETP.GE.AND P5, PT, R48, 0x12, PT ;  /* 0x000000123000780c */ /* 0x000fe40003fa6270 */
[----:B------:R-:W-:Y:S02]  /*30f0*/  FSEL R25, R56, -INF , !P0 ;  /* 0xff80000038197808 */ /* 0x000fe40004000000 */
[----:B------:R-:W-:Y:S02]  /*3100*/  ISETP.GT.AND P0, PT, R2, 0x9, !P1 ;  /* 0x000000090200780c */ /* 0x000fe40004f04270 */
[----:B------:R-:W-:Y:S02]  /*3110*/  ISETP.GE.AND P4, PT, R48, 0x19, PT ;  /* 0x000000193000780c */ /* 0x000fe40003f86270 */
[----:B------:R-:W-:-:S02]  /*3120*/  ISETP.LT.OR P0, PT, R3, 0xa, P0 ;  /* 0x0000000a0300780c */ /* 0x000fc40000701670 */
[----:B------:R-:W-:Y:S02]  /*3130*/  ISETP.GE.AND P3, PT, R48, 0x1a, PT ;  /* 0x0000001a3000780c */ /* 0x000fe40003f66270 */
[----:B------:R-:W-:Y:S02]  /*3140*/  FSEL R26, R57, -INF , !P0 ;  /* 0xff800000391a7808 */ /* 0x000fe40004000000 */
[----:B------:R-:W-:Y:S02]  /*3150*/  ISETP.GT.AND P0, PT, R2, 0x10, !P6 ;  /* 0x000000100200780c */ /* 0x000fe40007704270 */
[----:B------:R-:W-:Y:S02]  /*3160*/  ISETP.GE.AND P2, PT, R48, 0x21, PT ;  /* 0x000000213000780c */ /* 0x000fe40003f46270 */
[----:B------:R-:W-:Y:S02]  /*3170*/  ISETP.LT.OR P0, PT, R3, 0x11, P0 ;  /* 0x000000110300780c */ /* 0x000fe40000701670 */
[----:B------:R-:W-:-:S02]  /*3180*/  P2R R15, PR, RZ, 0x2 ;  /* 0x00000002ff0f7803 */ /* 0x000fc40000000000 */
[----:B------:R-:W-:Y:S02]  /*3190*/  FSEL R27, R28, -INF , !P0 ;  /* 0xff8000001c1b7808 */ /* 0x000fe40004000000 */
        /* <DEDUP_REMOVED lines=29> */
[----:B-1----:R-:W-:-:S03]  /*3370*/  IMAD.IADD R2, R11, 0x1, R7 ;  /* 0x000000010b027824 */ /* 0x002fc600078e0207 */
[----:B------:R-:W-:Y:S01]  /*3380*/  ISETP.LT.OR P0, PT, R3, 0x2a, P0 ;  /* 0x0000002a0300780c */ /* 0x000fe20000701670 */
[----:B------:R-:W-:-:S03]  /*3390*/  IMAD.IADD R3, R9, 0x1, R7 ;  /* 0x0000000109037824 */ /* 0x000fc600078e0207 */
[----:B------:R-:W-:Y:S02]  /*33a0*/  FSEL R45, R33, -INF , !P0 ;  /* 0xff800000212d7808 */ /* 0x000fe40004000000 */
[----:B------:R-:W-:Y:S02]  /*33b0*/  ISETP.LE.AND P0, PT, R246, c[0x0][0x32c], PT ;  /* 0x0000cb00f6007a0c */ /* 0x000fe40003f03270 */
[----:B------:R-:W-:-:S11]  /*33c0*/  IMNMX R3, R3, R10, PT ;  /* 0x0000000a03037217 */ /* 0x000fd60003800200 */
        /* <DEDUP_REMOVED lines=14> */
.L_x_1037:
[----:B------:R-:W-:-:S04]  /*34b0*/  MOV R18, 0x1 ;  /* 0x0000000100127802 */ /* 0x000fc80000000f00 */
[----:B------:R-:W-:-:S13]  /*34c0*/  ISETP.NE.AND P0, PT, R18, c[0x0][0x32c], PT ;  /* 0x0000cb0012007a0c */ /* 0x000fda0003f05270 */
[----:B------:R-:W-:-:S05]  /*34d0*/  @P0 IMAD.HI.U32 R18, R7, c[0x0][0x330], RZ ;  /* 0x0000cc0007120a27 */ /* 0x000fca00078e00ff */
[----:B------:R-:W-:Y:S02]  /*34e0*/  @P0 SHF.R.U32.HI R7, RZ, c[0x0][0x334], R18 ;  /* 0x0000cd00ff070a19 */ /* 0x000fe40000011612 */
.L_x_1038:
[----:B------:R-:W-:Y:S05]  /*34f0*/  BSYNC B0 ;  /* 0x0000000000007941 */ /* 0x000fea0003800000 */
.L_x_1036:
[----:B------:R-:W-:-:S05]  /*3500*/  IMAD R7, R7, c[0x0][0x32c], R12 ;  /* 0x0000cb0007077a24 */ /* 0x000fca00078e020c */
[----:B------:R-:W-:Y:S02]  /*3510*/  IADD3 R18, R7, c[0x0][0x32c], RZ ;  /* 0x0000cb0007127a10 */ /* 0x000fe40007ffe0ff */
[----:B------:R-:W-:Y:S02]  /*3520*/  IMNMX R2, R2, R7, !PT ;  /* 0x0000000702027217 */ /* 0x000fe40007800200 */
[----:B------:R-:W-:Y:S02]  /*3530*/  IMNMX R3, R3, R18, PT ;  /* 0x0000001203037217 */ /* 0x000fe40003800200 */
.L_x_1035:
[----:B------:R-:W-:Y:S02]  /*3540*/  ISETP.NE.AND P0, PT, R16, RZ, PT ;  /* 0x000000ff1000720c */ /* 0x000fe40003f05270 */
[----:B------:R-:W-:Y:S02]  /*3550*/  P2R R7, PR, RZ, 0x40 ;  /* 0x00000040ff077803 */ /* 0x000fe40000000000 */
[----:B------:R-:W-:-:S04]  /*3560*/  ISETP.GT.AND P0, PT, R5, 0x8, !P0 ;  /* 0x000000080500780c */ /* 0x000fc80004704270 */
[----:B------:R-:W-:-:S04]  /*3570*/  ISETP.LT.OR P0, PT, R6, 0x9, P0 ;  /* 0x000000090600780c */ /* 0x000fc80000701670 */
[----:B------:R-:W-:Y:S02]  /*3580*/  FSEL R21, R58, -INF , !P0 ;  /* 0xff8000003a157808 */ /* 0x000fe40004000000 */
[----:B------:R-:W-:-:S04]  /*3590*/  ISETP.NE.AND P0, PT, R15, RZ, PT ;  /* 0x000000ff0f00720c */ /* 0x000fc80003f05270 */
[----:B------:R-:W-:-:S04]  /*35a0*/  ISETP.GT.AND P0, PT, R5, 0x9, !P0 ;  /* 0x000000090500780c */ /* 0x000fc80004704270 */
[----:B------:R-:W-:-:S04]  /*35b0*/  ISETP.LT.OR P0, PT, R6, 0xa, P0 ;  /* 0x0000000a0600780c */ /* 0x000fc80000701670 */
[----:B------:R-:W-:Y:S02]  /*35c0*/  FSEL R23, R59, -INF , !P0 ;  /* 0xff8000003b177808 */ /* 0x000fe40004000000 */
[----:B------:R-:W-:Y:S02]  /*35d0*/  ISETP.GT.AND P0, PT, R5, 0x10, !P6 ;  /* 0x000000100500780c */ /* 0x000fe40007704270 */
[----:B------:R-:W-:Y:S02]  /*35e0*/  ISETP.NE.AND P6, PT, R19, RZ, PT ;  /* 0x000000ff1300720c */ /* 0x000fe40003fc5270 */
        /* <DEDUP_REMOVED lines=18> */
[----:B------:R-:W-:-:S04]  /*3710*/  ISETP.GT.AND P0, PT, R5, 0x1, !P0 ;  /* 0x000000010500780c */ /* 0x000fc80004704270 */
[----:B------:R-:W-:-:S04]  /*3720*/  ISETP.LT.OR P0, PT, R6, 0x2, P0 ;  /* 0x000000020600780c */ /* 0x000fc80000701670 */
[----:B------:R-:W-:Y:S02]  /*3730*/  FSEL R20, R63, -INF , !P0 ;  /* 0xff8000003f147808 */ /* 0x000fe40004000000 */
[----:B------:R-:W-:-:S04]  /*3740*/  ISETP.GT.AND P0, PT, R5, RZ, !P6 ;  /* 0x000000ff0500720c */ /* 0x000fc80007704270 */
[----:B------:R-:W-:-:S04]  /*3750*/  ISETP.LT.OR P0, PT, R6, 0x1, P0 ;  /* 0x000000010600780c */ /* 0x000fc80000701670 */
[----:B------:R-:W-:Y:S02]  /*3760*/  FSEL R18, R62, -INF , !P0 ;  /* 0xff8000003e127808 */ /* 0x000fe40004000000 */
[----:B------:R-:W-:-:S04]  /*3770*/  ISETP.NE.AND P0, PT, R14, RZ, PT ;  /* 0x000000ff0e00720c */ /* 0x000fc80003f05270 */
[----:B------:R-:W-:-:S04]  /*3780*/  ISETP.GT.AND P0, PT, R5, 0x28, !P0 ;  /* 0x000000280500780c */ /* 0x000fc80004704270 */
[----:B------:R-:W-:-:S04]  /*3790*/  ISETP.LT.OR P0, PT, R6, 0x29, P0 ;  /* 0x000000290600780c */ /* 0x000fc80000701670 */
[----:B------:R-:W-:Y:S02]  /*37a0*/  FSEL R48, R34, -INF , !P0 ;  /* 0xff80000022307808 */ /* 0x000fe40004000000 */
[----:B------:R-:W-:-:S04]  /*37b0*/  ISETP.NE.AND P0, PT, R13, RZ, PT ;  /* 0x000000ff0d00720c */ /* 0x000fc80003f05270 */
[----:B------:R-:W-:Y:S02]  /*37c0*/  ISETP.GT.AND P0, PT, R5, 0x29, !P0 ;  /* 0x000000290500780c */ /* 0x000fe40004704270 */
[----:B------:R-:W1:Y:S02]  /*37d0*/  SHFL.IDX PT, R5, R8, 0x3, 0x1c1f ;  /* 0x007c1f0008057f89 */ /* 0x000e6400000e0000 */
[----:B------:R-:W-:-:S04]  /*37e0*/  ISETP.LT.OR P0, PT, R6, 0x2a, P0 ;  /* 0x0000002a0600780c */ /* 0x000fc80000701670 */
[----:B------:R-:W-:Y:S02]  /*37f0*/  FSEL R49, R35, -INF , !P0 ;  /* 0xff80000023317808 */ /* 0x000fe40004000000 */
[----:B------:R-:W-:Y:S02]  /*3800*/  ISETP.GT.AND P0, PT, R2, RZ, !P6 ;  /* 0x000000ff0200720c */ /* 0x000fe40007704270 */
[----:B------:R-:W-:Y:S02]  /*3810*/  ISETP.NE.AND P6, PT, R7, RZ, PT ;  /* 0x000000ff0700720c */ /* 0x000fe40003fc5270 */
        /* <DEDUP_REMOVED lines=58> */
.L_x_1041:
[----:B------:R-:W-:-:S04]  /*3bc0*/  MOV R6, 0x1 ;  /* 0x0000000100067802 */ /* 0x000fc80000000f00 */
[----:B------:R-:W-:-:S13]  /*3bd0*/  ISETP.NE.AND P0, PT, R6, c[0x0][0x32c], PT ;  /* 0x0000cb0006007a0c */ /* 0x000fda0003f05270 */
[----:B------:R-:W-:-:S05]  /*3be0*/  @P0 IMAD.HI.U32 R6, R5, c[0x0][0x330], RZ ;  /* 0x0000cc0005060a27 */ /* 0x000fca00078e00ff */
[----:B------:R-:W-:Y:S02]  /*3bf0*/  @P0 SHF.R.U32.HI R5, RZ, c[0x0][0x334], R6 ;  /* 0x0000cd00ff050a19 */ /* 0x000fe40000011606 */
.L_x_1042:
[----:B------:R-:W-:Y:S05]  /*3c00*/  BSYNC B0 ;  /* 0x0000000000007941 */ /* 0x000fea0003800000 */
.L_x_1040:
[----:B------:R-:W-:-:S05]  /*3c10*/  IMAD R5, R5, c[0x0][0x32c], R12 ;  /* 0x0000cb0005057a24 */ /* 0x000fca00078e020c */
[----:B------:R-:W-:Y:S02]  /*3c20*/  IADD3 R6, R5, c[0x0][0x32c], RZ ;  /* 0x0000cb0005067a10 */ /* 0x000fe40007ffe0ff */
[----:B------:R-:W-:Y:S02]  /*3c30*/  IMNMX R2, R2, R5, !PT ;  /* 0x0000000502027217 */ /* 0x000fe40007800200 */
[----:B------:R-:W-:Y:S02]  /*3c40*/  IMNMX R3, R3, R6, PT ;  /* 0x0000000603037217 */ /* 0x000fe40003800200 */
.L_x_1039:
[----:B------:R-:W-:Y:S01]  /*3c50*/  ISETP.NE.AND P0, PT, R16, RZ, PT ;  /* 0x000000ff1000720c */ /* 0x000fe20003f05270 */
        /* <DEDUP_REMOVED lines=21> */
[----:B------:R-:W-:Y:S02]  /*3db0*/  ISETP.GT.AND P0, PT, R2, 0x10, !P6 ;  /* 0x000000100200780c */ /* 0x000fe40007704270 */
[----:B------:R-:W-:Y:S01]  /*3dc0*/  FMNMX.FTZ R134, R39, R134, !PT ;  /* 0x0000008627867209 */ /* 0x000fe20007810000 */
[----:B------:R-:W-:Y:S01]  /*3dd0*/  LDSM.16.MT88.4 R88, [R209+0x1c80] ;  /* 0x001c8000d158783b */ /* 0x000fe20000004200 */
[----:B------:R-:W-:-:S02]  /*3de0*/  ISETP.LT.OR P0, PT, R3, 0x11, P0 ;  /* 0x000000110300780c */ /* 0x000fc40000701670 */
[----:B------:R-:W-:Y:S01]  /*3df0*/  FMNMX.FTZ R134, R42, R134, !PT ;  /* 0x000000862a867209 */ /* 0x000fe20007810000 */
[----:B------:R-:W-:Y:S01]  /*3e00*/  LDSM.16.MT88.4 R136, [R209+0x2880] ;  /* 0x00288000d188783b */ /* 0x000fe20000004200 */
[----:B------:R-:W-:Y:S02]  /*3e10*/  FSEL R75, R86, -INF , !P0 ;  /* 0xff800000564b7808 */ /* 0x000fe40004000000 */
[----:B------:R-:W-:Y:S01]  /*3e20*/  ISETP.GT.AND P0, PT, R2, 0x11, !P5 ;  /* 0x000000110200780c */ /* 0x000fe20006f04270 */
[----:B------:R-:W-:Y:S01]  /*3e30*/  LDSM.16.MT88.4 R144, [R210+0x2880] ;  /* 0x00288000d290783b */ /* 0x000fe20000004200 */
[----:B------:R-:W-:Y:S02]  /*3e40*/  ISETP.NE.AND P5, PT, R14, RZ, PT ;  /* 0x000000ff0e00720c */ /* 0x000fe40003fa5270 */
[----:B------:R-:W-:Y:S01]  /*3e50*/  ISETP.LT.OR P0, PT, R3, 0x12, P0 ;  /* 0x000000120300780c */ /* 0x000fe20000701670 */
[----:B------:R-:W-:Y:S01]  /*3e60*/  LDSM.16.MT88.4 R172, [R210+0x3480] ;  /* 0x00348000d2ac783b */ /* 0x000fe20000004200 */
[----:B------:R-:W-:-:S02]  /*3e70*/  FMNMX.FTZ R134, R43, R134, !PT ;  /* 0x000000862b867209 */ /* 0x000fc40007810000 */
[----:B------:R-:W-:Y:S01]  /*3e80*/  FSEL R121, R87, -INF , !P0 ;  /* 0xff80000057797808 */ /* 0x000fe20004000000 */
[----:B------:R-:W-:Y:S01]  /*3e90*/  LDSM.16.MT88.4 R180, [R209+0x3880] ;  /* 0x00388000d1b4783b */ /* 0x000fe20000004200 */
[----:B------:R-:W-:Y:S02]  /*3ea0*/  ISETP.GT.AND P0, PT, R2, 0x18, !P4 ;  /* 0x000000180200780c */ /* 0x000fe40006704270 */
[----:B------:R-:W-:Y:S01]  /*3eb0*/  ISETP.NE.AND P4, PT, R19, RZ, PT ;  /* 0x000000ff1300720c */ /* 0x000fe20003f85270 */
[----:B------:R-:W-:Y:S01]  /*3ec0*/  LDSM.16.MT88.4 R104, [R209+0x2080] ;  /* 0x00208000d168783b */ /* 0x000fe20000004200 */
[----:B------:R-:W-:Y:S02]  /*3ed0*/  ISETP.LT.OR P0, PT, R3, 0x19, P0 ;  /* 0x000000190300780c */ /* 0x000fe40000701670 */
[----:B------:R-:W-:Y:S01]  /*3ee0*/  FMNMX.FTZ R134, R44, R134, !PT ;  /* 0x000000862c867209 */ /* 0x000fe20007810000 */
[----:B------:R-:W-:Y:S01]  /*3ef0*/  LDSM.16.MT88.4 R160, [R210+0x2080] ;  /* 0x00208000d2a0783b */ /* 0x000fe20000004200 */
[----:B------:R-:W-:-:S02]  /*3f00*/  FSEL R123, R82, -INF , !P0 ;  /* 0xff800000527b7808 */ /* 0x000fc40004000000 */
[C---:B------:R-:W-:Y:S01]  /*3f10*/  ISETP.GT.AND P0, PT, R2.reuse, 0x19, !P3 ;  /* 0x000000190200780c */ /* 0x040fe20005f04270 */
[----:B------:R-:W-:Y:S01]  /*3f20*/  LDSM.16.MT88.4 R168, [R209+0x2c80] ;  /* 0x002c8000d1a8783b */ /* 0x000fe20000004200 */
[----:B------:R-:W-:Y:S02]  /*3f30*/  ISETP.NE.AND P3, PT, R17, RZ, PT ;  /* 0x000000ff1100720c */ /* 0x000fe40003f65270 */
[----:B------:R-:W-:Y:S01]  /*3f40*/  ISETP.LT.OR P0, PT, R3, 0x1a, P0 ;  /* 0x0000001a0300780c */ /* 0x000fe20000701670 */
[----:B------:R-:W-:Y:S01]  /*3f50*/  LDSM.16.MT88.4 R176, [R210+0x2c80] ;  /* 0x002c8000d2b0783b */ /* 0x000fe20000004200 */
[----:B------:R-:W-:Y:S02]  /*3f60*/  ISETP.NE.AND P6, PT, R13, RZ, PT ;  /* 0x000000ff0d00720c */ /* 0x000fe40003fc5270 */
[----:B------:R-:W-:Y:S01]  /*3f70*/  FSEL R130, R83, -INF , !P0 ;  /* 0xff80000053827808 */ /* 0x000fe20004000000 */
[----:B------:R-:W-:Y:S01]  /*3f80*/  LDSM.16.MT88.4 R184, [R210+0x3880] ;  /* 0x00388000d2b8783b */ /* 0x000fe20000004200 */
[----:B------:R-:W-:-:S02]  /*3f90*/  ISETP.GT.AND P0, PT, R2, 0x20, !P2 ;  /* 0x000000200200780c */ /* 0x000fc40005704270 */
[----:B------:R-:W-:Y:S02]  /*3fa0*/  FMNMX.FTZ R134, R45, R134, !PT ;  /* 0x000000862d867209 */ /* 0x000fe40007810000 */
[----:B------:R-:W-:Y:S02]  /*3fb0*/  ISETP.LT.OR P0, PT, R3, 0x21, P0 ;  /* 0x000000210300780c */ /* 0x000fe40000701670 */
[----:B------:R-:W-:Y:S02]  /*3fc0*/  FMNMX.FTZ R132, R50, R51, !PT ;  /* 0x0000003332847209 */ /* 0x000fe40007810000 */
[----:B------:R-:W-:Y:S02]  /*3fd0*/  FSEL R188, R78, -INF , !P0 ;  /* 0xff8000004ebc7808 */ /* 0x000fe40004000000 */
[----:B------:R-:W-:Y:S02]  /*3fe0*/  ISETP.GT.AND P0, PT, R2, 0x21, !P1 ;  /* 0x000000210200780c */ /* 0x000fe40004f04270 */
[----:B------:R-:W-:-:S02]  /*3ff0*/  FMNMX.FTZ R132, R68, R132, !PT ;  /* 0x0000008444847209 */ /* 0x000fc40007810000 */
[----:B------:R-:W-:Y:S02]  /*4000*/  ISETP.LT.OR P0, PT, R3, 0x22, P0 ;  /* 0x000000220300780c */ /* 0x000fe40000701670 */
[----:B------:R-:W-:Y:S02]  /*4010*/  FMNMX.FTZ R132, R72, R132, !PT ;  /* 0x0000008448847209 */ /* 0x000fe40007810000 */
[----:B------:R-:W-:Y:S02]  /*4020*/  FSEL R189, R79, -INF , !P0 ;  /* 0xff8000004fbd7808 */ /* 0x000fe40004000000 */
[----:B------:R-:W-:Y:S01]  /*4030*/  ISETP.GT.AND P0, PT, R2, 0x1, !P3 ;  /* 0x000000010200780c */ /* 0x000fe20005f04270 */
[----:B------:R-:W-:Y:S01]  /*4040*/  LDSM.16.MT88.4 R76, [R209+0x3080] ;  /* 0x00308000d14c783b */ /* 0x000fe20000004200 */
[----:B------:R-:W-:Y:S02]  /*4050*/  FMNMX.FTZ R133, R18, R20, !PT ;  /* 0x0000001412857209 */ /* 0x000fe40007810000 */
[----:B------:R-:W-:-:S02]  /*4060*/  ISETP.LT.OR P0, PT, R3, 0x2, P0 ;  /* 0x000000020300780c */ /* 0x000fc40000701670 */
[----:B------:R-:W-:Y:S02]  /*4070*/  FMNMX.FTZ R132, R120, R132, !PT ;  /* 0x0000008478847209 */ /* 0x000fe40007810000 */
[----:B------:R-:W-:Y:S02]  /*4080*/  FSEL R15, R95, -INF , !P0 ;  /* 0xff8000005f0f7808 */ /* 0x000fe40004000000 */
[----:B------:R-:W-:Y:S02]  /*4090*/  ISETP.GT.AND P0, PT, R2, RZ, !P4 ;  /* 0x000000ff0200720c */ /* 0x000fe40006704270 */
[----:B------:R-:W-:Y:S02]  /*40a0*/  FMNMX.FTZ R133, R21, R133, !PT ;  /* 0x0000008515857209 */ /* 0x000fe40007810000 */
[----:B------:R-:W-:Y:S02]  /*40b0*/  ISETP.LT.OR P0, PT, R3, 0x1, P0 ;  /* 0x000000010300780c */ /* 0x000fe40000701670 */
[----:B------:R-:W-:-:S02]  /*40c0*/  FMNMX.FTZ R132, R122, R132, !PT ;  /* 0x000000847a847209 */ /* 0x000fc40007810000 */
[----:B------:R-:W-:Y:S02]  /*40d0*/  FSEL R14, R94, -INF , !P0 ;  /* 0xff8000005e0e7808 */ /* 0x000fe40004000000 */
[----:B------:R-:W-:Y:S01]  /*40e0*/  ISETP.GT.AND P0, PT, R2, 0x28, !P5 ;  /* 0x000000280200780c */ /* 0x000fe20006f04270 */
[----:B------:R-:W-:Y:S01]  /*40f0*/  LDSM.16.MT88.4 R92, [R210+0x1c80] ;  /* 0x001c8000d25c783b */ /* 0x000fe20000004200 */
[----:B------:R-:W-:Y:S02]  /*4100*/  FMNMX.FTZ R133, R23, R133, !PT ;  /* 0x0000008517857209 */ /* 0x000fe40007810000 */
[----:B------:R-:W-:Y:S02]  /*4110*/  ISETP.LT.OR P0, PT, R3, 0x29, P0 ;  /* 0x000000290300780c */ /* 0x000fe40000701670 */
[----:B------:R-:W-:Y:S02]  /*4120*/  FMNMX.FTZ R132, R131, R132, !PT ;  /* 0x0000008483847209 */ /* 0x000fe40007810000 */
[----:B------:R-:W-:-:S02]  /*4130*/  FSEL R191, R66, -INF , !P0 ;  /* 0xff80000042bf7808 */ /* 0x000fc40004000000 */
[----:B------:R-:W-:Y:S02]  /*4140*/  ISETP.GT.AND P0, PT, R2, 0x29, !P6 ;  /* 0x000000290200780c */ /* 0x000fe40007704270 */
[----:B------:R-:W1:Y:S01]  /*4150*/  SHFL.BFLY PT, R2, R134, 0x2, 0x1f ;  /* 0x0c401f0086027f89 */ /* 0x000e6200000e0000 */
        /* <DEDUP_REMOVED lines=13> */
[----:B-1----:R-:W-:Y:S02]  /*4230*/  FMNMX.FTZ R134, R134, R2, !PT ;  /* 0x0000000286867209 */ /* 0x002fe40007810000 */
[----:B------:R-:W-:Y:S02]  /*4240*/  FMNMX.FTZ R133, R48, R133, !PT ;  /* 0x0000008530857209 */ /* 0x000fe40007810000 */
[----:B------:R-:W-:Y:S01]  /*4250*/  FSEL R190, R67, -INF , !P0 ;  /* 0xff80000043be7808 */ /* 0x000fe20004000000 */
[----:B------:R-:W1:Y:S01]  /*4260*/  SHFL.BFLY PT, R2, R134, 0x1, 0x1f ;  /* 0x0c201f0086027f89 */ /* 0x000e6200000e0000 */
[----:B------:R-:W-:Y:S02]  /*4270*/  FMNMX.FTZ R133, R49, R133, !PT ;  /* 0x0000008531857209 */ /* 0x000fe40007810000 */
[----:B------:R-:W-:-:S02]  /*4280*/  ISETP.NE.AND P6, PT, R247, 0x1, PT ;  /* 0x00000001f700780c */ /* 0x000fc40003fc5270 */
[----:B------:R-:W-:Y:S02]  /*4290*/  IADD3 R207, R207, -0x2, RZ ;  /* 0xfffffffecfcf7810 */ /* 0x000fe40007ffe0ff */
        /* <DEDUP_REMOVED lines=8> */
[----:B------:R-:W-:Y:S02]  /*4320*/  FMNMX.FTZ R5, R14, R15, !PT ;  /* 0x0000000f0e057209 */ /* 0x000fe40007810000 */
[----:B-1----:R-:W-:Y:S01]  /*4330*/  FMNMX.FTZ R133, R133, R2, !PT ;  /* 0x0000000285857209 */ /* 0x002fe20007810000 */
[----:B------:R-:W-:Y:S01]  /*4340*/  FMUL.FTZ R13, R132, c[0x0][0x2d0] ;  /* 0x0000b400840d7a20 */ /* 0x000fe20000410000 */
        /* <DEDUP_REMOVED lines=13> */
[----:B------:R-:W-:Y:S02]  /*4420*/  FSEL R2, R2, RZ, P0 ;  /* 0x000000ff02027208 */ /* 0x000fe40000000000 */
[----:B------:R-:W-:Y:S02]  /*4430*/  FMNMX.FTZ R128, R190, R128, !PT ;  /* 0x00000080be807209 */ /* 0x000fe40007810000 */
[----:B------:R-:W-:Y:S01]  /*4440*/  FSETP.NEU.FTZ.AND P0, PT, R132, -INF , PT ;  /* 0xff8000008400780b */ /* 0x000fe20003f1d000 */
[--C-:B------:R-:W-:Y:S02]  /*4450*/  FFMA.FTZ R0, R18, c[0x0][0x2d0], -R2.reuse ;  /* 0x0000b40012007a23 */ /* 0x100fe40000010802 */
[----:B------:R-:W1:Y:S01]  /*4460*/  SHFL.BFLY PT, R5, R128, 0x2, 0x1f ;  /* 0x0c401f0080057f89 */ /* 0x000e6200000e0000 */
[----:B------:R-:W-:Y:S01]  /*4470*/  FSEL R13, R13, RZ, P0 ;  /* 0x000000ff0d0d7208 */ /* 0x000fe20000000000 */
        /* <DEDUP_REMOVED lines=10> */
[C---:B------:R-:W-:Y:S01]  /*4520*/  FSETP.NEU.FTZ.AND P0, PT, R128.reuse, -INF , PT ;  /* 0xff8000008000780b */ /* 0x040fe20003f1d000 */
[----:B--2---:R-:W-:Y:S02]  /*4530*/  FFMA.FTZ R0, R23, c[0x0][0x2d0], -R2 ;  /* 0x0000b40017007a23 */ /* 0x004fe40000010802 */
[----:B------:R1:W-:Y:S01]  /*4540*/  MUFU.EX2 R232, R5 ;  /* 0x0000000500e87308 */ /* 0x0003e20000000800 */
[----:B------:R-:W-:-:S05]  /*4550*/  FMUL.FTZ R12, R128, c[0x0][0x2d0] ;  /* 0x0000b400800c7a20 */ /* 0x000fca0000410000 */
[----:B------:R-:W-:Y:S02]  /*4560*/  FSEL R12, R12, RZ, P0 ;  /* 0x000000ff0c0c7208 */ /* 0x000fe40000000000 */
        /* <DEDUP_REMOVED lines=18> */
[----:B--2---:R-:W-:-:S04]  /*4690*/  FFMA.FTZ R0, R39, c[0x0][0x2d0], -R3 ;  /* 0x0000b40027007a23 */ /* 0x004fc80000010803 */
[----:B------:R1:W2:Y:S03]  /*46a0*/  MUFU.EX2 R243, R0 ;  /* 0x0000000000f37308 */ /* 0x0002a60000000800 */
[C---:B------:R-:W-:Y:S08]  /*46b0*/  HMMA.16816.F32 R32, R8.reuse, R108, RZ ;  /* 0x0000006c0820723c */ /* 0x040ff000000018ff */
[----:B------:R-:W-:Y:S01]  /*46c0*/  HMMA.16816.F32 R28, R8, R156, RZ ;  /* 0x0000009c081c723c */ /* 0x000fe200000018ff */
[----:B-1----:R-:W-:Y:S01]  /*46d0*/  FFMA.FTZ R0, R36, c[0x0][0x2d0], -R2 ;  /* 0x0000b40024007a23 */ /* 0x002fe20000010802 */
[----:B--2---:R-:W-:-:S06]  /*46e0*/  F2FP.PACK_AB R6, R243, R242 ;  /* 0x000000f2f306723e */ /* 0x004fcc00000000ff */
[C---:B------:R-:W-:Y:S01]  /*46f0*/  HMMA.16816.F32 R24, R8.reuse, R60, RZ ;  /* 0x0000003c0818723c */ /* 0x040fe200000018ff */
[----:B------:R1:W-:Y:S07]  /*4700*/  MUFU.EX2 R225, R0 ;  /* 0x0000000000e17308 */ /* 0x0003ee0000000800 */
[C---:B------:R-:W-:Y:S08]  /*4710*/  HMMA.16816.F32 R20, R8.reuse, R76, RZ ;  /* 0x0000004c0814723c */ /* 0x040ff000000018ff */
[----:B------:R-:W-:Y:S01]  /*4720*/  HMMA.16816.F32 R84, R8, R56, RZ ;  /* 0x000000380854723c */ /* 0x000fe200000018ff */
[----:B-1----:R-:W-:-:S04]  /*4730*/  FFMA.FTZ R0, R38, c[0x0][0x2d0], -R2 ;  /* 0x0000b40026007a23 */ /* 0x002fc80000010802 */
        /* <DEDUP_REMOVED lines=11> */
[----:B------:R-:W-:Y:S01]  /*47f0*/  HMMA.16816.F32 R8, R8, R58, RZ ;  /* 0x0000003a0808723c */ /* 0x000fe200000018ff */
[----:B-1----:R-:W-:Y:S01]  /*4800*/  FFMA.FTZ R0, R42, c[0x0][0x2d0], -R3 ;  /* 0x0000b4002a007a23 */ /* 0x002fe20000010803 */
[----:B--2---:R-:W-:-:S03]  /*4810*/  F2FP.PACK_AB R7, R241, R237 ;  /* 0x000000edf107723e */ /* 0x004fc600000000ff */
[----:B------:R1:W-:Y:S04]  /*4820*/  MUFU.EX2 R236, R0 ;  /* 0x0000000000ec7308 */ /* 0x0003e80000000800 */
        /* <DEDUP_REMOVED lines=58> */
[----:B------:R-:W-:Y:S01]  /*4bd0*/  HMMA.16816.F32 R96, R96, R186, R8 ;  /* 0x000000ba6060723c */ /* 0x000fe20000001808 */
        /* <DEDUP_REMOVED lines=118> */
[----:B------:R-:W-:Y:S02]  /*5340*/  STL [R1], R4 ;  /* 0x0000000401007387 */ /* 0x000fe40000100800 */
        /* <DEDUP_REMOVED lines=24> */
.L_x_1044:
[----:B------:R-:W-:-:S04]  /*54d0*/  MOV R3, 0x1 ;  /* 0x0000000100037802 */ /* 0x000fc80000000f00 */
[----:B------:R-:W-:-:S13]  /*54e0*/  ISETP.NE.AND P0, PT, R3, c[0x0][0x32c], PT ;  /* 0x0000cb0003007a0c */ /* 0x000fda0003f05270 */
[----:B------:R-:W-:-:S05]  /*54f0*/  @P0 IMAD.HI.U32 R3, R0, c[0x0][0x330], RZ ;  /* 0x0000cc0000030a27 */ /* 0x000fca00078e00ff */
[----:B------:R-:W-:Y:S02]  /*5500*/  @P0 SHF.R.U32.HI R0, RZ, c[0x0][0x334], R3 ;  /* 0x0000cd00ff000a19 */ /* 0x000fe40000011603 */
.L_x_1045:
[----:B------:R-:W-:-:S05]  /*5510*/  MOV R3, c[0x0][0x32c] ;  /* 0x0000cb0000037a02 */ /* 0x000fca0000000f00 */
[----:B------:R-:W-:-:S05]  /*5520*/  IMAD R0, R0, R3, c[0x0][0x32c] ;  /* 0x0000cb0000007624 */ /* 0x000fca00078e0203 */
[----:B------:R-:W-:-:S05]  /*5530*/  IMNMX R2, R2, R0, PT ;  /* 0x0000000002027217 */ /* 0x000fca0003800200 */
.L_x_1043:
[----:B--2---:R-:W-:-:S05]  /*5540*/  IMAD.HI R2, R2, 0x2aaaaaab, RZ ;  /* 0x2aaaaaab02027827 */ /* 0x004fca00078e02ff */
[----:B------:R-:W-:-:S04]  /*5550*/  SHF.R.U32.HI R0, RZ, 0x1f, R2 ;  /* 0x0000001fff007819 */ /* 0x000fc80000011602 */
        /* <DEDUP_REMOVED lines=29> */
.L_x_1067:
        /* <DEDUP_REMOVED lines=20> */
[----:B------:R-:W-:Y:S01]  /*5870*/  ISETP.GE.AND P1, PT, R226, c[0x0][0x1d4], PT ;  /* 0x00007500e2007a0c */ /* 0x000fe20003f26270 */
[----:B------:R-:W-:Y:S01]  /*5880*/  IMAD R0, R0, c[0x0][0x208], RZ ;  /* 0x0000820000007a24 */ /* 0x000fe200078e02ff */
[----:B------:R-:W-:Y:S01]  /*5890*/  IADD3 R13, R226, 0x20, RZ ;  /* 0x00000020e20d7810 */ /* 0x000fe20007ffe0ff */
        /* <DEDUP_REMOVED lines=31> */
.L_x_1115:
        /* <DEDUP_REMOVED lines=18> */
.L_x_1048:
[----:B------:R-:W-:Y:S05]  /*5bb0*/  BSYNC B0 ;  /* 0x0000000000007941 */ /* 0x000fea0003800000 */
.L_x_1047:
        /* <DEDUP_REMOVED lines=11> */
[----:B------:R-:W-:Y:S06]  /*5c70*/  LDSM.16.M88.4 R196, [R208+0x5080] ;  /* 0x00508000d0c4783b */ /* 0x000fec0000000200 */
        /* <DEDUP_REMOVED lines=25> */
[----:B------:R-:W2:Y:S07]  /*5e10*/  LDSM.16.M88.4 R164, [R218] ;  /* 0x00000000daa4783b */ /* 0x000eae0000000200 */
[-C--:B-1----:R-:W-:Y:S01]  /*5e20*/  HMMA.16816.F32 R4, R184, R188.reuse, R4 ;  /* 0x000000bcb804723c */ /* 0x082fe20000001804 */
[----:B------:R-:W-:Y:S07]  /*5e30*/  LDSM.16.M88.4 R180, [R211+0xb080] ;  /* 0x00b08000d3b4783b */ /* 0x000fee0000000200 */
        /* <DEDUP_REMOVED lines=8> */
[----:B------:R-:W1:Y:S07]  /*5ec0*/  LDSM.16.M88.4 R160, [R211+0xa080] ;  /* 0x00a08000d3a0783b */ /* 0x000e6e0000000200 */
[-C--:B------:R-:W-:Y:S08]  /*5ed0*/  HMMA.16816.F32 R36, R184, R196.reuse, R36 ;  /* 0x000000c4b824723c */ /* 0x080ff00000001824 */
[C---:B------:R-:W-:Y:S08]  /*5ee0*/  HMMA.16816.F32 R40, R192.reuse, R196, R40 ;  /* 0x000000c4c028723c */ /* 0x040ff00000001828 */
[-C--:B------:R-:W-:Y:S01]  /*5ef0*/  HMMA.16816.F32 R44, R192, R198.reuse, R44 ;  /* 0x000000c6c02c723c */ /* 0x080fe2000000182c */
[----:B------:R-:W-:Y:S07]  /*5f00*/  LDSM.16.M88.4 R192, [R216] ;  /* 0x00000000d8c0783b */ /* 0x000fee0000000200 */
[----:B------:R-:W-:Y:S01]  /*5f10*/  HMMA.16816.F32 R48, R184, R198, R48 ;  /* 0x000000c6b830723c */ /* 0x000fe20000001830 */
[----:B------:R-:W3:Y:S07]  /*5f20*/  LDSM.16.M88.4 R184, [R208+0x5880] ;  /* 0x00588000d0b8783b */ /* 0x000eee0000000200 */
[-C--:B-----5:R-:W-:Y:S01]  /*5f30*/  HMMA.16816.F32 R4, R168, R200.reuse, R4 ;  /* 0x000000c8a804723c */ /* 0x0a0fe20000001804 */
[----:B------:R-:W-:Y:S07]  /*5f40*/  LDSM.16.M88.4 R196, [R212+0xb080] ;  /* 0x00b08000d4c4783b */ /* 0x000fee0000000200 */
[C---:B------:R-:W-:Y:S08]  /*5f50*/  HMMA.16816.F32 R8, R204.reuse, R200, R8 ;  /* 0x000000c8cc08723c */ /* 0x040ff00000001808 */
[-C--:B------:R-:W-:Y:S03]  /*5f60*/  HMMA.16816.F32 R12, R204, R202.reuse, R12 ;  /* 0x000000cacc0c723c */ /* 0x080fe6000000180c */
[----:B--2---:R-:W-:Y:S05]  /*5f70*/  ISETP.GT.AND P0, PT, R225, R0, PT ;  /* 0x00000000e100720c */ /* 0x004fea0003f04270 */
[C---:B------:R-:W-:Y:S01]  /*5f80*/  HMMA.16816.F32 R16, R168.reuse, R202, R16 ;  /* 0x000000caa810723c */ /* 0x040fe20000001810 */
[----:B------:R-:W-:Y:S07]  /*5f90*/  LDSM.16.M88.4 R200, [R215] ;  /* 0x00000000d7c8783b */ /* 0x000fee0000000200 */
        /* <DEDUP_REMOVED lines=8> */
[----:B------:R-:W-:Y:S01]  /*6020*/  HMMA.16816.F32 R48, R168, R174, R48 ;  /* 0x000000aea830723c */ /* 0x000fe20000001830 */
[----:B------:R-:W4:Y:S01]  /*6030*/  LDSM.16.M88.4 R168, [R214] ;  /* 0x00000000d6a8783b */ /* 0x000f220000000200 */
        /* <DEDUP_REMOVED lines=25> */
[----:B------:R-:W-:Y:S01]  /*61d0*/  HMMA.16816.F32 R48, R164, R170, R48 ;  /* 0x000000aaa430723c */ /* 0x000fe20000001830 */
[----:B------:R-:W-:-:S07]  /*61e0*/  @!P0 BRA `(.L_x_1050) ;  /* 0x0000043000008947 */ /* 0x000fce0003800000 */
[C---:B------:R-:W-:Y:S01]  /*61f0*/  IADD3 R137, R226.reuse, 0x20, RZ ;  /* 0x00000020e2897810 */ /* 0x040fe20007ffe0ff */
[----:B------:R-:W2:Y:S01]  /*6200*/  LDL R2, [R1+0x20] ;  /* 0x0000200001027983 */ /* 0x000ea20000100800 */
[----:B------:R-:W-:Y:S01]  /*6210*/  ISETP.GE.AND P5, PT, R226, c[0x0][0x1d4], PT ;  /* 0x00007500e2007a0c */ /* 0x000fe20003fa6270 */
[----:B------:R-:W-:Y:S01]  /*6220*/  IMAD.MOV.U32 R3, RZ, RZ, c[0x0][0x2b8] ;  /* 0x0000ae00ff037624 */ /* 0x000fe200078e00ff */
[----:B------:R-:W-:Y:S01]  /*6230*/  ISETP.GE.AND P4, PT, R137, c[0x0][0x1d4], PT ;  /* 0x0000750089007a0c */ /* 0x000fe20003f86270 */
[----:B------:R-:W3:Y:S01]  /*6240*/  LDL R0, [R1+0x14] ;  /* 0x0000140001007983 */ /* 0x000ee20000100800 */
[----:B------:R-:W-:Y:S02]  /*6250*/  IMAD.MOV.U32 R222, RZ, RZ, RZ ;  /* 0x000000ffffde7224 */ /* 0x000fe400078e00ff */
[----:B------:R-:W-:Y:S01]  /*6260*/  ISETP.NE.AND P2, PT, R3, 0x1, PT ;  /* 0x000000010300780c */ /* 0x000fe20003f45270 */
[----:B------:R-:W1:Y:S02]  /*6270*/  S2R R134, SR_TID.X ;  /* 0x0000000000867919 */ /* 0x000e640000002100 */
[----:B-1----:R-:W-:Y:S04]  /*6280*/  SHF.R.S32.HI R130, RZ, 0x1f, R134 ;  /* 0x0000001fff827819 */ /* 0x002fe80000011486 */
[----:B------:R-:W-:Y:S01]  /*6290*/  LEA.HI R130, R130, R134, RZ, 0x2 ;  /* 0x0000008682827211 */ /* 0x000fe200078f10ff */
[----:B------:R-:W-:Y:S03]  /*62a0*/  IMAD.SHL.U32 R134, R226, 0x2, RZ ;  /* 0x00000002e2867824 */ /* 0x000fe600078e00ff */
[----:B------:R-:W-:Y:S04]  /*62b0*/  SHF.R.S32.HI R130, RZ, 0x2, R130 ;  /* 0x00000002ff827819 */ /* 0x000fe80000011482 */
[----:B------:R-:W-:Y:S01]  /*62c0*/  IADD3 R130, -R130, 0x30, RZ ;  /* 0x0000003082827810 */ /* 0x000fe20007ffe1ff */
        /* <DEDUP_REMOVED lines=29> */
[-C--:B-1----:R-:W-:Y:S05]  /*64a0*/  @P1 IADD3 R166, P0, R0, R134.reuse, RZ ;  /* 0x0000008600a61210 */ /* 0x082fea0007f1e0ff */
        /* <DEDUP_REMOVED lines=23> */
.L_x_1050:
[----:B-1----:R-:W-:Y:S01]  /*6620*/  MOV R165, 0x1 ;  /* 0x0000000100a57802 */ /* 0x002fe20000000f00 */
[----:B------:R-:W2:Y:S01]  /*6630*/  LDL R2, [R1+0x18] ;  /* 0x0000180001027983 */ /* 0x000ea20000100800 */
[----:B------:R-:W-:Y:S02]  /*6640*/  IMAD.MOV.U32 R0, RZ, RZ, c[0x0][0x2c4] ;  /* 0x0000b100ff007624 */ /* 0x000fe400078e00ff */
[----:B------:R-:W-:Y:S01]  /*6650*/  ISETP.LE.AND P1, PT, R165, c[0x0][0x32c], PT ;  /* 0x0000cb00a5007a0c */ /* 0x000fe20003f23270 */
[----:B------:R-:W-:Y:S01]  /*6660*/  IMAD R3, R225, -0x30, RZ ;  /* 0xffffffd0e1037824 */ /* 0x000fe200078e02ff */
[----:B------:R-:W0:Y:S01]  /*6670*/  LDGDEPBAR ;  /* 0x00000000000079af */ /* 0x000e220000000000 */
[----:B------:R-:W-:Y:S01]  /*6680*/  ISETP.NE.AND P0, PT, R0, 0x1, PT ;  /* 0x000000010000780c */ /* 0x000fe20003f05270 */
[----:B------:R-:W-:Y:S02]  /*6690*/  IMAD.MOV.U32 R164, RZ, RZ, c[0x0][0x2ac] ;  /* 0x0000ab00ffa47624 */ /* 0x000fe400078e00ff */
[----:B------:R-:W-:Y:S05]  /*66a0*/  IADD3 R139, -R250, 0x1, R3 ;  /* 0x00000001fa8b7810 */ /* 0x000fea0007ffe103 */
[----:B------:R-:W-:Y:S05]  /*66b0*/  IMAD R139, R164, c[0x0][0x1d0], R139 ;  /* 0x00007400a48b7a24 */ /* 0x000fea00078e028b */
[----:B------:R-:W-:Y:S04]  /*66c0*/  IADD3 R139, R139, -c[0x0][0x168], RZ ;  /* 0x80005a008b8b7a10 */ /* 0x000fe80007ffe0ff */
[C---:B------:R-:W-:Y:S02]  /*66d0*/  IADD3 R138, R139.reuse, c[0x0][0x328], RZ ;  /* 0x0000ca008b8a7a10 */ /* 0x040fe40007ffe0ff */
[----:B------:R-:W-:Y:S01]  /*66e0*/  IADD3 R139, R139, UR4, RZ ;  /* 0x000000048b8b7c10 */ /* 0x000fe2000fffe0ff */
[----:B--2---:R-:W-:Y:S04]  /*66f0*/  @P0 IMAD.HI.U32 R0, R2, c[0x0][0x2c8], RZ ;  /* 0x0000b20002000a27 */ /* 0x004fe800078e00ff */
[----:B------:R-:W-:Y:S01]  /*6700*/  IMAD.MOV.U32 R137, RZ, RZ, R2 ;  /* 0x000000ffff897224 */ /* 0x000fe200078e0002 */
[----:B------:R-:W-:Y:S05]  /*6710*/  @P0 SHF.R.U32.HI R137, RZ, c[0x0][0x2cc], R0 ;  /* 0x0000b300ff890a19 */ /* 0x000fea0000011600 */
[----:B------:R-:W1:Y:S02]  /*6720*/  SHFL.IDX PT, R2, R137, RZ, 0x1c1f ;  /* 0x001c1fff89027589 */ /* 0x000e6400000e0000 */
[----:B-1----:R-:W-:Y:S01]  /*6730*/  IADD3 R0, R2, R139, RZ ;  /* 0x0000008b02007210 */ /* 0x002fe20007ffe0ff */
        /* <DEDUP_REMOVED lines=16> */
.L_x_1053:
[----:B------:R-:W-:Y:S04]  /*6840*/  MOV R128, 0x1 ;  /* 0x0000000100807802 */ /* 0x000fe80000000f00 */
[----:B------:R-:W-:Y:S11]  /*6850*/  ISETP.NE.AND P0, PT, R128, c[0x0][0x32c], PT ;  /* 0x0000cb0080007a0c */ /* 0x000ff60003f05270 */
[----:B------:R-:W-:Y:S02]  /*6860*/  @!UPT UIADD3 URZ, URZ, URZ, URZ ;  /* 0x0000003f3f3ff290 */ /* 0x000fe4000fffe03f */
[----:B------:R-:W-:Y:S05]  /*6870*/  @P0 IMAD.HI.U32 R128, R2, c[0x0][0x330], RZ ;  /* 0x0000cc0002800a27 */ /* 0x000fea00078e00ff */
[----:B------:R-:W-:Y:S02]  /*6880*/  @P0 SHF.R.U32.HI R2, RZ, c[0x0][0x334], R128 ;  /* 0x0000cd00ff020a19 */ /* 0x000fe40000011680 */
.L_x_1054:
[----:B------:R-:W-:Y:S05]  /*6890*/  BSYNC B0 ;  /* 0x0000000000007941 */ /* 0x000fea0003800000 */
.L_x_1052:
[----:B------:R-:W-:Y:S04]  /*68a0*/  IMAD.IADD R128, R3, 0x1, -R250 ;  /* 0x0000000103807824 */ /* 0x000fe800078e0afa */
[----:B------:R-:W-:Y:S05]  /*68b0*/  IMAD R2, R2, c[0x0][0x32c], R128 ;  /* 0x0000cb0002027a24 */ /* 0x000fea00078e0280 */
[----:B------:R-:W-:Y:S02]  /*68c0*/  IADD3 R128, R2, c[0x0][0x32c], RZ ;  /* 0x0000cb0002807a10 */ /* 0x000fe40007ffe0ff */
[----:B------:R-:W-:Y:S02]  /*68d0*/  IMNMX R0, R0, R2, !PT ;  /* 0x0000000200007217 */ /* 0x000fe40007800200 */
[----:B------:R-:W-:Y:S02]  /*68e0*/  IMNMX R133, R133, R128, PT ;  /* 0x0000008085857217 */ /* 0x000fe40003800200 */
.L_x_1051:
[----:B------:R-:W1:Y:S02]  /*68f0*/  SHFL.IDX PT, R2, R137, 0x1, 0x1c1f ;  /* 0x003c1f0089027f89 */ /* 0x000e6400000e0000 */
[-C--:B-1----:R-:W-:Y:S02]  /*6900*/  IADD3 R132, R138, R2.reuse, RZ ;  /* 0x000000028a847210 */ /* 0x082fe40007ffe0ff */
[----:B------:R-:W-:Y:S01]  /*6910*/  IADD3 R128, R139, R2, RZ ;  /* 0x000000028b807210 */ /* 0x000fe20007ffe0ff */
        /* <DEDUP_REMOVED lines=15> */
.L_x_1057:
[----:B------:R-:W-:Y:S04]  /*6a10*/  MOV R130, 0x1 ;  /* 0x0000000100827802 */ /* 0x000fe80000000f00 */
[----:B------:R-:W-:Y:S11]  /*6a20*/  ISETP.NE.AND P0, PT, R130, c[0x0][0x32c], PT ;  /* 0x0000cb0082007a0c */ /* 0x000ff60003f05270 */
[----:B------:R-:W-:Y:S02]  /*6a30*/  @!UPT UIADD3 URZ, URZ, URZ, URZ ;  /* 0x0000003f3f3ff290 */ /* 0x000fe4000fffe03f */
[----:B------:R-:W-:Y:S05]  /*6a40*/  @P0 IMAD.HI.U32 R130, R2, c[0x0][0x330], RZ ;  /* 0x0000cc0002820a27 */ /* 0x000fea00078e00ff */
[----:B------:R-:W-:Y:S02]  /*6a50*/  @P0 SHF.R.U32.HI R2, RZ, c[0x0][0x334], R130 ;  /* 0x0000cd00ff020a19 */ /* 0x000fe40000011682 */
.L_x_1058:
[----:B------:R-:W-:Y:S05]  /*6a60*/  BSYNC B0 ;  /* 0x0000000000007941 */ /* 0x000fea0003800000 */
.L_x_1056:
[----:B------:R-:W-:Y:S04]  /*6a70*/  IMAD.IADD R130, R3, 0x1, -R250 ;  /* 0x0000000103827824 */ /* 0x000fe800078e0afa */
[----:B------:R-:W-:Y:S05]  /*6a80*/  IMAD R2, R2, c[0x0][0x32c], R130 ;  /* 0x0000cb0002027a24 */ /* 0x000fea00078e0282 */
[----:B------:R-:W-:Y:S02]  /*6a90*/  IADD3 R130, R2, c[0x0][0x32c], RZ ;  /* 0x0000cb0002827a10 */ /* 0x000fe40007ffe0ff */
[----:B------:R-:W-:Y:S02]  /*6aa0*/  IMNMX R128, R128, R2, !PT ;  /* 0x0000000280807217 */ /* 0x000fe40007800200 */
[----:B------:R-:W-:Y:S02]  /*6ab0*/  IMNMX R132, R132, R130, PT ;  /* 0x0000008284847217 */ /* 0x000fe40003800200 */
.L_x_1055:
        /* <DEDUP_REMOVED lines=18> */
.L_x_1061:
[----:B------:R-:W-:Y:S04]  /*6be0*/  MOV R160, 0x1 ;  /* 0x0000000100a07802 */ /* 0x000fe80000000f00 */
[----:B------:R-:W-:Y:S11]  /*6bf0*/  ISETP.NE.AND P0, PT, R160, c[0x0][0x32c], PT ;  /* 0x0000cb00a0007a0c */ /* 0x000ff60003f05270 */
[----:B------:R-:W-:Y:S02]  /*6c00*/  @!UPT UIADD3 URZ, URZ, URZ, URZ ;  /* 0x0000003f3f3ff290 */ /* 0x000fe4000fffe03f */
[----:B------:R-:W-:Y:S05]  /*6c10*/  @P0 IMAD.HI.U32 R160, R134, c[0x0][0x330], RZ ;  /* 0x0000cc0086a00a27 */ /* 0x000fea00078e00ff */
[----:B------:R-:W-:Y:S02]  /*6c20*/  @P0 SHF.R.U32.HI R134, RZ, c[0x0][0x334], R160 ;  /* 0x0000cd00ff860a19 */ /* 0x000fe400000116a0 */
.L_x_1062:
[----:B------:R-:W-:Y:S05]  /*6c30*/  BSYNC B0 ;  /* 0x0000000000007941 */ /* 0x000fea0003800000 */
.L_x_1060:
[----:B------:R-:W-:Y:S04]  /*6c40*/  IMAD.IADD R160, R3, 0x1, -R250 ;  /* 0x0000000103a07824 */ /* 0x000fe800078e0afa */
[----:B------:R-:W-:Y:S05]  /*6c50*/  IMAD R134, R134, c[0x0][0x32c], R160 ;  /* 0x0000cb0086867a24 */ /* 0x000fea00078e02a0 */
[----:B------:R-:W-:Y:S02]  /*6c60*/  IADD3 R160, R134, c[0x0][0x32c], RZ ;  /* 0x0000cb0086a07a10 */ /* 0x000fe40007ffe0ff */
[----:B------:R-:W-:Y:S02]  /*6c70*/  IMNMX R2, R2, R134, !PT ;  /* 0x0000008602027217 */ /* 0x000fe40007800200 */
[----:B------:R-:W-:Y:S02]  /*6c80*/  IMNMX R130, R130, R160, PT ;  /* 0x000000a082827217 */ /* 0x000fe40003800200 */
.L_x_1059:
[C---:B------:R-:W-:Y:S02]  /*6c90*/  ISETP.GE.AND P2, PT, R3.reuse, 0x9, PT ;  /* 0x000000090300780c */ /* 0x040fe40003f46270 */
[----:B------:R-:W-:Y:S02]  /*6ca0*/  ISETP.GE.AND P1, PT, R3, 0xa, PT ;  /* 0x0000000a0300780c */ /* 0x000fe40003f26270 */
[----:B------:R-:W-:Y:S02]  /*6cb0*/  ISETP.GT.AND P0, PT, R0, 0x8, !P2 ;  /* 0x000000080000780c */ /* 0x000fe40005704270 */
[----:B------:R-:W-:Y:S02]  /*6cc0*/  P2R R160, PR, RZ, 0x4 ;  /* 0x00000004ffa07803 */ /* 0x000fe40000000000 */
[----:B------:R-:W-:Y:S02]  /*6cd0*/  ISETP.LT.OR P0, PT, R133, 0x9, P0 ;  /* 0x000000098500780c */ /* 0x000fe40000701670 */
[----:B------:R-:W-:Y:S02]  /*6ce0*/  P2R R134, PR, RZ, 0x2 ;  /* 0x00000002ff867803 */ /* 0x000fe40000000000 */
[----:B------:R-:W-:Y:S02]  /*6cf0*/  FSEL R162, R16, -INF , !P0 ;  /* 0xff80000010a27808 */ /* 0x000fe40004000000 */
[----:B------:R-:W-:Y:S02]  /*6d00*/  ISETP.GT.AND P0, PT, R0, 0x9, !P1 ;  /* 0x000000090000780c */ /* 0x000fe40004f04270 */
[----:B------:R-:W-:Y:S02]  /*6d10*/  ISETP.GE.AND P5, PT, R3, 0x21, PT ;  /* 0x000000210300780c */ /* 0x000fe40003fa6270 */
[----:B------:R-:W-:Y:S02]  /*6d20*/  ISETP.LT.OR P0, PT, R133, 0xa, P0 ;  /* 0x0000000a8500780c */ /* 0x000fe40000701670 */
[----:B------:R-:W-:Y:S02]  /*6d30*/  ISETP.GE.AND P4, PT, R3, 0x22, PT ;  /* 0x000000220300780c */ /* 0x000fe40003f86270 */
[----:B------:R-:W-:Y:S02]  /*6d40*/  FSEL R161, R17, -INF , !P0 ;  /* 0xff80000011a17808 */ /* 0x000fe40004000000 */
[----:B------:R-:W-:Y:S02]  /*6d50*/  ISETP.GT.AND P0, PT, R128, 0x8, !P2 ;  /* 0x000000088000780c */ /* 0x000fe40005704270 */
[C---:B------:R-:W-:Y:S02]  /*6d60*/  ISETP.GE.AND P2, PT, R3.reuse, 0x11, PT ;  /* 0x000000110300780c */ /* 0x040fe40003f46270 */
[----:B------:R-:W-:Y:S02]  /*6d70*/  ISETP.LT.OR P0, PT, R132, 0x9, P0 ;  /* 0x000000098400780c */ /* 0x000fe40000701670 */
[C---:B------:R-:W-:Y:S02]  /*6d80*/  ISETP.GE.AND P3, PT, R3.reuse, 0x29, PT ;  /* 0x000000290300780c */ /* 0x040fe40003f66270 */
[----:B------:R-:W-:Y:S02]  /*6d90*/  FSEL R166, R18, -INF , !P0 ;  /* 0xff80000012a67808 */ /* 0x000fe40004000000 */
[----:B------:R-:W-:Y:S02]  /*6da0*/  ISETP.GT.AND P0, PT, R128, 0x9, !P1 ;  /* 0x000000098000780c */ /* 0x000fe40004f04270 */
[----:B------:R-:W-:Y:S02]  /*6db0*/  ISETP.GE.AND P1, PT, R3, 0x12, PT ;  /* 0x000000120300780c */ /* 0x000fe40003f26270 */
[----:B------:R-:W-:Y:S02]  /*6dc0*/  ISETP.LT.OR P0, PT, R132, 0xa, P0 ;  /* 0x0000000a8400780c */ /* 0x000fe40000701670 */
[----:B------:R-:W-:Y:S02]  /*6dd0*/  P2R R18, PR, RZ, 0x2 ;  /* 0x00000002ff127803 */ /* 0x000fe40000000000 */
[----:B------:R-:W-:Y:S02]  /*6de0*/  FSEL R163, R19, -INF , !P0 ;  /* 0xff80000013a37808 */ /* 0x000fe40004000000 */
[----:B------:R-:W-:Y:S02]  /*6df0*/  ISETP.GT.AND P0, PT, R0, 0x10, !P2 ;  /* 0x000000100000780c */ /* 0x000fe40005704270 */
[----:B------:R-:W-:Y:S02]  /*6e00*/  P2R R19, PR, RZ, 0x4 ;  /* 0x00000004ff137803 */ /* 0x000fe40000000000 */
[----:B------:R-:W-:Y:S02]  /*6e10*/  ISETP.LT.OR P0, PT, R133, 0x11, P0 ;  /* 0x000000118500780c */ /* 0x000fe40000701670 */
[----:B------:R-:W-:Y:S02]  /*6e20*/  ISETP.GE.AND P6, PT, R3, 0x2a, PT ;  /* 0x0000002a0300780c */ /* 0x000fe40003fc6270 */
[----:B------:R-:W-:Y:S02]  /*6e30*/  FSEL R167, R20, -INF , !P0 ;  /* 0xff80000014a77808 */ /* 0x000fe40004000000 */
[----:B------:R-:W-:Y:S04]  /*6e40*/  ISETP.GT.AND P0, PT, R0, 0x11, !P1 ;  /* 0x000000110000780c */ /* 0x000fe80004f04270 */
[----:B------:R-:W-:Y:S04]  /*6e50*/  ISETP.LT.OR P0, PT, R133, 0x12, P0 ;  /* 0x000000128500780c */ /* 0x000fe80000701670 */
[----:B------:R-:W-:Y:S02]  /*6e60*/  FSEL R168, R21, -INF , !P0 ;  /* 0xff80000015a87808 */ /* 0x000fe40004000000 */
[----:B------:R-:W-:Y:S02]  /*6e70*/  ISETP.GT.AND P0, PT, R128, 0x10, !P2 ;  /* 0x000000108000780c */ /* 0x000fe40005704270 */
[C---:B------:R-:W-:Y:S02]  /*6e80*/  ISETP.GE.AND P2, PT, R3.reuse, 0x19, PT ;  /* 0x000000190300780c */ /* 0x040fe40003f46270 */
[----:B------:R-:W-:Y:S02]  /*6e90*/  ISETP.LT.OR P0, PT, R132, 0x11, P0 ;  /* 0x000000118400780c */ /* 0x000fe40000701670 */
[----:B------:R-:W-:Y:S02]  /*6ea0*/  P2R R17, PR, RZ, 0x4 ;  /* 0x00000004ff117803 */ /* 0x000fe40000000000 */
[----:B------:R-:W-:Y:S02]  /*6eb0*/  FSEL R169, R22, -INF , !P0 ;  /* 0xff80000016a97808 */ /* 0x000fe40004000000 */
[----:B------:R-:W-:Y:S02]  /*6ec0*/  ISETP.GT.AND P0, PT, R128, 0x11, !P1 ;  /* 0x000000118000780c */ /* 0x000fe40004f04270 */
[----:B------:R-:W-:Y:S02]  /*6ed0*/  ISETP.GE.AND P1, PT, R3, 0x1a, PT ;  /* 0x0000001a0300780c */ /* 0x000fe40003f26270 */
[----:B------:R-:W-:Y:S02]  /*6ee0*/  ISETP.LT.OR P0, PT, R132, 0x12, P0 ;  /* 0x000000128400780c */ /* 0x000fe40000701670 */
[----:B------:R-:W-:Y:S02]  /*6ef0*/  P2R R16, PR, RZ, 0x2 ;  /* 0x00000002ff107803 */ /* 0x000fe40000000000 */
[----:B------:R-:W-:Y:S02]  /*6f00*/  FSEL R170, R23, -INF , !P0 ;  /* 0xff80000017aa7808 */ /* 0x000fe40004000000 */
[----:B------:R-:W-:Y:S04]  /*6f10*/  ISETP.GT.AND P0, PT, R0, 0x18, !P2 ;  /* 0x000000180000780c */ /* 0x000fe80005704270 */
[C---:B------:R-:W-:Y:S04]  /*6f20*/  ISETP.LT.OR P0, PT, R133.reuse, 0x19, P0 ;  /* 0x000000198500780c */ /* 0x040fe80000701670 */
[----:B------:R-:W-:Y:S02]  /*6f30*/  FSEL R171, R32, -INF , !P0 ;  /* 0xff80000020ab7808 */ /* 0x000fe40004000000 */
[----:B------:R-:W-:Y:S04]  /*6f40*/  ISETP.GT.AND P0, PT, R0, 0x19, !P1 ;  /* 0x000000190000780c */ /* 0x000fe80004f04270 */
[----:B------:R-:W-:Y:S04]  /*6f50*/  ISETP.LT.OR P0, PT, R133, 0x1a, P0 ;  /* 0x0000001a8500780c */ /* 0x000fe80000701670 */
[----:B------:R-:W-:Y:S02]  /*6f60*/  FSEL R172, R33, -INF , !P0 ;  /* 0xff80000021ac7808 */ /* 0x000fe40004000000 */
[----:B------:R-:W-:Y:S02]  /*6f70*/  ISETP.GT.AND P0, PT, R128, 0x18, !P2 ;  /* 0x000000188000780c */ /* 0x000fe40005704270 */
[C---:B------:R-:W-:Y:S02]  /*6f80*/  ISETP.GE.AND P2, PT, R3.reuse, 0x1, PT ;  /* 0x000000010300780c */ /* 0x040fe40003f46270 */
[----:B------:R-:W-:Y:S04]  /*6f90*/  ISETP.LT.OR P0, PT, R132, 0x19, P0 ;  /* 0x000000198400780c */ /* 0x000fe80000701670 */
        /* <DEDUP_REMOVED lines=18> */
[C---:B------:R-:W-:Y:S04]  /*70c0*/  ISETP.LT.OR P0, PT, R133.reuse, 0x1, P0 ;  /* 0x000000018500780c */ /* 0x040fe80000701670 */
[----:B------:R-:W-:Y:S02]  /*70d0*/  FSEL R20, R4, -INF , !P0 ;  /* 0xff80000004147808 */ /* 0x000fe40004000000 */
[----:B------:R-:W-:Y:S01]  /*70e0*/  ISETP.GT.AND P0, PT, R0, 0x1, !P1 ;  /* 0x000000010000780c */ /* 0x000fe20004f04270 */
[----:B------:R-:W1:Y:S03]  /*70f0*/  SHFL.IDX PT, R4, R137, 0x3, 0x1c1f ;  /* 0x007c1f0089047f89 */ /* 0x000e6600000e0000 */
        /* <DEDUP_REMOVED lines=8> */
[----:B------:R-:W-:Y:S04]  /*7180*/  ISETP.GT.AND P0, PT, R0, 0x28, !P3 ;  /* 0x000000280000780c */ /* 0x000fe80005f04270 */
[----:B------:R-:W-:Y:S04]  /*7190*/  ISETP.LT.OR P0, PT, R133, 0x29, P0 ;  /* 0x000000298500780c */ /* 0x000fe80000701670 */
[----:B------:R-:W-:Y:S02]  /*71a0*/  FSEL R189, R48, -INF , !P0 ;  /* 0xff80000030bd7808 */ /* 0x000fe40004000000 */
[----:B------:R-:W-:Y:S01]  /*71b0*/  ISETP.GT.AND P0, PT, R0, 0x29, !P6 ;  /* 0x000000290000780c */ /* 0x000fe20007704270 */
[--C-:B-1----:R-:W-:Y:S03]  /*71c0*/  IMAD.IADD R0, R139, 0x1, R4.reuse ;  /* 0x000000018b007824 */ /* 0x102fe600078e0204 */
        /* <DEDUP_REMOVED lines=47> */
[----:B------:R-:W-:Y:S01]  /*74c0*/  ISETP.GT.AND P0, PT, R2, 0x29, !P6 ;  /* 0x000000290200780c */ /* 0x000fe20007704270 */
[----:B------:R-:W-:Y:S03]  /*74d0*/  IMAD.IADD R2, R138, 0x1, R4 ;  /* 0x000000018a027824 */ /* 0x000fe600078e0204 */
[----:B------:R-:W-:Y:S04]  /*74e0*/  ISETP.LT.OR P0, PT, R130, 0x2a, P0 ;  /* 0x0000002a8200780c */ /* 0x000fe80000701670 */
        /* <DEDUP_REMOVED lines=18> */
.L_x_1065:
[----:B------:R-:W-:Y:S04]  /*7610*/  MOV R5, 0x1 ;  /* 0x0000000100057802 */ /* 0x000fe80000000f00 */
[----:B------:R-:W-:Y:S11]  /*7620*/  ISETP.NE.AND P0, PT, R5, c[0x0][0x32c], PT ;  /* 0x0000cb0005007a0c */ /* 0x000ff60003f05270 */
[----:B------:R-:W-:Y:S02]  /*7630*/  @!UPT UIADD3 URZ, URZ, URZ, URZ ;  /* 0x0000003f3f3ff290 */ /* 0x000fe4000fffe03f */
[----:B------:R-:W-:Y:S05]  /*7640*/  @P0 IMAD.HI.U32 R5, R4, c[0x0][0x330], RZ ;  /* 0x0000cc0004050a27 */ /* 0x000fea00078e00ff */
[----:B------:R-:W-:Y:S02]  /*7650*/  @P0 SHF.R.U32.HI R4, RZ, c[0x0][0x334], R5 ;  /* 0x0000cd00ff040a19 */ /* 0x000fe40000011605 */
.L_x_1066:
[----:B------:R-:W-:Y:S05]  /*7660*/  BSYNC B0 ;  /* 0x0000000000007941 */ /* 0x000fea0003800000 */
.L_x_1064:
[----:B------:R-:W-:Y:S04]  /*7670*/  IMAD.IADD R3, R3, 0x1, -R250 ;  /* 0x0000000103037824 */ /* 0x000fe800078e0afa */
[----:B------:R-:W-:Y:S05]  /*7680*/  IMAD R4, R4, c[0x0][0x32c], R3 ;  /* 0x0000cb0004047a24 */ /* 0x000fea00078e0203 */
[----:B------:R-:W-:Y:S02]  /*7690*/  IADD3 R3, R4, c[0x0][0x32c], RZ ;  /* 0x0000cb0004037a10 */ /* 0x000fe40007ffe0ff */
[----:B------:R-:W-:Y:S02]  /*76a0*/  IMNMX R0, R0, R4, !PT ;  /* 0x0000000400007217 */ /* 0x000fe40007800200 */
[----:B------:R-:W-:Y:S02]  /*76b0*/  IMNMX R2, R2, R3, PT ;  /* 0x0000000302027217 */ /* 0x000fe40003800200 */
.L_x_1063:
[----:B------:R-:W-:Y:S01]  /*76c0*/  ISETP.GT.AND P0, PT, R0, RZ, !P2 ;  /* 0x000000ff0000720c */ /* 0x000fe20005704270 */
[----:B------:R-:W-:Y:S01]  /*76d0*/  LDSM.16.MT88.4 R36, [R210+0x1880] ;  /* 0x00188000d224783b */ /* 0x000fe20000004200 */
[----:B------:R-:W-:Y:S02]  /*76e0*/  ISETP.NE.AND P2, PT, R16, RZ, PT ;  /* 0x000000ff1000720c */ /* 0x000fe40003f45270 */
[----:B------:R-:W-:Y:S02]  /*76f0*/  ISETP.LT.OR P0, PT, R2, 0x1, P0 ;  /* 0x000000010200780c */ /* 0x000fe40000701670 */
[----:B------:R-:W-:Y:S02]  /*7700*/  FMNMX.FTZ R133, R21, R131, !PT ;  /* 0x0000008315857209 */ /* 0x000fe40007810000 */
[----:B------:R-:W-:Y:S02]  /*7710*/  FSEL R10, R10, -INF , !P0 ;  /* 0xff8000000a0a7808 */ /* 0x000fe40004000000 */
[----:B------:R-:W-:Y:S02]  /*7720*/  ISETP.GT.AND P0, PT, R0, 0x1, !P1 ;  /* 0x000000010000780c */ /* 0x000fe40004f04270 */
[----:B------:R-:W-:Y:S02]  /*7730*/  ISETP.NE.AND P1, PT, R17, RZ, PT ;  /* 0x000000ff1100720c */ /* 0x000fe40003f25270 */
        /* <DEDUP_REMOVED lines=65> */
[----:B------:R-:W-:Y:S02]  /*7b50*/  FMNMX.FTZ R132, R175, R132, !PT ;  /* 0x00000084af847209 */ /* 0x000fe40007810000 */
[----:B-1----:R-:W-:Y:S02]  /*7b60*/  FMNMX.FTZ R134, R134, R0, !PT ;  /* 0x0000000086867209 */ /* 0x002fe40007810000 */
[----:B------:R-:W-:Y:S03]  /*7b70*/  FMNMX.FTZ R132, R179, R132, !PT ;  /* 0x00000084b3847209 */ /* 0x000fe60007810000 */
[----:B------:R-:W1:Y:S01]  /*7b80*/  SHFL.BFLY PT, R0, R134, 0x1, 0x1f ;  /* 0x0c201f0086007f89 */ /* 0x000e6200000e0000 */
[----:B------:R-:W-:Y:S04]  /*7b90*/  FMNMX.FTZ R132, R180, R132, !PT ;  /* 0x00000084b4847209 */ /* 0x000fe80007810000 */
[----:B------:R-:W-:Y:S04]  /*7ba0*/  FMNMX.FTZ R132, R193, R132, !PT ;  /* 0x00000084c1847209 */ /* 0x000fe80007810000 */
[----:B------:R-:W-:Y:S04]  /*7bb0*/  FMNMX.FTZ R132, R196, R132, !PT ;  /* 0x00000084c4847209 */ /* 0x000fe80007810000 */
[----:B------:R-:W-:Y:S04]  /*7bc0*/  FMNMX.FTZ R132, R198, R132, !PT ;  /* 0x00000084c6847209 */ /* 0x000fe80007810000 */
[----:B------:R-:W-:Y:S02]  /*7bd0*/  FMNMX.FTZ R132, R199, R132, !PT ;  /* 0x00000084c7847209 */ /* 0x000fe40007810000 */
[----:B-1----:R-:W-:Y:S02]  /*7be0*/  FMNMX.FTZ R134, R134, R0, !PT ;  /* 0x0000000086867209 */ /* 0x002fe40007810000 */
[----:B------:R-:W1:Y:S02]  /*7bf0*/  SHFL.BFLY PT, R0, R133, 0x2, 0x1f ;  /* 0x0c401f0085007f89 */ /* 0x000e6400000e0000 */
        /* <DEDUP_REMOVED lines=54> */
[--C-:B-1----:R-:W-:Y:S02]  /*7f60*/  FFMA.FTZ R0, R23, c[0x0][0x2d0], -R139.reuse ;  /* 0x0000b40017007a23 */ /* 0x102fe4000001088b */
[----:B------:R-:W1:Y:S06]  /*7f70*/  LDSM.16.MT88.4 R20, [R209+0x1880] ;  /* 0x00188000d114783b */ /* 0x000e6c0000004200 */
[----:B------:R2:W3:Y:S02]  /*7f80*/  MUFU.EX2 R247, R0 ;  /* 0x0000000000f77308 */ /* 0x0004e40000000800 */
[--C-:B--2---:R-:W-:Y:S01]  /*7f90*/  FFMA.FTZ R0, R166, c[0x0][0x2d0], -R139.reuse ;  /* 0x0000b400a6007a23 */ /* 0x104fe2000001088b */
[----:B------:R-:W-:Y:S02]  /*7fa0*/  MOV R166, R25 ;  /* 0x0000001900a67202 */ /* 0x000fe40000000f00 */
[----:B---3--:R-:W-:Y:S05]  /*7fb0*/  F2FP.PACK_AB R161, R247, R246 ;  /* 0x000000f6f7a1723e */ /* 0x008fea00000000ff */
[----:B------:R2:W-:Y:S02]  /*7fc0*/  MUFU.EX2 R248, R0 ;  /* 0x0000000000f87308 */ /* 0x0005e40000000800 */
[----:B--2---:R-:W-:Y:S08]  /*7fd0*/  FFMA.FTZ R0, R163, c[0x0][0x2d0], -R139 ;  /* 0x0000b400a3007a23 */ /* 0x004ff0000001088b */
        /* <DEDUP_REMOVED lines=58> */
[C---:B------:R-:W-:Y:S01]  /*8380*/  FMUL.FTZ R70, R128.reuse, R70 ;  /* 0x0000004680467220 */ /* 0x040fe20000410000 */
[----:B------:R-:W-:Y:S01]  /*8390*/  LDSM.16.MT88.4 R124, [R209+0x2c80] ;  /* 0x002c8000d17c783b */ /* 0x000fe20000004200 */
        /* <DEDUP_REMOVED lines=38> */
[----:B------:R1:W3:Y:S01]  /*8600*/  MUFU.EX2 R238, R2 ;  /* 0x0000000200ee7308 */ /* 0x0002e20000000800 */
[----:B------:R-:W-:Y:S02]  /*8610*/  FMUL.FTZ R99, R128, R99 ;  /* 0x0000006380637220 */ /* 0x000fe40000410000 */
[C---:B------:R-:W-:Y:S02]  /*8620*/  FMUL.FTZ R84, R129.reuse, R84 ;  /* 0x0000005481547220 */ /* 0x040fe40000410000 */
[C---:B--2---:R-:W-:Y:S02]  /*8630*/  FMUL.FTZ R10, R0.reuse, R146 ;  /* 0x00000092000a7220 */ /* 0x044fe40000410000 */
[C---:B------:R-:W-:Y:S02]  /*8640*/  FMUL.FTZ R11, R0.reuse, R147 ;  /* 0x00000093000b7220 */ /* 0x040fe40000410000 */
[C---:B------:R-:W-:Y:S02]  /*8650*/  FMUL.FTZ R26, R0.reuse, R106 ;  /* 0x0000006a001a7220 */ /* 0x040fe40000410000 */
[C---:B------:R-:W-:Y:S02]  /*8660*/  FMUL.FTZ R27, R0.reuse, R107 ;  /* 0x0000006b001b7220 */ /* 0x040fe40000410000 */
[----:B------:R-:W-:Y:S01]  /*8670*/  LDSM.16.MT88.4 R104, [R210+0x2480] ;  /* 0x00248000d268783b */ /* 0x000fe20000004200 */
[C---:B------:R-:W-:Y:S01]  /*8680*/  HMMA.16816.F32 R8, R140.reuse, R20, R8 ;  /* 0x000000148c08723c */ /* 0x040fe20000001808 */
[C---:B------:R-:W-:Y:S02]  /*8690*/  FMUL.FTZ R14, R0.reuse, R150 ;  /* 0x00000096000e7220 */ /* 0x040fe40000410000 */
[C---:B------:R-:W-:Y:S02]  /*86a0*/  FMUL.FTZ R15, R0.reuse, R151 ;  /* 0x00000097000f7220 */ /* 0x040fe40000410000 */
[C---:B------:R-:W-:Y:S02]  /*86b0*/  FMUL.FTZ R30, R0.reuse, R110 ;  /* 0x0000006e001e7220 */ /* 0x040fe40000410000 */
[C---:B------:R-:W-:Y:S02]  /*86c0*/  FMUL.FTZ R20, R129.reuse, R100 ;  /* 0x0000006481147220 */ /* 0x040fe40000410000 */
[----:B------:R-:W-:Y:S01]  /*86d0*/  FMUL.FTZ R21, R129, R101 ;  /* 0x0000006581157220 */ /* 0x000fe20000410000 */
[-C--:B------:R-:W-:Y:S02]  /*86e0*/  HMMA.16816.F32 R12, R140, R22.reuse, R12 ;  /* 0x000000168c0c723c */ /* 0x080fe4000000180c */
[--C-:B-1----:R-:W-:Y:S02]  /*86f0*/  FFMA.FTZ R2, R169, c[0x0][0x2d0], -R139.reuse ;  /* 0x0000b400a9027a23 */ /* 0x102fe4000001088b */
[C---:B------:R-:W-:Y:S02]  /*8700*/  FMUL.FTZ R31, R0.reuse, R111 ;  /* 0x0000006f001f7220 */ /* 0x040fe40000410000 */
[----:B------:R1:W-:Y:S01]  /*8710*/  MUFU.EX2 R237, R2 ;  /* 0x0000000200ed7308 */ /* 0x0003e20000000800 */
[----:B------:R-:W-:Y:S01]  /*8720*/  LDSM.16.MT88.4 R108, [R209+0x1c80] ;  /* 0x001c8000d16c783b */ /* 0x000fe20000004200 */
[C---:B------:R-:W-:Y:S01]  /*8730*/  HMMA.16816.F32 R16, R160.reuse, R22, R16 ;  /* 0x00000016a010723c */ /* 0x040fe20000001810 */
[C---:B------:R-:W-:Y:S03]  /*8740*/  FMUL.FTZ R42, R0.reuse, R122 ;  /* 0x0000007a002a7220 */ /* 0x040fe60000410000 */
[C---:B------:R-:W-:Y:S02]  /*8750*/  FMUL.FTZ R43, R0.reuse, R123 ;  /* 0x0000007b002b7220 */ /* 0x040fe40000410000 */
[----:B------:R-:W-:Y:S02]  /*8760*/  FMUL.FTZ R46, R0, R158 ;  /* 0x0000009e002e7220 */ /* 0x000fe40000410000 */
[C---:B------:R-:W-:Y:S04]  /*8770*/  FMUL.FTZ R22, R128.reuse, R102 ;  /* 0x0000006680167220 */ /* 0x040fe80000410000 */
[----:B------:R-:W-:Y:S02]  /*8780*/  FMUL.FTZ R23, R128, R103 ;  /* 0x0000006780177220 */ /* 0x000fe40000410000 */
[----:B------:R-:W2:Y:S01]  /*8790*/  LDSM.16.MT88.4 R100, [R209+0x2480] ;  /* 0x00248000d164783b */ /* 0x000ea20000004200 */
[C---:B------:R-:W-:Y:S02]  /*87a0*/  FMUL.FTZ R47, R0.reuse, R159 ;  /* 0x0000009f002f7220 */ /* 0x040fe40000410000 */
[C---:B------:R-:W-:Y:S02]  /*87b0*/  FMUL.FTZ R58, R0.reuse, R58 ;  /* 0x0000003a003a7220 */ /* 0x040fe40000410000 */
[-C--:B------:R-:W-:Y:S01]  /*87c0*/  HMMA.16816.F32 R20, R160, R36.reuse, R20 ;  /* 0x00000024a014723c */ /* 0x080fe20000001814 */
[----:B------:R-:W-:Y:S02]  /*87d0*/  FMUL.FTZ R59, R0, R59 ;  /* 0x0000003b003b7220 */ /* 0x000fe40000410000 */
[--C-:B-1----:R-:W-:Y:S02]  /*87e0*/  FFMA.FTZ R2, R170, c[0x0][0x2d0], -R139.reuse ;  /* 0x0000b400aa027a23 */ /* 0x102fe4000001088b */
[C---:B------:R-:W-:Y:S02]  /*87f0*/  FMUL.FTZ R62, R0.reuse, R62 ;  /* 0x0000003e003e7220 */ /* 0x040fe40000410000 */
[----:B------:R1:W4:Y:S01]  /*8800*/  MUFU.EX2 R236, R2 ;  /* 0x0000000200ec7308 */ /* 0x0003220000000800 */
[C---:B------:R-:W-:Y:S01]  /*8810*/  HMMA.16816.F32 R24, R140.reuse, R36, R24 ;  /* 0x000000248c18723c */ /* 0x040fe20000001818 */
[C---:B------:R-:W-:Y:S03]  /*8820*/  FMUL.FTZ R63, R0.reuse, R63 ;  /* 0x0000003f003f7220 */ /* 0x040fe60000410000 */
[C---:B------:R-:W-:Y:S02]  /*8830*/  FMUL.FTZ R74, R0.reuse, R74 ;  /* 0x0000004a004a7220 */ /* 0x040fe40000410000 */
[C---:B------:R-:W-:Y:S02]  /*8840*/  FMUL.FTZ R75, R0.reuse, R75 ;  /* 0x0000004b004b7220 */ /* 0x040fe40000410000 */
[-C--:B------:R-:W-:Y:S01]  /*8850*/  HMMA.16816.F32 R28, R140, R38.reuse, R28 ;  /* 0x000000268c1c723c */ /* 0x080fe2000000181c */
[C---:B------:R-:W-:Y:S03]  /*8860*/  FMUL.FTZ R36, R129.reuse, R116 ;  /* 0x0000007481247220 */ /* 0x040fe60000410000 */
[C---:B------:R-:W-:Y:S02]  /*8870*/  FMUL.FTZ R37, R129.reuse, R117 ;  /* 0x0000007581257220 */ /* 0x040fe40000410000 */
[C---:B------:R-:W-:Y:S02]  /*8880*/  FMUL.FTZ R78, R0.reuse, R78 ;  /* 0x0000004e004e7220 */ /* 0x040fe40000410000 */
[C---:B------:R-:W-:Y:S01]  /*8890*/  HMMA.16816.F32 R32, R160.reuse, R38, R32 ;  /* 0x00000026a020723c */ /* 0x040fe20000001820 */
[----:B------:R-:W-:Y:S03]  /*88a0*/  FMUL.FTZ R79, R0, R79 ;  /* 0x0000004f004f7220 */ /* 0x000fe60000410000 */
[----:B------:R-:W-:Y:S02]  /*88b0*/  FMUL.FTZ R85, R129, R85 ;  /* 0x0000005581557220 */ /* 0x000fe40000410000 */
[C---:B------:R-:W-:Y:S02]  /*88c0*/  FMUL.FTZ R86, R128.reuse, R86 ;  /* 0x0000005680567220 */ /* 0x040fe40000410000 */
[--C-:B-1----:R-:W-:Y:S02]  /*88d0*/  FFMA.FTZ R2, R171, c[0x0][0x2d0], -R138.reuse ;  /* 0x0000b400ab027a23 */ /* 0x102fe4000001088a */
[----:B------:R-:W-:Y:S02]  /*88e0*/  LDSM.16.MT88.4 R168, [R209+0x3880] ;  /* 0x00388000d1a8783b */ /* 0x000fe40000004200 */
[----:B------:R1:W-:Y:S01]  /*88f0*/  MUFU.EX2 R235, R2 ;  /* 0x0000000200eb7308 */ /* 0x0003e20000000800 */
[C---:B------:R-:W-:Y:S02]  /*8900*/  FMUL.FTZ R38, R128.reuse, R118 ;  /* 0x0000007680267220 */ /* 0x040fe40000410000 */
[----:B------:R-:W-:Y:S02]  /*8910*/  FMUL.FTZ R39, R128, R119 ;  /* 0x0000007780277220 */ /* 0x000fe40000410000 */
[C---:B------:R-:W-:Y:S01]  /*8920*/  FMUL.FTZ R90, R0.reuse, R90 ;  /* 0x0000005a005a7220 */ /* 0x040fe20000410000 */
[----:B------:R-:W-:Y:S01]  /*8930*/  LDSM.16.MT88.4 R116, [R209+0x2880] ;  /* 0x00288000d174783b */ /* 0x000fe20000004200 */
[C---:B------:R-:W-:Y:S02]  /*8940*/  FMUL.FTZ R91, R0.reuse, R91 ;  /* 0x0000005b005b7220 */ /* 0x040fe40000410000 */
[C---:B------:R-:W-:Y:S01]  /*8950*/  FMUL.FTZ R94, R0.reuse, R94 ;  /* 0x0000005e005e7220 */ /* 0x040fe20000410000 */
[-C--:B--2---:R-:W-:Y:S01]  /*8960*/  HMMA.16816.F32 R36, R160, R100.reuse, R36 ;  /* 0x00000064a024723c */ /* 0x084fe20000001824 */
[----:B------:R-:W-:Y:S02]  /*8970*/  FMUL.FTZ R95, R0, R95 ;  /* 0x0000005f005f7220 */ /* 0x000fe40000410000 */
[----:B------:R-:W-:Y:S05]  /*8980*/  FMUL.FTZ R87, R128, R87 ;  /* 0x0000005780577220 */ /* 0x000fea0000410000 */
[C---:B------:R-:W-:Y:S01]  /*8990*/  HMMA.16816.F32 R40, R140.reuse, R100, R40 ;  /* 0x000000648c28723c */ /* 0x040fe20000001828 */
[----:B-1----:R-:W-:Y:S07]  /*89a0*/  FFMA.FTZ R2, R172, c[0x0][0x2d0], -R138 ;  /* 0x0000b400ac027a23 */ /* 0x002fee000001088a */
[-C--:B------:R-:W-:Y:S01]  /*89b0*/  HMMA.16816.F32 R44, R140, R102.reuse, R44 ;  /* 0x000000668c2c723c */ /* 0x080fe2000000182c */
[----:B------:R1:W2:Y:S07]  /*89c0*/  MUFU.EX2 R234, R2 ;  /* 0x0000000200ea7308 */ /* 0x0002ae0000000800 */
[C---:B------:R-:W-:Y:S01]  /*89d0*/  HMMA.16816.F32 R48, R160.reuse, R102, R48 ;  /* 0x00000066a030723c */ /* 0x040fe20000001830 */
[----:B------:R-:W5:Y:S07]  /*89e0*/  LDSM.16.MT88.4 R100, [R209+0x3080] ;  /* 0x00308000d164783b */ /* 0x000f6e0000004200 */
[-C--:B------:R-:W-:Y:S08]  /*89f0*/  HMMA.16816.F32 R52, R160, R104.reuse, R52 ;  /* 0x00000068a034723c */ /* 0x080ff00000001834 */
[C---:B------:R-:W-:Y:S01]  /*8a00*/  HMMA.16816.F32 R56, R140.reuse, R104, R56 ;  /* 0x000000688c38723c */ /* 0x040fe20000001838 */
[--C-:B-1----:R-:W-:Y:S07]  /*8a10*/  FFMA.FTZ R2, R174, c[0x0][0x2d0], -R139.reuse ;  /* 0x0000b400ae027a23 */ /* 0x102fee000001088b */
[-C--:B------:R-:W-:Y:S01]  /*8a20*/  HMMA.16816.F32 R60, R140, R106.reuse, R60 ;  /* 0x0000006a8c3c723c */ /* 0x080fe2000000183c */
[----:B------:R1:W-:Y:S07]  /*8a30*/  MUFU.EX2 R233, R2 ;  /* 0x0000000200e97308 */ /* 0x0003ee0000000800 */
[C---:B------:R-:W-:Y:S01]  /*8a40*/  HMMA.16816.F32 R64, R160.reuse, R106, R64 ;  /* 0x0000006aa040723c */ /* 0x040fe20000001840 */
[----:B------:R-:W2:Y:S07]  /*8a50*/  LDSM.16.MT88.4 R104, [R210+0x3080] ;  /* 0x00308000d268783b */ /* 0x000eae0000004200 */
[-C--:B-----5:R-:W-:Y:S08]  /*8a60*/  HMMA.16816.F32 R68, R160, R100.reuse, R68 ;  /* 0x00000064a044723c */ /* 0x0a0ff00000001844 */
[C---:B------:R-:W-:Y:S01]  /*8a70*/  HMMA.16816.F32 R72, R140.reuse, R100, R72 ;  /* 0x000000648c48723c */ /* 0x040fe20000001848 */
[----:B-1----:R-:W-:Y:S04]  /*8a80*/  FFMA.FTZ R2, R176, c[0x0][0x2d0], -R139 ;  /* 0x0000b400b0027a23 */ /* 0x002fe8000001088b */
[----:B------:R1:W5:Y:S02]  /*8a90*/  MUFU.EX2 R232, R2 ;  /* 0x0000000200e87308 */ /* 0x0003640000000800 */
[----:B---3--:R-:W-:Y:S01]  /*8aa0*/  F2FP.PACK_AB R100, R238, R239 ;  /* 0x000000efee64723e */ /* 0x008fe200000000ff */
[-C--:B------:R-:W-:Y:S01]  /*8ab0*/  HMMA.16816.F32 R76, R140, R102.reuse, R76 ;  /* 0x000000668c4c723c */ /* 0x080fe2000000184c */
[----:B----4-:R-:W-:Y:S07]  /*8ac0*/  F2FP.PACK_AB R101, R236, R237 ;  /* 0x000000edec65723e */ /* 0x010fee00000000ff */
[C---:B------:R-:W-:Y:S07]  /*8ad0*/  HMMA.16816.F32 R80, R160.reuse, R102, R80 ;  /* 0x00000066a050723c */ /* 0x040fee0000001850 */
[----:B--2---:R-:W-:Y:S01]  /*8ae0*/  F2FP.PACK_AB R102, R234, R235 ;  /* 0x000000ebea66723e */ /* 0x004fe200000000ff */
[-C--:B------:R-:W-:Y:S01]  /*8af0*/  HMMA.16816.F32 R84, R160, R104.reuse, R84 ;  /* 0x00000068a054723c */ /* 0x080fe20000001854 */
[--C-:B-1----:R-:W-:Y:S03]  /*8b00*/  FFMA.FTZ R2, R173, c[0x0][0x2d0], -R164.reuse ;  /* 0x0000b400ad027a23 */ /* 0x102fe600000108a4 */
[----:B-----5:R-:W-:Y:S04]  /*8b10*/  F2FP.PACK_AB R103, R232, R233 ;  /* 0x000000e9e867723e */ /* 0x020fe800000000ff */
[C---:B------:R-:W-:Y:S01]  /*8b20*/  HMMA.16816.F32 R88, R140.reuse, R104, R88 ;  /* 0x000000688c58723c */ /* 0x040fe20000001858 */
[----:B------:R1:W-:Y:S07]  /*8b30*/  MUFU.EX2 R207, R2 ;  /* 0x0000000200cf7308 */ /* 0x0003ee0000000800 */
[-C--:B------:R-:W-:Y:S08]  /*8b40*/  HMMA.16816.F32 R92, R140, R106.reuse, R92 ;  /* 0x0000006a8c5c723c */ /* 0x080ff0000000185c */
[----:B------:R-:W-:Y:S08]  /*8b50*/  HMMA.16816.F32 R96, R160, R106, R96 ;  /* 0x0000006aa060723c */ /* 0x000ff00000001860 */
[-C--:B------:R-:W-:Y:S01]  /*8b60*/  HMMA.16816.F32 R4, R100, R108.reuse, R4 ;  /* 0x0000006c6404723c */ /* 0x080fe20000001804 */
[--C-:B-1----:R-:W-:Y:S04]  /*8b70*/  FFMA.FTZ R2, R175, c[0x0][0x2d0], -R164.reuse ;  /* 0x0000b400af027a23 */ /* 0x102fe800000108a4 */
        /* <DEDUP_REMOVED lines=36> */
[--C-:B---3--:R-:W-:Y:S03]  /*8dc0*/  FFMA.FTZ R2, R188, c[0x0][0x2d0], -R139.reuse ;  /* 0x0000b400bc027a23 */ /* 0x108fe6000001088b */
[----:B------:R-:W-:Y:S04]  /*8dd0*/  MOV R188, R131 ;  /* 0x0000008300bc7202 */ /* 0x000fe80000000f00 */
        /* <DEDUP_REMOVED lines=9> */
[----:B------:R3:W-:Y:S01]  /*8e70*/  MUFU.EX2 R186, R2 ;  /* 0x0000000200ba7308 */ /* 0x0007e20000000800 */
[----:B------:R-:W-:Y:S02]  /*8e80*/  MOV R190, R166 ;  /* 0x000000a600be7202 */ /* 0x000fe40000000f00 */
[C---:B------:R-:W-:Y:S07]  /*8e90*/  HMMA.16816.F32 R64, R100.reuse, R110, R64 ;  /* 0x0000006e6440723c */ /* 0x040fee0000001840 */
[----:B------:R-:W5:Y:S01]  /*8ea0*/  MUFU.EX2 R185, R138 ;  /* 0x0000008a00b97308 */ /* 0x000f620000000800 */
[-C--:B-1----:R-:W-:Y:S08]  /*8eb0*/  HMMA.16816.F32 R68, R100, R112.reuse, R68 ;  /* 0x000000706444723c */ /* 0x082ff00000001844 */
[C---:B------:R-:W-:Y:S01]  /*8ec0*/  HMMA.16816.F32 R72, R104.reuse, R112, R72 ;  /* 0x000000706848723c */ /* 0x040fe20000001848 */
[--C-:B---3--:R-:W-:Y:S02]  /*8ed0*/  FFMA.FTZ R2, R194, c[0x0][0x2d0], -R139.reuse ;  /* 0x0000b400c2027a23 */ /* 0x108fe4000001088b */
[----:B------:R-:W3:Y:S05]  /*8ee0*/  LDL.LU R194, [R1+0x4] ;  /* 0x0000040001c27983 */ /* 0x000eea0000300800 */
[-C--:B------:R-:W-:Y:S01]  /*8ef0*/  HMMA.16816.F32 R76, R104, R114.reuse, R76 ;  /* 0x00000072684c723c */ /* 0x080fe2000000184c */
[----:B------:R1:W-:Y:S03]  /*8f00*/  MUFU.EX2 R182, R2 ;  /* 0x0000000200b67308 */ /* 0x0003e60000000800 */
[----:B------:R-:W-:Y:S02]  /*8f10*/  FFMA.FTZ R139, R195, c[0x0][0x2d0], -R139 ;  /* 0x0000b400c38b7a23 */ /* 0x000fe4000001088b */
[----:B------:R-:W2:Y:S01]  /*8f20*/  LDL.LU R195, [R1] ;  /* 0x0000000001c37983 */ /* 0x000ea20000300800 */
[----:B-----5:R-:W-:Y:S01]  /*8f30*/  F2FP.PACK_AB R138, R185, R186 ;  /* 0x000000bab98a723e */ /* 0x020fe200000000ff */
[C---:B------:R-:W-:Y:S02]  /*8f40*/  HMMA.16816.F32 R80, R100.reuse, R114, R80 ;  /* 0x000000726450723c */ /* 0x040fe40000001850 */
[----:B------:R-:W5:Y:S01]  /*8f50*/  LDSM.16.MT88.4 R112, [R210+0x2080] ;  /* 0x00208000d270783b */ /* 0x000f620000004200 */
[----:B------:R-:W1:Y:S05]  /*8f60*/  MUFU.EX2 R181, R139 ;  /* 0x0000008b00b57308 */ /* 0x000e6a0000000800 */
[-C--:B----4-:R-:W-:Y:S08]  /*8f70*/  HMMA.16816.F32 R84, R100, R116.reuse, R84 ;  /* 0x000000746454723c */ /* 0x090ff00000001854 */
[C---:B------:R-:W-:Y:S01]  /*8f80*/  HMMA.16816.F32 R88, R104.reuse, R116, R88 ;  /* 0x000000746858723c */ /* 0x040fe20000001858 */
[--C-:B-1----:R-:W-:Y:S02]  /*8f90*/  FFMA.FTZ R2, R193, c[0x0][0x2d0], -R164.reuse ;  /* 0x0000b400c1027a23 */ /* 0x102fe400000108a4 */
[----:B------:R-:W4:Y:S02]  /*8fa0*/  LDL.LU R193, [R1+0x8] ;  /* 0x0000080001c17983 */ /* 0x000f240000300800 */
[----:B------:R1:W-:Y:S03]  /*8fb0*/  MUFU.EX2 R180, R2 ;  /* 0x0000000200b47308 */ /* 0x0003e60000000800 */
[-C--:B------:R-:W-:Y:S01]  /*8fc0*/  HMMA.16816.F32 R92, R104, R118.reuse, R92 ;  /* 0x00000076685c723c */ /* 0x080fe2000000185c */
[----:B------:R-:W-:Y:S07]  /*8fd0*/  F2FP.PACK_AB R139, R181, R182 ;  /* 0x000000b6b58b723e */ /* 0x000fee00000000ff */
[----:B------:R-:W-:Y:S01]  /*8fe0*/  HMMA.16816.F32 R96, R100, R118, R96 ;  /* 0x000000766460723c */ /* 0x000fe20000001860 */
[--C-:B-1----:R-:W-:Y:S04]  /*8ff0*/  FFMA.FTZ R2, R196, c[0x0][0x2d0], -R164.reuse ;  /* 0x0000b400c4027a23 */ /* 0x102fe800000108a4 */
[----:B------:R1:W1:Y:S02]  /*9000*/  MUFU.EX2 R178, R2 ;  /* 0x0000000200b27308 */ /* 0x0002640000000800 */
[--C-:B-1----:R-:W-:Y:S01]  /*9010*/  FFMA.FTZ R2, R198, c[0x0][0x2d0], -R164.reuse ;  /* 0x0000b400c6027a23 */ /* 0x102fe200000108a4 */
[----:B------:R-:W-:Y:S01]  /*9020*/  F2FP.PACK_AB R160, R178, R180 ;  /* 0x000000b4b2a0723e */ /* 0x000fe200000000ff */
        /* <DEDUP_REMOVED lines=19> */
[----:B------:R-:W5:Y:S06]  /*9160*/  LDL R11, [R1+0x1c] ;  /* 0x00001c00010b7983 */ /* 0x000f6c0000100800 */
        /* <DEDUP_REMOVED lines=11> */
[----:B---3--:R-:W-:Y:S04]  /*9220*/  FFMA.FTZ R3, R3, R194, R242 ;  /* 0x000000c203037223 */ /* 0x008fe800000100f2 */
[----:B------:R-:W-:Y:S02]  /*9230*/  FADD.FTZ R3, R243, R3 ;  /* 0x00000003f3037221 */ /* 0x000fe40000010000 */
[----:B--2---:R-:W-:Y:S01]  /*9240*/  FFMA.FTZ R128, R128, R195, R246 ;  /* 0x000000c380807223 */ /* 0x004fe200000100f6 */
        /* <DEDUP_REMOVED lines=11> */
[----:B------:R-:W-:Y:S01]  /*9300*/  FADD.FTZ R8, R207, R0 ;  /* 0x00000000cf087221 */ /* 0x000fe20000010000 */
[----:B------:R-:W-:Y:S01]  /*9310*/  IADD3 R207, R225, -0x1, RZ ;  /* 0xffffffffe1cf7810 */ /* 0x000fe20007ffe0ff */
        /* <DEDUP_REMOVED lines=46> */
[----:B------:R1:W-:Y:S01]  /*9600*/  STL [R1], R4 ;  /* 0x0000000401007387 */ /* 0x0003e20000100800 */
[----:B------:R-:W-:Y:S01]  /*9610*/  FADD.FTZ R2, R177, R3 ;  /* 0x00000003b1027221 */ /* 0x000fe20000010000 */
[----:B------:R-:W-:Y:S01]  /*9620*/  MOV R135, R132 ;  /* 0x0000008400877202 */ /* 0x000fe20000000f00 */
[----:B------:R-:W-:Y:S01]  /*9630*/  FADD.FTZ R0, R131, R0 ;  /* 0x0000000083007221 */ /* 0x000fe20000010000 */
[----:B------:R-:W-:Y:S02]  /*9640*/  MOV R131, R133 ;  /* 0x0000008500837202 */ /* 0x000fe40000000f00 */
[----:B------:R1:W-:Y:S04]  /*9650*/  STL [R1+0x4], R2 ;  /* 0x0000040201007387 */ /* 0x0003e80000100800 */
[----:B------:R1:W-:Y:S01]  /*9660*/  STL [R1+0xc], R0 ;  /* 0x00000c0001007387 */ /* 0x0003e20000100800 */
[----:B-----5:R-:W-:Y:S02]  /*9670*/  ISETP.GT.AND P0, PT, R225, R11, PT ;  /* 0x0000000be100720c */ /* 0x020fe40003f04270 */
[----:B------:R-:W-:Y:S11]  /*9680*/  MOV R225, R207 ;  /* 0x000000cf00e17202 */ /* 0x000ff60000000f00 */
[----:B-1----:R-:W-:-:S05]  /*9690*/  @P0 BRA `(.L_x_1067) ;  /* 0xffffc09000000947 */ /* 0x002fca000383ffff */
.L_x_1046:
[----:B------:R-:W2:Y:S01]  /*96a0*/  S2R R0, SR_CTAID.X ;  /* 0x0000000000007919 */ /* 0x000ea20000002500 */
[----:B------:R-:W-:Y:S01]  /*96b0*/  IMAD.MOV.U32 R2, RZ, RZ, c[0x0][0x2c4] ;  /* 0x0000b100ff027624 */ /* 0x000fe200078e00ff */
[----:B------:R-:W-:Y:S01]  /*96c0*/  MOV R6, c[0x0][0x2ac] ;  /* 0x0000ab0000067a02 */ /* 0x000fe20000000f00 */
[----:B------:R-:W-:-:S02]  /*96d0*/  IMAD.MOV.U32 R5, RZ, RZ, 0x1 ;  /* 0x00000001ff057424 */ /* 0x000fc400078e00ff */
[----:B------:R-:W-:Y:S01]  /*96e0*/  IMAD.MOV.U32 R4, RZ, RZ, 0x1 ;  /* 0x00000001ff047424 */ /* 0x000fe200078e00ff */
[----:B------:R-:W-:Y:S02]  /*96f0*/  ISETP.NE.AND P1, PT, R2, 0x1, PT ;  /* 0x000000010200780c */ /* 0x000fe40003f25270 */
[----:B------:R-:W-:Y:S02]  /*9700*/  ISETP.LE.AND P0, PT, R5, c[0x0][0x32c], PT ;  /* 0x0000cb0005007a0c */ /* 0x000fe40003f03270 */
[----:B-1----:R-:W-:-:S05]  /*9710*/  IADD3 R3, R4, -c[0x0][0x168], RZ ;  /* 0x80005a0004037a10 */ /* 0x002fca0007ffe0ff */
[----:B------:R-:W-:Y:S01]  /*9720*/  IMAD R3, R6, c[0x0][0x1d0], R3 ;  /* 0x0000740006037a24 */ /* 0x000fe200078e0203 */
[----:B--2---:R-:W-:-:S05]  /*9730*/  LEA R0, R0, 0x7f, 0x7 ;  /* 0x0000007f00007811 */ /* 0x004fca00078e38ff */
        /* <DEDUP_REMOVED lines=13> */
.L_x_1069:
[----:B------:R-:W-:-:S13]  /*9810*/  ISETP.NE.AND P0, PT, R4, c[0x0][0x32c], PT ;  /* 0x0000cb0004007a0c */ /* 0x000fda0003f05270 */
[----:B------:R-:W-:-:S05]  /*9820*/  @P0 IMAD.HI.U32 R3, R0, c[0x0][0x330], RZ ;  /* 0x0000cc0000030a27 */ /* 0x000fca00078e00ff */
[----:B------:R-:W-:-:S05]  /*9830*/  @P0 SHF.R.U32.HI R0, RZ, c[0x0][0x334], R3 ;  /* 0x0000cd00ff000a19 */ /* 0x000fca0000011603 */
.L_x_1070:
[----:B------:R-:W-:-:S05]  /*9840*/  IMAD R0, R0, c[0x0][0x32c], RZ ;  /* 0x0000cb0000007a24 */ /* 0x000fca00078e02ff */
[----:B------:R-:W-:-:S03]  /*9850*/  IMNMX R2, R2, R0, !PT ;  /* 0x0000000002027217 */ /* 0x000fc60007800200 */
.L_x_1068:
        /* <DEDUP_REMOVED lines=27> */
.L_x_1076:
        /* <DEDUP_REMOVED lines=20> */
[----:B------:R-:W1:Y:S01]  /*9b50*/  S2R R10, SR_TID.X ;  /* 0x00000000000a7919 */ /* 0x000e620000002100 */
[----:B------:R-:W-:Y:S01]  /*9b60*/  SHF.R.S32.HI R8, RZ, 0x1f, R222 ;  /* 0x0000001fff087819 */ /* 0x000fe200000114de */
[----:B------:R-:W-:Y:S01]  /*9b70*/  BSSY B0, `(.L_x_1072) ;  /* 0x0000033000007945 */ /* 0x000fe20003800000 */
[----:B------:R-:W-:Y:S01]  /*9b80*/  ISETP.GE.AND P1, PT, R226, c[0x0][0x1d4], PT ;  /* 0x00007500e2007a0c */ /* 0x000fe20003f26270 */
[----:B------:R-:W-:Y:S01]  /*9b90*/  IMAD R4, R2, c[0x0][0x208], RZ ;  /* 0x0000820002047a24 */ /* 0x000fe200078e02ff */
[----:B------:R-:W-:Y:S01]  /*9ba0*/  IADD3 R12, R226, 0x20, RZ ;  /* 0x00000020e20c7810 */ /* 0x000fe20007ffe0ff */
[----:B------:R-:W-:Y:S01]  /*9bb0*/  IMAD.WIDE.U32 R2, R224, c[0x0][0x208], RZ ;  /* 0x00008200e0027a25 */ /* 0x000fe200078e00ff */
[----:B------:R-:W-:Y:S02]  /*9bc0*/  IADD3 R11, R226, 0x40, RZ ;  /* 0x00000040e20b7810 */ /* 0x000fe40007ffe0ff */
[----:B------:R-:W-:Y:S01]  /*9bd0*/  ISETP.GE.AND P3, PT, R12, c[0x0][0x1d4], PT ;  /* 0x000075000c007a0c */ /* 0x000fe20003f66270 */
[----:B------:R-:W-:Y:S01]  /*9be0*/  IMAD R4, R224, c[0x0][0x20c], R4 ;  /* 0x00008300e0047a24 */ /* 0x000fe200078e0204 */
[----:B------:R-:W-:Y:S01]  /*9bf0*/  ISETP.GE.AND P2, PT, R11, c[0x0][0x1d4], PT ;  /* 0x000075000b007a0c */ /* 0x000fe20003f46270 */
[----:B------:R-:W-:Y:S02]  /*9c00*/  IMAD R8, R8, c[0x0][0x218], RZ ;  /* 0x0000860008087a24 */ /* 0x000fe400078e02ff */
[----:B------:R-:W-:Y:S02]  /*9c10*/  IMAD.IADD R3, R3, 0x1, R4 ;  /* 0x0000000103037824 */ /* 0x000fe400078e0204 */
[C---:B------:R-:W-:Y:S02]  /*9c20*/  IMAD R8, R222.reuse, c[0x0][0x21c], R8 ;  /* 0x00008700de087a24 */ /* 0x040fe400078e0208 */
[----:B------:R-:W-:Y:S05]  /*9c30*/  IMAD.WIDE.U32 R2, R222, c[0x0][0x218], R2 ;  /* 0x00008600de027a25 */ /* 0x000fea00078e0002 */
[----:B------:R-:W-:Y:S04]  /*9c40*/  IADD3 R2, P0, R2, UR18, RZ ;  /* 0x0000001202027c10 */ /* 0x000fe8000ff1e0ff */
[----:B------:R-:W-:Y:S02]  /*9c50*/  IADD3.X R8, R3, UR5, R8, P0, !PT ;  /* 0x0000000503087c10 */ /* 0x000fe400087fe408 */
[C---:B------:R-:W-:Y:S04]  /*9c60*/  LEA R9, P0, R2.reuse, c[0x0][0x1f8], 0x1 ;  /* 0x00007e0002097a11 */ /* 0x040fe800078008ff */
[----:B------:R-:W-:Y:S02]  /*9c70*/  LEA.HI.X R8, R2, c[0x0][0x1fc], R8, 0x1, P0 ;  /* 0x00007f0002087a11 */ /* 0x000fe400000f0c08 */
[----:B------:R-:W2:Y:S04]  /*9c80*/  SHFL.IDX PT, R2, R9, RZ, 0x1c1f ;  /* 0x001c1fff09027589 */ /* 0x000ea800000e0000 */
[----:B------:R-:W3:Y:S01]  /*9c90*/  SHFL.IDX PT, R3, R8, RZ, 0x1c1f ;  /* 0x001c1fff08037589 */ /* 0x000ee200000e0000 */
[C---:B--2---:R-:W-:Y:S05]  /*9ca0*/  IADD3 R6, P0, R2.reuse, R229, RZ ;  /* 0x000000e502067210 */ /* 0x044fea0007f1e0ff */
[C---:B---3--:R-:W-:Y:S01]  /*9cb0*/  IMAD.X R7, R3.reuse, 0x1, R227, P0 ;  /* 0x0000000103077824 */ /* 0x048fe200000e06e3 */
[C---:B------:R-:W-:Y:S04]  /*9cc0*/  IADD3 R4, P0, R2.reuse, R206, RZ ;  /* 0x000000ce02047210 */ /* 0x040fe80007f1e0ff */
[----:B------:R-:W-:Y:S01]  /*9cd0*/  @!PT LDS RZ, [RZ] ;  /* 0x00000000fffff984 */ /* 0x000fe20000000800 */
[----:B------:R2:W-:Y:S01]  /*9ce0*/  LDGSTS.E.BYPASS.LTC128B.128 [R223+0x1880], [R6.64], !P1 ;  /* 0x0188000006df7fae */ /* 0x0005e2000c901d48 */
[C---:B------:R-:W-:Y:S01]  /*9cf0*/  IMAD.X R5, R3.reuse, 0x1, R225, P0 ;  /* 0x0000000103057824 */ /* 0x040fe200000e06e1 */
        /* <DEDUP_REMOVED lines=9> */
.L_x_1116:
[C---:B------:R-:W-:Y:S02]  /*9d90*/  IADD3 R10, R226.reuse, 0x20, RZ ;  /* 0x00000020e20a7810 */ /* 0x040fe40007ffe0ff */
[----:B------:R-:W-:Y:S02]  /*9da0*/  ISETP.GE.AND P3, PT, R226, c[0x0][0x1d4], PT ;  /* 0x00007500e2007a0c */ /* 0x000fe40003f66270 */
[----:B-1-3--:R-:W-:Y:S02]  /*9db0*/  IADD3 R8, P0, R2, R229, RZ ;  /* 0x000000e502087210 */ /* 0x00afe40007f1e0ff */
        /* <DEDUP_REMOVED lines=14> */
.L_x_1073:
[----:B------:R-:W-:Y:S05]  /*9ea0*/  BSYNC B0 ;  /* 0x0000000000007941 */ /* 0x000fea0003800000 */
.L_x_1072:
        /* <DEDUP_REMOVED lines=109> */
[----:B------:R-:W-:Y:S02]  /*a580*/  LEA.HI R137, R137, R230, RZ, 0x2 ;  /* 0x000000e689897211 */ /* 0x000fe400078f10ff */
[----:B------:R-:W-:Y:S02]  /*a590*/  IADD3 R230, R226, 0x40, RZ ;  /* 0x00000040e2e67810 */ /* 0x000fe40007ffe0ff */
[----:B------:R-:W-:Y:S02]  /*a5a0*/  SHF.R.S32.HI R137, RZ, 0x2, R137 ;  /* 0x00000002ff897819 */ /* 0x000fe40000011489 */
[----:B------:R-:W-:Y:S01]  /*a5b0*/  ISETP.GE.AND P3, PT, R230, c[0x0][0x1d4], PT ;  /* 0x00007500e6007a0c */ /* 0x000fe20003f66270 */
[----:B--2---:R-:W-:Y:S01]  /*a5c0*/  IMAD R3, R207, 0x30, R3 ;  /* 0x00000030cf037824 */ /* 0x004fe200078e0203 */
[----:B---3--:R-:W-:Y:S04]  /*a5d0*/  ISETP.GT.AND P1, PT, R2, 0x2f, PT ;  /* 0x0000002f0200780c */ /* 0x008fe80003f24270 */
[----:B------:R-:W-:Y:S05]  /*a5e0*/  IADD3 R3, R3, -0x30, R2 ;  /* 0xffffffd003037810 */ /* 0x000fea0007ffe002 */
[----:B------:R-:W-:Y:S04]  /*a5f0*/  @P2 IMAD.HI.U32 R130, R3, c[0x0][0x2bc], RZ ;  /* 0x0000af0003822a27 */ /* 0x000fe800078e00ff */
[--C-:B------:R-:W-:Y:S01]  /*a600*/  IMAD.MOV.U32 R2, RZ, RZ, R3.reuse ;  /* 0x000000ffff027224 */ /* 0x100fe200078e0003 */
[----:B------:R-:W-:Y:S04]  /*a610*/  @P2 SHF.R.U32.HI R2, RZ, c[0x0][0x2c0], R130 ;  /* 0x0000b000ff022a19 */ /* 0x000fe80000011682 */
[C---:B------:R-:W-:Y:S04]  /*a620*/  @!P1 IADD3 R131, P0, R2.reuse, UR12, RZ ;  /* 0x0000000c02839c10 */ /* 0x040fe8000ff1e0ff */
[----:B------:R-:W-:Y:S01]  /*a630*/  @!P1 LEA.HI.X.SX32 R136, R2, UR10, 0x1, P0 ;  /* 0x0000000a02889c11 */ /* 0x000fe200080f0eff */
[----:B------:R-:W-:Y:S01]  /*a640*/  IMAD.MOV R2, RZ, RZ, -R2 ;  /* 0x000000ffff027224 */ /* 0x000fe200078e0a02 */
[C---:B------:R-:W-:Y:S03]  /*a650*/  @!P1 LEA R130, P0, R131.reuse, c[0x0][0x2a0], 0x2 ;  /* 0x0000a80083829a11 */ /* 0x040fe600078010ff */
[----:B------:R-:W-:Y:S01]  /*a660*/  IMAD R224, R2, c[0x0][0x2b8], R3 ;  /* 0x0000ae0002e07a24 */ /* 0x000fe200078e0203 */
[----:B------:R-:W-:Y:S02]  /*a670*/  @!P1 LEA.HI.X R131, R131, c[0x0][0x2a4], R136, 0x2, P0 ;  /* 0x0000a90083839a11 */ /* 0x000fe400000f1488 */
[----:B------:R-:W-:Y:S02]  /*a680*/  IADD3 R136, -R137, 0x30, RZ ;  /* 0x0000003089887810 */ /* 0x000fe40007ffe1ff */
[----:B------:R-:W-:Y:S01]  /*a690*/  SHF.R.S32.HI R2, RZ, 0x1f, R224 ;  /* 0x0000001fff027819 */ /* 0x000fe200000114e0 */
[----:B------:R1:W2:Y:S01]  /*a6a0*/  @!P1 LDG.E R222, [R130.64] ;  /* 0x0000000882de9981 */ /* 0x0002a2000c1e1900 */
[----:B------:R-:W-:Y:S03]  /*a6b0*/  ISETP.GE.AND P1, PT, R136, 0x1, PT ;  /* 0x000000018800780c */ /* 0x000fe60003f26270 */
[----:B-1----:R-:W-:Y:S02]  /*a6c0*/  IMAD R130, R2, c[0x0][0x1e0], RZ ;  /* 0x0000780002827a24 */ /* 0x002fe400078e02ff */
[C---:B------:R-:W-:Y:S04]  /*a6d0*/  IMAD.WIDE.U32 R2, R224.reuse, c[0x0][0x1e0], RZ ;  /* 0x00007800e0027a25 */ /* 0x040fe800078e00ff */
        /* <DEDUP_REMOVED lines=12> */
[CC--:B-1----:R-:W-:Y:S05]  /*a7a0*/  @P1 IADD3 R162, P0, R2.reuse, R229.reuse, RZ ;  /* 0x000000e502a21210 */ /* 0x0c2fea0007f1e0ff */
[C---:B--2---:R-:W-:Y:S01]  /*a7b0*/  @P1 IMAD.X R163, R3.reuse, 0x1, R227, P0 ;  /* 0x0000000103a31824 */ /* 0x044fe200000e06e3 */
[C---:B------:R-:W-:Y:S04]  /*a7c0*/  @P1 IADD3 R160, P0, R2.reuse, R206, RZ ;  /* 0x000000ce02a01210 */ /* 0x040fe80007f1e0ff */
[----:B------:R-:W-:Y:S01]  /*a7d0*/  @!PT LDS RZ, [RZ] ;  /* 0x00000000fffff984 */ /* 0x000fe20000000800 */
[----:B------:R1:W-:Y:S01]  /*a7e0*/  @P1 LDGSTS.E.BYPASS.LTC128B.128 [R223+0x3c80], [R162.64], !P5 ;  /* 0x03c80000a2df1fae */ /* 0x0003e2000e901d48 */
[C---:B------:R-:W-:Y:S01]  /*a7f0*/  @P1 IMAD.X R161, R3.reuse, 0x1, R225, P0 ;  /* 0x0000000103a11824 */ /* 0x040fe200000e06e1 */
[----:B------:R-:W-:Y:S02]  /*a800*/  @P1 IADD3 R138, P0, R2, R204, RZ ;  /* 0x000000cc028a1210 */ /* 0x000fe40007f1e0ff */
[----:B------:R-:W2:Y:S03]  /*a810*/  SHFL.IDX PT, R2, R131, 0x1, 0x1c1f ;  /* 0x003c1f0083027f89 */ /* 0x000ea600000e0000 */
[----:B------:R-:W-:Y:S01]  /*a820*/  @P1 IMAD.X R139, R3, 0x1, R205, P0 ;  /* 0x00000001038b1824 */ /* 0x000fe200000e06cd */
[----:B------:R1:W-:Y:S01]  /*a830*/  @P1 LDGSTS.E.BYPASS.LTC128B.128 [R223+0x4880], [R160.64], !P4 ;  /* 0x04880000a0df1fae */ /* 0x0003e2000e101d48 */
[----:B------:R-:W-:Y:S03]  /*a840*/  ISETP.GE.AND P0, PT, R136, 0x21, PT ;  /* 0x000000218800780c */ /* 0x000fe60003f06270 */
[----:B------:R-:W3:Y:S04]  /*a850*/  SHFL.IDX PT, R3, R130, 0x1, 0x1c1f ;  /* 0x003c1f0082037f89 */ /* 0x000ee800000e0000 */
[----:B------:R1:W-:Y:S06]  /*a860*/  @P1 LDGSTS.E.BYPASS.LTC128B.128 [R223+0x5480], [R138.64], !P3 ;  /* 0x054800008adf1fae */ /* 0x0003ec000d901d48 */
[C---:B--2---:R-:W-:Y:S05]  /*a870*/  @P0 IADD3 R136, P2, R2.reuse, R229, RZ ;  /* 0x000000e502880210 */ /* 0x044fea0007f5e0ff */
[C---:B---3--:R-:W-:Y:S01]  /*a880*/  @P0 IMAD.X R137, R3.reuse, 0x1, R227, P2 ;  /* 0x0000000103890824 */ /* 0x048fe200010e06e3 */
[C---:B------:R-:W-:Y:S04]  /*a890*/  @P0 IADD3 R130, P2, R2.reuse, R206, RZ ;  /* 0x000000ce02820210 */ /* 0x040fe80007f5e0ff */
[----:B------:R1:W-:Y:S01]  /*a8a0*/  @P0 LDGSTS.E.BYPASS.LTC128B.128 [R223+0x4480], [R136.64], !P5 ;  /* 0x0448000088df0fae */ /* 0x0003e2000e901d48 */
[C---:B------:R-:W-:Y:S01]  /*a8b0*/  @P0 IMAD.X R131, R3.reuse, 0x1, R225, P2 ;  /* 0x0000000103830824 */ /* 0x040fe200010e06e1 */
[----:B------:R-:W-:Y:S04]  /*a8c0*/  @P0 IADD3 R2, P2, R2, R204, RZ ;  /* 0x000000cc02020210 */ /* 0x000fe80007f5e0ff */
[----:B------:R1:W-:Y:S01]  /*a8d0*/  @P0 LDGSTS.E.BYPASS.LTC128B.128 [R223+0x5080], [R130.64], !P4 ;  /* 0x0508000082df0fae */ /* 0x0003e2000e101d48 */
[----:B------:R-:W-:Y:S05]  /*a8e0*/  @P0 IMAD.X R3, R3, 0x1, R205, P2 ;  /* 0x0000000103030824 */ /* 0x000fea00010e06cd */
[----:B------:R1:W-:Y:S03]  /*a8f0*/  @P0 LDGSTS.E.BYPASS.LTC128B.128 [R223+0x5c80], [R2.64], !P3 ;  /* 0x05c8000002df0fae */ /* 0x0003e6000d901d48 */
.L_x_1075:
[----:B-1----:R-:W-:Y:S01]  /*a900*/  FMNMX.FTZ R2, R4, R134, !PT ;  /* 0x0000008604027209 */ /* 0x002fe20007810000 */
        /* <DEDUP_REMOVED lines=10> */
[----:B------:R-:W2:Y:S01]  /*a9b0*/  LDL.LU R232, [R1+0x8] ;  /* 0x0000080001e87983 */ /* 0x000ea20000300800 */
[----:B------:R-:W-:Y:S02]  /*a9c0*/  FMNMX.FTZ R2, R19, R2, !PT ;  /* 0x0000000213027209 */ /* 0x000fe40007810000 */
[----:B------:R-:W-:Y:S01]  /*a9d0*/  FMNMX.FTZ R134, R21, R134, !PT ;  /* 0x0000008615867209 */ /* 0x000fe20007810000 */
[----:B------:R-:W3:Y:S01]  /*a9e0*/  LDL.LU R231, [R1] ;  /* 0x0000000001e77983 */ /* 0x000ee20000300800 */
[----:B------:R-:W-:Y:S02]  /*a9f0*/  FMNMX.FTZ R2, R22, R2, !PT ;  /* 0x0000000216027209 */ /* 0x000fe40007810000 */
[----:B------:R-:W-:Y:S01]  /*aa00*/  FMNMX.FTZ R134, R32, R134, !PT ;  /* 0x0000008620867209 */ /* 0x000fe20007810000 */
[----:B------:R-:W4:Y:S01]  /*aa10*/  LDL.LU R230, [R1+0x4] ;  /* 0x0000040001e67983 */ /* 0x000f220000300800 */
[----:B------:R-:W-:Y:S02]  /*aa20*/  FMNMX.FTZ R2, R23, R2, !PT ;  /* 0x0000000217027209 */ /* 0x000fe40007810000 */
[----:B------:R-:W-:Y:S01]  /*aa30*/  FMNMX.FTZ R134, R33, R134, !PT ;  /* 0x0000008621867209 */ /* 0x000fe20007810000 */
[----:B------:R-:W5:Y:S01]  /*aa40*/  LDL.LU R203, [R1+0xc] ;  /* 0x00000c0001cb7983 */ /* 0x000f620000300800 */
        /* <DEDUP_REMOVED lines=14> */
[----:B------:R-:W-:Y:S02]  /*ab30*/  ISETP.GT.AND P0, PT, R207, R228, PT ;  /* 0x000000e4cf00720c */ /* 0x000fe40003f04270 */
[----:B------:R-:W-:Y:S01]  /*ab40*/  FMNMX.FTZ R3, R13, R3, !PT ;  /* 0x000000030d037209 */ /* 0x000fe20007810000 */
[----:B------:R-:W1:Y:S03]  /*ab50*/  SHFL.BFLY PT, R131, R2, 0x2, 0x1f ;  /* 0x0c401f0002837f89 */ /* 0x000e6600000e0000 */
        /* <DEDUP_REMOVED lines=9> */
[----:B-1----:R-:W-:Y:S02]  /*abf0*/  FMNMX.FTZ R134, R134, R130, !PT ;  /* 0x0000008286867209 */ /* 0x002fe40007810000 */
[----:B------:R-:W-:Y:S02]  /*ac00*/  FMNMX.FTZ R2, R2, R131, !PT ;  /* 0x0000008302027209 */ /* 0x000fe40007810000 */
[----:B------:R-:W-:Y:S02]  /*ac10*/  FMNMX.FTZ R130, R10, R128, !PT ;  /* 0x000000800a827209 */ /* 0x000fe40007810000 */
[----:B------:R-:W1:Y:S02]  /*ac20*/  SHFL.BFLY PT, R133, R134, 0x1, 0x1f ;  /* 0x0c201f0086857f89 */ /* 0x000e6400000e0000 */
[----:B------:R-:W-:Y:S04]  /*ac30*/  FMNMX.FTZ R130, R11, R130, !PT ;  /* 0x000000820b827209 */ /* 0x000fe80007810000 */
[----:B------:R-:W-:Y:S02]  /*ac40*/  FMNMX.FTZ R130, R14, R130, !PT ;  /* 0x000000820e827209 */ /* 0x000fe40007810000 */
[----:B------:R-:W1:Y:S02]  /*ac50*/  SHFL.BFLY PT, R131, R2, 0x1, 0x1f ;  /* 0x0c201f0002837f89 */ /* 0x000e6400000e0000 */
[----:B------:R-:W-:Y:S04]  /*ac60*/  FMNMX.FTZ R130, R15, R130, !PT ;  /* 0x000000820f827209 */ /* 0x000fe80007810000 */
[----:B------:R-:W-:Y:S02]  /*ac70*/  FMNMX.FTZ R130, R26, R130, !PT ;  /* 0x000000821a827209 */ /* 0x000fe40007810000 */
[----:B------:R-:W-:Y:S02]  /*ac80*/  FMNMX.FTZ R3, R3, R132, !PT ;  /* 0x0000008403037209 */ /* 0x000fe40007810000 */
[----:B------:R-:W-:Y:S03]  /*ac90*/  FMNMX.FTZ R130, R27, R130, !PT ;  /* 0x000000821b827209 */ /* 0x000fe60007810000 */
[----:B------:R-:W1:Y:S01]  /*aca0*/  SHFL.BFLY PT, R132, R3, 0x1, 0x1f ;  /* 0x0c201f0003847f89 */ /* 0x000e6200000e0000 */
[----:B------:R-:W-:Y:S02]  /*acb0*/  FMNMX.FTZ R130, R30, R130, !PT ;  /* 0x000000821e827209 */ /* 0x000fe40007810000 */
[----:B-1----:R-:W-:Y:S02]  /*acc0*/  FMNMX.FTZ R134, R134, R133, !PT ;  /* 0x0000008586867209 */ /* 0x002fe40007810000 */
[----:B------:R-:W-:Y:S03]  /*acd0*/  FMNMX.FTZ R130, R31, R130, !PT ;  /* 0x000000821f827209 */ /* 0x000fe60007810000 */
[----:B------:R-:W-:Y:S01]  /*ace0*/  FADD.FTZ R0, -R134, R0 ;  /* 0x0000000086007221 */ /* 0x000fe20000010100 */
[----:B------:R-:W-:Y:S02]  /*acf0*/  FMNMX.FTZ R130, R42, R130, !PT ;  /* 0x000000822a827209 */ /* 0x000fe40007810000 */
[----:B------:R-:W-:Y:S01]  /*ad00*/  FMNMX.FTZ R133, R2, R131, !PT ;  /* 0x0000008302857209 */ /* 0x000fe20007810000 */
[----:B------:R-:W-:Y:S01]  /*ad10*/  FMUL.FTZ R2, R0, c[0x0][0x2d0] ;  /* 0x0000b40000027a20 */ /* 0x000fe20000410000 */
[----:B------:R-:W-:Y:S03]  /*ad20*/  FMNMX.FTZ R0, R43, R130, !PT ;  /* 0x000000822b007209 */ /* 0x000fe60007810000 */
[----:B------:R1:W1:Y:S01]  /*ad30*/  MUFU.EX2 R131, R2 ;  /* 0x0000000200837308 */ /* 0x0002620000000800 */
[----:B------:R-:W-:Y:S01]  /*ad40*/  FMNMX.FTZ R0, R46, R0, !PT ;  /* 0x000000002e007209 */ /* 0x000fe20007810000 */
[----:B------:R-:W-:Y:S03]  /*ad50*/  FMUL.FTZ R168, R133, c[0x0][0x2d0] ;  /* 0x0000b40085a87a20 */ /* 0x000fe60000410000 */
[----:B------:R-:W-:Y:S01]  /*ad60*/  FMNMX.FTZ R0, R47, R0, !PT ;  /* 0x000000002f007209 */ /* 0x000fe20007810000 */
[--C-:B------:R-:W-:Y:S01]  /*ad70*/  FFMA.FTZ R18, R18, c[0x0][0x2d0], -R168.reuse ;  /* 0x0000b40012127a23 */ /* 0x100fe200000108a8 */
[----:B------:R-:W-:Y:S01]  /*ad80*/  FMNMX.FTZ R132, R3, R132, !PT ;  /* 0x0000008403847209 */ /* 0x000fe20007810000 */
[--C-:B------:R-:W-:Y:S02]  /*ad90*/  FFMA.FTZ R19, R19, c[0x0][0x2d0], -R168.reuse ;  /* 0x0000b40013137a23 */ /* 0x100fe400000108a8 */
[----:B------:R-:W1:Y:S01]  /*ada0*/  SHFL.BFLY PT, R3, R0, 0x2, 0x1f ;  /* 0x0c401f0000037f89 */ /* 0x000e6200000e0000 */
[--C-:B------:R-:W-:Y:S01]  /*adb0*/  FFMA.FTZ R6, R6, c[0x0][0x2d0], -R168.reuse ;  /* 0x0000b40006067a23 */ /* 0x100fe200000108a8 */
[----:B------:R-:W-:Y:S01]  /*adc0*/  MUFU.EX2 R196, R18 ;  /* 0x0000001200c47308 */ /* 0x000fe20000000800 */
[--C-:B------:R-:W-:Y:S02]  /*add0*/  FFMA.FTZ R7, R7, c[0x0][0x2d0], -R168.reuse ;  /* 0x0000b40007077a23 */ /* 0x100fe400000108a8 */
[----:B------:R-:W-:Y:S02]  /*ade0*/  FMUL.FTZ R169, R132, c[0x0][0x2d0] ;  /* 0x0000b40084a97a20 */ /* 0x000fe40000410000 */
[--C-:B------:R-:W-:Y:S02]  /*adf0*/  FFMA.FTZ R22, R22, c[0x0][0x2d0], -R168.reuse ;  /* 0x0000b40016167a23 */ /* 0x100fe400000108a8 */
[--C-:B------:R-:W-:Y:S02]  /*ae00*/  FFMA.FTZ R8, R8, c[0x0][0x2d0], -R169.reuse ;  /* 0x0000b40008087a23 */ /* 0x100fe400000108a9 */
[--C-:B------:R-:W-:Y:S01]  /*ae10*/  FFMA.FTZ R9, R9, c[0x0][0x2d0], -R169.reuse ;  /* 0x0000b40009097a23 */ /* 0x100fe200000108a9 */
[----:B------:R-:W-:Y:S01]  /*ae20*/  MUFU.EX2 R197, R6 ;  /* 0x0000000600c57308 */ /* 0x000fe20000000800 */
[----:B------:R-:W-:Y:S02]  /*ae30*/  FFMA.FTZ R12, R12, c[0x0][0x2d0], -R169 ;  /* 0x0000b4000c0c7a23 */ /* 0x000fe400000108a9 */
[----:B-1----:R-:W-:Y:S02]  /*ae40*/  FADD.FTZ R2, -R133, R129 ;  /* 0x0000008185027221 */ /* 0x002fe40000010100 */
[--C-:B------:R-:W-:Y:S02]  /*ae50*/  FFMA.FTZ R13, R13, c[0x0][0x2d0], -R169.reuse ;  /* 0x0000b4000d0d7a23 */ /* 0x100fe400000108a9 */
[----:B------:R-:W-:Y:S02]  /*ae60*/  FMUL.FTZ R2, R2, c[0x0][0x2d0] ;  /* 0x0000b40002027a20 */ /* 0x000fe40000410000 */
[C---:B------:R-:W-:Y:S01]  /*ae70*/  FMUL.FTZ R100, R131.reuse, R100 ;  /* 0x0000006483647220 */ /* 0x040fe20000410000 */
[----:B------:R-:W1:Y:S01]  /*ae80*/  MUFU.EX2 R198, R7 ;  /* 0x0000000700c67308 */ /* 0x000e620000000800 */
[----:B------:R-:W-:Y:S01]  /*ae90*/  FMUL.FTZ R101, R131, R101 ;  /* 0x0000006583657220 */ /* 0x000fe20000410000 */
[----:B------:R-:W-:Y:S01]  /*aea0*/  FMNMX.FTZ R0, R0, R3, !PT ;  /* 0x0000000300007209 */ /* 0x000fe20007810000 */
[--C-:B------:R-:W-:Y:S02]  /*aeb0*/  FFMA.FTZ R34, R34, c[0x0][0x2d0], -R168.reuse ;  /* 0x0000b40022227a23 */ /* 0x100fe400000108a8 */
[--C-:B------:R-:W-:Y:S02]  /*aec0*/  FFMA.FTZ R35, R35, c[0x0][0x2d0], -R168.reuse ;  /* 0x0000b40023237a23 */ /* 0x100fe400000108a8 */
[--C-:B------:R-:W-:Y:S02]  /*aed0*/  FFMA.FTZ R38, R38, c[0x0][0x2d0], -R168.reuse ;  /* 0x0000b40026267a23 */ /* 0x100fe400000108a8 */
[----:B------:R-:W-:Y:S01]  /*aee0*/  FFMA.FTZ R39, R39, c[0x0][0x2d0], -R168 ;  /* 0x0000b40027277a23 */ /* 0x000fe200000108a8 */
[----:B------:R1:W-:Y:S01]  /*aef0*/  MUFU.EX2 R130, R2 ;  /* 0x0000000200827308 */ /* 0x0003e20000000800 */
[--C-:B------:R-:W-:Y:S02]  /*af00*/  FFMA.FTZ R40, R40, c[0x0][0x2d0], -R169.reuse ;  /* 0x0000b40028287a23 */ /* 0x100fe400000108a9 */
[--C-:B------:R-:W-:Y:S02]  /*af10*/  FFMA.FTZ R41, R41, c[0x0][0x2d0], -R169.reuse ;  /* 0x0000b40029297a23 */ /* 0x100fe400000108a9 */
[--C-:B------:R-:W-:Y:S02]  /*af20*/  FFMA.FTZ R44, R44, c[0x0][0x2d0], -R169.reuse ;  /* 0x0000b4002c2c7a23 */ /* 0x100fe400000108a9 */
[----:B------:R-:W-:Y:S02]  /*af30*/  FFMA.FTZ R45, R45, c[0x0][0x2d0], -R169 ;  /* 0x0000b4002d2d7a23 */ /* 0x000fe400000108a9 */
[C---:B------:R-:W-:Y:S01]  /*af40*/  FMUL.FTZ R112, R131.reuse, R112 ;  /* 0x0000007083707220 */ /* 0x040fe20000410000 */
[----:B------:R-:W1:Y:S01]  /*af50*/  MUFU.EX2 R195, R19 ;  /* 0x0000001300c37308 */ /* 0x000e620000000800 */
[C---:B------:R-:W-:Y:S02]  /*af60*/  FMUL.FTZ R113, R131.reuse, R113 ;  /* 0x0000007183717220 */ /* 0x040fe40000410000 */
        /* <DEDUP_REMOVED lines=8> */
[----:B------:R-:W-:Y:S02]  /*aff0*/  FADD.FTZ R2, -R132, R135 ;  /* 0x0000008784027221 */ /* 0x000fe40000010100 */
[----:B------:R-:W-:Y:S02]  /*b000*/  FMUL.FTZ R135, R134, c[0x0][0x2d0] ;  /* 0x0000b40086877a20 */ /* 0x000fe40000410000 */
[----:B------:R-:W-:Y:S01]  /*b010*/  FMUL.FTZ R2, R2, c[0x0][0x2d0] ;  /* 0x0000b40002027a20 */ /* 0x000fe20000410000 */
[----:B------:R-:W-:Y:S01]  /*b020*/  MUFU.EX2 R192, R9 ;  /* 0x0000000900c07308 */ /* 0x000fe20000000800 */
[--C-:B------:R-:W-:Y:S02]  /*b030*/  FFMA.FTZ R4, R4, c[0x0][0x2d0], -R135.reuse ;  /* 0x0000b40004047a23 */ /* 0x100fe40000010887 */
[--C-:B------:R-:W-:Y:S01]  /*b040*/  FFMA.FTZ R5, R5, c[0x0][0x2d0], -R135.reuse ;  /* 0x0000b40005057a23 */ /* 0x100fe20000010887 */
[----:B------:R-:W-:Y:S01]  /*b050*/  F2FP.PACK_AB R139, R195, R196 ;  /* 0x000000c4c38b723e */ /* 0x000fe200000000ff */
[--C-:B------:R-:W-:Y:S02]  /*b060*/  FFMA.FTZ R16, R16, c[0x0][0x2d0], -R135.reuse ;  /* 0x0000b40010107a23 */ /* 0x100fe40000010887 */
[--C-:B------:R-:W-:Y:S02]  /*b070*/  FFMA.FTZ R17, R17, c[0x0][0x2d0], -R135.reuse ;  /* 0x0000b40011117a23 */ /* 0x100fe40000010887 */
[C---:B------:R-:W-:Y:S01]  /*b080*/  FMUL.FTZ R6, R130.reuse, R142 ;  /* 0x0000008e82067220 */ /* 0x040fe20000410000 */
[----:B------:R1:W1:Y:S01]  /*b090*/  MUFU.EX2 R129, R2 ;  /* 0x0000000200817308 */ /* 0x0002620000000800 */
[C---:B------:R-:W-:Y:S02]  /*b0a0*/  FMUL.FTZ R7, R130.reuse, R143 ;  /* 0x0000008f82077220 */ /* 0x040fe40000410000 */
[C---:B------:R-:W-:Y:S02]  /*b0b0*/  FMUL.FTZ R18, R130.reuse, R154 ;  /* 0x0000009a82127220 */ /* 0x040fe40000410000 */
[C---:B------:R-:W-:Y:S02]  /*b0c0*/  FMUL.FTZ R19, R130.reuse, R155 ;  /* 0x0000009b82137220 */ /* 0x040fe40000410000 */
[C---:B------:R-:W-:Y:S02]  /*b0d0*/  FMUL.FTZ R102, R130.reuse, R102 ;  /* 0x0000006682667220 */ /* 0x040fe40000410000 */
[----:B------:R-:W-:Y:S01]  /*b0e0*/  FMUL.FTZ R103, R130, R103 ;  /* 0x0000006782677220 */ /* 0x000fe20000410000 */
[----:B------:R1:W-:Y:S01]  /*b0f0*/  MUFU.EX2 R201, R4 ;  /* 0x0000000400c97308 */ /* 0x0003e20000000800 */
[--C-:B------:R-:W-:Y:S02]  /*b100*/  FFMA.FTZ R20, R20, c[0x0][0x2d0], -R135.reuse ;  /* 0x0000b40014147a23 */ /* 0x100fe40000010887 */
[--C-:B------:R-:W-:Y:S02]  /*b110*/  FFMA.FTZ R21, R21, c[0x0][0x2d0], -R135.reuse ;  /* 0x0000b40015157a23 */ /* 0x100fe40000010887 */
[--C-:B------:R-:W-:Y:S02]  /*b120*/  FFMA.FTZ R32, R32, c[0x0][0x2d0], -R135.reuse ;  /* 0x0000b40020207a23 */ /* 0x100fe40000010887 */
[--C-:B------:R-:W-:Y:S02]  /*b130*/  FFMA.FTZ R33, R33, c[0x0][0x2d0], -R135.reuse ;  /* 0x0000b40021217a23 */ /* 0x100fe40000010887 */
[--C-:B------:R-:W-:Y:S01]  /*b140*/  FFMA.FTZ R36, R36, c[0x0][0x2d0], -R135.reuse ;  /* 0x0000b40024247a23 */ /* 0x100fe20000010887 */
[----:B------:R-:W1:Y:S01]  /*b150*/  MUFU.EX2 R202, R5 ;  /* 0x0000000500ca7308 */ /* 0x000e620000000800 */
[----:B------:R-:W-:Y:S02]  /*b160*/  FFMA.FTZ R37, R37, c[0x0][0x2d0], -R135 ;  /* 0x0000b40025257a23 */ /* 0x000fe40000010887 */
[----:B------:R-:W-:Y:S01]  /*b170*/  FMUL.FTZ R114, R130, R114 ;  /* 0x0000007282727220 */ /* 0x000fe20000410000 */
[----:B-1----:R-:W1:Y:S01]  /*b180*/  SHFL.BFLY PT, R2, R0, 0x1, 0x1f ;  /* 0x0c201f0000027f89 */ /* 0x002e6200000e0000 */
[C---:B------:R-:W-:Y:S02]  /*b190*/  FMUL.FTZ R8, R129.reuse, R144 ;  /* 0x0000009081087220 */ /* 0x040fe40000410000 */
[C---:B------:R-:W-:Y:S02]  /*b1a0*/  FMUL.FTZ R9, R129.reuse, R145 ;  /* 0x0000009181097220 */ /* 0x040fe40000410000 */
[C---:B------:R-:W-:Y:S01]  /*b1b0*/  FMUL.FTZ R104, R129.reuse, R104 ;  /* 0x0000006881687220 */ /* 0x040fe20000410000 */
[----:B------:R-:W-:Y:S01]  /*b1c0*/  MUFU.EX2 R199, R16 ;  /* 0x0000001000c77308 */ /* 0x000fe20000000800 */
[C---:B------:R-:W-:Y:S02]  /*b1d0*/  FMUL.FTZ R105, R129.reuse, R105 ;  /* 0x0000006981697220 */ /* 0x040fe40000410000 */
[----:B------:R-:W-:Y:S02]  /*b1e0*/  FMUL.FTZ R108, R129, R108 ;  /* 0x0000006c816c7220 */ /* 0x000fe40000410000 */
[----:B------:R-:W-:Y:S01]  /*b1f0*/  FMUL.FTZ R4, R131, R140 ;  /* 0x0000008c83047220 */ /* 0x000fe20000410000 */
[----:B------:R-:W-:Y:S01]  /*b200*/  F2FP.PACK_AB R140, R192, R191 ;  /* 0x000000bfc08c723e */ /* 0x000fe200000000ff */
[----:B------:R-:W-:Y:S02]  /*b210*/  FMUL.FTZ R109, R129, R109 ;  /* 0x0000006d816d7220 */ /* 0x000fe40000410000 */
[C---:B------:R-:W-:Y:S01]  /*b220*/  FMUL.FTZ R115, R130.reuse, R115 ;  /* 0x0000007382737220 */ /* 0x040fe20000410000 */
[----:B------:R-:W1:Y:S01]  /*b230*/  MUFU.EX2 R200, R17 ;  /* 0x0000001100c87308 */ /* 0x000e620000000800 */
[C---:B------:R-:W-:Y:S02]  /*b240*/  FMUL.FTZ R118, R130.reuse, R118 ;  /* 0x0000007682767220 */ /* 0x040fe40000410000 */
[----:B------:R-:W-:Y:S01]  /*b250*/  FMUL.FTZ R119, R130, R119 ;  /* 0x0000007782777220 */ /* 0x000fe20000410000 */
[----:B------:R-:W-:Y:S01]  /*b260*/  F2FP.PACK_AB R136, R202, R201 ;  /* 0x000000c9ca88723e */ /* 0x000fe200000000ff */
[----:B------:R-:W-:Y:S02]  /*b270*/  FMUL.FTZ R5, R131, R141 ;  /* 0x0000008d83057220 */ /* 0x000fe40000410000 */
[C---:B------:R-:W-:Y:S01]  /*b280*/  FMUL.FTZ R120, R129.reuse, R120 ;  /* 0x0000007881787220 */ /* 0x040fe20000410000 */
[----:B-1----:R-:W-:Y:S01]  /*b290*/  FMNMX.FTZ R2, R0, R2, !PT ;  /* 0x0000000200027209 */ /* 0x002fe20007810000 */
[----:B------:R-:W-:Y:S01]  /*b2a0*/  FMUL.FTZ R121, R129, R121 ;  /* 0x0000007981797220 */ /* 0x000fe20000410000 */
[----:B------:R1:W-:Y:S01]  /*b2b0*/  MUFU.EX2 R193, R12 ;  /* 0x0000000c00c17308 */ /* 0x0003e20000000800 */
[----:B------:R-:W-:Y:S02]  /*b2c0*/  FMUL.FTZ R126, R130, R126 ;  /* 0x0000007e827e7220 */ /* 0x000fe40000410000 */
[C---:B------:R-:W-:Y:S02]  /*b2d0*/  FADD.FTZ R0, -R2.reuse, R128 ;  /* 0x0000008002007221 */ /* 0x040fe40000010100 */
[----:B------:R-:W-:Y:S02]  /*b2e0*/  FMUL.FTZ R3, R2, c[0x0][0x2d0] ;  /* 0x0000b40002037a20 */ /* 0x000fe40000410000 */
[----:B------:R-:W-:Y:S02]  /*b2f0*/  FMUL.FTZ R0, R0, c[0x0][0x2d0] ;  /* 0x0000b40000007a20 */ /* 0x000fe40000410000 */
[--C-:B------:R-:W-:Y:S01]  /*b300*/  FFMA.FTZ R10, R10, c[0x0][0x2d0], -R3.reuse ;  /* 0x0000b4000a0a7a23 */ /* 0x100fe20000010803 */
[----:B------:R-:W1:Y:S01]  /*b310*/  MUFU.EX2 R194, R13 ;  /* 0x0000000d00c27308 */ /* 0x000e620000000800 */
[--C-:B------:R-:W-:Y:S02]  /*b320*/  FFMA.FTZ R11, R11, c[0x0][0x2d0], -R3.reuse ;  /* 0x0000b4000b0b7a23 */ /* 0x100fe40000010803 */
[--C-:B------:R-:W-:Y:S01]  /*b330*/  FFMA.FTZ R14, R14, c[0x0][0x2d0], -R3.reuse ;  /* 0x0000b4000e0e7a23 */ /* 0x100fe20000010803 */
[----:B------:R-:W-:Y:S01]  /*b340*/  F2FP.PACK_AB R138, R200, R199 ;  /* 0x000000c7c88a723e */ /* 0x000fe200000000ff */
[--C-:B------:R-:W-:Y:S02]  /*b350*/  FFMA.FTZ R15, R15, c[0x0][0x2d0], -R3.reuse ;  /* 0x0000b4000f0f7a23 */ /* 0x100fe40000010803 */
[C---:B------:R-:W-:Y:S02]  /*b360*/  FMUL.FTZ R16, R131.reuse, R152 ;  /* 0x0000009883107220 */ /* 0x040fe40000410000 */
[----:B------:R-:W-:Y:S01]  /*b370*/  FMUL.FTZ R17, R131, R153 ;  /* 0x0000009983117220 */ /* 0x000fe20000410000 */
[----:B------:R-:W2:Y:S01]  /*b380*/  MUFU.EX2 R0, R0 ;  /* 0x0000000000007308 */ /* 0x000ea20000000800 */
[-C--:B------:R-:W-:Y:S01]  /*b390*/  HMMA.16816.F32 R4, R136, R160.reuse, R4 ;  /* 0x000000a08804723c */ /* 0x080fe20000001804 */
[----:B------:R-:W-:Y:S04]  /*b3a0*/  LDSM.16.MT88.4 R152, [R209+0x2080] ;  /* 0x00208000d198783b */ /* 0x000fe80000004200 */
[----:B-1----:R-:W-:Y:S02]  /*b3b0*/  FMUL.FTZ R12, R129, R148 ;  /* 0x00000094810c7220 */ /* 0x002fe40000410000 */
[--C-:B------:R-:W-:Y:S02]  /*b3c0*/  FFMA.FTZ R42, R42, c[0x0][0x2d0], -R3.reuse ;  /* 0x0000b4002a2a7a23 */ /* 0x100fe40000010803 */
[----:B------:R1:W-:Y:S03]  /*b3d0*/  MUFU.EX2 R187, R10 ;  /* 0x0000000a00bb7308 */ /* 0x0003e60000000800 */
[--C-:B------:R-:W-:Y:S01]  /*b3e0*/  FFMA.FTZ R43, R43, c[0x0][0x2d0], -R3.reuse ;  /* 0x0000b4002b2b7a23 */ /* 0x100fe20000010803 */
[----:B------:R-:W-:Y:S01]  /*b3f0*/  F2FP.PACK_AB R142, R194, R193 ;  /* 0x000000c1c28e723e */ /* 0x000fe200000000ff */
[----:B------:R-:W-:Y:S02]  /*b400*/  FMUL.FTZ R13, R129, R149 ;  /* 0x00000095810d7220 */ /* 0x000fe40000410000 */
[--C-:B------:R-:W-:Y:S02]  /*b410*/  FFMA.FTZ R46, R46, c[0x0][0x2d0], -R3.reuse ;  /* 0x0000b4002e2e7a23 */ /* 0x100fe40000010803 */
[--C-:B------:R-:W-:Y:S01]  /*b420*/  FFMA.FTZ R128, R23, c[0x0][0x2d0], -R168.reuse ;  /* 0x0000b40017807a23 */ /* 0x100fe200000108a8 */
[----:B------:R-:W3:Y:S01]  /*b430*/  MUFU.EX2 R188, R11 ;  /* 0x0000000b00bc7308 */ /* 0x000ee20000000800 */
[C---:B------:R-:W-:Y:S02]  /*b440*/  FMUL.FTZ R127, R130.reuse, R127 ;  /* 0x0000007f827f7220 */ /* 0x040fe40000410000 */
[----:B------:R-:W-:Y:S02]  /*b450*/  FMUL.FTZ R54, R130, R54 ;  /* 0x0000003682367220 */ /* 0x000fe40000410000 */
[C---:B--2---:R-:W-:Y:S02]  /*b460*/  FMUL.FTZ R106, R0.reuse, R106 ;  /* 0x0000006a006a7220 */ /* 0x044fe40000410000 */
[C---:B------:R-:W-:Y:S02]  /*b470*/  FMUL.FTZ R107, R0.reuse, R107 ;  /* 0x0000006b006b7220 */ /* 0x040fe40000410000 */
[C---:B------:R-:W-:Y:S01]  /*b480*/  FMUL.FTZ R110, R0.reuse, R110 ;  /* 0x0000006e006e7220 */ /* 0x040fe20000410000 */
[----:B------:R2:W-:Y:S01]  /*b490*/  MUFU.EX2 R189, R14 ;  /* 0x0000000e00bd7308 */ /* 0x0005e20000000800 */
[C---:B------:R-:W-:Y:S02]  /*b4a0*/  FMUL.FTZ R111, R0.reuse, R111 ;  /* 0x0000006f006f7220 */ /* 0x040fe40000410000 */
[C---:B------:R-:W-:Y:S02]  /*b4b0*/  FMUL.FTZ R122, R0.reuse, R122 ;  /* 0x0000007a007a7220 */ /* 0x040fe40000410000 */
[C---:B-1----:R-:W-:Y:S02]  /*b4c0*/  FMUL.FTZ R10, R0.reuse, R146 ;  /* 0x00000092000a7220 */ /* 0x042fe40000410000 */
[C---:B------:R-:W-:Y:S02]  /*b4d0*/  FMUL.FTZ R123, R0.reuse, R123 ;  /* 0x0000007b007b7220 */ /* 0x040fe40000410000 */
[----:B------:R-:W-:Y:S01]  /*b4e0*/  FMUL.FTZ R23, R0, R159 ;  /* 0x0000009f00177220 */ /* 0x000fe20000410000 */
[----:B------:R-:W1:Y:S01]  /*b4f0*/  MUFU.EX2 R190, R15 ;  /* 0x0000000f00be7308 */ /* 0x000e620000000800 */
[----:B------:R-:W-:Y:S02]  /*b500*/  FMUL.FTZ R55, R130, R55 ;  /* 0x0000003782377220 */ /* 0x000fe40000410000 */
[C---:B------:R-:W-:Y:S01]  /*b510*/  FMUL.FTZ R56, R129.reuse, R56 ;  /* 0x0000003881387220 */ /* 0x040fe20000410000 */
[----:B---3--:R-:W-:Y:S01]  /*b520*/  F2FP.PACK_AB R141, R188, R187 ;  /* 0x000000bbbc8d723e */ /* 0x008fe200000000ff */
[C---:B------:R-:W-:Y:S02]  /*b530*/  FMUL.FTZ R11, R0.reuse, R147 ;  /* 0x00000093000b7220 */ /* 0x040fe40000410000 */
[----:B------:R-:W3:Y:S01]  /*b540*/  LDSM.16.MT88.4 R144, [R209+0x2480] ;  /* 0x00248000d190783b */ /* 0x000ee20000004200 */
[C---:B------:R-:W-:Y:S02]  /*b550*/  FMUL.FTZ R57, R129.reuse, R57 ;  /* 0x0000003981397220 */ /* 0x040fe40000410000 */
[----:B------:R4:W-:Y:S01]  /*b560*/  MUFU.EX2 R186, R20 ;  /* 0x0000001400ba7308 */ /* 0x0009e20000000800 */
[C---:B------:R-:W-:Y:S02]  /*b570*/  FMUL.FTZ R58, R0.reuse, R58 ;  /* 0x0000003a003a7220 */ /* 0x040fe40000410000 */
[C---:B------:R-:W-:Y:S02]  /*b580*/  FMUL.FTZ R59, R0.reuse, R59 ;  /* 0x0000003b003b7220 */ /* 0x040fe40000410000 */
[C---:B--2---:R-:W-:Y:S02]  /*b590*/  FMUL.FTZ R14, R0.reuse, R150 ;  /* 0x00000096000e7220 */ /* 0x044fe40000410000 */
[C---:B------:R-:W-:Y:S02]  /*b5a0*/  FMUL.FTZ R60, R129.reuse, R60 ;  /* 0x0000003c813c7220 */ /* 0x040fe40000410000 */
[----:B------:R-:W-:Y:S01]  /*b5b0*/  FMUL.FTZ R61, R129, R61 ;  /* 0x0000003d813d7220 */ /* 0x000fe20000410000 */
[----:B------:R2:W-:Y:S01]  /*b5c0*/  MUFU.EX2 R185, R21 ;  /* 0x0000001500b97308 */ /* 0x0005e20000000800 */
[C---:B------:R-:W-:Y:S02]  /*b5d0*/  FMUL.FTZ R62, R0.reuse, R62 ;  /* 0x0000003e003e7220 */ /* 0x040fe40000410000 */
[----:B------:R-:W-:Y:S01]  /*b5e0*/  FMUL.FTZ R63, R0, R63 ;  /* 0x0000003f003f7220 */ /* 0x000fe20000410000 */
[----:B-1----:R-:W-:Y:S01]  /*b5f0*/  F2FP.PACK_AB R143, R190, R189 ;  /* 0x000000bdbe8f723e */ /* 0x002fe200000000ff */
[----:B------:R-:W-:Y:S02]  /*b600*/  FMUL.FTZ R15, R0, R151 ;  /* 0x00000097000f7220 */ /* 0x000fe40000410000 */
[----:B------:R-:W1:Y:S01]  /*b610*/  LDSM.16.MT88.4 R148, [R210+0x2480] ;  /* 0x00248000d294783b */ /* 0x000e620000004200 */
[----:B------:R-:W-:Y:S02]  /*b620*/  FMUL.FTZ R64, R131, R64 ;  /* 0x0000004083407220 */ /* 0x000fe40000410000 */
[----:B------:R-:W-:Y:S01]  /*b630*/  MUFU.EX2 R182, R32 ;  /* 0x0000002000b67308 */ /* 0x000fe20000000800 */
[C---:B------:R-:W-:Y:S04]  /*b640*/  HMMA.16816.F32 R8, R140.reuse, R160, R8 ;  /* 0x000000a08c08723c */ /* 0x040fe80000001808 */
[----:B----4-:R-:W-:Y:S02]  /*b650*/  FMUL.FTZ R20, R129, R156 ;  /* 0x0000009c81147220 */ /* 0x010fe40000410000 */
[----:B------:R-:W-:Y:S02]  /*b660*/  FMUL.FTZ R65, R131, R65 ;  /* 0x0000004183417220 */ /* 0x000fe40000410000 */
[-C--:B------:R-:W-:Y:S01]  /*b670*/  HMMA.16816.F32 R12, R140, R162.reuse, R12 ;  /* 0x000000a28c0c723c */ /* 0x080fe2000000180c */
[----:B------:R-:W4:Y:S03]  /*b680*/  MUFU.EX2 R181, R33 ;  /* 0x0000002100b57308 */ /* 0x000f260000000800 */
[C---:B------:R-:W-:Y:S02]  /*b690*/  FMUL.FTZ R66, R130.reuse, R66 ;  /* 0x0000004282427220 */ /* 0x040fe40000410000 */
[----:B--2---:R-:W-:Y:S02]  /*b6a0*/  FMUL.FTZ R21, R129, R157 ;  /* 0x0000009d81157220 */ /* 0x004fe40000410000 */
[C---:B------:R-:W-:Y:S03]  /*b6b0*/  HMMA.16816.F32 R16, R136.reuse, R162, R16 ;  /* 0x000000a28810723c */ /* 0x040fe60000001810 */
[----:B------:R-:W-:Y:S01]  /*b6c0*/  MUFU.EX2 R180, R34 ;  /* 0x0000002200b47308 */ /* 0x000fe20000000800 */
[C---:B------:R-:W-:Y:S02]  /*b6d0*/  FMUL.FTZ R67, R130.reuse, R67 ;  /* 0x0000004382437220 */ /* 0x040fe40000410000 */
[C---:B------:R-:W-:Y:S02]  /*b6e0*/  FMUL.FTZ R68, R131.reuse, R68 ;  /* 0x0000004483447220 */ /* 0x040fe40000410000 */
[-C--:B------:R-:W-:Y:S04]  /*b6f0*/  HMMA.16816.F32 R100, R136, R164.reuse, R100 ;  /* 0x000000a48864723c */ /* 0x080fe80000001864 */
[----:B------:R-:W-:Y:S01]  /*b700*/  FMUL.FTZ R69, R131, R69 ;  /* 0x0000004583457220 */ /* 0x000fe20000410000 */
[----:B------:R2:W1:Y:S01]  /*b710*/  MUFU.EX2 R179, R35 ;  /* 0x0000002300b37308 */ /* 0x0004620000000800 */
[C---:B------:R-:W-:Y:S02]  /*b720*/  FMUL.FTZ R70, R130.reuse, R70 ;  /* 0x0000004682467220 */ /* 0x040fe40000410000 */
[C---:B------:R-:W-:Y:S04]  /*b730*/  HMMA.16816.F32 R104, R140.reuse, R164, R104 ;  /* 0x000000a48c68723c */ /* 0x040fe80000001868 */
[----:B------:R-:W-:Y:S02]  /*b740*/  FMUL.FTZ R71, R130, R71 ;  /* 0x0000004782477220 */ /* 0x000fe40000410000 */
[C---:B------:R-:W-:Y:S01]  /*b750*/  FMUL.FTZ R72, R129.reuse, R72 ;  /* 0x0000004881487220 */ /* 0x040fe20000410000 */
[----:B------:R-:W-:Y:S01]  /*b760*/  MUFU.EX2 R170, R36 ;  /* 0x0000002400aa7308 */ /* 0x000fe20000000800 */
[-C--:B------:R-:W-:Y:S04]  /*b770*/  HMMA.16816.F32 R108, R140, R166.reuse, R108 ;  /* 0x000000a68c6c723c */ /* 0x080fe8000000186c */
[C---:B------:R-:W-:Y:S02]  /*b780*/  FMUL.FTZ R73, R129.reuse, R73 ;  /* 0x0000004981497220 */ /* 0x040fe40000410000 */
[C---:B------:R-:W-:Y:S02]  /*b790*/  FMUL.FTZ R74, R0.reuse, R74 ;  /* 0x0000004a004a7220 */ /* 0x040fe40000410000 */
[C---:B------:R-:W-:Y:S01]  /*b7a0*/  HMMA.16816.F32 R112, R136.reuse, R166, R112 ;  /* 0x000000a68870723c */ /* 0x040fe20000001870 */
[----:B------:R1:W-:Y:S03]  /*b7b0*/  MUFU.EX2 R184, R22 ;  /* 0x0000001600b87308 */ /* 0x0003e60000000800 */
[C---:B------:R-:W-:Y:S01]  /*b7c0*/  FMUL.FTZ R75, R0.reuse, R75 ;  /* 0x0000004b004b7220 */ /* 0x040fe20000410000 */
[----:B--2---:R-:W-:Y:S01]  /*b7d0*/  LDSM.16.MT88.4 R32, [R210+0x3080] ;  /* 0x00308000d220783b */ /* 0x004fe20000004200 */
[C---:B------:R-:W-:Y:S02]  /*b7e0*/  FMUL.FTZ R76, R129.reuse, R76 ;  /* 0x0000004c814c7220 */ /* 0x040fe40000410000 */
[-C--:B---3--:R-:W-:Y:S03]  /*b7f0*/  HMMA.16816.F32 R116, R136, R144.reuse, R116 ;  /* 0x000000908874723c */ /* 0x088fe60000001874 */
[----:B------:R-:W-:Y:S01]  /*b800*/  MUFU.EX2 R167, R37 ;  /* 0x0000002500a77308 */ /* 0x000fe20000000800 */
[----:B------:R-:W-:Y:S02]  /*b810*/  FMUL.FTZ R77, R129, R77 ;  /* 0x0000004d814d7220 */ /* 0x000fe40000410000 */
[C---:B------:R-:W-:Y:S02]  /*b820*/  FMUL.FTZ R78, R0.reuse, R78 ;  /* 0x0000004e004e7220 */ /* 0x040fe40000410000 */
[C---:B------:R-:W-:Y:S04]  /*b830*/  HMMA.16816.F32 R120, R140.reuse, R144, R120 ;  /* 0x000000908c78723c */ /* 0x040fe80000001878 */
[C---:B------:R-:W-:Y:S01]  /*b840*/  FMUL.FTZ R79, R0.reuse, R79 ;  /* 0x0000004f004f7220 */ /* 0x040fe20000410000 */
[----:B------:R-:W-:Y:S01]  /*b850*/  MUFU.EX2 R166, R38 ;  /* 0x0000002600a67308 */ /* 0x000fe20000000800 */
[C---:B------:R-:W-:Y:S02]  /*b860*/  FMUL.FTZ R80, R131.reuse, R80 ;  /* 0x0000005083507220 */ /* 0x040fe40000410000 */
[C---:B------:R-:W-:Y:S04]  /*b870*/  FMUL.FTZ R81, R131.reuse, R81 ;  /* 0x0000005183517220 */ /* 0x040fe80000410000 */
[----:B-1----:R-:W-:Y:S02]  /*b880*/  FMUL.FTZ R22, R0, R158 ;  /* 0x0000009e00167220 */ /* 0x002fe40000410000 */
[C---:B------:R-:W-:Y:S01]  /*b890*/  FMUL.FTZ R82, R130.reuse, R82 ;  /* 0x0000005282527220 */ /* 0x040fe20000410000 */
[----:B------:R1:W-:Y:S01]  /*b8a0*/  MUFU.EX2 R165, R39 ;  /* 0x0000002700a57308 */ /* 0x0003e20000000800 */
[C---:B------:R-:W-:Y:S02]  /*b8b0*/  FMUL.FTZ R83, R130.reuse, R83 ;  /* 0x0000005382537220 */ /* 0x040fe40000410000 */
[C---:B------:R-:W-:Y:S01]  /*b8c0*/  FMUL.FTZ R84, R131.reuse, R84 ;  /* 0x0000005483547220 */ /* 0x040fe20000410000 */
[-C--:B------:R-:W-:Y:S03]  /*b8d0*/  HMMA.16816.F32 R20, R140, R146.reuse, R20 ;  /* 0x000000928c14723c */ /* 0x080fe60000001814 */
[----:B------:R-:W-:Y:S02]  /*b8e0*/  FMUL.FTZ R85, R131, R85 ;  /* 0x0000005583557220 */ /* 0x000fe40000410000 */
[C---:B------:R-:W-:Y:S01]  /*b8f0*/  FMUL.FTZ R86, R130.reuse, R86 ;  /* 0x0000005682567220 */ /* 0x040fe20000410000 */
[----:B------:R-:W-:Y:S01]  /*b900*/  MUFU.EX2 R160, R40 ;  /* 0x0000002800a07308 */ /* 0x000fe20000000800 */
[----:B------:R-:W-:Y:S01]  /*b910*/  FMUL.FTZ R87, R130, R87 ;  /* 0x0000005782577220 */ /* 0x000fe20000410000 */
[C---:B------:R-:W-:Y:S01]  /*b920*/  HMMA.16816.F32 R124, R136.reuse, R146, R124 ;  /* 0x00000092887c723c */ /* 0x040fe2000000187c */
[----:B------:R-:W2:Y:S03]  /*b930*/  LDSM.16.MT88.4 R144, [R209+0x3080] ;  /* 0x00308000d190783b */ /* 0x000ea60000004200 */
[--C-:B------:R-:W-:Y:S02]  /*b940*/  FFMA.FTZ R26, R26, c[0x0][0x2d0], -R3.reuse ;  /* 0x0000b4001a1a7a23 */ /* 0x100fe40000010803 */
[--C-:B------:R-:W-:Y:S02]  /*b950*/  FFMA.FTZ R27, R27, c[0x0][0x2d0], -R3.reuse ;  /* 0x0000b4001b1b7a23 */ /* 0x100fe40000010803 */
[-C--:B------:R-:W-:Y:S01]  /*b960*/  HMMA.16816.F32 R52, R136, R148.reuse, R52 ;  /* 0x000000948834723c */ /* 0x080fe20000001834 */
[----:B------:R-:W-:Y:S01]  /*b970*/  MUFU.EX2 R183, R128 ;  /* 0x0000008000b77308 */ /* 0x000fe20000000800 */
[----:B-1----:R-:W-:Y:S02]  /*b980*/  LDSM.16.MT88.4 R36, [R209+0x3480] ;  /* 0x00348000d124783b */ /* 0x002fe40000004200 */
[C---:B------:R-:W-:Y:S02]  /*b990*/  FMUL.FTZ R88, R129.reuse, R88 ;  /* 0x0000005881587220 */ /* 0x040fe40000410000 */
[----:B------:R-:W-:Y:S02]  /*b9a0*/  FMUL.FTZ R89, R129, R89 ;  /* 0x0000005981597220 */ /* 0x000fe40000410000 */
[C---:B------:R-:W-:Y:S03]  /*b9b0*/  HMMA.16816.F32 R56, R140.reuse, R148, R56 ;  /* 0x000000948c38723c */ /* 0x040fe60000001838 */
[----:B------:R-:W-:Y:S01]  /*b9c0*/  MUFU.EX2 R128, R43 ;  /* 0x0000002b00807308 */ /* 0x000fe20000000800 */
[C---:B------:R-:W-:Y:S02]  /*b9d0*/  FMUL.FTZ R90, R0.reuse, R90 ;  /* 0x0000005a005a7220 */ /* 0x040fe40000410000 */
[----:B------:R-:W-:Y:S02]  /*b9e0*/  FMUL.FTZ R91, R0, R91 ;  /* 0x0000005b005b7220 */ /* 0x000fe40000410000 */
[-C--:B------:R-:W-:Y:S04]  /*b9f0*/  HMMA.16816.F32 R60, R140, R150.reuse, R60 ;  /* 0x000000968c3c723c */ /* 0x080fe8000000183c */
[--C-:B------:R-:W-:Y:S01]  /*ba00*/  FFMA.FTZ R30, R30, c[0x0][0x2d0], -R3.reuse ;  /* 0x0000b4001e1e7a23 */ /* 0x100fe20000010803 */
[----:B------:R4:W-:Y:S01]  /*ba10*/  MUFU.EX2 R176, R26 ;  /* 0x0000001a00b07308 */ /* 0x0009e20000000800 */
[--C-:B------:R-:W-:Y:S02]  /*ba20*/  FFMA.FTZ R31, R31, c[0x0][0x2d0], -R3.reuse ;  /* 0x0000b4001f1f7a23 */ /* 0x100fe40000010803 */
[C---:B------:R-:W-:Y:S04]  /*ba30*/  HMMA.16816.F32 R64, R136.reuse, R150, R64 ;  /* 0x000000968840723c */ /* 0x040fe80000001840 */
[----:B------:R-:W-:Y:S02]  /*ba40*/  FFMA.FTZ R3, R47, c[0x0][0x2d0], -R3 ;  /* 0x0000b4002f037a23 */ /* 0x000fe40000010803 */
[C---:B------:R-:W-:Y:S01]  /*ba50*/  FMUL.FTZ R92, R129.reuse, R92 ;  /* 0x0000005c815c7220 */ /* 0x040fe20000410000 */
[----:B------:R1:W-:Y:S01]  /*ba60*/  MUFU.EX2 R175, R27 ;  /* 0x0000001b00af7308 */ /* 0x0003e20000000800 */
[----:B------:R-:W-:Y:S01]  /*ba70*/  FMUL.FTZ R93, R129, R93 ;  /* 0x0000005d815d7220 */ /* 0x000fe20000410000 */
[-C--:B--2---:R-:W-:Y:S03]  /*ba80*/  HMMA.16816.F32 R68, R136, R144.reuse, R68 ;  /* 0x000000908844723c */ /* 0x084fe60000001844 */
[C---:B------:R-:W-:Y:S02]  /*ba90*/  FMUL.FTZ R94, R0.reuse, R94 ;  /* 0x0000005e005e7220 */ /* 0x040fe40000410000 */
[----:B------:R-:W-:Y:S02]  /*baa0*/  FMUL.FTZ R95, R0, R95 ;  /* 0x0000005f005f7220 */ /* 0x000fe40000410000 */
[C---:B------:R-:W-:Y:S01]  /*bab0*/  FMUL.FTZ R96, R131.reuse, R96 ;  /* 0x0000006083607220 */ /* 0x040fe20000410000 */
[C---:B------:R-:W-:Y:S01]  /*bac0*/  HMMA.16816.F32 R72, R140.reuse, R144, R72 ;  /* 0x000000908c48723c */ /* 0x040fe20000001848 */
[----:B------:R-:W-:Y:S03]  /*bad0*/  MUFU.EX2 R172, R30 ;  /* 0x0000001e00ac7308 */ /* 0x000fe60000000800 */
[----:B------:R-:W-:Y:S01]  /*bae0*/  FMUL.FTZ R97, R131, R97 ;  /* 0x0000006183617220 */ /* 0x000fe20000410000 */
[----:B----4-:R-:W-:Y:S01]  /*baf0*/  F2FP.PACK_AB R26, R181, R182 ;  /* 0x000000b6b51a723e */ /* 0x010fe200000000ff */
[C---:B------:R-:W-:Y:S02]  /*bb00*/  FMUL.FTZ R98, R130.reuse, R98 ;  /* 0x0000006282627220 */ /* 0x040fe40000410000 */
[-C--:B------:R-:W-:Y:S03]  /*bb10*/  HMMA.16816.F32 R76, R140, R146.reuse, R76 ;  /* 0x000000928c4c723c */ /* 0x080fe6000000184c */
[----:B------:R-:W2:Y:S01]  /*bb20*/  MUFU.EX2 R171, R31 ;  /* 0x0000001f00ab7308 */ /* 0x000ea20000000800 */
[----:B------:R-:W-:Y:S01]  /*bb30*/  FMUL.FTZ R99, R130, R99 ;  /* 0x0000006382637220 */ /* 0x000fe20000410000 */
[----:B-1----:R-:W-:Y:S01]  /*bb40*/  F2FP.PACK_AB R27, R179, R180 ;  /* 0x000000b4b31b723e */ /* 0x002fe200000000ff */
[----:B------:R-:W-:Y:S02]  /*bb50*/  FFMA.FTZ R48, R48, c[0x0][0x2d0], -R135 ;  /* 0x0000b40030307a23 */ /* 0x000fe40000010887 */
[C---:B------:R-:W-:Y:S01]  /*bb60*/  HMMA.16816.F32 R80, R136.reuse, R146, R80 ;  /* 0x000000928850723c */ /* 0x040fe20000001850 */
[----:B------:R-:W1:Y:S03]  /*bb70*/  LDSM.16.MT88.4 R144, [R209+0x1c80] ;  /* 0x001c8000d190783b */ /* 0x000e660000004200 */
[--C-:B------:R-:W-:Y:S01]  /*bb80*/  FFMA.FTZ R24, R24, c[0x0][0x2d0], -R169.reuse ;  /* 0x0000b40018187a23 */ /* 0x100fe200000108a9 */
[----:B------:R-:W-:Y:S01]  /*bb90*/  MUFU.EX2 R164, R48 ;  /* 0x0000003000a47308 */ /* 0x000fe20000000800 */
[--C-:B------:R-:W-:Y:S02]  /*bba0*/  FFMA.FTZ R25, R25, c[0x0][0x2d0], -R169.reuse ;  /* 0x0000b40019197a23 */ /* 0x100fe400000108a9 */
[-C--:B------:R-:W-:Y:S04]  /*bbb0*/  HMMA.16816.F32 R84, R136, R32.reuse, R84 ;  /* 0x000000208854723c */ /* 0x080fe80000001854 */
[--C-:B------:R-:W-:Y:S02]  /*bbc0*/  FFMA.FTZ R28, R28, c[0x0][0x2d0], -R169.reuse ;  /* 0x0000b4001c1c7a23 */ /* 0x100fe400000108a9 */
[----:B------:R-:W-:Y:S01]  /*bbd0*/  FFMA.FTZ R29, R29, c[0x0][0x2d0], -R169 ;  /* 0x0000b4001d1d7a23 */ /* 0x000fe200000108a9 */
[----:B------:R3:W-:Y:S01]  /*bbe0*/  MUFU.EX2 R178, R24 ;  /* 0x0000001800b27308 */ /* 0x0007e20000000800 */
[C---:B------:R-:W-:Y:S04]  /*bbf0*/  HMMA.16816.F32 R88, R140.reuse, R32, R88 ;  /* 0x000000208c58723c */ /* 0x040fe80000001858 */
[----:B--2---:R-:W-:Y:S01]  /*bc00*/  F2FP.PACK_AB R31, R171, R172 ;  /* 0x000000acab1f723e */ /* 0x004fe200000000ff */
[----:B------:R-:W-:Y:S02]  /*bc10*/  FFMA.FTZ R49, R49, c[0x0][0x2d0], -R135 ;  /* 0x0000b40031317a23 */ /* 0x000fe40000010887 */
[--C-:B------:R-:W-:Y:S01]  /*bc20*/  FFMA.FTZ R50, R50, c[0x0][0x2d0], -R168.reuse ;  /* 0x0000b40032327a23 */ /* 0x100fe200000108a8 */
[-C--:B------:R-:W-:Y:S01]  /*bc30*/  HMMA.16816.F32 R92, R140, R34.reuse, R92 ;  /* 0x000000228c5c723c */ /* 0x080fe2000000185c */
[----:B------:R2:W4:Y:S01]  /*bc40*/  MUFU.EX2 R177, R25 ;  /* 0x0000001900b17308 */ /* 0x0005220000000800 */
[----:B------:R-:W4:Y:S02]  /*bc50*/  LDSM.16.MT88.4 R140, [R210+0x1c80] ;  /* 0x001c8000d28c783b */ /* 0x000f240000004200 */
[----:B------:R-:W-:Y:S02]  /*bc60*/  FFMA.FTZ R51, R51, c[0x0][0x2d0], -R168 ;  /* 0x0000b40033337a23 */ /* 0x000fe400000108a8 */
[----:B-----5:R-:W-:Y:S02]  /*bc70*/  FFMA.FTZ R0, R0, R203, R187 ;  /* 0x000000cb00007223 */ /* 0x020fe400000100bb */
[----:B------:R-:W-:Y:S02]  /*bc80*/  HMMA.16816.F32 R96, R136, R34, R96 ;  /* 0x000000228860723c */ /* 0x000fe40000001860 */
[----:B------:R-:W5:Y:S01]  /*bc90*/  LDSM.16.MT88.4 R32, [R209+0x2880] ;  /* 0x00288000d120783b */ /* 0x000f620000004200 */
[----:B------:R4:W-:Y:S01]  /*bca0*/  MUFU.EX2 R174, R28 ;  /* 0x0000001c00ae7308 */ /* 0x0009e20000000800 */
[----:B------:R-:W-:Y:S02]  /*bcb0*/  FADD.FTZ R0, R188, R0 ;  /* 0x00000000bc007221 */ /* 0x000fe40000010000 */
[----:B------:R-:W-:Y:S01]  /*bcc0*/  FFMA.FTZ R131, R131, R232, R201 ;  /* 0x000000e883837223 */ /* 0x000fe200000100c9 */
[----:B---3--:R-:W-:Y:S01]  /*bcd0*/  F2FP.PACK_AB R24, R185, R186 ;  /* 0x000000bab918723e */ /* 0x008fe200000000ff */
[----:B------:R-:W-:Y:S02]  /*bce0*/  FADD.FTZ R0, R189, R0 ;  /* 0x00000000bd007221 */ /* 0x000fe40000010000 */
[----:B------:R-:W3:Y:S02]  /*bcf0*/  LDSM.16.MT88.4 R136, [R210+0x2880] ;  /* 0x00288000d288783b */ /* 0x000ee40000004200 */
[----:B------:R-:W-:Y:S01]  /*bd00*/  FADD.FTZ R0, R190, R0 ;  /* 0x00000000be007221 */ /* 0x000fe20000010000 */
[----:B------:R4:W4:Y:S01]  /*bd10*/  MUFU.EX2 R173, R29 ;  /* 0x0000001d00ad7308 */ /* 0x0009220000000800 */
[----:B------:R-:W-:Y:S02]  /*bd20*/  FFMA.FTZ R130, R130, R231, R197 ;  /* 0x000000e782827223 */ /* 0x000fe400000100c5 */
[----:B------:R-:W-:Y:S01]  /*bd30*/  FFMA.FTZ R129, R129, R230, R191 ;  /* 0x000000e681817223 */ /* 0x000fe200000100bf */
[----:B--2---:R-:W-:Y:S06]  /*bd40*/  F2FP.PACK_AB R25, R183, R184 ;  /* 0x000000b8b719723e */ /* 0x004fec00000000ff */
[----:B------:R-:W-:Y:S01]  /*bd50*/  MUFU.EX2 R135, R42 ;  /* 0x0000002a00877308 */ /* 0x000fe20000000800 */
[-C--:B-1----:R-:W-:Y:S05]  /*bd60*/  HMMA.16816.F32 R4, R24, R144.reuse, R4 ;  /* 0x000000901804723c */ /* 0x082fea0000001804 */
[----:B----4-:R-:W-:Y:S04]  /*bd70*/  F2FP.PACK_AB R28, R177, R178 ;  /* 0x000000b2b11c723e */ /* 0x010fe800000000ff */
[----:B------:R-:W-:Y:S03]  /*bd80*/  MUFU.EX2 R163, R49 ;  /* 0x0000003100a37308 */ /* 0x000fe60000000800 */
[----:B------:R-:W-:Y:S02]  /*bd90*/  F2FP.PACK_AB R29, R175, R176 ;  /* 0x000000b0af1d723e */ /* 0x000fe400000000ff */
[----:B------:R-:W-:Y:S05]  /*bda0*/  F2FP.PACK_AB R30, R173, R174 ;  /* 0x000000aead1e723e */ /* 0x000fea00000000ff */
[----:B------:R-:W-:Y:S02]  /*bdb0*/  MUFU.EX2 R49, R46 ;  /* 0x0000002e00317308 */ /* 0x000fe40000000800 */
[C---:B------:R-:W-:Y:S08]  /*bdc0*/  HMMA.16816.F32 R8, R28.reuse, R144, R8 ;  /* 0x000000901c08723c */ /* 0x040ff00000001808 */
[----:B------:R-:W-:Y:S01]  /*bdd0*/  MUFU.EX2 R162, R50 ;  /* 0x0000003200a27308 */ /* 0x000fe20000000800 */
[-C--:B------:R-:W-:Y:S08]  /*bde0*/  HMMA.16816.F32 R12, R28, R146.reuse, R12 ;  /* 0x000000921c0c723c */ /* 0x080ff0000000180c */
[C---:B------:R-:W-:Y:S01]  /*bdf0*/  HMMA.16816.F32 R16, R24.reuse, R146, R16 ;  /* 0x000000921810723c */ /* 0x040fe20000001810 */
[----:B------:R-:W-:Y:S07]  /*be00*/  MUFU.EX2 R50, R45 ;  /* 0x0000002d00327308 */ /* 0x000fee0000000800 */
[-C--:B------:R-:W-:Y:S03]  /*be10*/  HMMA.16816.F32 R100, R24, R140.reuse, R100 ;  /* 0x0000008c1864723c */ /* 0x080fe60000001864 */
[----:B------:R-:W-:Y:S05]  /*be20*/  MUFU.EX2 R161, R51 ;  /* 0x0000003300a17308 */ /* 0x000fea0000000800 */
[C---:B------:R-:W-:Y:S05]  /*be30*/  HMMA.16816.F32 R104, R28.reuse, R140, R104 ;  /* 0x0000008c1c68723c */ /* 0x040fea0000001868 */
[----:B------:R1:W-:Y:S03]  /*be40*/  MUFU.EX2 R51, R44 ;  /* 0x0000002c00337308 */ /* 0x0003e60000000800 */
[-C--:B------:R-:W-:Y:S07]  /*be50*/  HMMA.16816.F32 R108, R28, R142.reuse, R108 ;  /* 0x0000008e1c6c723c */ /* 0x080fee000000186c */
[----:B------:R2:W-:Y:S01]  /*be60*/  MUFU.EX2 R48, R3 ;  /* 0x0000000300307308 */ /* 0x0005e20000000800 */
[C---:B------:R-:W-:Y:S08]  /*be70*/  HMMA.16816.F32 R112, R24.reuse, R142, R112 ;  /* 0x0000008e1870723c */ /* 0x040ff00000001870 */
[-C--:B-----5:R-:W-:Y:S01]  /*be80*/  HMMA.16816.F32 R116, R24, R32.reuse, R116 ;  /* 0x000000201874723c */ /* 0x0a0fe20000001874 */
[----:B-1----:R-:W-:Y:S07]  /*be90*/  LDSM.16.MT88.4 R44, [R210+0x2c80] ;  /* 0x002c8000d22c783b */ /* 0x002fee0000004200 */
[C---:B------:R-:W-:Y:S04]  /*bea0*/  HMMA.16816.F32 R120, R28.reuse, R32, R120 ;  /* 0x000000201c78723c */ /* 0x040fe80000001878 */
[----:B--2---:R-:W-:Y:S04]  /*beb0*/  FADD.FTZ R3, R176, R0 ;  /* 0x00000000b0037221 */ /* 0x004fe80000010000 */
[-C--:B------:R-:W-:Y:S08]  /*bec0*/  HMMA.16816.F32 R20, R28, R34.reuse, R20 ;  /* 0x000000221c14723c */ /* 0x080ff00000001814 */
[C---:B------:R-:W-:Y:S01]  /*bed0*/  HMMA.16816.F32 R124, R24.reuse, R34, R124 ;  /* 0x00000022187c723c */ /* 0x040fe2000000187c */
[----:B------:R-:W1:Y:S07]  /*bee0*/  LDSM.16.MT88.4 R32, [R210+0x3480] ;  /* 0x00348000d220783b */ /* 0x000e6e0000004200 */
[-C--:B---3--:R-:W-:Y:S08]  /*bef0*/  HMMA.16816.F32 R52, R24, R136.reuse, R52 ;  /* 0x000000881834723c */ /* 0x088ff00000001834 */
[C---:B------:R-:W-:Y:S01]  /*bf00*/  HMMA.16816.F32 R56, R28.reuse, R136, R56 ;  /* 0x000000881c38723c */ /* 0x040fe20000001838 */
[----:B------:R2:W3:Y:S07]  /*bf10*/  MUFU.EX2 R136, R41 ;  /* 0x0000002900887308 */ /* 0x0004ee0000000800 */
[-C--:B------:R-:W-:Y:S08]  /*bf20*/  HMMA.16816.F32 R60, R28, R138.reuse, R60 ;  /* 0x0000008a1c3c723c */ /* 0x080ff0000000183c */
[C---:B------:R-:W-:Y:S08]  /*bf30*/  HMMA.16816.F32 R64, R24.reuse, R138, R64 ;  /* 0x0000008a1840723c */ /* 0x040ff00000001840 */
[-C--:B------:R-:W-:Y:S01]  /*bf40*/  HMMA.16816.F32 R68, R24, R36.reuse, R68 ;  /* 0x000000241844723c */ /* 0x080fe20000001844 */
[----:B--2---:R-:W-:Y:S07]  /*bf50*/  LDSM.16.MT88.4 R40, [R209+0x2c80] ;  /* 0x002c8000d128783b */ /* 0x004fee0000004200 */
[C---:B------:R-:W-:Y:S08]  /*bf60*/  HMMA.16816.F32 R72, R28.reuse, R36, R72 ;  /* 0x000000241c48723c */ /* 0x040ff00000001848 */
[-C--:B------:R-:W-:Y:S08]  /*bf70*/  HMMA.16816.F32 R76, R28, R38.reuse, R76 ;  /* 0x000000261c4c723c */ /* 0x080ff0000000184c */
[C---:B------:R-:W-:Y:S01]  /*bf80*/  HMMA.16816.F32 R80, R24.reuse, R38, R80 ;  /* 0x000000261850723c */ /* 0x040fe20000001850 */
[----:B------:R-:W2:Y:S07]  /*bf90*/  LDSM.16.MT88.4 R36, [R210+0x2080] ;  /* 0x00208000d224783b */ /* 0x000eae0000004200 */
[-C--:B-1----:R-:W-:Y:S08]  /*bfa0*/  HMMA.16816.F32 R84, R24, R32.reuse, R84 ;  /* 0x000000201854723c */ /* 0x082ff00000001854 */
[C---:B------:R-:W-:Y:S08]  /*bfb0*/  HMMA.16816.F32 R88, R28.reuse, R32, R88 ;  /* 0x000000201c58723c */ /* 0x040ff00000001858 */
[-C--:B------:R-:W-:Y:S07]  /*bfc0*/  HMMA.16816.F32 R92, R28, R34.reuse, R92 ;  /* 0x000000221c5c723c */ /* 0x080fee000000185c */
[----:B---3--:R-:W-:Y:S01]  /*bfd0*/  F2FP.PACK_AB R28, R136, R160 ;  /* 0x000000a0881c723e */ /* 0x008fe200000000ff */
[----:B------:R-:W-:Y:S01]  /*bfe0*/  HMMA.16816.F32 R96, R24, R34, R96 ;  /* 0x000000221860723c */ /* 0x000fe20000001860 */
[----:B------:R-:W1:Y:S03]  /*bff0*/  LDSM.16.MT88.4 R32, [R209+0x3880] ;  /* 0x00388000d120783b */ /* 0x000e660000004200 */
[----:B------:R-:W-:Y:S02]  /*c000*/  F2FP.PACK_AB R29, R128, R135 ;  /* 0x00000087801d723e */ /* 0x000fe400000000ff */
[----:B------:R-:W-:Y:S02]  /*c010*/  F2FP.PACK_AB R30, R50, R51 ;  /* 0x00000033321e723e */ /* 0x000fe400000000ff */
[----:B------:R-:W-:Y:S04]  /*c020*/  F2FP.PACK_AB R24, R167, R170 ;  /* 0x000000aaa718723e */ /* 0x000fe800000000ff */
[----:B------:R-:W-:Y:S02]  /*c030*/  F2FP.PACK_AB R25, R165, R166 ;  /* 0x000000a6a519723e */ /* 0x000fe400000000ff */
[----:B------:R-:W-:Y:S02]  /*c040*/  F2FP.PACK_AB R26, R163, R164 ;  /* 0x000000a4a31a723e */ /* 0x000fe400000000ff */
[----:B------:R-:W-:Y:S02]  /*c050*/  F2FP.PACK_AB R27, R161, R162 ;  /* 0x000000a2a11b723e */ /* 0x000fe400000000ff */
[----:B------:R-:W-:Y:S05]  /*c060*/  F2FP.PACK_AB R31, R48, R49 ;  /* 0x00000031301f723e */ /* 0x000fea00000000ff */
[-C--:B------:R-:W-:Y:S01]  /*c070*/  HMMA.16816.F32 R140, R24, R152.reuse, R4 ;  /* 0x00000098188c723c */ /* 0x080fe20000001804 */
[----:B------:R-:W3:Y:S07]  /*c080*/  LDSM.16.MT88.4 R4, [R210+0x3880] ;  /* 0x00388000d204783b */ /* 0x000eee0000004200 */
        /* <DEDUP_REMOVED lines=61> */
[----:B------:R-:W-:Y:S01]  /*c460*/  MOV R128, R2 ;  /* 0x0000000200807202 */ /* 0x000fe20000000f00 */
[----:B------:R-:W-:Y:S01]  /*c470*/  FADD.FTZ R4, R50, R3 ;  /* 0x0000000332047221 */ /* 0x000fe20000010000 */
[----:B------:R1:W-:Y:S01]  /*c480*/  STL [R1], R5 ;  /* 0x0000000501007387 */ /* 0x0003e20000100800 */
[----:B------:R-:W-:Y:S03]  /*c490*/  FADD.FTZ R0, R49, R0 ;  /* 0x0000000031007221 */ /* 0x000fe60000010000 */
[----:B------:R1:W-:Y:S01]  /*c4a0*/  STL [R1+0x4], R4 ;  /* 0x0000040401007387 */ /* 0x0003e20000100800 */
[----:B------:R-:W-:Y:S01]  /*c4b0*/  FADD.FTZ R3, R48, R0 ;  /* 0x0000000030037221 */ /* 0x000fe20000010000 */
[----:B------:R-:W-:Y:S04]  /*c4c0*/  IADD3 R0, R207, -0x1, RZ ;  /* 0xffffffffcf007810 */ /* 0x000fe80007ffe0ff */
[----:B------:R1:W-:Y:S01]  /*c4d0*/  STL [R1+0xc], R3 ;  /* 0x00000c0301007387 */ /* 0x0003e20000100800 */
[----:B------:R-:W-:Y:S01]  /*c4e0*/  MOV R207, R0 ;  /* 0x0000000000cf7202 */ /* 0x000fe20000000f00 */
[----:B-1----:R-:W-:-:S05]  /*c4f0*/  @P0 BRA `(.L_x_1076) ;  /* 0xffffd51000000947 */ /* 0x002fca000383ffff */
.L_x_1071:
        /* <DEDUP_REMOVED lines=15> */
.L_x_1098:
[----:B------:R-:W2:Y:S01]  /*c5f0*/  LDL R13, [R1+0x28] ;  /* 0x00002800010d7983 */ /* 0x000ea20000100800 */
[----:B------:R-:W-:Y:S04]  /*c600*/  DEPBAR.LE SB0, 0x0 ;  /* 0x000080000000791a */ /* 0x000fe80000000000 */
[----:B------:R-:W3:Y:S01]  /*c610*/  LDL R12, [R1+0x24] ;  /* 0x00002400010c7983 */ /* 0x000ee20000100800 */
[----:B------:R-:W-:Y:S01]  /*c620*/  SHF.R.S32.HI R0, RZ, 0x1f, R224 ;  /* 0x0000001fff007819 */ /* 0x000fe200000114e0 */
[----:B------:R-:W-:Y:S01]  /*c630*/  IMAD.WIDE.U32 R2, R224, c[0x0][0x208], RZ ;  /* 0x00008200e0027a25 */ /* 0x000fe200078e00ff */
[----:B------:R-:W-:Y:S01]  /*c640*/  SHF.R.S32.HI R4, RZ, 0x1f, R222 ;  /* 0x0000001fff047819 */ /* 0x000fe200000114de */
[----:B------:R-:W-:Y:S01]  /*c650*/  BAR.SYNC.DEFER_BLOCKING 0x0 ;  /* 0x0000000000007b1d */ /* 0x000fe20000010000 */
[----:B------:R-:W-:Y:S01]  /*c660*/  ISETP.GE.AND P1, PT, R226, c[0x0][0x1d4], PT ;  /* 0x00007500e2007a0c */ /* 0x000fe20003f26270 */
[----:B------:R-:W-:Y:S01]  /*c670*/  IMAD R0, R0, c[0x0][0x208], RZ ;  /* 0x0000820000007a24 */ /* 0x000fe200078e02ff */
[----:B------:R-:W-:Y:S01]  /*c680*/  IADD3 R7, R226, 0x20, RZ ;  /* 0x00000020e2077810 */ /* 0x000fe20007ffe0ff */
        /* <DEDUP_REMOVED lines=57> */
.L_x_1117:
        /* <DEDUP_REMOVED lines=17> */
.L_x_1079:
[----:B------:R-:W-:Y:S05]  /*cb30*/  BSYNC B0 ;  /* 0x0000000000007941 */ /* 0x000fea0003800000 */
.L_x_1078:
        /* <DEDUP_REMOVED lines=160> */
.L_x_1081:
[----:B------:R-:W-:Y:S01]  /*d540*/  MOV R128, c[0x0][0x2ac] ;  /* 0x0000ab0000807a02 */ /* 0x000fe20000000f00 */
[----:B------:R-:W2:Y:S01]  /*d550*/  LDL R2, [R1+0x18] ;  /* 0x0000180001027983 */ /* 0x000ea20000100800 */
[----:B------:R-:W-:Y:S02]  /*d560*/  IMAD.MOV.U32 R0, RZ, RZ, c[0x0][0x2c4] ;  /* 0x0000b100ff007624 */ /* 0x000fe400078e00ff */
[----:B------:R-:W-:Y:S02]  /*d570*/  IMAD.MOV.U32 R179, RZ, RZ, 0x1 ;  /* 0x00000001ffb37424 */ /* 0x000fe400078e00ff */
[----:B------:R-:W0:Y:S01]  /*d580*/  LDGDEPBAR ;  /* 0x00000000000079af */ /* 0x000e220000000000 */
[----:B------:R-:W-:Y:S01]  /*d590*/  ISETP.NE.AND P0, PT, R0, 0x1, PT ;  /* 0x000000010000780c */ /* 0x000fe20003f05270 */
[----:B------:R-:W-:Y:S01]  /*d5a0*/  IMAD R128, R128, c[0x0][0x1d0], RZ ;  /* 0x0000740080807a24 */ /* 0x000fe200078e02ff */
[----:B------:R-:W-:Y:S11]  /*d5b0*/  ISETP.LE.AND P1, PT, R179, c[0x0][0x32c], PT ;  /* 0x0000cb00b3007a0c */ /* 0x000ff60003f23270 */
[----:B--2---:R-:W-:Y:S04]  /*d5c0*/  @P0 IMAD.HI.U32 R0, R2, c[0x0][0x2c8], RZ ;  /* 0x0000b20002000a27 */ /* 0x004fe800078e00ff */
[----:B------:R-:W-:Y:S01]  /*d5d0*/  IMAD.MOV.U32 R134, RZ, RZ, R2 ;  /* 0x000000ffff867224 */ /* 0x000fe200078e0002 */
[----:B------:R-:W-:Y:S01]  /*d5e0*/  @P0 SHF.R.U32.HI R134, RZ, c[0x0][0x2cc], R0 ;  /* 0x0000b300ff860a19 */ /* 0x000fe20000011600 */
[----:B------:R-:W-:Y:S04]  /*d5f0*/  IMAD R2, R207, -0x30, RZ ;  /* 0xffffffd0cf027824 */ /* 0x000fe800078e02ff */
[----:B------:R-:W2:Y:S01]  /*d600*/  SHFL.IDX PT, R3, R134, RZ, 0x1c1f ;  /* 0x001c1fff86037589 */ /* 0x000ea200000e0000 */
[C---:B-1----:R-:W-:Y:S02]  /*d610*/  IADD3 R137, -R250.reuse, 0x1, R2 ;  /* 0x00000001fa897810 */ /* 0x042fe40007ffe102 */
[----:B------:R-:W-:Y:S02]  /*d620*/  IADD3 R138, -R250, R2, RZ ;  /* 0x00000002fa8a7210 */ /* 0x000fe40007ffe1ff */
[----:B------:R-:W-:Y:S04]  /*d630*/  IADD3 R137, R137, -c[0x0][0x168], R128 ;  /* 0x80005a0089897a10 */ /* 0x000fe80007ffe080 */
[C---:B------:R-:W-:Y:S02]  /*d640*/  IADD3 R136, R137.reuse, c[0x0][0x328], RZ ;  /* 0x0000ca0089887a10 */ /* 0x040fe40007ffe0ff */
[----:B------:R-:W-:Y:S04]  /*d650*/  IADD3 R137, R137, UR4, RZ ;  /* 0x0000000489897c10 */ /* 0x000fe8000fffe0ff */
[----:B--2---:R-:W-:Y:S01]  /*d660*/  IADD3 R0, R137, R3, RZ ;  /* 0x0000000389007210 */ /* 0x004fe20007ffe0ff */
        /* <DEDUP_REMOVED lines=17> */
.L_x_1084:
[----:B------:R-:W-:Y:S04]  /*d780*/  MOV R132, 0x1 ;  /* 0x0000000100847802 */ /* 0x000fe80000000f00 */
[----:B------:R-:W-:Y:S11]  /*d790*/  ISETP.NE.AND P0, PT, R132, c[0x0][0x32c], PT ;  /* 0x0000cb0084007a0c */ /* 0x000ff60003f05270 */
[----:B------:R-:W-:Y:S02]  /*d7a0*/  @!UPT UIADD3 URZ, URZ, URZ, URZ ;  /* 0x0000003f3f3ff290 */ /* 0x000fe4000fffe03f */
[----:B------:R-:W-:Y:S05]  /*d7b0*/  @P0 IMAD.HI.U32 R132, R3, c[0x0][0x330], RZ ;  /* 0x0000cc0003840a27 */ /* 0x000fea00078e00ff */
[----:B------:R-:W-:Y:S02]  /*d7c0*/  @P0 SHF.R.U32.HI R3, RZ, c[0x0][0x334], R132 ;  /* 0x0000cd00ff030a19 */ /* 0x000fe40000011684 */
.L_x_1085:
[----:B------:R-:W-:Y:S05]  /*d7d0*/  BSYNC B0 ;  /* 0x0000000000007941 */ /* 0x000fea0003800000 */
.L_x_1083:
[----:B------:R-:W-:Y:S05]  /*d7e0*/  IMAD R3, R3, c[0x0][0x32c], R138 ;  /* 0x0000cb0003037a24 */ /* 0x000fea00078e028a */
[----:B------:R-:W-:Y:S02]  /*d7f0*/  IADD3 R132, R3, c[0x0][0x32c], RZ ;  /* 0x0000cb0003847a10 */ /* 0x000fe40007ffe0ff */
[----:B------:R-:W-:Y:S02]  /*d800*/  IMNMX R0, R0, R3, !PT ;  /* 0x0000000300007217 */ /* 0x000fe40007800200 */
[----:B------:R-:W-:Y:S02]  /*d810*/  IMNMX R128, R128, R132, PT ;  /* 0x0000008480807217 */ /* 0x000fe40003800200 */
.L_x_1082:
[----:B------:R-:W1:Y:S02]  /*d820*/  SHFL.IDX PT, R133, R134, 0x1, 0x1c1f ;  /* 0x003c1f0086857f89 */ /* 0x000e6400000e0000 */
[-C--:B-1----:R-:W-:Y:S02]  /*d830*/  IADD3 R132, R136, R133.reuse, RZ ;  /* 0x0000008588847210 */ /* 0x082fe40007ffe0ff */
[----:B------:R-:W-:Y:S01]  /*d840*/  IADD3 R3, R137, R133, RZ ;  /* 0x0000008589037210 */ /* 0x000fe20007ffe0ff */
        /* <DEDUP_REMOVED lines=16> */
.L_x_1088:
[----:B------:R-:W-:Y:S04]  /*d950*/  MOV R139, 0x1 ;  /* 0x00000001008b7802 */ /* 0x000fe80000000f00 */
[----:B------:R-:W-:Y:S11]  /*d960*/  ISETP.NE.AND P0, PT, R139, c[0x0][0x32c], PT ;  /* 0x0000cb008b007a0c */ /* 0x000ff60003f05270 */
[----:B------:R-:W-:Y:S02]  /*d970*/  @!UPT UIADD3 URZ, URZ, URZ, URZ ;  /* 0x0000003f3f3ff290 */ /* 0x000fe4000fffe03f */
[----:B------:R-:W-:Y:S05]  /*d980*/  @P0 IMAD.HI.U32 R139, R133, c[0x0][0x330], RZ ;  /* 0x0000cc00858b0a27 */ /* 0x000fea00078e00ff */
[----:B------:R-:W-:Y:S02]  /*d990*/  @P0 SHF.R.U32.HI R133, RZ, c[0x0][0x334], R139 ;  /* 0x0000cd00ff850a19 */ /* 0x000fe4000001168b */
.L_x_1089:
[----:B------:R-:W-:Y:S05]  /*d9a0*/  BSYNC B0 ;  /* 0x0000000000007941 */ /* 0x000fea0003800000 */
.L_x_1087:
[----:B------:R-:W-:Y:S05]  /*d9b0*/  IMAD R133, R133, c[0x0][0x32c], R138 ;  /* 0x0000cb0085857a24 */ /* 0x000fea00078e028a */
[----:B------:R-:W-:Y:S02]  /*d9c0*/  IADD3 R139, R133, c[0x0][0x32c], RZ ;  /* 0x0000cb00858b7a10 */ /* 0x000fe40007ffe0ff */
[----:B------:R-:W-:Y:S02]  /*d9d0*/  IMNMX R3, R3, R133, !PT ;  /* 0x0000008503037217 */ /* 0x000fe40007800200 */
[----:B------:R-:W-:Y:S02]  /*d9e0*/  IMNMX R132, R132, R139, PT ;  /* 0x0000008b84847217 */ /* 0x000fe40003800200 */
.L_x_1086:
[C---:B------:R-:W-:Y:S02]  /*d9f0*/  ISETP.GE.AND P0, PT, R2.reuse, 0x2, PT ;  /* 0x000000020200780c */ /* 0x040fe40003f06270 */
[----:B------:R-:W-:Y:S02]  /*da00*/  ISETP.GE.AND P1, PT, R2, 0x9, PT ;  /* 0x000000090200780c */ /* 0x000fe40003f26270 */
[----:B------:R-:W-:Y:S02]  /*da10*/  P2R R160, PR, RZ, 0x1 ;  /* 0x00000001ffa07803 */ /* 0x000fe40000000000 */
[----:B------:R-:W-:Y:S02]  /*da20*/  ISETP.GT.AND P0, PT, R0, 0x1, !P0 ;  /* 0x000000010000780c */ /* 0x000fe40004704270 */
[----:B------:R-:W-:Y:S02]  /*da30*/  P2R R139, PR, RZ, 0x2 ;  /* 0x00000002ff8b7803 */ /* 0x000fe40000000000 */
[----:B------:R-:W-:Y:S02]  /*da40*/  ISETP.LT.OR P0, PT, R128, 0x2, P0 ;  /* 0x000000028000780c */ /* 0x000fe40000701670 */
        /* <DEDUP_REMOVED lines=43> */
[----:B------:R-:W-:Y:S01]  /*dd00*/  ISETP.GE.AND P0, PT, R2, 0x2a, PT ;  /* 0x0000002a0200780c */ /* 0x000fe20003f06270 */
[----:B------:R-:W1:Y:S03]  /*dd10*/  SHFL.IDX PT, R4, R134, 0x2, 0x1c1f ;  /* 0x005c1f0086047f89 */ /* 0x000e6600000e0000 */
[----:B------:R-:W-:Y:S02]  /*dd20*/  P2R R5, PR, RZ, 0x1 ;  /* 0x00000001ff057803 */ /* 0x000fe40000000000 */
[----:B------:R-:W-:Y:S04]  /*dd30*/  ISETP.GT.AND P0, PT, R0, 0x29, !P0 ;  /* 0x000000290000780c */ /* 0x000fe80004704270 */
[----:B------:R-:W-:Y:S04]  /*dd40*/  ISETP.LT.OR P0, PT, R128, 0x2a, P0 ;  /* 0x0000002a8000780c */ /* 0x000fe80000701670 */
        /* <DEDUP_REMOVED lines=20> */
.L_x_1092:
[----:B------:R-:W-:Y:S04]  /*de90*/  MOV R20, 0x1 ;  /* 0x0000000100147802 */ /* 0x000fe80000000f00 */
[----:B------:R-:W-:Y:S11]  /*dea0*/  ISETP.NE.AND P0, PT, R20, c[0x0][0x32c], PT ;  /* 0x0000cb0014007a0c */ /* 0x000ff60003f05270 */
[----:B------:R-:W-:Y:S02]  /*deb0*/  @!UPT UIADD3 URZ, URZ, URZ, URZ ;  /* 0x0000003f3f3ff290 */ /* 0x000fe4000fffe03f */
[----:B------:R-:W-:Y:S05]  /*dec0*/  @P0 IMAD.HI.U32 R20, R4, c[0x0][0x330], RZ ;  /* 0x0000cc0004140a27 */ /* 0x000fea00078e00ff */
[----:B------:R-:W-:Y:S02]  /*ded0*/  @P0 SHF.R.U32.HI R4, RZ, c[0x0][0x334], R20 ;  /* 0x0000cd00ff040a19 */ /* 0x000fe40000011614 */
.L_x_1093:
[----:B------:R-:W-:Y:S05]  /*dee0*/  BSYNC B0 ;  /* 0x0000000000007941 */ /* 0x000fea0003800000 */
.L_x_1091:
[----:B------:R-:W-:Y:S05]  /*def0*/  IMAD R4, R4, c[0x0][0x32c], R138 ;  /* 0x0000cb0004047a24 */ /* 0x000fea00078e028a */
[----:B------:R-:W-:Y:S02]  /*df00*/  IADD3 R20, R4, c[0x0][0x32c], RZ ;  /* 0x0000cb0004147a10 */ /* 0x000fe40007ffe0ff */
[----:B------:R-:W-:Y:S02]  /*df10*/  IMNMX R0, R0, R4, !PT ;  /* 0x0000000400007217 */ /* 0x000fe40007800200 */
[----:B------:R-:W-:Y:S02]  /*df20*/  IMNMX R2, R2, R20, PT ;  /* 0x0000001402027217 */ /* 0x000fe40003800200 */
.L_x_1090:
        /* <DEDUP_REMOVED lines=8> */
[----:B------:R-:W-:Y:S04]  /*dfb0*/  ISETP.NE.AND P0, PT, R17, RZ, PT ;  /* 0x000000ff1100720c */ /* 0x000fe80003f05270 */
[C---:B------:R-:W-:Y:S04]  /*dfc0*/  ISETP.GT.AND P0, PT, R3.reuse, 0x10, !P0 ;  /* 0x000000100300780c */ /* 0x040fe80004704270 */
        /* <DEDUP_REMOVED lines=19> */
[----:B------:R-:W-:Y:S04]  /*e100*/  ISETP.GT.AND P0, PT, R3, 0x1, !P0 ;  /* 0x000000010300780c */ /* 0x000fe80004704270 */
[C---:B------:R-:W-:Y:S04]  /*e110*/  ISETP.LT.OR P0, PT, R132.reuse, 0x2, P0 ;  /* 0x000000028400780c */ /* 0x040fe80000701670 */
[----:B------:R-:W-:Y:S02]  /*e120*/  FSEL R19, R7, -INF , !P0 ;  /* 0xff80000007137808 */ /* 0x000fe40004000000 */
[C---:B------:R-:W-:Y:S04]  /*e130*/  ISETP.GT.AND P0, PT, R3.reuse, RZ, !P1 ;  /* 0x000000ff0300720c */ /* 0x040fe80004f04270 */
[----:B------:R-:W-:Y:S04]  /*e140*/  ISETP.LT.OR P0, PT, R132, 0x1, P0 ;  /* 0x000000018400780c */ /* 0x000fe80000701670 */
[----:B------:R-:W-:Y:S02]  /*e150*/  FSEL R18, R6, -INF , !P0 ;  /* 0xff80000006127808 */ /* 0x000fe40004000000 */
[----:B------:R-:W-:Y:S04]  /*e160*/  ISETP.GT.AND P0, PT, R3, 0x28, !P2 ;  /* 0x000000280300780c */ /* 0x000fe80005704270 */
[----:B------:R-:W-:Y:S04]  /*e170*/  ISETP.LT.OR P0, PT, R132, 0x29, P0 ;  /* 0x000000298400780c */ /* 0x000fe80000701670 */
[----:B------:R-:W-:Y:S02]  /*e180*/  FSEL R181, R50, -INF , !P0 ;  /* 0xff80000032b57808 */ /* 0x000fe40004000000 */
[----:B------:R-:W-:Y:S04]  /*e190*/  ISETP.NE.AND P0, PT, R5, RZ, PT ;  /* 0x000000ff0500720c */ /* 0x000fe80003f05270 */
[----:B------:R-:W-:Y:S02]  /*e1a0*/  ISETP.GT.AND P0, PT, R3, 0x29, !P0 ;  /* 0x000000290300780c */ /* 0x000fe40004704270 */
[----:B------:R-:W1:Y:S02]  /*e1b0*/  SHFL.IDX PT, R3, R134, 0x3, 0x1c1f ;  /* 0x007c1f0086037f89 */ /* 0x000e6400000e0000 */
[----:B------:R-:W-:Y:S04]  /*e1c0*/  ISETP.LT.OR P0, PT, R132, 0x2a, P0 ;  /* 0x0000002a8400780c */ /* 0x000fe80000701670 */
[----:B------:R-:W-:Y:S02]  /*e1d0*/  FSEL R182, R51, -INF , !P0 ;  /* 0xff80000033b67808 */ /* 0x000fe40004000000 */
[----:B------:R-:W-:Y:S04]  /*e1e0*/  ISETP.GT.AND P0, PT, R0, RZ, !P1 ;  /* 0x000000ff0000720c */ /* 0x000fe80004f04270 */
        /* <DEDUP_REMOVED lines=61> */
.L_x_1096:
[----:B------:R-:W-:Y:S04]  /*e5c0*/  MOV R4, 0x1 ;  /* 0x0000000100047802 */ /* 0x000fe80000000f00 */
[----:B------:R-:W-:Y:S11]  /*e5d0*/  ISETP.NE.AND P0, PT, R4, c[0x0][0x32c], PT ;  /* 0x0000cb0004007a0c */ /* 0x000ff60003f05270 */
[----:B------:R-:W-:Y:S02]  /*e5e0*/  @!UPT UIADD3 URZ, URZ, URZ, URZ ;  /* 0x0000003f3f3ff290 */ /* 0x000fe4000fffe03f */
[----:B------:R-:W-:Y:S05]  /*e5f0*/  @P0 IMAD.HI.U32 R4, R3, c[0x0][0x330], RZ ;  /* 0x0000cc0003040a27 */ /* 0x000fea00078e00ff */
[----:B------:R-:W-:Y:S02]  /*e600*/  @P0 SHF.R.U32.HI R3, RZ, c[0x0][0x334], R4 ;  /* 0x0000cd00ff030a19 */ /* 0x000fe40000011604 */
.L_x_1097:
[----:B------:R-:W-:Y:S05]  /*e610*/  BSYNC B0 ;  /* 0x0000000000007941 */ /* 0x000fea0003800000 */
.L_x_1095:
[----:B------:R-:W-:Y:S05]  /*e620*/  IMAD R138, R3, c[0x0][0x32c], R138 ;  /* 0x0000cb00038a7a24 */ /* 0x000fea00078e028a */
[----:B------:R-:W-:Y:S02]  /*e630*/  IADD3 R3, R138, c[0x0][0x32c], RZ ;  /* 0x0000cb008a037a10 */ /* 0x000fe40007ffe0ff */
[----:B------:R-:W-:Y:S02]  /*e640*/  IMNMX R0, R0, R138, !PT ;  /* 0x0000008a00007217 */ /* 0x000fe40007800200 */
[----:B------:R-:W-:Y:S02]  /*e650*/  IMNMX R2, R2, R3, PT ;  /* 0x0000000302027217 */ /* 0x000fe40003800200 */
.L_x_1094:
        /* <DEDUP_REMOVED lines=9> */
[----:B------:R-:W3:Y:S01]  /*e6f0*/  LDL.LU R239, [R1] ;  /* 0x0000000001ef7983 */ /* 0x000ee20000300800 */
[----:B------:R-:W-:Y:S02]  /*e700*/  ISETP.GT.AND P0, PT, R0, 0x1, !P0 ;  /* 0x000000010000780c */ /* 0x000fe40004704270 */
[----:B------:R-:W-:Y:S01]  /*e710*/  FMNMX.FTZ R134, R161, R134, !PT ;  /* 0x00000086a1867209 */ /* 0x000fe20007810000 */
[----:B------:R-:W4:Y:S01]  /*e720*/  LDL.LU R238, [R1+0x4] ;  /* 0x0000040001ee7983 */ /* 0x000f220000300800 */
[----:B------:R-:W-:Y:S02]  /*e730*/  ISETP.LT.OR P0, PT, R2, 0x2, P0 ;  /* 0x000000020200780c */ /* 0x000fe40000701670 */
[----:B------:R-:W-:Y:S01]  /*e740*/  FMNMX.FTZ R134, R164, R134, !PT ;  /* 0x00000086a4867209 */ /* 0x000fe20007810000 */
[----:B------:R-:W5:Y:S01]  /*e750*/  LDL.LU R237, [R1+0xc] ;  /* 0x00000c0001ed7983 */ /* 0x000f620000300800 */
        /* <DEDUP_REMOVED lines=49> */
[----:B------:R-:W-:Y:S01]  /*ea70*/  ISETP.GT.AND P0, PT, R0, 0x28, !P2 ;  /* 0x000000280000780c */ /* 0x000fe20005704270 */
[----:B------:R-:W-:Y:S01]  /*ea80*/  LDSM.16.MT88.4 R40, [R209+0x2480] ;  /* 0x00248000d128783b */ /* 0x000fe20000004200 */
        /* <DEDUP_REMOVED lines=72> */
[----:B--2---:R-:W-:Y:S01]  /*ef10*/  FFMA.FTZ R0, R161, c[0x0][0x2d0], -R27 ;  /* 0x0000b400a1007a23 */ /* 0x004fe2000001081b */
[----:B------:R-:W-:Y:S08]  /*ef20*/  F2FP.PACK_AB R28, R232, R231 ;  /* 0x000000e7e81c723e */ /* 0x000ff000000000ff */
        /* <DEDUP_REMOVED lines=11> */
[----:B------:R2:W2:Y:S02]  /*efe0*/  MUFU.EX2 R230, R0 ;  /* 0x0000000000e67308 */ /* 0x0004a40000000800 */
[--C-:B--2---:R-:W-:Y:S01]  /*eff0*/  FFMA.FTZ R0, R8, c[0x0][0x2d0], -R49.reuse ;  /* 0x0000b40008007a23 */ /* 0x104fe20000010831 */
[----:B------:R-:W-:Y:S07]  /*f000*/  F2FP.PACK_AB R31, R230, R229 ;  /* 0x000000e5e61f723e */ /* 0x000fee00000000ff */
[----:B------:R2:W-:Y:S02]  /*f010*/  MUFU.EX2 R202, R0 ;  /* 0x0000000000ca7308 */ /* 0x0005e40000000800 */
[--C-:B--2---:R-:W-:Y:S08]  /*f020*/  FFMA.FTZ R0, R9, c[0x0][0x2d0], -R49.reuse ;  /* 0x0000b40009007a23 */ /* 0x104ff00000010831 */
[----:B------:R2:W1:Y:S02]  /*f030*/  MUFU.EX2 R203, R0 ;  /* 0x0000000000cb7308 */ /* 0x0004640000000800 */
[----:B--2---:R-:W-:Y:S01]  /*f040*/  FFMA.FTZ R0, R13, c[0x0][0x2d0], -R49 ;  /* 0x0000b4000d007a23 */ /* 0x004fe20000010831 */
[----:B-1----:R-:W-:Y:S07]  /*f050*/  F2FP.PACK_AB R32, R203, R202 ;  /* 0x000000cacb20723e */ /* 0x002fee00000000ff */
[----:B------:R1:W2:Y:S02]  /*f060*/  MUFU.EX2 R205, R0 ;  /* 0x0000000000cd7308 */ /* 0x0002a40000000800 */
[----:B-1----:R-:W-:Y:S01]  /*f070*/  FADD.FTZ R0, -R3, R129 ;  /* 0x0000008103007221 */ /* 0x002fe20000010100 */
[----:B--2---:R-:W-:Y:S03]  /*f080*/  F2FP.PACK_AB R34, R205, R204 ;  /* 0x000000cccd22723e */ /* 0x004fe600000000ff */
[----:B------:R-:W-:Y:S04]  /*f090*/  FMUL.FTZ R0, R0, c[0x0][0x2d0] ;  /* 0x0000b40000007a20 */ /* 0x000fe80000410000 */
[----:B------:R1:W2:Y:S02]  /*f0a0*/  MUFU.EX2 R25, R0 ;  /* 0x0000000000197308 */ /* 0x0002a40000000800 */
[----:B-1----:R-:W-:Y:S02]  /*f0b0*/  FADD.FTZ R0, -R4, R130 ;  /* 0x0000008204007221 */ /* 0x002fe40000010100 */
[--C-:B------:R-:W-:Y:S02]  /*f0c0*/  FFMA.FTZ R4, R11, c[0x0][0x2d0], -R50.reuse ;  /* 0x0000b4000b047a23 */ /* 0x100fe40000010832 */
[----:B------:R-:W-:Y:S04]  /*f0d0*/  FMUL.FTZ R0, R0, c[0x0][0x2d0] ;  /* 0x0000b40000007a20 */ /* 0x000fe80000410000 */
[----:B------:R1:W-:Y:S01]  /*f0e0*/  MUFU.EX2 R199, R4 ;  /* 0x0000000400c77308 */ /* 0x0003e20000000800 */
[C---:B--2---:R-:W-:Y:S02]  /*f0f0*/  FMUL.FTZ R16, R25.reuse, R152 ;  /* 0x0000009819107220 */ /* 0x044fe40000410000 */
[C---:B------:R-:W-:Y:S02]  /*f100*/  FMUL.FTZ R17, R25.reuse, R153 ;  /* 0x0000009919117220 */ /* 0x040fe40000410000 */
[C---:B------:R-:W-:Y:S02]  /*f110*/  FMUL.FTZ R100, R25.reuse, R100 ;  /* 0x0000006419647220 */ /* 0x040fe40000410000 */
[C---:B------:R-:W-:Y:S02]  /*f120*/  FMUL.FTZ R101, R25.reuse, R101 ;  /* 0x0000006519657220 */ /* 0x040fe40000410000 */
[C---:B------:R-:W-:Y:S01]  /*f130*/  FMUL.FTZ R112, R25.reuse, R112 ;  /* 0x0000007019707220 */ /* 0x040fe20000410000 */
[----:B------:R2:W2:Y:S01]  /*f140*/  MUFU.EX2 R24, R0 ;  /* 0x0000000000187308 */ /* 0x0004a20000000800 */
[C---:B------:R-:W-:Y:S02]  /*f150*/  FMUL.FTZ R113, R25.reuse, R113 ;  /* 0x0000007119717220 */ /* 0x040fe40000410000 */
[C---:B------:R-:W-:Y:S02]  /*f160*/  FMUL.FTZ R116, R25.reuse, R116 ;  /* 0x0000007419747220 */ /* 0x040fe40000410000 */
[C---:B------:R-:W-:Y:S02]  /*f170*/  FMUL.FTZ R117, R25.reuse, R117 ;  /* 0x0000007519757220 */ /* 0x040fe40000410000 */
[C---:B------:R-:W-:Y:S02]  /*f180*/  FMUL.FTZ R124, R25.reuse, R124 ;  /* 0x0000007c197c7220 */ /* 0x040fe40000410000 */
[C---:B------:R-:W-:Y:S02]  /*f190*/  FMUL.FTZ R125, R25.reuse, R125 ;  /* 0x0000007d197d7220 */ /* 0x040fe40000410000 */
[C---:B------:R-:W-:Y:S02]  /*f1a0*/  FMUL.FTZ R52, R25.reuse, R52 ;  /* 0x0000003419347220 */ /* 0x040fe40000410000 */
[C---:B------:R-:W-:Y:S02]  /*f1b0*/  FMUL.FTZ R53, R25.reuse, R53 ;  /* 0x0000003519357220 */ /* 0x040fe40000410000 */
[C---:B-1----:R-:W-:Y:S02]  /*f1c0*/  FMUL.FTZ R4, R25.reuse, R140 ;  /* 0x0000008c19047220 */ /* 0x042fe40000410000 */
[C---:B------:R-:W-:Y:S02]  /*f1d0*/  FMUL.FTZ R64, R25.reuse, R64 ;  /* 0x0000004019407220 */ /* 0x040fe40000410000 */
[C---:B------:R-:W-:Y:S02]  /*f1e0*/  FMUL.FTZ R65, R25.reuse, R65 ;  /* 0x0000004119417220 */ /* 0x040fe40000410000 */
[C---:B------:R-:W-:Y:S02]  /*f1f0*/  FMUL.FTZ R68, R25.reuse, R68 ;  /* 0x0000004419447220 */ /* 0x040fe40000410000 */
[----:B------:R-:W-:Y:S02]  /*f200*/  FMUL.FTZ R69, R25, R69 ;  /* 0x0000004519457220 */ /* 0x000fe40000410000 */
[----:B--2---:R-:W-:Y:S02]  /*f210*/  FADD.FTZ R0, -R5, R131 ;  /* 0x0000008305007221 */ /* 0x004fe40000010100 */
[--C-:B------:R-:W-:Y:S02]  /*f220*/  FFMA.FTZ R5, R10, c[0x0][0x2d0], -R50.reuse ;  /* 0x0000b4000a057a23 */ /* 0x100fe40000010832 */
[----:B------:R-:W-:Y:S02]  /*f230*/  FMUL.FTZ R0, R0, c[0x0][0x2d0] ;  /* 0x0000b40000007a20 */ /* 0x000fe40000410000 */
[----:B------:R-:W1:Y:S01]  /*f240*/  MUFU.EX2 R139, R5 ;  /* 0x00000005008b7308 */ /* 0x000e620000000800 */
[C---:B------:R-:W-:Y:S02]  /*f250*/  FMUL.FTZ R6, R24.reuse, R142 ;  /* 0x0000008e18067220 */ /* 0x040fe40000410000 */
[C---:B------:R-:W-:Y:S02]  /*f260*/  FMUL.FTZ R7, R24.reuse, R143 ;  /* 0x0000008f18077220 */ /* 0x040fe40000410000 */
[C---:B------:R-:W-:Y:S02]  /*f270*/  FMUL.FTZ R18, R24.reuse, R154 ;  /* 0x0000009a18127220 */ /* 0x040fe40000410000 */
[C---:B------:R-:W-:Y:S02]  /*f280*/  FMUL.FTZ R19, R24.reuse, R155 ;  /* 0x0000009b18137220 */ /* 0x040fe40000410000 */
[C---:B------:R-:W-:Y:S01]  /*f290*/  FMUL.FTZ R102, R24.reuse, R102 ;  /* 0x0000006618667220 */ /* 0x040fe20000410000 */
[----:B------:R2:W2:Y:S01]  /*f2a0*/  MUFU.EX2 R3, R0 ;  /* 0x0000000000037308 */ /* 0x0004a20000000800 */
[C---:B------:R-:W-:Y:S01]  /*f2b0*/  FMUL.FTZ R103, R24.reuse, R103 ;  /* 0x0000006718677220 */ /* 0x040fe20000410000 */
[----:B------:R-:W-:Y:S01]  /*f2c0*/  LDSM.16.MT88.4 R152, [R209+0x2080] ;  /* 0x00208000d198783b */ /* 0x000fe20000004200 */
[C---:B------:R-:W-:Y:S02]  /*f2d0*/  FMUL.FTZ R114, R24.reuse, R114 ;  /* 0x0000007218727220 */ /* 0x040fe40000410000 */
[C---:B------:R-:W-:Y:S02]  /*f2e0*/  FMUL.FTZ R115, R24.reuse, R115 ;  /* 0x0000007318737220 */ /* 0x040fe40000410000 */
[C---:B------:R-:W-:Y:S02]  /*f2f0*/  FMUL.FTZ R118, R24.reuse, R118 ;  /* 0x0000007618767220 */ /* 0x040fe40000410000 */
[C---:B------:R-:W-:Y:S02]  /*f300*/  FMUL.FTZ R119, R24.reuse, R119 ;  /* 0x0000007718777220 */ /* 0x040fe40000410000 */
[C---:B------:R-:W-:Y:S02]  /*f310*/  FMUL.FTZ R126, R24.reuse, R126 ;  /* 0x0000007e187e7220 */ /* 0x040fe40000410000 */
[C---:B------:R-:W-:Y:S01]  /*f320*/  FMUL.FTZ R127, R24.reuse, R127 ;  /* 0x0000007f187f7220 */ /* 0x040fe20000410000 */
[----:B-1----:R-:W-:Y:S01]  /*f330*/  F2FP.PACK_AB R33, R199, R139 ;  /* 0x0000008bc721723e */ /* 0x002fe200000000ff */
[----:B------:R-:W-:Y:S02]  /*f340*/  FMUL.FTZ R5, R25, R141 ;  /* 0x0000008d19057220 */ /* 0x000fe40000410000 */
[C---:B------:R-:W-:Y:S02]  /*f350*/  FMUL.FTZ R54, R24.reuse, R54 ;  /* 0x0000003618367220 */ /* 0x040fe40000410000 */
[C---:B------:R-:W-:Y:S02]  /*f360*/  FMUL.FTZ R55, R24.reuse, R55 ;  /* 0x0000003718377220 */ /* 0x040fe40000410000 */
[C---:B------:R-:W-:Y:S01]  /*f370*/  FMUL.FTZ R66, R24.reuse, R66 ;  /* 0x0000004218427220 */ /* 0x040fe20000410000 */
[-C--:B------:R-:W-:Y:S01]  /*f380*/  HMMA.16816.F32 R4, R28, R20.reuse, R4 ;  /* 0x000000141c04723c */ /* 0x080fe20000001804 */
[----:B------:R-:W-:Y:S02]  /*f390*/  FMUL.FTZ R67, R24, R67 ;  /* 0x0000004318437220 */ /* 0x000fe40000410000 */
[----:B--2---:R-:W-:Y:S02]  /*f3a0*/  FFMA.FTZ R0, R15, c[0x0][0x2d0], -R50 ;  /* 0x0000b4000f007a23 */ /* 0x004fe40000010832 */
        /* <DEDUP_REMOVED lines=26> */
[----:B------:R-:W-:Y:S02]  /*f550*/  FMUL.FTZ R77, R3, R77 ;  /* 0x0000004d034d7220 */ /* 0x000fe40000410000 */
[C---:B------:R-:W-:Y:S02]  /*f560*/  FMUL.FTZ R80, R25.reuse, R80 ;  /* 0x0000005019507220 */ /* 0x040fe40000410000 */
[C---:B------:R-:W-:Y:S02]  /*f570*/  FMUL.FTZ R81, R25.reuse, R81 ;  /* 0x0000005119517220 */ /* 0x040fe40000410000 */
[C---:B------:R-:W-:Y:S02]  /*f580*/  FMUL.FTZ R82, R24.reuse, R82 ;  /* 0x0000005218527220 */ /* 0x040fe40000410000 */
[----:B------:R-:W-:Y:S02]  /*f590*/  FMUL.FTZ R83, R24, R83 ;  /* 0x0000005318537220 */ /* 0x000fe40000410000 */
[--C-:B-1----:R-:W-:Y:S02]  /*f5a0*/  FFMA.FTZ R2, R166, c[0x0][0x2d0], -R27.reuse ;  /* 0x0000b400a6027a23 */ /* 0x102fe4000001081b */
[C---:B------:R-:W-:Y:S02]  /*f5b0*/  FMUL.FTZ R84, R25.reuse, R84 ;  /* 0x0000005419547220 */ /* 0x040fe40000410000 */
[----:B------:R1:W1:Y:S01]  /*f5c0*/  MUFU.EX2 R197, R2 ;  /* 0x0000000200c57308 */ /* 0x0002620000000800 */
[----:B------:R-:W-:Y:S02]  /*f5d0*/  FMUL.FTZ R85, R25, R85 ;  /* 0x0000005519557220 */ /* 0x000fe40000410000 */
[----:B------:R-:W-:Y:S02]  /*f5e0*/  FMUL.FTZ R86, R24, R86 ;  /* 0x0000005618567220 */ /* 0x000fe40000410000 */
[C---:B--2---:R-:W-:Y:S02]  /*f5f0*/  FMUL.FTZ R10, R0.reuse, R146 ;  /* 0x00000092000a7220 */ /* 0x044fe40000410000 */
[C---:B------:R-:W-:Y:S02]  /*f600*/  FMUL.FTZ R11, R0.reuse, R147 ;  /* 0x00000093000b7220 */ /* 0x040fe40000410000 */
[C---:B------:R-:W-:Y:S02]  /*f610*/  FMUL.FTZ R106, R0.reuse, R106 ;  /* 0x0000006a006a7220 */ /* 0x040fe40000410000 */
[C---:B------:R-:W-:Y:S02]  /*f620*/  FMUL.FTZ R107, R0.reuse, R107 ;  /* 0x0000006b006b7220 */ /* 0x040fe40000410000 */
[C---:B------:R-:W-:Y:S01]  /*f630*/  FMUL.FTZ R110, R0.reuse, R110 ;  /* 0x0000006e006e7220 */ /* 0x040fe20000410000 */
[C---:B------:R-:W-:Y:S01]  /*f640*/  HMMA.16816.F32 R8, R32.reuse, R20, R8 ;  /* 0x000000142008723c */ /* 0x040fe20000001808 */
[C---:B------:R-:W-:Y:S02]  /*f650*/  FMUL.FTZ R14, R0.reuse, R150 ;  /* 0x00000096000e7220 */ /* 0x040fe40000410000 */
[C---:B------:R-:W-:Y:S02]  /*f660*/  FMUL.FTZ R15, R0.reuse, R151 ;  /* 0x00000097000f7220 */ /* 0x040fe40000410000 */
[C---:B------:R-:W-:Y:S02]  /*f670*/  FMUL.FTZ R111, R0.reuse, R111 ;  /* 0x0000006f006f7220 */ /* 0x040fe40000410000 */
[C---:B------:R-:W-:Y:S02]  /*f680*/  FMUL.FTZ R122, R0.reuse, R122 ;  /* 0x0000007a007a7220 */ /* 0x040fe40000410000 */
[C---:B------:R-:W-:Y:S01]  /*f690*/  FMUL.FTZ R123, R0.reuse, R123 ;  /* 0x0000007b007b7220 */ /* 0x040fe20000410000 */
[-C--:B------:R-:W-:Y:S02]  /*f6a0*/  HMMA.16816.F32 R12, R32, R22.reuse, R12 ;  /* 0x00000016200c723c */ /* 0x080fe4000000180c */
[--C-:B-1----:R-:W-:Y:S02]  /*f6b0*/  FFMA.FTZ R2, R165, c[0x0][0x2d0], -R48.reuse ;  /* 0x0000b400a5027a23 */ /* 0x102fe40000010830 */
[C---:B------:R-:W-:Y:S02]  /*f6c0*/  FMUL.FTZ R20, R3.reuse, R156 ;  /* 0x0000009c03147220 */ /* 0x040fe40000410000 */
[----:B------:R1:W-:Y:S01]  /*f6d0*/  MUFU.EX2 R196, R2 ;  /* 0x0000000200c47308 */ /* 0x0003e20000000800 */
[----:B------:R-:W-:Y:S01]  /*f6e0*/  FMUL.FTZ R21, R3, R157 ;  /* 0x0000009d03157220 */ /* 0x000fe20000410000 */
        /* <DEDUP_REMOVED lines=9> */
[C---:B------:R-:W-:Y:S03]  /*f780*/  FMUL.FTZ R74, R0.reuse, R74 ;  /* 0x0000004a004a7220 */ /* 0x040fe60000410000 */
[C---:B------:R-:W-:Y:S02]  /*f790*/  FMUL.FTZ R75, R0.reuse, R75 ;  /* 0x0000004b004b7220 */ /* 0x040fe40000410000 */
[----:B-1----:R-:W-:Y:S02]  /*f7a0*/  FFMA.FTZ R2, R167, c[0x0][0x2d0], -R48 ;  /* 0x0000b400a7027a23 */ /* 0x002fe40000010830 */
[-C--:B------:R-:W-:Y:S01]  /*f7b0*/  HMMA.16816.F32 R108, R32, R38.reuse, R108 ;  /* 0x00000026206c723c */ /* 0x080fe2000000186c */
[C---:B------:R-:W-:Y:S01]  /*f7c0*/  FMUL.FTZ R78, R0.reuse, R78 ;  /* 0x0000004e004e7220 */ /* 0x040fe20000410000 */
[----:B------:R1:W2:Y:S02]  /*f7d0*/  MUFU.EX2 R195, R2 ;  /* 0x0000000200c37308 */ /* 0x0002a40000000800 */
[----:B------:R-:W-:Y:S02]  /*f7e0*/  FMUL.FTZ R79, R0, R79 ;  /* 0x0000004f004f7220 */ /* 0x000fe40000410000 */
[----:B------:R-:W-:Y:S02]  /*f7f0*/  FMUL.FTZ R87, R24, R87 ;  /* 0x0000005718577220 */ /* 0x000fe40000410000 */
[C---:B------:R-:W-:Y:S01]  /*f800*/  HMMA.16816.F32 R112, R28.reuse, R38, R112 ;  /* 0x000000261c70723c */ /* 0x040fe20000001870 */
[----:B------:R-:W2:Y:S03]  /*f810*/  LDSM.16.MT88.4 R36, [R210+0x2480] ;  /* 0x00248000d224783b */ /* 0x000ea60000004200 */
        /* <DEDUP_REMOVED lines=8> */
[----:B-1----:R-:W-:Y:S02]  /*f8a0*/  FFMA.FTZ R2, R169, c[0x0][0x2d0], -R27 ;  /* 0x0000b400a9027a23 */ /* 0x002fe4000001081b */
[C---:B------:R-:W-:Y:S02]  /*f8b0*/  FMUL.FTZ R94, R0.reuse, R94 ;  /* 0x0000005e005e7220 */ /* 0x040fe40000410000 */
[-C--:B------:R-:W-:Y:S01]  /*f8c0*/  HMMA.16816.F32 R20, R32, R42.reuse, R20 ;  /* 0x0000002a2014723c */ /* 0x080fe20000001814 */
[----:B------:R1:W-:Y:S03]  /*f8d0*/  MUFU.EX2 R194, R2 ;  /* 0x0000000200c27308 */ /* 0x0003e60000000800 */
[----:B------:R-:W-:Y:S02]  /*f8e0*/  FMUL.FTZ R95, R0, R95 ;  /* 0x0000005f005f7220 */ /* 0x000fe40000410000 */
[C---:B------:R-:W-:Y:S02]  /*f8f0*/  FMUL.FTZ R96, R25.reuse, R96 ;  /* 0x0000006019607220 */ /* 0x040fe40000410000 */
[C---:B------:R-:W-:Y:S01]  /*f900*/  HMMA.16816.F32 R124, R28.reuse, R42, R124 ;  /* 0x0000002a1c7c723c */ /* 0x040fe2000000187c */
[----:B------:R-:W5:Y:S03]  /*f910*/  LDSM.16.MT88.4 R40, [R209+0x3080] ;  /* 0x00308000d128783b */ /* 0x000f660000004200 */
[----:B------:R-:W-:Y:S02]  /*f920*/  FMUL.FTZ R97, R25, R97 ;  /* 0x0000006119617220 */ /* 0x000fe40000410000 */
[C---:B------:R-:W-:Y:S02]  /*f930*/  FMUL.FTZ R98, R24.reuse, R98 ;  /* 0x0000006218627220 */ /* 0x040fe40000410000 */
[C---:B------:R-:W-:Y:S01]  /*f940*/  FMUL.FTZ R99, R24.reuse, R99 ;  /* 0x0000006318637220 */ /* 0x040fe20000410000 */
[-C--:B--2---:R-:W-:Y:S03]  /*f950*/  HMMA.16816.F32 R52, R28, R36.reuse, R52 ;  /* 0x000000241c34723c */ /* 0x084fe60000001834 */
[----:B----4-:R-:W-:Y:S02]  /*f960*/  FFMA.FTZ R3, R3, R238, R202 ;  /* 0x000000ee03037223 */ /* 0x010fe400000100ca */
[----:B------:R-:W-:Y:S02]  /*f970*/  FFMA.FTZ R25, R25, R240, R231 ;  /* 0x000000f019197223 */ /* 0x000fe400000100e7 */
[----:B------:R-:W-:Y:S01]  /*f980*/  FADD.FTZ R3, R203, R3 ;  /* 0x00000003cb037221 */ /* 0x000fe20000010000 */
[C---:B------:R-:W-:Y:S01]  /*f990*/  HMMA.16816.F32 R56, R32.reuse, R36, R56 ;  /* 0x000000242038723c */ /* 0x040fe20000001838 */
[----:B-1----:R-:W-:Y:S03]  /*f9a0*/  FFMA.FTZ R2, R171, c[0x0][0x2d0], -R27 ;  /* 0x0000b400ab027a23 */ /* 0x002fe6000001081b */
[----:B---3--:R-:W-:Y:S01]  /*f9b0*/  FFMA.FTZ R24, R24, R239, R206 ;  /* 0x000000ef18187223 */ /* 0x008fe200000100ce */
[----:B------:R1:W2:Y:S03]  /*f9c0*/  MUFU.EX2 R193, R2 ;  /* 0x0000000200c17308 */ /* 0x0002a60000000800 */
[-C--:B------:R-:W-:Y:S01]  /*f9d0*/  HMMA.16816.F32 R60, R32, R38.reuse, R60 ;  /* 0x00000026203c723c */ /* 0x080fe2000000183c */
[----:B------:R-:W-:Y:S04]  /*f9e0*/  FADD.FTZ R24, R228, R24 ;  /* 0x00000018e4187221 */ /* 0x000fe80000010000 */
[----:B------:R-:W-:Y:S03]  /*f9f0*/  FADD.FTZ R24, R229, R24 ;  /* 0x00000018e5187221 */ /* 0x000fe60000010000 */
[C---:B------:R-:W-:Y:S01]  /*fa00*/  HMMA.16816.F32 R64, R28.reuse, R38, R64 ;  /* 0x000000261c40723c */ /* 0x040fe20000001840 */
[----:B------:R-:W3:Y:S07]  /*fa10*/  LDSM.16.MT88.4 R36, [R210+0x3080] ;  /* 0x00308000d224783b */ /* 0x000eee0000004200 */
[-C--:B-----5:R-:W-:Y:S01]  /*fa20*/  HMMA.16816.F32 R68, R28, R40.reuse, R68 ;  /* 0x000000281c44723c */ /* 0x0a0fe20000001844 */
[--C-:B-1----:R-:W-:Y:S07]  /*fa30*/  FFMA.FTZ R2, R168, c[0x0][0x2d0], -R48.reuse ;  /* 0x0000b400a8027a23 */ /* 0x102fee0000010830 */
[C---:B------:R-:W-:Y:S01]  /*fa40*/  HMMA.16816.F32 R72, R32.reuse, R40, R72 ;  /* 0x000000282048723c */ /* 0x040fe20000001848 */
[----:B------:R1:W-:Y:S07]  /*fa50*/  MUFU.EX2 R192, R2 ;  /* 0x0000000200c07308 */ /* 0x0003ee0000000800 */
[-C--:B------:R-:W-:Y:S08]  /*fa60*/  HMMA.16816.F32 R76, R32, R42.reuse, R76 ;  /* 0x0000002a204c723c */ /* 0x080ff0000000184c */
[C---:B------:R-:W-:Y:S01]  /*fa70*/  HMMA.16816.F32 R80, R28.reuse, R42, R80 ;  /* 0x0000002a1c50723c */ /* 0x040fe20000001850 */
[----:B------:R-:W4:Y:S07]  /*fa80*/  LDSM.16.MT88.4 R40, [R209+0x1c80] ;  /* 0x001c8000d128783b */ /* 0x000f2e0000004200 */
[-C--:B---3--:R-:W-:Y:S01]  /*fa90*/  HMMA.16816.F32 R84, R28, R36.reuse, R84 ;  /* 0x000000241c54723c */ /* 0x088fe20000001854 */
[----:B-1----:R-:W-:Y:S04]  /*faa0*/  FFMA.FTZ R2, R170, c[0x0][0x2d0], -R48 ;  /* 0x0000b400aa027a23 */ /* 0x002fe80000010830 */
[----:B------:R1:W3:Y:S03]  /*fab0*/  MUFU.EX2 R191, R2 ;  /* 0x0000000200bf7308 */ /* 0x0002e60000000800 */
[C---:B------:R-:W-:Y:S08]  /*fac0*/  HMMA.16816.F32 R88, R32.reuse, R36, R88 ;  /* 0x000000242058723c */ /* 0x040ff00000001858 */
[-C--:B------:R-:W-:Y:S08]  /*fad0*/  HMMA.16816.F32 R92, R32, R38.reuse, R92 ;  /* 0x00000026205c723c */ /* 0x080ff0000000185c */
[----:B------:R-:W-:Y:S01]  /*fae0*/  HMMA.16816.F32 R96, R28, R38, R96 ;  /* 0x000000261c60723c */ /* 0x000fe20000001860 */
[----:B------:R-:W-:Y:S03]  /*faf0*/  LDSM.16.MT88.4 R36, [R209+0x2880] ;  /* 0x00288000d124783b */ /* 0x000fe60000004200 */
[--C-:B-1----:R-:W-:Y:S03]  /*fb00*/  FFMA.FTZ R2, R51, c[0x0][0x2d0], -R49.reuse ;  /* 0x0000b40033027a23 */ /* 0x102fe60000010831 */
[----:B------:R-:W-:Y:S01]  /*fb10*/  F2FP.PACK_AB R28, R197, R198 ;  /* 0x000000c6c51c723e */ /* 0x000fe200000000ff */
[----:B------:R1:W-:Y:S01]  /*fb20*/  MUFU.EX2 R190, R2 ;  /* 0x0000000200be7308 */ /* 0x0003e20000000800 */
[----:B------:R-:W-:Y:S03]  /*fb30*/  F2FP.PACK_AB R29, R195, R196 ;  /* 0x000000c4c31d723e */ /* 0x000fe600000000ff */
[----:B--2---:R-:W-:Y:S02]  /*fb40*/  F2FP.PACK_AB R30, R193, R194 ;  /* 0x000000c2c11e723e */ /* 0x004fe400000000ff */
[----:B---3--:R-:W-:Y:S07]  /*fb50*/  F2FP.PACK_AB R31, R191, R192 ;  /* 0x000000c0bf1f723e */ /* 0x008fee00000000ff */
[-C--:B----4-:R-:W-:Y:S01]  /*fb60*/  HMMA.16816.F32 R4, R28, R40.reuse, R4 ;  /* 0x000000281c04723c */ /* 0x090fe20000001804 */
        /* <DEDUP_REMOVED lines=10> */
[--C-:B-1----:R-:W-:Y:S02]  /*fc10*/  FFMA.FTZ R2, R45, c[0x0][0x2d0], -R50.reuse ;  /* 0x0000b4002d027a23 */ /* 0x102fe40000010832 */
[----:B------:R-:W1:Y:S06]  /*fc20*/  LDSM.16.MT88.4 R44, [R210+0x1c80] ;  /* 0x001c8000d22c783b */ /* 0x000e6c0000004200 */
        /* <DEDUP_REMOVED lines=14> */
[-C--:B-1----:R-:W-:Y:S01]  /*fd10*/  HMMA.16816.F32 R100, R28, R44.reuse, R100 ;  /* 0x0000002c1c64723c */ /* 0x082fe20000001864 */
[----:B------:R1:W2:Y:S07]  /*fd20*/  MUFU.EX2 R170, R2 ;  /* 0x0000000200aa7308 */ /* 0x0002ae0000000800 */
        /* <DEDUP_REMOVED lines=11> */
[----:B------:R4:W5:Y:S01]  /*fde0*/  MUFU.EX2 R167, R2 ;  /* 0x0000000200a77308 */ /* 0x0009620000000800 */
[----:B------:R-:W2:Y:S06]  /*fdf0*/  LDSM.16.MT88.4 R36, [R210+0x3480] ;  /* 0x00348000d224783b */ /* 0x000eac0000004200 */
[-C--:B---3--:R-:W-:Y:S08]  /*fe00*/  HMMA.16816.F32 R52, R28, R40.reuse, R52 ;  /* 0x000000281c34723c */ /* 0x088ff00000001834 */
[C---:B------:R-:W-:Y:S08]  /*fe10*/  HMMA.16816.F32 R56, R32.reuse, R40, R56 ;  /* 0x000000282038723c */ /* 0x040ff00000001838 */
[-C--:B------:R-:W-:Y:S01]  /*fe20*/  HMMA.16816.F32 R60, R32, R42.reuse, R60 ;  /* 0x0000002a203c723c */ /* 0x080fe2000000183c */
[--C-:B----4-:R-:W-:Y:S03]  /*fe30*/  FFMA.FTZ R2, R185, c[0x0][0x2d0], -R27.reuse ;  /* 0x0000b400b9027a23 */ /* 0x110fe6000001081b */
[----:B------:R-:W-:Y:S01]  /*fe40*/  FFMA.FTZ R27, R184, c[0x0][0x2d0], -R27 ;  /* 0x0000b400b81b7a23 */ /* 0x000fe2000001081b */
[----:B------:R3:W-:Y:S03]  /*fe50*/  MUFU.EX2 R166, R2 ;  /* 0x0000000200a67308 */ /* 0x0007e60000000800 */
[C---:B------:R-:W-:Y:S01]  /*fe60*/  HMMA.16816.F32 R64, R28.reuse, R42, R64 ;  /* 0x0000002a1c40723c */ /* 0x040fe20000001840 */
[----:B------:R-:W4:Y:S06]  /*fe70*/  LDSM.16.MT88.4 R40, [R210+0x2080] ;  /* 0x00208000d228783b */ /* 0x000f2c0000004200 */
[----:B------:R-:W2:Y:S01]  /*fe80*/  MUFU.EX2 R165, R27 ;  /* 0x0000001b00a57308 */ /* 0x000ea20000000800 */
[-C--:B-1----:R-:W-:Y:S08]  /*fe90*/  HMMA.16816.F32 R68, R28, R44.reuse, R68 ;  /* 0x0000002c1c44723c */ /* 0x082ff00000001844 */
[C---:B------:R-:W-:Y:S01]  /*fea0*/  HMMA.16816.F32 R72, R32.reuse, R44, R72 ;  /* 0x0000002c2048723c */ /* 0x040fe20000001848 */
[--C-:B---3--:R-:W-:Y:S03]  /*feb0*/  FFMA.FTZ R2, R181, c[0x0][0x2d0], -R48.reuse ;  /* 0x0000b400b5027a23 */ /* 0x108fe60000010830 */
[----:B------:R-:W-:Y:S04]  /*fec0*/  FFMA.FTZ R48, R182, c[0x0][0x2d0], -R48 ;  /* 0x0000b400b6307a23 */ /* 0x000fe80000010830 */
[-C--:B------:R-:W-:Y:S01]  /*fed0*/  HMMA.16816.F32 R76, R32, R46.reuse, R76 ;  /* 0x0000002e204c723c */ /* 0x080fe2000000184c */
[----:B------:R1:W-:Y:S07]  /*fee0*/  MUFU.EX2 R164, R2 ;  /* 0x0000000200a47308 */ /* 0x0003ee0000000800 */
[C---:B------:R-:W-:Y:S01]  /*fef0*/  HMMA.16816.F32 R80, R28.reuse, R46, R80 ;  /* 0x0000002e1c50723c */ /* 0x040fe20000001850 */
[----:B------:R-:W3:Y:S02]  /*ff00*/  LDSM.16.MT88.4 R44, [R209+0x2c80] ;  /* 0x002c8000d12c783b */ /* 0x000ee40000004200 */
[----:B------:R-:W3:Y:S05]  /*ff10*/  MUFU.EX2 R163, R48 ;  /* 0x0000003000a37308 */ /* 0x000eea0000000800 */
[-C--:B--2---:R-:W-:Y:S08]  /*ff20*/  HMMA.16816.F32 R84, R28, R36.reuse, R84 ;  /* 0x000000241c54723c */ /* 0x084ff00000001854 */
[C---:B------:R-:W-:Y:S01]  /*ff30*/  HMMA.16816.F32 R88, R32.reuse, R36, R88 ;  /* 0x000000242058723c */ /* 0x040fe20000001858 */
[--C-:B-1----:R-:W-:Y:S04]  /*ff40*/  FFMA.FTZ R2, R180, c[0x0][0x2d0], -R49.reuse ;  /* 0x0000b400b4027a23 */ /* 0x102fe80000010831 */
[----:B------:R1:W-:Y:S03]  /*ff50*/  MUFU.EX2 R162, R2 ;  /* 0x0000000200a27308 */ /* 0x0003e60000000800 */
[-C--:B------:R-:W-:Y:S08]  /*ff60*/  HMMA.16816.F32 R92, R32, R38.reuse, R92 ;  /* 0x00000026205c723c */ /* 0x080ff0000000185c */
[----:B------:R-:W-:Y:S01]  /*ff70*/  HMMA.16816.F32 R96, R28, R38, R96 ;  /* 0x000000261c60723c */ /* 0x000fe20000001860 */
[----:B------:R-:W-:Y:S06]  /*ff80*/  LDSM.16.MT88.4 R36, [R209+0x3880] ;  /* 0x00388000d124783b */ /* 0x000fec0000004200 */
[----:B------:R-:W-:Y:S02]  /*ff90*/  F2FP.PACK_AB R28, R170, R169 ;  /* 0x000000a9aa1c723e */ /* 0x000fe400000000ff */
[----:B-----5:R-:W-:Y:S03]  /*ffa0*/  F2FP.PACK_AB R29, R167, R168 ;  /* 0x000000a8a71d723e */ /* 0x020fe600000000ff */
[----:B------:R-:W-:Y:S01]  /*ffb0*/  F2FP.PACK_AB R30, R165, R166 ;  /* 0x000000a6a51e723e */ /* 0x000fe200000000ff */
[--C-:B-1----:R-:W-:Y:S01]  /*ffc0*/  FFMA.FTZ R2, R183, c[0x0][0x2d0], -R49.reuse ;  /* 0x0000b400b7027a23 */ /* 0x102fe20000010831 */
[----:B---3--:R-:W-:Y:S03]  /*ffd0*/  F2FP.PACK_AB R31, R163, R164 ;  /* 0x000000a4a31f723e */ /* 0x008fe600000000ff */
[----:B------:R1:W2:Y:S04]  /*ffe0*/  MUFU.EX2 R138, R2 ;  /* 0x00000002008a7308 */ /* 0x0002a80000000800 */
[-C--:B------:R-:W-:Y:S01]  /*fff0*/  HMMA.16816.F32 R140, R28, R152.reuse, R4 ;  /* 0x000000981c8c723c */ /* 0x080fe20000001804 */
[----:B------:R-:W-:Y:S01]  /*10000*/  LDSM.16.MT88.4 R4, [R210+0x3880] ;  /* 0x00388000d204783b */ /* 0x000fe20000004200 */
[--C-:B-1----:R-:W-:Y:S01]  /*10010*/  FFMA.FTZ R2, R187, c[0x0][0x2d0], -R49.reuse ;  /* 0x0000b400bb027a23 */ /* 0x102fe20000010831 */
[----:B--2---:R-:W-:Y:S01]  /*10020*/  F2FP.PACK_AB R32, R138, R162 ;  /* 0x000000a28a20723e */ /* 0x004fe200000000ff */
[----:B------:R-:W-:Y:S02]  /*10030*/  FFMA.FTZ R49, R188, c[0x0][0x2d0], -R49 ;  /* 0x0000b400bc317a23 */ /* 0x000fe40000010831 */
[----:B------:R1:W-:Y:S10]  /*10040*/  MUFU.EX2 R161, R2 ;  /* 0x0000000200a17308 */ /* 0x0003f40000000800 */
[----:B------:R-:W2:Y:S01]  /*10050*/  MUFU.EX2 R137, R49 ;  /* 0x0000003100897308 */ /* 0x000ea20000000800 */
[--C-:B-1----:R-:W-:Y:S09]  /*10060*/  FFMA.FTZ R2, R160, c[0x0][0x2d0], -R50.reuse ;  /* 0x0000b400a0027a23 */ /* 0x102ff20000010832 */
[----:B------:R1:W-:Y:S01]  /*10070*/  MUFU.EX2 R130, R2 ;  /* 0x0000000200827308 */ /* 0x0003e20000000800 */
[----:B--2---:R-:W-:Y:S01]  /*10080*/  F2FP.PACK_AB R34, R137, R161 ;  /* 0x000000a18922723e */ /* 0x004fe200000000ff */
[--C-:B-1----:R-:W-:Y:S08]  /*10090*/  FFMA.FTZ R2, R179, c[0x0][0x2d0], -R50.reuse ;  /* 0x0000b400b3027a23 */ /* 0x102ff00000010832 */
[----:B------:R1:W2:Y:S02]  /*100a0*/  MUFU.EX2 R129, R2 ;  /* 0x0000000200817308 */ /* 0x0002a40000000800 */
[--C-:B-1----:R-:W-:Y:S01]  /*100b0*/  FFMA.FTZ R2, R186, c[0x0][0x2d0], -R50.reuse ;  /* 0x0000b400ba027a23 */ /* 0x102fe20000010832 */
[----:B--2---:R-:W-:Y:S01]  /*100c0*/  F2FP.PACK_AB R33, R129, R130 ;  /* 0x000000828121723e */ /* 0x004fe200000000ff */
[----:B------:R-:W-:Y:S06]  /*100d0*/  FFMA.FTZ R50, R26, c[0x0][0x2d0], -R50 ;  /* 0x0000b4001a327a23 */ /* 0x000fec0000010832 */
[----:B------:R1:W-:Y:S10]  /*100e0*/  MUFU.EX2 R27, R2 ;  /* 0x00000002001b7308 */ /* 0x0003f40000000800 */
[----:B------:R-:W2:Y:S01]  /*100f0*/  MUFU.EX2 R26, R50 ;  /* 0x00000032001a7308 */ /* 0x000ea20000000800 */
[----:B-1----:R-:W-:Y:S04]  /*10100*/  FADD.FTZ R2, R232, R25 ;  /* 0x00000019e8027221 */ /* 0x002fe80000010000 */
[----:B------:R-:W-:Y:S01]  /*10110*/  FADD.FTZ R2, R233, R2 ;  /* 0x00000002e9027221 */ /* 0x000fe20000010000 */
[----:B--2---:R-:W-:Y:S01]  /*10120*/  F2FP.PACK_AB R35, R26, R27 ;  /* 0x0000001b1a23723e */ /* 0x004fe200000000ff */
        /* <DEDUP_REMOVED lines=11> */
[-C--:B----4-:R-:W-:Y:S01]  /*101e0*/  HMMA.16816.F32 R100, R28, R40.reuse, R100 ;  /* 0x000000281c64723c */ /* 0x090fe20000001864 */
[----:B------:R-:W-:Y:S03]  /*101f0*/  FADD.FTZ R10, R196, R2 ;  /* 0x00000002c40a7221 */ /* 0x000fe60000010000 */
[----:B------:R-:W-:Y:S02]  /*10200*/  FADD.FTZ R2, R197, R9 ;  /* 0x00000009c5027221 */ /* 0x000fe40000010000 */
        /* <DEDUP_REMOVED lines=9> */
[C---:B------:R-:W-:Y:S04]  /*102a0*/  HMMA.16816.F32 R112, R28.reuse, R42, R112 ;  /* 0x0000002a1c70723c */ /* 0x040fe80000001870 */
[----:B------:R-:W-:Y:S04]  /*102b0*/  FADD.FTZ R3, R200, R3 ;  /* 0x00000003c8037221 */ /* 0x000fe80000010000 */
[-C--:B------:R-:W-:Y:S01]  /*102c0*/  HMMA.16816.F32 R116, R28, R44.reuse, R116 ;  /* 0x0000002c1c74723c */ /* 0x080fe20000001874 */
[----:B------:R-:W-:Y:S04]  /*102d0*/  FADD.FTZ R3, R201, R3 ;  /* 0x00000003c9037221 */ /* 0x000fe80000010000 */
[----:B------:R-:W-:Y:S03]  /*102e0*/  FADD.FTZ R3, R171, R3 ;  /* 0x00000003ab037221 */ /* 0x000fe60000010000 */
[C---:B------:R-:W-:Y:S01]  /*102f0*/  HMMA.16816.F32 R120, R32.reuse, R44, R120 ;  /* 0x0000002c2078723c */ /* 0x040fe20000001878 */
[----:B------:R-:W-:Y:S04]  /*10300*/  FADD.FTZ R3, R136, R3 ;  /* 0x0000000388037221 */ /* 0x000fe80000010000 */
[----:B------:R-:W-:Y:S01]  /*10310*/  FADD.FTZ R3, R131, R3 ;  /* 0x0000000383037221 */ /* 0x000fe20000010000 */
[----:B------:R-:W-:Y:S02]  /*10320*/  MOV R131, R132 ;  /* 0x0000008400837202 */ /* 0x000fe40000000f00 */
[-C--:B------:R-:W-:Y:S01]  /*10330*/  HMMA.16816.F32 R156, R32, R46.reuse, R20 ;  /* 0x0000002e209c723c */ /* 0x080fe20000001814 */
[----:B------:R-:W-:Y:S03]  /*10340*/  FADD.FTZ R3, R135, R3 ;  /* 0x0000000387037221 */ /* 0x000fe60000010000 */
[----:B------:R-:W-:Y:S04]  /*10350*/  MOV R135, R128 ;  /* 0x0000008000877202 */ /* 0x000fe80000000f00 */
        /* <DEDUP_REMOVED lines=20> */
[----:B------:R-:W-:Y:S02]  /*104a0*/  FADD.FTZ R4, R138, R0 ;  /* 0x000000008a047221 */ /* 0x000fe40000010000 */
[----:B------:R-:W-:Y:S03]  /*104b0*/  FADD.FTZ R0, R166, R5 ;  /* 0x00000005a6007221 */ /* 0x000fe60000010000 */
[----:B------:R-:W-:Y:S01]  /*104c0*/  FADD.FTZ R2, R130, R3 ;  /* 0x0000000382027221 */ /* 0x000fe20000010000 */
[----:B------:R-:W-:Y:S01]  /*104d0*/  MOV R130, R133 ;  /* 0x0000008500827202 */ /* 0x000fe20000000f00 */
        /* <DEDUP_REMOVED lines=11> */
[----:B------:R-:W-:Y:S05]  /*10590*/  FADD.FTZ R2, R26, R2 ;  /* 0x000000021a027221 */ /* 0x000fea0000010000 */
[----:B------:R2:W-:Y:S01]  /*105a0*/  STL [R1+0xc], R2 ;  /* 0x00000c0201007387 */ /* 0x0005e20000100800 */
[----:B-1----:R-:W-:Y:S04]  /*105b0*/  IADD3 R0, R207, -0x1, RZ ;  /* 0xffffffffcf007810 */ /* 0x002fe80007ffe0ff */
[----:B------:R-:W-:Y:S01]  /*105c0*/  MOV R207, R0 ;  /* 0x0000000000cf7202 */ /* 0x000fe20000000f00 */
[----:B--2---:R-:W-:-:S05]  /*105d0*/  @P0 BRA `(.L_x_1098) ;  /* 0xffffc01000000947 */ /* 0x004fca000383ffff */
.L_x_1077:
[----:B------:R-:W2:Y:S04]  /*105e0*/  LDL.LU R0, [R1+0x8] ;  /* 0x0000080001007983 */ /* 0x000ea80000300800 */
[----:B------:R-:W3:Y:S04]  /*105f0*/  LDL.LU R3, [R1] ;  /* 0x0000000001037983 */ /* 0x000ee80000300800 */
        /* <DEDUP_REMOVED lines=151> */
.L_x_1022:
        /* <DEDUP_REMOVED lines=44> */
[----:B------:R-:W-:Y:S01]  /*11230*/  IMAD.SHL.U32 R16, R7, 0x8, RZ ;  /* 0x0000000807107824 */ /* 0x000fe200078e00ff */
        /* <DEDUP_REMOVED lines=9> */
[----:B-1----:R-:W-:Y:S01]  /*112d0*/  IMAD.WIDE.U32 R20, R13, c[0x0][0x498], R4 ;  /* 0x000126000d147a25 */ /* 0x002fe200078e0004 */
        /* <DEDUP_REMOVED lines=231> */
.L_x_1101:
[----:B--23--:R-:W-:Y:S05]  /*12150*/  BSYNC B0 ;  /* 0x0000000000007941 */ /* 0x00cfea0003800000 */
.L_x_1100:
        /* <DEDUP_REMOVED lines=23> */
.L_x_1103:
[----:B------:R-:W-:Y:S05]  /*122d0*/  BSYNC B0 ;  /* 0x0000000000007941 */ /* 0x000fea0003800000 */
.L_x_1102:
        /* <DEDUP_REMOVED lines=23> */
.L_x_1105:
[----:B------:R-:W-:Y:S05]  /*12450*/  BSYNC B0 ;  /* 0x0000000000007941 */ /* 0x000fea0003800000 */
.L_x_1104:
        /* <DEDUP_REMOVED lines=24> */
.L_x_1099:
        /* <DEDUP_REMOVED lines=41> */
.L_x_1107:
[----:B------:R-:W-:Y:S05]  /*12870*/  BSYNC B0 ;  /* 0x0000000000007941 */ /* 0x000fea0003800000 */
.L_x_1106:
        /* <DEDUP_REMOVED lines=64> */
.L_x_1109:
[----:B------:R-:W-:Y:S05]  /*12c80*/  BSYNC B0 ;  /* 0x0000000000007941 */ /* 0x000fea0003800000 */
.L_x_1108:
        /* <DEDUP_REMOVED lines=21> */
.L_x_1111:
[----:B------:R-:W-:Y:S05]  /*12de0*/  BSYNC B0 ;  /* 0x0000000000007941 */ /* 0x000fea0003800000 */
.L_x_1110:
        /* <DEDUP_REMOVED lines=21> */
.L_x_1113:
[----:B------:R-:W-:Y:S05]  /*12f40*/  BSYNC B0 ;  /* 0x0000000000007941 */ /* 0x000fea0003800000 */
.L_x_1112:
        /* <DEDUP_REMOVED lines=22> */
.L_x_1025:
[----:B---3--:R-:W-:Y:S02]  /*130b0*/  MOV R3, R25 ;  /* 0x0000001900037202 */ /* 0x008fe40000000f00 */
[----:B------:R-:W-:Y:S02]  /*130c0*/  MOV R2, 0x130e0 ;  /* 0x000130e000027802 */ /* 0x000fe40000000f00 */
[----:B------:R-:W-:Y:S05]  /*130d0*/  CALL.REL.NOINC `($__internal_5_$__cuda_sm70_shflsync_idx_p) ;  /* 0x000001f000007944 */ /* 0x000fea0003c00000 */
[----:B------:R-:W-:Y:S01]  /*130e0*/  IMAD.MOV.U32 R5, RZ, RZ, R6 ;  /* 0x000000ffff057224 */ /* 0x000fe200078e0006 */
[----:B------:R-:W-:Y:S02]  /*130f0*/  MOV R3, R26 ;  /* 0x0000001a00037202 */ /* 0x000fe40000000f00 */
[----:B------:R-:W-:Y:S02]  /*13100*/  MOV R2, 0x13120 ;  /* 0x0001312000027802 */ /* 0x000fe40000000f00 */
[----:B------:R-:W-:Y:S05]  /*13110*/  CALL.REL.NOINC `($__internal_5_$__cuda_sm70_shflsync_idx_p) ;  /* 0x000001b000007944 */ /* 0x000fea0003c00000 */
[----:B------:R-:W-:Y:S01]  /*13120*/  MOV R2, R6 ;  /* 0x0000000600027202 */ /* 0x000fe20000000f00 */
[----:B------:R-:W-:Y:S05]  /*13130*/  BRA `(.L_x_1114) ;  /* 0xfffeeb2000007947 */ /* 0x000fea000383ffff */
.L_x_1049:
[----:B------:R-:W-:Y:S02]  /*13140*/  MOV R2, 0x13160 ;  /* 0x0001316000027802 */ /* 0x000fe40000000f00 */
[----:B--2---:R-:W-:Y:S05]  /*13150*/  CALL.REL.NOINC `($__internal_5_$__cuda_sm70_shflsync_idx_p) ;  /* 0x0000017000007944 */ /* 0x004fea0003c00000 */
[----:B------:R-:W-:Y:S01]  /*13160*/  MOV R3, R10 ;  /* 0x0000000a00037202 */ /* 0x000fe20000000f00 */
[----:B------:R-:W-:Y:S01]  /*13170*/  IMAD.MOV.U32 R4, RZ, RZ, R6 ;  /* 0x000000ffff047224 */ /* 0x000fe200078e0006 */
[----:B------:R-:W-:Y:S02]  /*13180*/  MOV R2, 0x131a0 ;  /* 0x000131a000027802 */ /* 0x000fe40000000f00 */
[----:B------:R-:W-:Y:S05]  /*13190*/  CALL.REL.NOINC `($__internal_5_$__cuda_sm70_shflsync_idx_p) ;  /* 0x0000013000007944 */ /* 0x000fea0003c00000 */
[----:B------:R-:W-:Y:S01]  /*131a0*/  MOV R0, R6 ;  /* 0x0000000600007202 */ /* 0x000fe20000000f00 */
[----:B------:R-:W-:-:S05]  /*131b0*/  BRA `(.L_x_1115) ;  /* 0xffff28d000007947 */ /* 0x000fca000383ffff */
.L_x_1074:
[----:B--2---:R-:W-:Y:S02]  /*131c0*/  MOV R3, R8 ;  /* 0x0000000800037202 */ /* 0x004fe40000000f00 */
[----:B------:R-:W-:Y:S02]  /*131d0*/  MOV R2, 0x131f0 ;  /* 0x000131f000027802 */ /* 0x000fe40000000f00 */
[----:B------:R-:W-:Y:S05]  /*131e0*/  CALL.REL.NOINC `($__internal_5_$__cuda_sm70_shflsync_idx_p) ;  /* 0x000000e000007944 */ /* 0x000fea0003c00000 */
[----:B------:R-:W-:Y:S01]  /*131f0*/  MOV R3, R9 ;  /* 0x0000000900037202 */ /* 0x000fe20000000f00 */
[----:B------:R-:W-:Y:S01]  /*13200*/  IMAD.MOV.U32 R4, RZ, RZ, R6 ;  /* 0x000000ffff047224 */ /* 0x000fe200078e0006 */
[----:B------:R-:W-:Y:S02]  /*13210*/  MOV R2, 0x13230 ;  /* 0x0001323000027802 */ /* 0x000fe40000000f00 */
[----:B------:R-:W-:Y:S05]  /*13220*/  CALL.REL.NOINC `($__internal_5_$__cuda_sm70_shflsync_idx_p) ;  /* 0x000000a000007944 */ /* 0x000fea0003c00000 */
[----:B------:R-:W-:Y:S01]  /*13230*/  MOV R2, R6 ;  /* 0x0000000600027202 */ /* 0x000fe20000000f00 */
[----:B------:R-:W-:-:S05]  /*13240*/  BRA `(.L_x_1116) ;  /* 0xffff6b4000007947 */ /* 0x000fca000383ffff */
.L_x_1080:
[----:B------:R-:W-:Y:S02]  /*13250*/  MOV R2, 0x13270 ;  /* 0x0001327000027802 */ /* 0x000fe40000000f00 */
[----:B----4-:R-:W-:Y:S05]  /*13260*/  CALL.REL.NOINC `($__internal_5_$__cuda_sm70_shflsync_idx_p) ;  /* 0x0000006000007944 */ /* 0x010fea0003c00000 */
[----:B------:R-:W-:Y:S01]  /*13270*/  MOV R3, R10 ;  /* 0x0000000a00037202 */ /* 0x000fe20000000f00 */
[----:B------:R-:W-:Y:S01]  /*13280*/  IMAD.MOV.U32 R4, RZ, RZ, R6 ;  /* 0x000000ffff047224 */ /* 0x000fe200078e0006 */
[----:B------:R-:W-:Y:S02]  /*13290*/  MOV R2, 0x132b0 ;  /* 0x000132b000027802 */ /* 0x000fe40000000f00 */
[----:B------:R-:W-:Y:S05]  /*132a0*/  CALL.REL.NOINC `($__internal_5_$__cuda_sm70_shflsync_idx_p) ;  /* 0x0000002000007944 */ /* 0x000fea0003c00000 */
[----:B------:R-:W-:Y:S01]  /*132b0*/  MOV R0, R6 ;  /* 0x0000000600007202 */ /* 0x000fe20000000f00 */
[----:B------:R-:W-:-:S05]  /*132c0*/  BRA `(.L_x_1117) ;  /* 0xffff975000007947 */ /* 0x000fca000383ffff */
        .weak           $__internal_5_$__cuda_sm70_shflsync_idx_p
        .type           $__internal_5_$__cuda_sm70_shflsync_idx_p,@function
        .size           $__internal_5_$__cuda_sm70_shflsync_idx_p,(.L_x_1727 - $__internal_5_$__cuda_sm70_shflsync_idx_p)
$__internal_5_$__cuda_sm70_shflsync_idx_p:
[----:B------:R-:W-:Y:S01]  /*132d0*/  MOV R6, 0x1 ;  /* 0x0000000100067802 */ /* 0x000fe20000000f00 */
[----:B------:R-:W-:-:S02]  /*132e0*/  IMAD.MOV.U32 R24, RZ, RZ, -0x1 ;  /* 0xffffffffff187424 */ /* 0x000fc400078e00ff */
[----:B------:R-:W-:Y:S02]  /*132f0*/  IMAD.MOV.U32 R7, RZ, RZ, 0x1c1f ;  /* 0x00001c1fff077424 */ /* 0x000fe400078e00ff */
[----:B------:R-:W-:Y:S04]  /*13300*/  WARPSYNC R24 ;  /* 0x0000001800007348 */ /* 0x000fe80003800000 */
[----:B------:R1:W2:Y:S02]  /*13310*/  SHFL.IDX PT, R6, R3, R6, R7 ;  /* 0x0000000603067389 */ /* 0x0002a400000e0007 */
[----:B-1----:R-:W-:-:S04]  /*13320*/  MOV R3, 0x0 ;  /* 0x0000000000037802 */ /* 0x002fc80000000f00 */
[----:B--2---:R-:W-:Y:S05]  /*13330*/  RET.REL.NODEC R2 `(_ZN7cutlass13device_kernelIN5flash19enable_sm80_to_sm89INS1_16FlashAttnFwdSm80INS1_25CollectiveMainloopFwdSm80ILi4ELi1ELb0EN4cute5tupleIJNS5_1CILi128EEENS7_ILi48EEENS7_ILi96EEEEEELi96ENS_6half_tEfNS_4arch4Sm80ELb0ELb1ELb0ELb0ELb1ELb0ELb1ELb0EEENS1_21CollectiveEpilogueFwdINS6_IJS8_SA_S9_EEENS6_IJNS7_ILi1EEESI_SI_EEESC_SE_Li128ELb0ELb1ELb0ELb0EEENS1_19SingleTileSchedulerILb0ELb0ELb1ELi128EEEEEEEEEvNT_6ParamsE) ;  /* 0xfffeccc002007950 */ /* 0x004fea0003c3ffff */
.L_x_1118:
        /* <DEDUP_REMOVED lines=12> */
.L_x_1727:


//--------------------- .text._ZN7cutlass13device_kernelIN5flash19enable_sm80_to_sm89INS1_16FlashAttnFwdSm80INS1_25CollectiveMainloopFwdSm80ILi4ELi1ELb0EN4cute5tupleIJNS5_1CILi128EEENS7_ILi48EEENS7_ILi96EEEEEELi96ENS_6half_tEfNS_4arch4Sm80ELb0ELb1ELb0ELb1ELb1ELb0ELb1ELb0EEENS1_21CollectiveEpilogueFwdINS6_IJS8_SA_S9_EEENS6_IJNS7_ILi1EEESI_SI_EEESC_SE_Li128ELb1ELb1ELb0ELb0EEENS1_19SingleTileSchedulerILb1ELb0ELb1ELi128EEEEEEEEEvNT_6ParamsE --------------------------
	.section	.text._ZN7cutlass13device_kernelIN5flash19enable_sm80_to_sm89INS1_16FlashAttnFwdSm80INS1_25CollectiveMainloopFwdSm80ILi4ELi1ELb0EN4cute5tupleIJNS5_1CILi128EEENS7_ILi48EEENS7_ILi96EEEEEELi96ENS_6half_tEfNS_4arch4Sm80ELb0ELb1ELb0ELb1ELb1ELb0ELb1ELb0EEENS1_21CollectiveEpilogueFwdINS6_IJS8_SA_S9_EEENS6_IJNS7_ILi1EEESI_SI_EEESC_SE_Li128ELb1ELb1ELb0ELb0EEENS1_19SingleTileSchedulerILb1ELb0ELb1ELi128EEEEEEEEEvNT_6ParamsE,"ax",@progbits
	.sectioninfo	@"SHI_REGISTERS=255"
	.align	128
.text._ZN7cutlass13device_kernelIN5flash19enable_sm80_to_sm89INS1_16FlashAttnFwdSm80INS1_25CollectiveMainloopFwdSm80ILi4ELi1ELb0EN4cute5tupleIJNS5_1CILi128EEENS7_ILi48EEENS7_ILi96EEEEEELi96ENS_6half_tEfNS_4arch4Sm80ELb0ELb1ELb0ELb1ELb1ELb0ELb1ELb0EEENS1_21CollectiveEpilogueFwdINS6_IJS8_SA_S9_EEENS6_IJNS7_ILi1EEESI_SI_EEESC_SE_Li128ELb1ELb1ELb0ELb0EEENS1_19SingleTileSchedulerILb1ELb0ELb1ELi128EEEEEEEEEvNT_6ParamsE:
        .type           _ZN7cutlass13device_kernelIN5flash19enable_sm80_to_sm89INS1_16FlashAttnFwdSm80INS1_25CollectiveMainloopFwdSm80ILi4ELi1ELb0EN4cute5tupleIJNS5_1CILi128EEENS7_ILi48EEENS7_ILi96EEEEEELi96ENS_6half_tEfNS_4arch4Sm80ELb0ELb1ELb0ELb1ELb1ELb0ELb1ELb0EEENS1_21CollectiveEpilogueFwdINS6_IJS8_SA_S9_EEENS6_IJNS7_ILi1EEESI_SI_EEESC_SE_Li128ELb1ELb1ELb0ELb0EEENS1_19SingleTileSchedulerILb1ELb0ELb1ELi128EEEEEEEEEvNT_6ParamsE,@function
        .size           _ZN7cutlass13device_kernelIN5flash19enable_sm80_to_sm89INS1_16FlashAttnFwdSm80INS1_25CollectiveMainloopFwdSm80ILi4ELi1ELb0EN4cute5tupleIJNS5_1CILi128EEENS7_ILi48EEENS7_ILi96EEEEEELi96ENS_6half_tEfNS_4arch4Sm80ELb0ELb1ELb0ELb1ELb1ELb0ELb1ELb0EEENS1_21CollectiveEpilogueFwdINS6_IJS8_SA_S9_EEENS6_IJNS7_ILi1EEESI_SI_EEESC_SE_Li128ELb1ELb1ELb0ELb0EEENS1_19SingleTileSchedulerILb1ELb0ELb1ELi128EEEEEEEEEvNT_6ParamsE,(.L_x_1729 - _ZN7cutlass13device_kernelIN5flash19enable_sm80_to_sm89INS1_16FlashAttnFwdSm80INS1_25CollectiveMainloopFwdSm80ILi4ELi1ELb0EN4cute5tupleIJNS5_1CILi128EEENS7_ILi48EEENS7_ILi96EEEEEELi96ENS_6half_tEfNS_4arch4Sm80ELb0ELb1ELb0ELb1ELb1ELb0ELb1ELb0EEENS1_21CollectiveEpilogueFwdINS6_IJS8_SA_S9_EEENS6_IJNS7_ILi1EEESI_SI_EEESC_SE_Li128ELb1ELb1ELb0ELb0EEENS1_19SingleTileSchedulerILb1ELb0ELb1ELi128EEEEEEEEEvNT_6ParamsE)
        .other          _ZN7cutlass13device_kernelIN5flash19enable_sm80_to_sm89INS1_16FlashAttnFwdSm80INS1_25CollectiveMainloopFwdSm80ILi4ELi1ELb0EN4cute5tupleIJNS5_1CILi128EEENS7_ILi48EEENS7_ILi96EEEEEELi96ENS_6half_tEfNS_4arch4Sm80ELb0ELb1ELb0ELb1ELb1ELb0ELb1ELb0EEENS1_21CollectiveEpilogueFwdINS6_IJS8_SA_S9_EEENS6_IJNS7_ILi1EEESI_SI_EEESC_SE_Li128ELb1ELb1ELb0ELb0EEENS1_19SingleTileSchedulerILb1ELb0ELb1ELi128EEEEEEEEEvNT_6ParamsE,@"STO_CUDA_ENTRY STV_DEFAULT"
_ZN7cutlass13device_kernelIN5flash19enable_sm80_to_sm89INS1_16FlashAttnFwdSm80INS1_25CollectiveMainloopFwdSm80ILi4ELi1ELb0EN4cute5tupleIJNS5_1CILi128EEENS7_ILi48EEENS7_ILi96EEEEEELi96ENS_6half_tEfNS_4arch4Sm80ELb0ELb1ELb0ELb1ELb1ELb0ELb1ELb0EEENS1_21CollectiveEpilogueFwdINS6_IJS8_SA_S9_EEENS6_IJNS7_ILi1EEESI_SI_EEESC_SE_Li128ELb1ELb1ELb0ELb0EEENS1_19SingleTileSchedulerILb1ELb0ELb1ELi128EEEEEEEEEvNT_6ParamsE:
        /* <DEDUP_REMOVED lines=17> */
.L_x_1120:
        /* <DEDUP_REMOVED lines=8> */
.L_x_1122:
[----:B------:R-:W-:-:S04]  /*0190*/  MOV R0, c[0x0][0x54c] ;  /* 0x0001530000007a02 */ /* 0x000fc80000000f00 */
.L_x_1121:
[----:B------:R-:W-:Y:S01]  /*01a0*/  USHF.L.U32 UR4, UR4, 0x7, URZ ;  /* 0x0000000704047899 */ /* 0x000fe2000800063f */
[----:B-----5:R-:W-:-:S05]  /*01b0*/  IMAD R0, R0, c[0x0][0x548], RZ ;  /* 0x0001520000007a24 */ /* 0x020fca00078e02ff */
[----:B------:R-:W-:-:S04]  /*01c0*/  MOV R8, UR4 ;  /* 0x0000000400087c02 */ /* 0x000fc80008000f00 */
[----:B------:R-:W-:-:S04]  /*01d0*/  ISETP.GE.AND P0, PT, R8, R0, PT ;  /* 0x000000000800720c */ /* 0x000fc80003f06270 */
[----:B------:R-:W-:-:S05]  /*01e0*/  SEL R0, R5, 0xffffffff, !P0 ;  /* 0xffffffff05007807 */ /* 0x000fca0004000000 */
[----:B------:R2:W-:Y:S01]  /*01f0*/  STL [R1+0x3c], R0 ;  /* 0x00003c0001007387 */ /* 0x0005e20000100800 */
[----:B------:R-:W-:Y:S05]  /*0200*/  BRA `(.L_x_1123) ;  /* 0x0000014000007947 */ /* 0x000fea0003800000 */
.L_x_1119:
[----:B------:R-:W-:-:S04]  /*0210*/  ISETP.NE.U32.AND P0, PT, RZ, c[0x0][0x568], PT ;  /* 0x00015a00ff007a0c */ /* 0x000fc80003f05070 */
[----:B------:R-:W-:-:S13]  /*0220*/  ISETP.NE.AND.EX P0, PT, RZ, c[0x0][0x56c], PT, P0 ;  /* 0x00015b00ff007a0c */ /* 0x000fda0003f05300 */
[----:B------:R-:W-:Y:S05]  /*0230*/  @!P0 BRA `(.L_x_1124) ;  /* 0x0000002000008947 */ /* 0x000fea0003800000 */
[----:B------:R1:W5:Y:S01]  /*0240*/  LDG.E R0, [R2.64] ;  /* 0x0000000602007981 */ /* 0x000362000c1e1900 */
[----:B------:R-:W-:Y:S05]  /*0250*/  BRA `(.L_x_1125) ;  /* 0x0000009000007947 */ /* 0x000fea0003800000 */
.L_x_1124:
        /* <DEDUP_REMOVED lines=8> */
.L_x_1126:
[----:B------:R-:W-:-:S04]  /*02e0*/  MOV R0, c[0x0][0x54c] ;  /* 0x0001530000007a02 */ /* 0x000fc80000000f00 */
.L_x_1125:
[----:B------:R-:W-:Y:S01]  /*02f0*/  USHF.L.U32 UR4, UR4, 0x7, URZ ;  /* 0x0000000704047899 */ /* 0x000fe2000800063f */
[----:B-----5:R-:W-:-:S05]  /*0300*/  IMAD R0, R0, c[0x0][0x548], RZ ;  /* 0x0001520000007a24 */ /* 0x020fca00078e02ff */
[----:B------:R-:W-:-:S04]  /*0310*/  MOV R8, UR4 ;  /* 0x0000000400087c02 */ /* 0x000fc80008000f00 */
[----:B------:R-:W-:-:S04]  /*0320*/  ISETP.GE.AND P0, PT, R8, R0, PT ;  /* 0x000000000800720c */ /* 0x000fc80003f06270 */
[----:B------:R-:W-:-:S05]  /*0330*/  SEL R0, R5, 0xffffffff, !P0 ;  /* 0xffffffff05007807 */ /* 0x000fca0004000000 */
[----:B------:R2:W-:Y:S04]  /*0340*/  STL [R1+0x3c], R0 ;  /* 0x00003c0001007387 */ /* 0x0005e80000100800 */
.L_x_1123:
        /* <DEDUP_REMOVED lines=30> */
.L_x_1127:
[----:B------:R-:W-:-:S04]  /*0530*/  ISETP.NE.U32.AND P0, PT, RZ, c[0x0][0x368], PT ;  /* 0x0000da00ff007a0c */ /* 0x000fc80003f05070 */
[----:B------:R-:W-:-:S13]  /*0540*/  ISETP.NE.AND.EX P0, PT, RZ, c[0x0][0x36c], PT, P0 ;  /* 0x0000db00ff007a0c */ /* 0x000fda0003f05300 */
[----:B------:R-:W-:Y:S05]  /*0550*/  @!P0 BRA `(.L_x_1128) ;  /* 0x0000003000008947 */ /* 0x000fea0003800000 */
[----:B----4-:R-:W-:-:S05]  /*0560*/  IMAD.WIDE R2, R49, R10, c[0x0][0x368] ;  /* 0x0000da0031027625 */ /* 0x010fca00078e020a */
[----:B------:R1:W5:Y:S01]  /*0570*/  LDG.E R4, [R2.64] ;  /* 0x0000000602047981 */ /* 0x000362000c1e1900 */
[----:B------:R-:W-:Y:S05]  /*0580*/  BRA `(.L_x_1129) ;  /* 0x0000007000007947 */ /* 0x000fea0003800000 */
.L_x_1128:
[----:B------:R-:W-:-:S04]  /*0590*/  ISETP.NE.U32.AND P0, PT, RZ, c[0x0][0x350], PT ;  /* 0x0000d400ff007a0c */ /* 0x000fc80003f05070 */
[----:B------:R-:W-:-:S13]  /*05a0*/  ISETP.NE.AND.EX P0, PT, RZ, c[0x0][0x354], PT, P0 ;  /* 0x0000d500ff007a0c */ /* 0x000fda0003f05300 */
[----:B------:R-:W-:Y:S05]  /*05b0*/  @!P0 BRA `(.L_x_1129) ;  /* 0x0000004000008947 */ /* 0x000fea0003800000 */
[----:B----4-:R-:W-:-:S05]  /*05c0*/  IMAD.WIDE R2, R49, R10, c[0x0][0x350] ;  /* 0x0000d40031027625 */ /* 0x010fca00078e020a */
[----:B------:R1:W2:Y:S04]  /*05d0*/  LDG.E R4, [R2.64] ;  /* 0x0000000602047981 */ /* 0x0002a8000c1e1900 */
[----:B-1----:R-:W2:Y:S02]  /*05e0*/  LDG.E R2, [R2.64+0x4] ;  /* 0x0000040602027981 */ /* 0x002ea4000c1e1900 */
[----:B--2---:R-:W-:Y:S02]  /*05f0*/  IADD3 R4, -R4, R2, RZ ;  /* 0x0000000204047210 */ /* 0x004fe40007ffe1ff */
.L_x_1129:
        /* <DEDUP_REMOVED lines=27> */
.L_x_1131:
[----:B------:R-:W-:-:S13]  /*07b0*/  ISETP.NE.AND P0, PT, R6, 0x1, PT ;  /* 0x000000010600780c */ /* 0x000fda0003f05270 */
[----:B------:R-:W-:-:S05]  /*07c0*/  @P0 IMAD.HI.U32 R0, R2, c[0x0][0x330], RZ ;  /* 0x0000cc0002000a27 */ /* 0x000fca00078e00ff */
[----:B------:R-:W-:-:S05]  /*07d0*/  @P0 SHF.R.U32.HI R2, RZ, c[0x0][0x334], R0 ;  /* 0x0000cd00ff020a19 */ /* 0x000fca0000011600 */
.L_x_1132:
[----:B------:R-:W-:-:S05]  /*07e0*/  IMAD R2, R2, R6, c[0x0][0x32c] ;  /* 0x0000cb0002027624 */ /* 0x000fca00078e0206 */
[----:B------:R-:W-:-:S03]  /*07f0*/  IMNMX R3, R3, R2, PT ;  /* 0x0000000203037217 */ /* 0x000fc60003800200 */
.L_x_1130:
[----:B------:R-:W-:Y:S01]  /*0800*/  IMAD.IADD R7, R229, 0x1, -R230 ;  /* 0x00000001e5077824 */ /* 0x000fe200078e0ae6 */
[----:B------:R-:W-:Y:S01]  /*0810*/  IADD3 R2, R3, 0x2f, RZ ;  /* 0x0000002f03027810 */ /* 0x000fe20007ffe0ff */
[----:B------:R-:W-:Y:S01]  /*0820*/  @P3 IMAD.HI.U32 R4, R131, c[0x0][0x2c8], RZ ;  /* 0x0000b20083043a27 */ /* 0x000fe200078e00ff */
[----:B------:R-:W-:Y:S02]  /*0830*/  IADD3 R3, R229, 0x2f, RZ ;  /* 0x0000002fe5037810 */ /* 0x000fe40007ffe0ff */
[----:B------:R1:W-:Y:S01]  /*0840*/  STL [R1+0x8], R7 ;  /* 0x0000080701007387 */ /* 0x0003e20000100800 */
[----:B------:R-:W-:-:S04]  /*0850*/  IMAD.HI R5, R2, 0x2aaaaaab, RZ ;  /* 0x2aaaaaab02057827 */ /* 0x000fc800078e02ff */
[----:B------:R-:W-:-:S04]  /*0860*/  IMAD.HI R2, R3, 0x2aaaaaab, RZ ;  /* 0x2aaaaaab03027827 */ /* 0x000fc800078e02ff */
[----:B------:R-:W-:Y:S01]  /*0870*/  IMAD.MOV.U32 R0, RZ, RZ, R131 ;  /* 0x000000ffff007224 */ /* 0x000fe200078e0083 */
[----:B------:R-:W-:Y:S02]  /*0880*/  @P3 SHF.R.U32.HI R0, RZ, c[0x0][0x2cc], R4 ;  /* 0x0000b300ff003a19 */ /* 0x000fe40000011604 */
        /* <DEDUP_REMOVED lines=16> */
.L_x_1134:
[----:B------:R-:W-:-:S13]  /*0990*/  ISETP.NE.AND P0, PT, R6, 0x1, PT ;  /* 0x000000010600780c */ /* 0x000fda0003f05270 */
[----:B------:R-:W-:-:S05]  /*09a0*/  @P0 IMAD.HI.U32 R2, R0, c[0x0][0x330], RZ ;  /* 0x0000cc0000020a27 */ /* 0x000fca00078e00ff */
[----:B------:R-:W-:-:S05]  /*09b0*/  @P0 SHF.R.U32.HI R0, RZ, c[0x0][0x334], R2 ;  /* 0x0000cd00ff000a19 */ /* 0x000fca0000011602 */
.L_x_1135:
[----:B------:R-:W-:-:S05]  /*09c0*/  IMAD R0, R0, c[0x0][0x32c], RZ ;  /* 0x0000cb0000007a24 */ /* 0x000fca00078e02ff */
[----:B------:R-:W-:-:S05]  /*09d0*/  IMNMX R3, R3, R0, !PT ;  /* 0x0000000003037217 */ /* 0x000fca0007800200 */
.L_x_1133:
        /* <DEDUP_REMOVED lines=76> */
[----:B--2---:R-:W-:-:S04]  /*0ea0*/  ISETP.NE.U32.AND P1, PT, RZ, c[0x0][0x340], PT ;  /* 0x0000d000ff007a0c */ /* 0x004fc80003f25070 */
        /* <DEDUP_REMOVED lines=20> */
[----:B------:R-:W-:Y:S01]  /*0ff0*/  IMAD R44, R42, 0x20, R22 ;  /* 0x000000202a2c7824 */ /* 0x000fe200078e0216 */
[----:B------:R-:W-:Y:S01]  /*1000*/  LEA.HI R130, R10, R48, RZ, 0x5 ;  /* 0x000000300a827211 */ /* 0x000fe200078f28ff */
[----:B------:R-:W-:Y:S01]  /*1010*/  IMAD.SHL.U32 R225, R42, 0x8, RZ ;  /* 0x000000082ae17824 */ /* 0x000fe200078e00ff */
[----:B------:R-:W-:Y:S01]  /*1020*/  ISETP.GE.AND P4, PT, R11, R12, PT ;  /* 0x0000000c0b00720c */ /* 0x000fe20003f86270 */
[----:B------:R-:W-:Y:S01]  /*1030*/  IMAD.IADD R5, R131, 0x1, R44 ;  /* 0x0000000183057824 */ /* 0x000fe200078e022c */
[----:B------:R3:W-:Y:S01]  /*1040*/  STL [R1+0x14], R44 ;  /* 0x0000142c01007387 */ /* 0x0007e20000100800 */
[----:B------:R-:W-:Y:S01]  /*1050*/  SHF.R.S32.HI R129, RZ, 0x5, R130 ;  /* 0x00000005ff817819 */ /* 0x000fe20000011482 */
[----:B--2---:R-:W-:Y:S01]  /*1060*/  IMAD.WIDE.U32 R2, R9, c[0x0][0x178], RZ ;  /* 0x00005e0009027a25 */ /* 0x004fe200078e00ff */
[----:B------:R-:W-:-:S03]  /*1070*/  IADD3 R47, R225, 0x40, RZ ;  /* 0x00000040e12f7810 */ /* 0x000fc60007ffe0ff */
[----:B------:R-:W-:Y:S01]  /*1080*/  IMAD.IADD R3, R3, 0x1, R0 ;  /* 0x0000000103037824 */ /* 0x000fe200078e0200 */
[----:B------:R-:W-:Y:S01]  /*1090*/  SHF.R.S32.HI R0, RZ, 0x1f, R49 ;  /* 0x0000001fff007819 */ /* 0x000fe20000011431 */
[----:B------:R-:W-:-:S03]  /*10a0*/  @P3 IMAD.HI.U32 R8, R5, c[0x0][0x2c8], RZ ;  /* 0x0000b20005083a27 */ /* 0x000fc600078e00ff */
[----:B-1----:R-:W-:Y:S01]  /*10b0*/  SEL R7, R0, RZ, !P2 ;  /* 0x000000ff00077207 */ /* 0x002fe20005000000 */
        /* <DEDUP_REMOVED lines=41> */
[----:B------:R3:W2:Y:S02]  /*1350*/  SHFL.IDX PT, R3, R13, RZ, 0x1c1f ;  /* 0x001c1fff0d037589 */ /* 0x0006a400000e0000 */
        /* <DEDUP_REMOVED lines=23> */
.L_x_1138:
[----:B-123--:R-:W-:Y:S05]  /*14d0*/  BSYNC B0 ;  /* 0x0000000000007941 */ /* 0x00efea0003800000 */
.L_x_1137:
        /* <DEDUP_REMOVED lines=20> */
.L_x_1140:
[----:B------:R-:W-:Y:S05]  /*1620*/  BSYNC B0 ;  /* 0x0000000000007941 */ /* 0x000fea0003800000 */
.L_x_1139:
        /* <DEDUP_REMOVED lines=20> */
.L_x_1142:
[----:B------:R-:W-:Y:S05]  /*1770*/  BSYNC B0 ;  /* 0x0000000000007941 */ /* 0x000fea0003800000 */
.L_x_1141:
        /* <DEDUP_REMOVED lines=16> */
[----:B------:R-:W-:Y:S02]  /*1880*/  LOP3.LUT R46, R5, 0xfffffff8, RZ, 0xc0, !PT ;  /* 0xfffffff8052e7812 */ /* 0x000fe400078ec0ff */
        /* <DEDUP_REMOVED lines=9> */
[----:B------:R-:W-:Y:S02]  /*1920*/  IMAD.IADD R8, R0, 0x1, R61 ;  /* 0x0000000100087824 */ /* 0x000fe400078e023d */
        /* <DEDUP_REMOVED lines=45> */
[C---:B------:R-:W-:Y:S02]  /*1c00*/  LEA R6, P0, R0.reuse, c[0x0][0x1c8], 0x1 ;  /* 0x0000720000067a11 */ /* 0x040fe400078008ff */
        /* <DEDUP_REMOVED lines=54> */
[----:B------:R-:W-:Y:S01]  /*1f70*/  IMAD.IADD R8, R10, 0x1, -R6 ;  /* 0x000000010a087824 */ /* 0x000fe200078e0a06 */
[----:B------:R-:W-:Y:S01]  /*1f80*/  BAR.SYNC.DEFER_BLOCKING 0x0 ;  /* 0x0000000000007b1d */ /* 0x000fe20000010000 */
[----:B------:R-:W-:Y:S01]  /*1f90*/  IMAD.SHL.U32 R3, R18, 0x40, RZ ;  /* 0x0000004012037824 */ /* 0x000fe200078e00ff */
[----:B------:R-:W-:Y:S01]  /*1fa0*/  LOP3.LUT P0, RZ, R0, 0x2, RZ, 0xc0, !PT ;  /* 0x0000000200ff7812 */ /* 0x000fe2000780c0ff */
[----:B------:R-:W-:Y:S01]  /*1fb0*/  IMAD.SHL.U32 R10, R19, 0x8, RZ ;  /* 0x00000008130a7824 */ /* 0x000fe200078e00ff */
[----:B------:R-:W-:Y:S01]  /*1fc0*/  LOP3.LUT R0, R2, 0xc0, RZ, 0xc0, !PT ;  /* 0x000000c002007812 */ /* 0x000fe200078ec0ff */
[----:B------:R-:W-:Y:S01]  /*1fd0*/  IMAD.SHL.U32 R6, R9, 0x20, RZ ;  /* 0x0000002009067824 */ /* 0x000fe200078e00ff */
[----:B------:R-:W-:Y:S01]  /*1fe0*/  LOP3.LUT R2, R3, 0xc0, RZ, 0xc0, !PT ;  /* 0x000000c003027812 */ /* 0x000fe200078ec0ff */
[----:B------:R-:W-:Y:S01]  /*1ff0*/  IMAD R7, R8, 0x8, R5 ;  /* 0x0000000808077824 */ /* 0x000fe200078e0205 */
[----:B------:R-:W-:Y:S01]  /*2000*/  LOP3.LUT R3, R0, 0x8, R10, 0xf8, !PT ;  /* 0x0000000800037812 */ /* 0x000fe200078ef80a */
[----:B------:R-:W-:Y:S01]  /*2010*/  IMAD.SHL.U32 R5, R8, 0x8, RZ ;  /* 0x0000000808057824 */ /* 0x000fe200078e00ff */
[----:B------:R-:W-:Y:S01]  /*2020*/  SHF.R.U32.HI R0, RZ, 0x3, R0 ;  /* 0x00000003ff007819 */ /* 0x000fe20000011600 */
[----:B------:R-:W1:Y:S01]  /*2030*/  SHFL.IDX PT, R25, R27, RZ, 0x1c1f ;  /* 0x001c1fff1b197589 */ /* 0x000e6200000e0000 */
[----:B------:R-:W-:-:S02]  /*2040*/  LOP3.LUT R125, R6, 0xffffff00, RZ, 0xc0, !PT ;  /* 0xffffff00067d7812 */ /* 0x000fc400078ec0ff */
[----:B------:R-:W-:Y:S02]  /*2050*/  LOP3.LUT R0, R3, R0, RZ, 0x3c, !PT ;  /* 0x0000000003007212 */ /* 0x000fe400078e3cff */
[----:B------:R-:W-:Y:S02]  /*2060*/  LOP3.LUT R5, R2, 0x8, R5, 0xf8, !PT ;  /* 0x0000000802057812 */ /* 0x000fe400078ef805 */
[----:B------:R-:W-:Y:S01]  /*2070*/  SHF.R.U32.HI R3, RZ, 0x3, R2 ;  /* 0x00000003ff037819 */ /* 0x000fe20000011602 */
[----:B------:R-:W-:Y:S02]  /*2080*/  IMAD R2, R129, 0x200, R125 ;  /* 0x0000020081027824 */ /* 0x000fe400078e027d */
[----:B------:R-:W-:Y:S01]  /*2090*/  IMAD.U32 R0, R7, 0x20, R0 ;  /* 0x0000002007007824 */ /* 0x000fe200078e0000 */
[----:B------:R-:W-:Y:S01]  /*20a0*/  LOP3.LUT R124, R5, R3, RZ, 0x3c, !PT ;  /* 0x00000003057c7212 */ /* 0x000fe200078e3cff */
[----:B------:R-:W-:Y:S01]  /*20b0*/  IMAD R2, R126, 0x20, R2 ;  /* 0x000000207e027824 */ /* 0x000fe200078e0202 */
[----:B------:R-:W-:Y:S01]  /*20c0*/  SHF.R.S32.HI R5, RZ, 0x1f, R225 ;  /* 0x0000001fff057819 */ /* 0x000fe200000114e1 */
[----:B------:R-:W-:-:S02]  /*20d0*/  IMAD.SHL.U32 R204, R0, 0x2, RZ ;  /* 0x0000000200cc7824 */ /* 0x000fc400078e00ff */
[----:B------:R-:W-:-:S03]  /*20e0*/  IMAD.IADD R0, R124, 0x1, R2 ;  /* 0x000000017c007824 */ /* 0x000fc600078e0202 */
[----:B------:R-:W-:Y:S01]  /*20f0*/  IADD3 R2, R204, 0x3c80, RZ ;  /* 0x00003c80cc027810 */ /* 0x000fe20007ffe0ff */
[----:B------:R-:W-:Y:S01]  /*2100*/  IMAD.SHL.U32 R207, R0, 0x2, RZ ;  /* 0x0000000200cf7824 */ /* 0x000fe200078e00ff */
[----:B------:R-:W-:Y:S01]  /*2110*/  IADD3 R209, R204, 0x3ca0, RZ ;  /* 0x00003ca0ccd17810 */ /* 0x000fe20007ffe0ff */
[----:B------:R-:W-:Y:S01]  /*2120*/  IMAD.IADD R0, R43, 0x1, -R22 ;  /* 0x000000012b007824 */ /* 0x000fe200078e0a16 */
[----:B------:R-:W-:Y:S01]  /*2130*/  @P0 IADD3 R209, R2, -0x20, RZ ;  /* 0xffffffe002d10810 */ /* 0x000fe20007ffe0ff */
[----:B------:R-:W-:Y:S01]  /*2140*/  IMAD R208, R4, 0x2, R207 ;  /* 0x0000000204d07824 */ /* 0x000fe200078e02cf */
[----:B------:R2:W3:Y:S01]  /*2150*/  LDSM.16.M88.4 R16, [R207+0x6080] ;  /* 0x00608000cf10783b */ /* 0x0004e20000000200 */
[----:B-1----:R-:W-:Y:S01]  /*2160*/  IMAD.WIDE R2, R225, 0x2, R24 ;  /* 0x00000002e1027825 */ /* 0x002fe200078e0218 */
[----:B------:R-:W-:Y:S02]  /*2170*/  ISETP.LT.OR P0, PT, R0, 0x1, P3 ;  /* 0x000000010000780c */ /* 0x000fe40001f01670 */
[----:B------:R2:W1:Y:S01]  /*2180*/  LDSM.16.M88.4 R12, [R207+0x7080] ;  /* 0x00708000cf0c783b */ /* 0x0004620000000200 */
[----:B------:R-:W-:-:S02]  /*2190*/  IADD3 R217, R209, 0x400, RZ ;  /* 0x00000400d1d97810 */ /* 0x000fc40007ffe0ff */
[----:B------:R-:W-:Y:S01]  /*21a0*/  IADD3 R216, R209, 0x800, RZ ;  /* 0x00000800d1d87810 */ /* 0x000fe20007ffe0ff */
[----:B------:R2:W4:Y:S04]  /*21b0*/  LDSM.16.M88.4 R36, [R204+0x3c80] ;  /* 0x003c8000cc24783b */ /* 0x0005280000000200 */
[----:B------:R2:W1:Y:S04]  /*21c0*/  LDSM.16.M88.4 R32, [R204+0x4080] ;  /* 0x00408000cc20783b */ /* 0x0004680000000200 */
        /* <DEDUP_REMOVED lines=10> */
[----:B------:R-:W-:Y:S01]  /*2270*/  ISETP.LT.OR P0, PT, R0, 0x1, P2 ;  /* 0x000000010000780c */ /* 0x000fe20001701670 */
[----:B--2---:R-:W-:-:S12]  /*2280*/  IMAD.WIDE R2, R46, 0x2, R24 ;  /* 0x000000022e027825 */ /* 0x004fd800078e0218 */
[----:B------:R2:W-:Y:S01]  /*2290*/  LDGSTS.E.BYPASS.LTC128B.128 [R218+0x2480], [R2.64], !P0 ;  /* 0x0248000002da7fae */ /* 0x0005e2000c101d46 */
[----:B------:R-:W-:Y:S01]  /*22a0*/  ISETP.LT.OR P0, PT, R0, 0x1, P1 ;  /* 0x000000010000780c */ /* 0x000fe20000f01670 */
[----:B--2---:R-:W-:-:S12]  /*22b0*/  IMAD.WIDE R2, R45, 0x2, R24 ;  /* 0x000000022d027825 */ /* 0x004fd800078e0218 */
[----:B------:R2:W-:Y:S01]  /*22c0*/  LDGSTS.E.BYPASS.LTC128B.128 [R218+0x3080], [R2.64], !P0 ;  /* 0x0308000002da7fae */ /* 0x0005e2000c101d46 */
[----:B------:R-:W-:Y:S02]  /*22d0*/  ISETP.GT.AND P0, PT, R48, 0x3f, PT ;  /* 0x0000003f3000780c */ /* 0x000fe40003f04270 */
[----:B--2---:R-:W-:Y:S02]  /*22e0*/  SHF.R.S32.HI R3, RZ, 0x1f, R46 ;  /* 0x0000001fff037819 */ /* 0x004fe4000001142e */
[----:B------:R-:W-:-:S03]  /*22f0*/  SHF.R.S32.HI R2, RZ, 0x1f, R45 ;  /* 0x0000001fff027819 */ /* 0x000fc6000001142d */
[----:B------:R2:W-:Y:S04]  /*2300*/  STL [R1+0x38], R3 ;  /* 0x0000380301007387 */ /* 0x0005e80000100800 */
[----:B------:R2:W-:Y:S02]  /*2310*/  STL [R1+0x34], R2 ;  /* 0x0000340201007387 */ /* 0x0005e40000100800 */
[----:B------:R-:W-:Y:S05]  /*2320*/  @P0 BRA `(.L_x_1144) ;  /* 0x000001f000000947 */ /* 0x000fea0003800000 */
[----:B-1-34-:R-:W-:Y:S05]  /*2330*/  BRA.DIV ~URZ, `(.L_x_1145) ;  /* 0x00011a227f007947 */ /* 0x01afea000b800000 */
[----:B------:R1:W3:Y:S04]  /*2340*/  SHFL.IDX PT, R5, R27, 0x1, 0x1c1f ;  /* 0x003c1f001b057f89 */ /* 0x0002e800000e0000 */
[----:B--2---:R1:W2:Y:S02]  /*2350*/  SHFL.IDX PT, R2, R41, 0x1, 0x1c1f ;  /* 0x003c1f0029027f89 */ /* 0x0042a400000e0000 */
.L_x_1239:
        /* <DEDUP_REMOVED lines=9> */
[-C--:B--2---:R-:W-:Y:S02]  /*23f0*/  LEA R24, P0, R225, R2.reuse, 0x1 ;  /* 0x00000002e1187211 */ /* 0x084fe400078008ff */
[----:B------:R-:W-:Y:S02]  /*2400*/  SHF.R.S32.HI R6, RZ, 0x1f, R225 ;  /* 0x0000001fff067819 */ /* 0x000fe400000114e1 */
[----:B------:R-:W-:Y:S02]  /*2410*/  LOP3.LUT R3, R3, 0xfffffff8, RZ, 0xc0, !PT ;  /* 0xfffffff803037812 */ /* 0x000fe400078ec0ff */
[----:B------:R-:W-:Y:S02]  /*2420*/  LEA.HI R26, R26, R27, RZ, 0x3 ;  /* 0x0000001b1a1a7211 */ /* 0x000fe400078f18ff */
[----:B---3--:R-:W-:Y:S02]  /*2430*/  LEA.HI.X R25, R225, R5, R6, 0x1, P0 ;  /* 0x00000005e1197211 */ /* 0x008fe400000f0c06 */
        /* <DEDUP_REMOVED lines=14> */
.L_x_1144:
[----:B-1-34-:R-:W-:Y:S05]  /*2520*/  BSYNC B0 ;  /* 0x0000000000007941 */ /* 0x01afea0003800000 */
.L_x_1143:
[----:B--2---:R-:W2:Y:S01]  /*2530*/  LDL R2, [R1+0x10] ;  /* 0x0000100001027983 */ /* 0x004ea20000100800 */
[----:B------:R-:W-:Y:S01]  /*2540*/  IMAD R0, R126, 0x20, R125 ;  /* 0x000000207e007824 */ /* 0x000fe200078e027d */
[C---:B------:R-:W-:Y:S02]  /*2550*/  IADD3 R215, R209.reuse, 0xc00, RZ ;  /* 0x00000c00d1d77810 */ /* 0x040fe40007ffe0ff */
        /* <DEDUP_REMOVED lines=15> */
[C---:B------:R-:W-:Y:S01]  /*2650*/  HMMA.16816.F32 R92, R16.reuse, R38, RZ ;  /* 0x00000026105c723c */ /* 0x040fe200000018ff */
[----:B------:R-:W-:Y:S07]  /*2660*/  LDSM.16.M88.4 R36, [R204+0x4880] ;  /* 0x00488000cc24783b */ /* 0x000fee0000000200 */
[C---:B------:R-:W-:Y:S08]  /*2670*/  HMMA.16816.F32 R76, R16.reuse, R32, RZ ;  /* 0x00000020104c723c */ /* 0x040ff000000018ff */
[C---:B------:R-:W-:Y:S08]  /*2680*/  HMMA.16816.F32 R88, R16.reuse, R28, RZ ;  /* 0x0000001c1058723c */ /* 0x040ff000000018ff */
[C---:B------:R-:W-:Y:S01]  /*2690*/  HMMA.16816.F32 R96, R16.reuse, R34, RZ ;  /* 0x000000221060723c */ /* 0x040fe200000018ff */
[----:B------:R-:W-:Y:S07]  /*26a0*/  LDSM.16.M88.4 R32, [R204+0x4c80] ;  /* 0x004c8000cc20783b */ /* 0x000fee0000000200 */
[----:B------:R-:W-:Y:S01]  /*26b0*/  HMMA.16816.F32 R28, R16, R30, RZ ;  /* 0x0000001e101c723c */ /* 0x000fe200000018ff */
[----:B------:R-:W-:Y:S07]  /*26c0*/  LDSM.16.M88.4 R16, [R204+0x5080] ;  /* 0x00508000cc10783b */ /* 0x000fee0000000200 */
[C---:B------:R-:W-:Y:S01]  /*26d0*/  HMMA.16816.F32 R116, R8.reuse, R64, R56 ;  /* 0x000000400874723c */ /* 0x040fe20000001838 */
[----:B------:R-:W-:Y:S07]  /*26e0*/  LDSM.16.M88.4 R56, [R209+0x1000] ;  /* 0x00100000d138783b */ /* 0x000fee0000000200 */
[C---:B------:R-:W-:Y:S08]  /*26f0*/  HMMA.16816.F32 R112, R8.reuse, R72, R48 ;  /* 0x000000480870723c */ /* 0x040ff00000001830 */
[C---:B------:R-:W-:Y:S01]  /*2700*/  HMMA.16816.F32 R108, R8.reuse, R80, R24 ;  /* 0x00000050086c723c */ /* 0x040fe20000001818 */
[----:B------:R-:W-:Y:S07]  /*2710*/  LDSM.16.M88.4 R24, [R208+0x9080] ;  /* 0x00908000d018783b */ /* 0x000fee0000000200 */
[C---:B------:R-:W-:Y:S08]  /*2720*/  HMMA.16816.F32 R104, R8.reuse, R66, R52 ;  /* 0x000000420868723c */ /* 0x040ff00000001834 */
[C---:B------:R-:W-:Y:S08]  /*2730*/  HMMA.16816.F32 R100, R8.reuse, R74, R44 ;  /* 0x0000004a0864723c */ /* 0x040ff0000000182c */
        /* <DEDUP_REMOVED lines=10> */
[----:B------:R-:W-:Y:S01]  /*27e0*/  HMMA.16816.F32 R20, R20, R82, R28 ;  /* 0x000000521414723c */ /* 0x000fe2000000181c */
[----:B------:R-:W2:Y:S07]  /*27f0*/  LDSM.16.M88.4 R28, [R208+0x8080] ;  /* 0x00808000d01c783b */ /* 0x000eae0000000200 */
        /* <DEDUP_REMOVED lines=51> */
[----:B------:R-:W-:Y:S08]  /*2b30*/  HMMA.16816.F32 R52, R12, R38, R52 ;  /* 0x000000260c34723c */ /* 0x000ff00000001834 */
[C---:B------:R-:W-:Y:S08]  /*2b40*/  HMMA.16816.F32 R72, R8.reuse, R32, R72 ;  /* 0x000000200848723c */ /* 0x040ff00000001848 */
        /* <DEDUP_REMOVED lines=93> */
.L_x_1148:
[----:B------:R-:W-:Y:S05]  /*3120*/  BSYNC B0 ;  /* 0x0000000000007941 */ /* 0x000fea0003800000 */
.L_x_1147:
        /* <DEDUP_REMOVED lines=15> */
.L_x_1149:
[----:B------:R-:W-:Y:S05]  /*3220*/  BSYNC B0 ;  /* 0x0000000000007941 */ /* 0x000fea0003800000 */
.L_x_1146:
[----:B-12---:R-:W1:Y:S01]  /*3230*/  S2R R5, SR_TID.X ;  /* 0x0000000000057919 */ /* 0x006e620000002100 */
[----:B---34-:R-:W-:Y:S01]  /*3240*/  LOP3.LUT R2, R130, 0xffffffe0, RZ, 0xc0, !PT ;  /* 0xffffffe082027812 */ /* 0x018fe200078ec0ff */
[----:B------:R-:W-:Y:S01]  /*3250*/  IMAD.MOV.U32 R10, RZ, RZ, c[0x0][0x2c4] ;  /* 0x0000b100ff0a7624 */ /* 0x000fe200078e00ff */
[----:B------:R-:W-:Y:S01]  /*3260*/  SHF.R.S32.HI R3, RZ, 0x1f, R129 ;  /* 0x0000001fff037819 */ /* 0x000fe20000011481 */
[----:B------:R-:W-:Y:S01]  /*3270*/  IMAD.MOV.U32 R25, RZ, RZ, c[0x0][0x32c] ;  /* 0x0000cb00ff197624 */ /* 0x000fe200078e00ff */
[----:B------:R-:W-:Y:S01]  /*3280*/  ULDC UR4, c[0x0][0x324] ;  /* 0x0000c90000047ab9 */ /* 0x000fe20000000800 */
[----:B------:R-:W0:Y:S01]  /*3290*/  LDGDEPBAR ;  /* 0x00000000000079af */ /* 0x000e220000000000 */
[----:B------:R-:W-:Y:S01]  /*32a0*/  ISETP.NE.AND P0, PT, R10, 0x1, PT ;  /* 0x000000010a00780c */ /* 0x000fe20003f05270 */
[----:B------:R-:W-:Y:S01]  /*32b0*/  ULOP3.LUT UR4, URZ, UR4, URZ, 0x33, !UPT ;  /* 0x000000043f047292 */ /* 0x000fe2000f8e333f */
[----:B------:R-:W-:Y:S01]  /*32c0*/  ISETP.GE.AND P1, PT, R25, 0x1, PT ;  /* 0x000000011900780c */ /* 0x000fe20003f26270 */
[----:B-1----:R-:W-:Y:S01]  /*32d0*/  IMAD.IADD R2, R5, 0x1, -R2 ;  /* 0x0000000105027824 */ /* 0x002fe200078e0a02 */
        /* <DEDUP_REMOVED lines=13> */
[----:B------:R-:W-:-:S04]  /*33b0*/  IMAD R9, R6, 0x8, R3 ;  /* 0x0000000806097824 */ /* 0x000fc800078e0203 */
[----:B------:R-:W-:Y:S01]  /*33c0*/  @P0 IMAD.HI.U32 R3, R9, c[0x0][0x2c8], RZ ;  /* 0x0000b20009030a27 */ /* 0x000fe200078e00ff */
[----:B------:R1:W-:Y:S03]  /*33d0*/  STL [R1+0x18], R9 ;  /* 0x0000180901007387 */ /* 0x0003e60000100800 */
[----:B------:R-:W-:Y:S01]  /*33e0*/  IMAD.MOV.U32 R8, RZ, RZ, R9 ;  /* 0x000000ffff087224 */ /* 0x000fe200078e0009 */
[----:B------:R-:W-:Y:S02]  /*33f0*/  @P0 SHF.R.U32.HI R8, RZ, c[0x0][0x2cc], R3 ;  /* 0x0000b300ff080a19 */ /* 0x000fe40000011603 */
[----:B------:R-:W-:-:S03]  /*3400*/  LOP3.LUT R3, R5, 0x7ffffffc, RZ, 0xc0, !PT ;  /* 0x7ffffffc05037812 */ /* 0x000fc600078ec0ff */
[----:B------:R-:W2:Y:S02]  /*3410*/  SHFL.IDX PT, R5, R8, RZ, 0x1c1f ;  /* 0x001c1fff08057589 */ /* 0x000ea400000e0000 */
[----:B------:R-:W-:-:S04]  /*3420*/  IMAD.IADD R2, R2, 0x1, -R3 ;  /* 0x0000000102027824 */ /* 0x000fc800078e0a03 */
[----:B------:R-:W-:-:S04]  /*3430*/  IMAD.SHL.U32 R251, R2, 0x2, RZ ;  /* 0x0000000202fb7824 */ /* 0x000fc800078e00ff */
[----:B------:R-:W-:Y:S01]  /*3440*/  IMAD.IADD R12, R40, 0x1, -R251 ;  /* 0x00000001280c7824 */ /* 0x000fe200078e0afb */
[C---:B------:R-:W-:Y:S02]  /*3450*/  IADD3 R2, -R251.reuse, 0x1, R43 ;  /* 0x00000001fb027810 */ /* 0x040fe40007ffe12b */
[----:B------:R-:W-:-:S03]  /*3460*/  IADD3 R10, -R251, R229, R40 ;  /* 0x000000e5fb0a7210 */ /* 0x000fc60007ffe128 */
[----:B------:R-:W-:-:S05]  /*3470*/  IMAD.IADD R2, R2, 0x1, -R230 ;  /* 0x0000000102027824 */ /* 0x000fca00078e0ae6 */
[C---:B-1----:R-:W-:Y:S02]  /*3480*/  IADD3 R9, R2.reuse, c[0x0][0x328], RZ ;  /* 0x0000ca0002097a10 */ /* 0x042fe40007ffe0ff */
[----:B------:R-:W-:-:S03]  /*3490*/  IADD3 R11, R2, UR4, RZ ;  /* 0x00000004020b7c10 */ /* 0x000fc6000fffe0ff */
[--C-:B--2---:R-:W-:Y:S02]  /*34a0*/  IMAD.IADD R3, R9, 0x1, R5.reuse ;  /* 0x0000000109037824 */ /* 0x104fe400078e0205 */
[----:B------:R-:W-:-:S03]  /*34b0*/  IMAD.IADD R2, R11, 0x1, R5 ;  /* 0x000000010b027824 */ /* 0x000fc600078e0205 */
[----:B------:R-:W-:Y:S01]  /*34c0*/  IMNMX R3, R3, R10, PT ;  /* 0x0000000a03037217 */ /* 0x000fe20003800200 */
[----:B------:R-:W-:Y:S05]  /*34d0*/  @!P1 BRA `(.L_x_1150) ;  /* 0x0000014000009947 */ /* 0x000fea0003800000 */
[----:B------:R-:W-:Y:S01]  /*34e0*/  IADD3 R5, -R230, R229, R5 ;  /* 0x000000e5e6057210 */ /* 0x000fe20007ffe105 */
        /* <DEDUP_REMOVED lines=10> */
.L_x_1152:
[----:B------:R-:W-:-:S04]  /*3590*/  MOV R6, 0x1 ;  /* 0x0000000100067802 */ /* 0x000fc80000000f00 */
[----:B------:R-:W-:-:S13]  /*35a0*/  ISETP.NE.AND P0, PT, R6, c[0x0][0x32c], PT ;  /* 0x0000cb0006007a0c */ /* 0x000fda0003f05270 */
[----:B------:R-:W-:-:S05]  /*35b0*/  @P0 IMAD.HI.U32 R6, R5, c[0x0][0x330], RZ ;  /* 0x0000cc0005060a27 */ /* 0x000fca00078e00ff */
[----:B------:R-:W-:Y:S02]  /*35c0*/  @P0 SHF.R.U32.HI R5, RZ, c[0x0][0x334], R6 ;  /* 0x0000cd00ff050a19 */ /* 0x000fe40000011606 */
.L_x_1153:
[----:B------:R-:W-:Y:S05]  /*35d0*/  BSYNC B0 ;  /* 0x0000000000007941 */ /* 0x000fea0003800000 */
.L_x_1151:
[----:B------:R-:W-:-:S05]  /*35e0*/  IMAD R5, R5, c[0x0][0x32c], R12 ;  /* 0x0000cb0005057a24 */ /* 0x000fca00078e020c */
[----:B------:R-:W-:Y:S02]  /*35f0*/  IADD3 R6, R5, c[0x0][0x32c], RZ ;  /* 0x0000cb0005067a10 */ /* 0x000fe40007ffe0ff */
[----:B------:R-:W-:Y:S02]  /*3600*/  IMNMX R2, R2, R5, !PT ;  /* 0x0000000502027217 */ /* 0x000fe40007800200 */
[----:B------:R-:W-:Y:S02]  /*3610*/  IMNMX R3, R3, R6, PT ;  /* 0x0000000603037217 */ /* 0x000fe40003800200 */
.L_x_1150:
[----:B------:R-:W1:Y:S02]  /*3620*/  SHFL.IDX PT, R7, R8, 0x1, 0x1c1f ;  /* 0x003c1f0008077f89 */ /* 0x000e6400000e0000 */
[----:B-1----:R-:W-:Y:S01]  /*3630*/  IMAD.IADD R6, R9, 0x1, R7 ;  /* 0x0000000109067824 */ /* 0x002fe200078e0207 */
[----:B------:R-:W-:-:S04]  /*3640*/  IADD3 R5, R11, R7, RZ ;  /* 0x000000070b057210 */ /* 0x000fc80007ffe0ff */
        /* <DEDUP_REMOVED lines=13> */
.L_x_1156:
[----:B------:R-:W-:-:S04]  /*3720*/  MOV R13, 0x1 ;  /* 0x00000001000d7802 */ /* 0x000fc80000000f00 */
[----:B------:R-:W-:-:S13]  /*3730*/  ISETP.NE.AND P0, PT, R13, c[0x0][0x32c], PT ;  /* 0x0000cb000d007a0c */ /* 0x000fda0003f05270 */
[----:B------:R-:W-:-:S05]  /*3740*/  @P0 IMAD.HI.U32 R13, R7, c[0x0][0x330], RZ ;  /* 0x0000cc00070d0a27 */ /* 0x000fca00078e00ff */
[----:B------:R-:W-:Y:S02]  /*3750*/  @P0 SHF.R.U32.HI R7, RZ, c[0x0][0x334], R13 ;  /* 0x0000cd00ff070a19 */ /* 0x000fe4000001160d */
.L_x_1157:
[----:B------:R-:W-:Y:S05]  /*3760*/  BSYNC B0 ;  /* 0x0000000000007941 */ /* 0x000fea0003800000 */
.L_x_1155:
[----:B------:R-:W-:-:S05]  /*3770*/  IMAD R7, R7, c[0x0][0x32c], R12 ;  /* 0x0000cb0007077a24 */ /* 0x000fca00078e020c */
[----:B------:R-:W-:Y:S02]  /*3780*/  IADD3 R13, R7, c[0x0][0x32c], RZ ;  /* 0x0000cb00070d7a10 */ /* 0x000fe40007ffe0ff */
[----:B------:R-:W-:Y:S02]  /*3790*/  IMNMX R5, R5, R7, !PT ;  /* 0x0000000705057217 */ /* 0x000fe40007800200 */
[----:B------:R-:W-:Y:S02]  /*37a0*/  IMNMX R6, R6, R13, PT ;  /* 0x0000000d06067217 */ /* 0x000fe40003800200 */
.L_x_1154:
        /* <DEDUP_REMOVED lines=57> */
[----:B------:R-:W-:Y:S02]  /*3b40*/  ISETP.GE.AND P0, PT, R25, 0x1, PT ;  /* 0x000000011900780c */ /* 0x000fe40003f06270 */
[----:B------:R-:W-:-:S11]  /*3b50*/  IMNMX R3, R3, R10, PT ;  /* 0x0000000a03037217 */ /* 0x000fd60003800200 */
        /* <DEDUP_REMOVED lines=12> */
.L_x_1160:
[----:B------:R-:W-:-:S04]  /*3c20*/  MOV R18, 0x1 ;  /* 0x0000000100127802 */ /* 0x000fc80000000f00 */
[----:B------:R-:W-:-:S13]  /*3c30*/  ISETP.NE.AND P0, PT, R18, c[0x0][0x32c], PT ;  /* 0x0000cb0012007a0c */ /* 0x000fda0003f05270 */
[----:B------:R-:W-:-:S05]  /*3c40*/  @P0 IMAD.HI.U32 R18, R7, c[0x0][0x330], RZ ;  /* 0x0000cc0007120a27 */ /* 0x000fca00078e00ff */
[----:B------:R-:W-:Y:S02]  /*3c50*/  @P0 SHF.R.U32.HI R7, RZ, c[0x0][0x334], R18 ;  /* 0x0000cd00ff070a19 */ /* 0x000fe40000011612 */
.L_x_1161:
[----:B------:R-:W-:Y:S05]  /*3c60*/  BSYNC B0 ;  /* 0x0000000000007941 */ /* 0x000fea0003800000 */
.L_x_1159:
[----:B------:R-:W-:-:S05]  /*3c70*/  IMAD R7, R7, c[0x0][0x32c], R12 ;  /* 0x0000cb0007077a24 */ /* 0x000fca00078e020c */
[----:B------:R-:W-:Y:S02]  /*3c80*/  IADD3 R18, R7, c[0x0][0x32c], RZ ;  /* 0x0000cb0007127a10 */ /* 0x000fe40007ffe0ff */
[----:B------:R-:W-:Y:S02]  /*3c90*/  IMNMX R2, R2, R7, !PT ;  /* 0x0000000702027217 */ /* 0x000fe40007800200 */
[----:B------:R-:W-:Y:S02]  /*3ca0*/  IMNMX R3, R3, R18, PT ;  /* 0x0000001203037217 */ /* 0x000fe40003800200 */
.L_x_1158:
        /* <DEDUP_REMOVED lines=102> */
.L_x_1164:
[----:B------:R-:W-:-:S04]  /*4310*/  MOV R6, 0x1 ;  /* 0x0000000100067802 */ /* 0x000fc80000000f00 */
[----:B------:R-:W-:-:S13]  /*4320*/  ISETP.NE.AND P0, PT, R6, c[0x0][0x32c], PT ;  /* 0x0000cb0006007a0c */ /* 0x000fda0003f05270 */
[----:B------:R-:W-:-:S05]  /*4330*/  @P0 IMAD.HI.U32 R6, R5, c[0x0][0x330], RZ ;  /* 0x0000cc0005060a27 */ /* 0x000fca00078e00ff */
[----:B------:R-:W-:Y:S02]  /*4340*/  @P0 SHF.R.U32.HI R5, RZ, c[0x0][0x334], R6 ;  /* 0x0000cd00ff050a19 */ /* 0x000fe40000011606 */
.L_x_1165:
[----:B------:R-:W-:Y:S05]  /*4350*/  BSYNC B0 ;  /* 0x0000000000007941 */ /* 0x000fea0003800000 */
.L_x_1163:
[----:B------:R-:W-:-:S05]  /*4360*/  IMAD R5, R5, c[0x0][0x32c], R12 ;  /* 0x0000cb0005057a24 */ /* 0x000fca00078e020c */
[----:B------:R-:W-:Y:S02]  /*4370*/  IADD3 R6, R5, c[0x0][0x32c], RZ ;  /* 0x0000cb0005067a10 */ /* 0x000fe40007ffe0ff */
[----:B------:R-:W-:Y:S02]  /*4380*/  IMNMX R2, R2, R5, !PT ;  /* 0x0000000502027217 */ /* 0x000fe40007800200 */
[----:B------:R-:W-:Y:S02]  /*4390*/  IMNMX R3, R3, R6, PT ;  /* 0x0000000603037217 */ /* 0x000fe40003800200 */
.L_x_1162:
        /* <DEDUP_REMOVED lines=32> */
[----:B------:R-:W-:Y:S02]  /*45a0*/  ISETP.LT.OR P0, PT, R3, 0x12, P0 ;  /* 0x000000120300780c */ /* 0x000fe40000701670 */
[----:B------:R-:W-:-:S02]  /*45b0*/  FMNMX.FTZ R134, R103, R134, !PT ;  /* 0x0000008667867209 */ /* 0x000fc40007810000 */
[----:B------:R-:W-:Y:S02]  /*45c0*/  FSEL R94, R75, -INF , !P0 ;  /* 0xff8000004b5e7808 */ /* 0x000fe40004000000 */
[----:B------:R-:W-:Y:S02]  /*45d0*/  ISETP.GT.AND P0, PT, R2, 0x18, !P4 ;  /* 0x000000180200780c */ /* 0x000fe40006704270 */
[----:B------:R-:W-:Y:S02]  /*45e0*/  ISETP.NE.AND P4, PT, R19, RZ, PT ;  /* 0x000000ff1300720c */ /* 0x000fe40003f85270 */
[----:B------:R-:W-:Y:S02]  /*45f0*/  ISETP.LT.OR P0, PT, R3, 0x19, P0 ;  /* 0x000000190300780c */ /* 0x000fe40000701670 */
[----:B------:R-:W-:Y:S02]  /*4600*/  FMNMX.FTZ R134, R102, R134, !PT ;  /* 0x0000008666867209 */ /* 0x000fe40007810000 */
[----:B------:R-:W-:-:S02]  /*4610*/  FSEL R95, R70, -INF , !P0 ;  /* 0xff800000465f7808 */ /* 0x000fc40004000000 */
[C---:B------:R-:W-:Y:S02]  /*4620*/  ISETP.GT.AND P0, PT, R2.reuse, 0x19, !P3 ;  /* 0x000000190200780c */ /* 0x040fe40005f04270 */
[----:B------:R-:W-:Y:S02]  /*4630*/  ISETP.NE.AND P3, PT, R17, RZ, PT ;  /* 0x000000ff1100720c */ /* 0x000fe40003f65270 */
[----:B------:R-:W-:Y:S02]  /*4640*/  ISETP.LT.OR P0, PT, R3, 0x1a, P0 ;  /* 0x0000001a0300780c */ /* 0x000fe40000701670 */
[----:B------:R-:W-:Y:S02]  /*4650*/  ISETP.NE.AND P6, PT, R13, RZ, PT ;  /* 0x000000ff0d00720c */ /* 0x000fe40003fc5270 */
[----:B------:R-:W-:Y:S02]  /*4660*/  FSEL R96, R71, -INF , !P0 ;  /* 0xff80000047607808 */ /* 0x000fe40004000000 */
[----:B------:R-:W-:-:S02]  /*4670*/  ISETP.GT.AND P0, PT, R2, 0x20, !P2 ;  /* 0x000000200200780c */ /* 0x000fc40005704270 */
[----:B------:R-:W-:Y:S02]  /*4680*/  FMNMX.FTZ R134, R112, R134, !PT ;  /* 0x0000008670867209 */ /* 0x000fe40007810000 */
        /* <DEDUP_REMOVED lines=11> */
[----:B------:R-:W-:-:S04]  /*4740*/  ISETP.GT.AND P0, PT, R2, 0x28, !P5 ;  /* 0x000000280200780c */ /* 0x000fc80006f04270 */
[----:B------:R-:W-:-:S04]  /*4750*/  ISETP.LT.OR P0, PT, R3, 0x29, P0 ;  /* 0x000000290300780c */ /* 0x000fc80000701670 */
[----:B------:R-:W-:Y:S02]  /*4760*/  FSEL R197, R62, -INF , !P0 ;  /* 0xff8000003ec57808 */ /* 0x000fe40004000000 */
[----:B------:R-:W-:Y:S02]  /*4770*/  ISETP.GT.AND P0, PT, R2, 0x29, !P6 ;  /* 0x000000290200780c */ /* 0x000fe40007704270 */
[----:B------:R-:W1:Y:S02]  /*4780*/  SHFL.BFLY PT, R2, R134, 0x2, 0x1f ;  /* 0x0c401f0086027f89 */ /* 0x000e6400000e0000 */
        /* <DEDUP_REMOVED lines=40> */
[----:B--2---:R-:W-:Y:S02]  /*4a10*/  FFMA.FTZ R0, R28, c[0x0][0x2d0], -R2 ;  /* 0x0000b4001c007a23 */ /* 0x004fe40000010802 */
[----:B------:R-:W-:Y:S04]  /*4a20*/  LDSM.16.MT88.4 R28, [R206+0x2480] ;  /* 0x00248000ce1c783b */ /* 0x000fe80000004200 */
        /* <DEDUP_REMOVED lines=8> */
[C---:B------:R-:W-:Y:S01]  /*4ab0*/  FSETP.NEU.FTZ.AND P0, PT, R132.reuse, -INF , PT ;  /* 0xff8000008400780b */ /* 0x040fe20003f1d000 */
        /* <DEDUP_REMOVED lines=36> */
[----:B-1----:R-:W-:-:S07]  /*4d00*/  FFMA.FTZ R5, R22, c[0x0][0x2d0], -R3 ;  /* 0x0000b40016057a23 */ /* 0x002fce0000010803 */
[----:B------:R1:W3:Y:S01]  /*4d10*/  MUFU.EX2 R247, R5 ;  /* 0x0000000500f77308 */ /* 0x0002e20000000800 */
[----:B--2---:R-:W-:-:S07]  /*4d20*/  FFMA.FTZ R0, R46, c[0x0][0x2d0], -R2 ;  /* 0x0000b4002e007a23 */ /* 0x004fce0000010802 */
[----:B------:R2:W-:Y:S01]  /*4d30*/  MUFU.EX2 R252, R0 ;  /* 0x0000000000fc7308 */ /* 0x0005e20000000800 */
[----:B-1----:R-:W-:Y:S01]  /*4d40*/  FFMA.FTZ R5, R23, c[0x0][0x2d0], -R3 ;  /* 0x0000b40017057a23 */ /* 0x002fe20000010803 */
[----:B---3--:R-:W-:Y:S01]  /*4d50*/  F2FP.PACK_AB R8, R247, R248 ;  /* 0x000000f8f708723e */ /* 0x008fe200000000ff */
[----:B------:R-:W-:Y:S05]  /*4d60*/  LDSM.16.MT88.4 R20, [R206+0x1880] ;  /* 0x00188000ce14783b */ /* 0x000fea0000004200 */
[----:B------:R1:W-:Y:S01]  /*4d70*/  MUFU.EX2 R106, R5 ;  /* 0x00000005006a7308 */ /* 0x0003e20000000800 */
[----:B--2---:R-:W-:-:S07]  /*4d80*/  FFMA.FTZ R0, R47, c[0x0][0x2d0], -R2 ;  /* 0x0000b4002f007a23 */ /* 0x004fce0000010802 */
[----:B------:R2:W3:Y:S01]  /*4d90*/  MUFU.EX2 R113, R0 ;  /* 0x0000000000717308 */ /* 0x0004e20000000800 */
[----:B-1----:R-:W-:Y:S02]  /*4da0*/  FFMA.FTZ R5, R24, c[0x0][0x2d0], -R3 ;  /* 0x0000b40018057a23 */ /* 0x002fe40000010803 */
[----:B------:R-:W1:Y:S05]  /*4db0*/  LDSM.16.MT88.4 R24, [R205+0x2480] ;  /* 0x00248000cd18783b */ /* 0x000e6a0000004200 */
[----:B------:R4:W5:Y:S01]  /*4dc0*/  MUFU.EX2 R105, R5 ;  /* 0x0000000500697308 */ /* 0x0009620000000800 */
[----:B--2---:R-:W-:Y:S01]  /*4dd0*/  FFMA.FTZ R0, R7, c[0x0][0x2d0], -R13 ;  /* 0x0000b40007007a23 */ /* 0x004fe2000001080d */
[----:B---3--:R-:W-:-:S06]  /*4de0*/  F2FP.PACK_AB R7, R113, R252 ;  /* 0x000000fc7107723e */ /* 0x008fcc00000000ff */
[----:B------:R2:W-:Y:S01]  /*4df0*/  MUFU.EX2 R241, R0 ;  /* 0x0000000000f17308 */ /* 0x0005e20000000800 */
[----:B----4-:R-:W-:Y:S01]  /*4e00*/  FFMA.FTZ R5, R18, c[0x0][0x2d0], -R2 ;  /* 0x0000b40012057a23 */ /* 0x010fe20000010802 */
[----:B-----5:R-:W-:Y:S01]  /*4e10*/  F2FP.PACK_AB R10, R105, R106 ;  /* 0x0000006a690a723e */ /* 0x020fe200000000ff */
[----:B------:R-:W3:Y:S05]  /*4e20*/  LDSM.16.MT88.4 R16, [R205+0x1880] ;  /* 0x00188000cd10783b */ /* 0x000eea0000004200 */
[----:B------:R-:W4:Y:S01]  /*4e30*/  MUFU.EX2 R243, R5 ;  /* 0x0000000500f37308 */ /* 0x000f220000000800 */
[----:B--2---:R-:W-:Y:S02]  /*4e40*/  FFMA.FTZ R0, R86, c[0x0][0x2d0], -R13 ;  /* 0x0000b40056007a23 */ /* 0x004fe4000001080d */
[----:B------:R-:W-:-:S05]  /*4e50*/  IMAD.MOV.U32 R86, RZ, RZ, R106 ;  /* 0x000000ffff567224 */ /* 0x000fca00078e006a */
[----:B------:R2:W5:Y:S01]  /*4e60*/  MUFU.EX2 R238, R0 ;  /* 0x0000000000ee7308 */ /* 0x0005620000000800 */
[----:B----4-:R-:W-:Y:S02]  /*4e70*/  F2FP.PACK_AB R9, R242, R243 ;  /* 0x000000f3f209723e */ /* 0x010fe400000000ff */
[----:B------:R-:W-:-:S05]  /*4e80*/  F2FP.PACK_AB R5, R249, R244 ;  /* 0x000000f4f905723e */ /* 0x000fca00000000ff */
[C---:B-1----:R-:W-:Y:S01]  /*4e90*/  HMMA.16816.F32 R72, R8.reuse, R24, RZ ;  /* 0x000000180848723c */ /* 0x042fe200000018ff */
[----:B--2---:R-:W-:Y:S02]  /*4ea0*/  FFMA.FTZ R0, R87, c[0x0][0x2d0], -R13 ;  /* 0x0000b40057007a23 */ /* 0x004fe4000001080d */
[----:B------:R-:W-:Y:S02]  /*4eb0*/  IMAD.MOV.U32 R87, RZ, RZ, R105 ;  /* 0x000000ffff577224 */ /* 0x000fe400078e0069 */
[----:B------:R1:W-:Y:S03]  /*4ec0*/  MUFU.EX2 R239, R0 ;  /* 0x0000000000ef7308 */ /* 0x0003e60000000800 */
[C---:B------:R-:W-:Y:S08]  /*4ed0*/  HMMA.16816.F32 R68, R8.reuse, R28, RZ ;  /* 0x0000001c0844723c */ /* 0x040ff000000018ff */
[----:B---3--:R-:W-:Y:S01]  /*4ee0*/  HMMA.16816.F32 R52, R8, R16, RZ ;  /* 0x000000100834723c */ /* 0x008fe200000018ff */
[----:B-1----:R-:W-:-:S07]  /*4ef0*/  FFMA.FTZ R0, R92, c[0x0][0x2d0], -R13 ;  /* 0x0000b4005c007a23 */ /* 0x002fce000001080d */
[C---:B------:R-:W-:Y:S01]  /*4f00*/  HMMA.16816.F32 R80, R8.reuse, R20, RZ ;  /* 0x000000140850723c */ /* 0x040fe200000018ff */
[----:B------:R1:W2:Y:S07]  /*4f10*/  MUFU.EX2 R240, R0 ;  /* 0x0000000000f07308 */ /* 0x0002ae0000000800 */
[C---:B------:R-:W-:Y:S08]  /*4f20*/  HMMA.16816.F32 R64, R8.reuse, R32, RZ ;  /* 0x000000200840723c */ /* 0x040ff000000018ff */
[----:B------:R-:W-:Y:S01]  /*4f30*/  HMMA.16816.F32 R60, R8, R36, RZ ;  /* 0x00000024083c723c */ /* 0x000fe200000018ff */
[----:B-1----:R-:W-:-:S02]  /*4f40*/  FFMA.FTZ R0, R14, c[0x0][0x2d0], -R12 ;  /* 0x0000b4000e007a23 */ /* 0x002fc4000001080c */
[----:B------:R-:W-:Y:S02]  /*4f50*/  IMAD.MOV.U32 R14, RZ, RZ, R104 ;  /* 0x000000ffff0e7224 */ /* 0x000fe400078e0068 */
[----:B------:R1:W-:Y:S03]  /*4f60*/  MUFU.EX2 R135, R0 ;  /* 0x0000000000877308 */ /* 0x0003e60000000800 */
[C---:B------:R-:W-:Y:S08]  /*4f70*/  HMMA.16816.F32 R76, R8.reuse, R18, RZ ;  /* 0x00000012084c723c */ /* 0x040ff000000018ff */
[----:B------:R-:W-:Y:S01]  /*4f80*/  HMMA.16816.F32 R56, R8, R22, RZ ;  /* 0x000000160838723c */ /* 0x000fe200000018ff */
[----:B-1----:R-:W-:-:S07]  /*4f90*/  FFMA.FTZ R0, R15, c[0x0][0x2d0], -R12 ;  /* 0x0000b4000f007a23 */ /* 0x002fce000001080c */
[C---:B------:R-:W-:Y:S01]  /*4fa0*/  HMMA.16816.F32 R48, R8.reuse, R26, RZ ;  /* 0x0000001a0830723c */ /* 0x040fe200000018ff */
[----:B------:R1:W3:Y:S07]  /*4fb0*/  MUFU.EX2 R130, R0 ;  /* 0x0000000000827308 */ /* 0x0002ee0000000800 */
        /* <DEDUP_REMOVED lines=17> */
[----:B------:R1:W-:Y:S01]  /*50d0*/  MUFU.EX2 R235, R0 ;  /* 0x0000000000eb7308 */ /* 0x0003e20000000800 */
[----:B------:R-:W-:Y:S06]  /*50e0*/  LDSM.16.MT88.4 R60, [R206+0x2c80] ;  /* 0x002c8000ce3c783b */ /* 0x000fec0000004200 */
[C---:B------:R-:W-:Y:S01]  /*50f0*/  HMMA.16816.F32 R152, R4.reuse, R90, R76 ;  /* 0x0000005a0498723c */ /* 0x040fe2000000184c */
[----:B------:R-:W-:Y:S07]  /*5100*/  LDSM.16.MT88.4 R76, [R205+0x3880] ;  /* 0x00388000cd4c783b */ /* 0x000fee0000004200 */
[----:B------:R-:W-:Y:S01]  /*5110*/  HMMA.16816.F32 R124, R4, R138, R48 ;  /* 0x0000008a047c723c */ /* 0x000fe20000001830 */
[----:B-1----:R-:W-:-:S02]  /*5120*/  FFMA.FTZ R0, R102, c[0x0][0x2d0], -R3 ;  /* 0x0000b40066007a23 */ /* 0x002fc40000010803 */
[----:B------:R-:W-:Y:S02]  /*5130*/  FFMA.FTZ R3, R112, c[0x0][0x2d0], -R3 ;  /* 0x0000b40070037a23 */ /* 0x000fe40000010803 */
[----:B------:R1:W-:Y:S03]  /*5140*/  MUFU.EX2 R234, R0 ;  /* 0x0000000000ea7308 */ /* 0x0003e60000000800 */
[C---:B------:R-:W-:Y:S05]  /*5150*/  HMMA.16816.F32 R64, R4.reuse, R162, R44 ;  /* 0x000000a20440723c */ /* 0x040fea000000182c */
[----:B------:R2:W2:Y:S03]  /*5160*/  MUFU.EX2 R228, R3 ;  /* 0x0000000300e47308 */ /* 0x0004a60000000800 */
[----:B------:R-:W-:Y:S01]  /*5170*/  HMMA.16816.F32 R80, R4, R166, R40 ;  /* 0x000000a60450723c */ /* 0x000fe20000001828 */
[----:B-1----:R-:W-:-:S07]  /*5180*/  FFMA.FTZ R0, R97, c[0x0][0x2d0], -R13 ;  /* 0x0000b40061007a23 */ /* 0x002fce000001080d */
[----:B------:R-:W-:Y:S01]  /*5190*/  HMMA.16816.F32 R56, R4, R170, R8 ;  /* 0x000000aa0438723c */ /* 0x000fe20000001808 */
[----:B------:R1:W-:Y:S01]  /*51a0*/  MUFU.EX2 R227, R0 ;  /* 0x0000000000e37308 */ /* 0x0003e20000000800 */
[----:B--2---:R-:W-:-:S05]  /*51b0*/  FFMA.FTZ R3, R108, c[0x0][0x2d0], -R2 ;  /* 0x0000b4006c037a23 */ /* 0x004fca0000010802 */
[----:B-----5:R-:W-:Y:S02]  /*51c0*/  F2FP.PACK_AB R4, R238, R241 ;  /* 0x000000f1ee04723e */ /* 0x020fe400000000ff */
[----:B------:R-:W-:Y:S01]  /*51d0*/  F2FP.PACK_AB R6, R240, R239 ;  /* 0x000000eff006723e */ /* 0x000fe200000000ff */
[----:B------:R2:W-:Y:S01]  /*51e0*/  MUFU.EX2 R221, R3 ;  /* 0x0000000300dd7308 */ /* 0x0005e20000000800 */
[----:B---3--:R-:W-:Y:S02]  /*51f0*/  F2FP.PACK_AB R5, R130, R135 ;  /* 0x000000878205723e */ /* 0x008fe400000000ff */
[----:B----4-:R-:W-:Y:S01]  /*5200*/  F2FP.PACK_AB R7, R129, R237 ;  /* 0x000000ed8107723e */ /* 0x010fe200000000ff */
[----:B-1----:R-:W-:Y:S01]  /*5210*/  FFMA.FTZ R0, R98, c[0x0][0x2d0], -R13 ;  /* 0x0000b40062007a23 */ /* 0x002fe2000001080d */
[----:B------:R-:W-:-:S05]  /*5220*/  F2FP.PACK_AB R98, R228, R234 ;  /* 0x000000eae462723e */ /* 0x000fca00000000ff */
[----:B------:R-:W-:Y:S01]  /*5230*/  HMMA.16816.F32 R40, R4, R28, RZ ;  /* 0x0000001c0428723c */ /* 0x000fe200000018ff */
[----:B------:R1:W3:Y:S01]  /*5240*/  MUFU.EX2 R232, R0 ;  /* 0x0000000000e87308 */ /* 0x0002e20000000800 */
[----:B--2---:R-:W-:-:S06]  /*5250*/  IMAD.MOV.U32 R3, RZ, RZ, R115 ;  /* 0x000000ffff037224 */ /* 0x004fcc00078e0073 */
[C---:B------:R-:W-:Y:S08]  /*5260*/  HMMA.16816.F32 R8, R4.reuse, R16, RZ ;  /* 0x000000100408723c */ /* 0x040ff000000018ff */
[C---:B------:R-:W-:Y:S01]  /*5270*/  HMMA.16816.F32 R188, R4.reuse, R18, RZ ;  /* 0x0000001204bc723c */ /* 0x040fe200000018ff */
[--C-:B-1----:R-:W-:Y:S01]  /*5280*/  FFMA.FTZ R0, R99, c[0x0][0x2d0], -R13.reuse ;  /* 0x0000b40063007a23 */ /* 0x102fe2000001080d */
[----:B------:R-:W1:Y:S03]  /*5290*/  LDSM.16.MT88.4 R16, [R206+0x3880] ;  /* 0x00388000ce10783b */ /* 0x000e660000004200 */
[----:B------:R2:W-:Y:S03]  /*52a0*/  MUFU.EX2 R231, R0 ;  /* 0x0000000000e77308 */ /* 0x0005e60000000800 */
[C---:B------:R-:W-:Y:S08]  /*52b0*/  HMMA.16816.F32 R180, R4.reuse, R30, RZ ;  /* 0x0000001e04b4723c */ /* 0x040ff000000018ff */
[----:B------:R-:W-:Y:S01]  /*52c0*/  HMMA.16816.F32 R104, R4, R20, RZ ;  /* 0x000000140468723c */ /* 0x000fe200000018ff */
[----:B--2---:R-:W-:-:S07]  /*52d0*/  FFMA.FTZ R0, R100, c[0x0][0x2d0], -R13 ;  /* 0x0000b40064007a23 */ /* 0x004fce000001080d */
[C---:B------:R-:W-:Y:S01]  /*52e0*/  HMMA.16816.F32 R184, R4.reuse, R22, RZ ;  /* 0x0000001604b8723c */ /* 0x040fe200000018ff */
[----:B------:R2:W4:Y:S07]  /*52f0*/  MUFU.EX2 R233, R0 ;  /* 0x0000000000e97308 */ /* 0x00052e0000000800 */
[C---:B------:R-:W-:Y:S08]  /*5300*/  HMMA.16816.F32 R44, R4.reuse, R24, RZ ;  /* 0x00000018042c723c */ /* 0x040ff000000018ff */
[----:B------:R-:W-:Y:S01]  /*5310*/  HMMA.16816.F32 R192, R4, R26, RZ ;  /* 0x0000001a04c0723c */ /* 0x000fe200000018ff */
[----:B--2---:R-:W-:-:S04]  /*5320*/  FFMA.FTZ R0, R93, c[0x0][0x2d0], -R12 ;  /* 0x0000b4005d007a23 */ /* 0x004fc8000001080c */
[----:B------:R2:W-:Y:S03]  /*5330*/  MUFU.EX2 R28, R0 ;  /* 0x00000000001c7308 */ /* 0x0005e60000000800 */
[C---:B------:R-:W-:Y:S08]  /*5340*/  HMMA.16816.F32 R24, R4.reuse, R32, RZ ;  /* 0x000000200418723c */ /* 0x040ff000000018ff */
[----:B------:R-:W-:Y:S01]  /*5350*/  HMMA.16816.F32 R20, R4, R36, RZ ;  /* 0x000000240414723c */ /* 0x000fe200000018ff */
[----:B--2---:R-:W-:-:S07]  /*5360*/  FFMA.FTZ R0, R94, c[0x0][0x2d0], -R12 ;  /* 0x0000b4005e007a23 */ /* 0x004fce000001080c */
[----:B------:R-:W-:Y:S01]  /*5370*/  HMMA.16816.F32 R48, R4, R38, RZ ;  /* 0x000000260430723c */ /* 0x000fe200000018ff */
[----:B------:R2:W5:Y:S02]  /*5380*/  MUFU.EX2 R29, R0 ;  /* 0x00000000001d7308 */ /* 0x0005640000000800 */
[----:B--2---:R-:W-:-:S05]  /*5390*/  FFMA.FTZ R0, R95, c[0x0][0x2d0], -R12 ;  /* 0x0000b4005f007a23 */ /* 0x004fca000001080c */
[----:B------:R-:W-:Y:S01]  /*53a0*/  HMMA.16816.F32 R92, R4, R34, RZ ;  /* 0x00000022045c723c */ /* 0x000fe200000018ff */
[----:B------:R2:W-:Y:S06]  /*53b0*/  MUFU.EX2 R30, R0 ;  /* 0x00000000001e7308 */ /* 0x0005ec0000000800 */
[----:B---3--:R-:W-:Y:S02]  /*53c0*/  F2FP.PACK_AB R4, R232, R227 ;  /* 0x000000e3e804723e */ /* 0x008fe400000000ff */
[----:B----4-:R-:W-:Y:S02]  /*53d0*/  F2FP.PACK_AB R6, R233, R231 ;  /* 0x000000e7e906723e */ /* 0x010fe400000000ff */
[----:B-----5:R-:W-:Y:S01]  /*53e0*/  F2FP.PACK_AB R5, R29, R28 ;  /* 0x0000001c1d05723e */ /* 0x020fe200000000ff */
[----:B--2---:R-:W-:Y:S01]  /*53f0*/  FFMA.FTZ R0, R96, c[0x0][0x2d0], -R12 ;  /* 0x0000b40060007a23 */ /* 0x004fe2000001080c */
[----:B------:R-:W-:-:S03]  /*5400*/  F2FP.PACK_AB R96, R235, R236 ;  /* 0x000000eceb60723e */ /* 0x000fc600000000ff */
[----:B------:R2:W3:Y:S02]  /*5410*/  MUFU.EX2 R31, R0 ;  /* 0x00000000001f7308 */ /* 0x0004e40000000800 */
[----:B--2---:R-:W-:Y:S01]  /*5420*/  FFMA.FTZ R0, R110, c[0x0][0x2d0], -R2 ;  /* 0x0000b4006e007a23 */ /* 0x004fe20000010802 */
[----:B---3--:R-:W-:-:S05]  /*5430*/  F2FP.PACK_AB R7, R31, R30 ;  /* 0x0000001e1f07723e */ /* 0x008fca00000000ff */
[----:B------:R2:W3:Y:S02]  /*5440*/  MUFU.EX2 R226, R0 ;  /* 0x0000000000e27308 */ /* 0x0004e40000000800 */
[----:B------:R-:W-:Y:S07]  /*5450*/  HMMA.16816.F32 R144, R4, R88, R8 ;  /* 0x000000580490723c */ /* 0x000fee0000001808 */
[----:B------:R-:W-:Y:S02]  /*5460*/  IMAD.MOV.U32 R11, RZ, RZ, R87 ;  /* 0x000000ffff0b7224 */ /* 0x000fe400078e0057 */
[----:B------:R-:W-:-:S02]  /*5470*/  IMAD.MOV.U32 R10, RZ, RZ, R86 ;  /* 0x000000ffff0a7224 */ /* 0x000fc400078e0056 */
[--C-:B--2---:R-:W-:Y:S01]  /*5480*/  FFMA.FTZ R0, R111, c[0x0][0x2d0], -R2.reuse ;  /* 0x0000b4006f007a23 */ /* 0x104fe20000010802 */
[----:B---3--:R-:W-:Y:S01]  /*5490*/  F2FP.PACK_AB R97, R226, R221 ;  /* 0x000000dde261723e */ /* 0x008fe200000000ff */
[----:B------:R-:W-:Y:S02]  /*54a0*/  FFMA.FTZ R2, R109, c[0x0][0x2d0], -R2 ;  /* 0x0000b4006d027a23 */ /* 0x000fe40000010802 */
[----:B------:R-:W-:Y:S01]  /*54b0*/  MUFU.EX2 R219, R0 ;  /* 0x0000000000db7308 */ /* 0x000fe20000000800 */
[----:B------:R-:W2:Y:S07]  /*54c0*/  LDSM.16.MT88.4 R108, [R206+0x2080] ;  /* 0x00208000ce6c783b */ /* 0x000eae0000004200 */
[----:B------:R-:W3:Y:S02]  /*54d0*/  MUFU.EX2 R220, R2 ;  /* 0x0000000200dc7308 */ /* 0x000ee40000000800 */
[----:B---3--:R-:W-:-:S07]  /*54e0*/  F2FP.PACK_AB R99, R220, R219 ;  /* 0x000000dbdc63723e */ /* 0x008fce00000000ff */
[----:B-1----:R-:W-:Y:S01]  /*54f0*/  HMMA.16816.F32 R84, R96, R16, R172 ;  /* 0x000000106054723c */ /* 0x002fe200000018ac */
[----:B------:R-:W3:Y:S01]  /*5500*/  LDL.LU R175, [R1+0x8] ;  /* 0x0000080001af7983 */ /* 0x000ee20000300800 */
[----:B------:R-:W-:-:S06]  /*5510*/  FFMA.FTZ R0, R203, c[0x0][0x2d0], -R13 ;  /* 0x0000b400cb007a23 */ /* 0x000fcc000001080d */
[C---:B------:R-:W-:Y:S01]  /*5520*/  HMMA.16816.F32 R32, R4.reuse, R136, R44 ;  /* 0x000000880420723c */ /* 0x040fe2000000182c */
[----:B------:R1:W-:Y:S07]  /*5530*/  MUFU.EX2 R137, R0 ;  /* 0x0000000000897308 */ /* 0x0003ee0000000800 */
[----:B------:R-:W-:Y:S08]  /*5540*/  HMMA.16816.F32 R40, R4, R160, R40 ;  /* 0x000000a00428723c */ /* 0x000ff00000001828 */
[----:B--2---:R-:W-:Y:S01]  /*5550*/  HMMA.16816.F32 R100, R96, R108, R176 ;  /* 0x0000006c6064723c */ /* 0x004fe200000018b0 */
[----:B-1----:R-:W-:-:S04]  /*5560*/  FFMA.FTZ R0, R202, c[0x0][0x2d0], -R13 ;  /* 0x0000b400ca007a23 */ /* 0x002fc8000001080d */
[----:B------:R1:W-:Y:S02]  /*5570*/  MUFU.EX2 R160, R0 ;  /* 0x0000000000a07308 */ /* 0x0003e40000000800 */
[----:B------:R-:W-:Y:S01]  /*5580*/  IMAD.MOV.U32 R178, RZ, RZ, R114 ;  /* 0x000000ffffb27224 */ /* 0x000fe200078e0072 */
[----:B------:R-:W-:Y:S01]  /*5590*/  HMMA.16816.F32 R104, R4, R120, R104 ;  /* 0x000000780468723c */ /* 0x000fe20000001868 */
[----:B------:R-:W-:Y:S02]  /*55a0*/  IMAD.MOV.U32 R179, RZ, RZ, R113 ;  /* 0x000000ffffb37224 */ /* 0x000fe400078e0071 */
[----:B------:R-:W-:-:S05]  /*55b0*/  IMAD.MOV.U32 R176, RZ, RZ, R14 ;  /* 0x000000ffffb07224 */ /* 0x000fca00078e000e */
[----:B------:R-:W-:Y:S01]  /*55c0*/  HMMA.16816.F32 R88, R4, R90, R188 ;  /* 0x0000005a0458723c */ /* 0x000fe200000018bc */
[----:B-1----:R-:W-:-:S07]  /*55d0*/  FFMA.FTZ R0, R201, c[0x0][0x2d0], -R13 ;  /* 0x0000b400c9007a23 */ /* 0x002fce000001080d */
[----:B------:R-:W-:Y:S01]  /*55e0*/  HMMA.16816.F32 R36, R4, R166, R92 ;  /* 0x000000a60424723c */ /* 0x000fe2000000185c */
[----:B------:R1:W-:Y:S07]  /*55f0*/  MUFU.EX2 R161, R0 ;  /* 0x0000000000a17308 */ /* 0x0003ee0000000800 */
[----:B------:R-:W-:Y:S01]  /*5600*/  HMMA.16816.F32 R140, R96, R148, R140 ;  /* 0x00000094608c723c */ /* 0x000fe2000000188c */
[----:B------:R-:W-:-:S07]  /*5610*/  IADD3 R223, R223, -0x2, RZ ;  /* 0xfffffffedfdf7810 */ /* 0x000fce0007ffe0ff */
[----:B------:R-:W-:Y:S01]  /*5620*/  HMMA.16816.F32 R116, R96, R156, R116 ;  /* 0x0000009c6074723c */ /* 0x000fe20000001874 */
[----:B-1----:R-:W-:-:S04]  /*5630*/  FFMA.FTZ R0, R200, c[0x0][0x2d0], -R13 ;  /* 0x0000b400c8007a23 */ /* 0x002fc8000001080d */
[----:B------:R1:W-:Y:S03]  /*5640*/  MUFU.EX2 R136, R0 ;  /* 0x0000000000887308 */ /* 0x0003e60000000800 */
[C---:B------:R-:W-:Y:S08]  /*5650*/  HMMA.16816.F32 R52, R96.reuse, R60, R52 ;  /* 0x0000003c6034723c */ /* 0x040ff00000001834 */
[----:B------:R-:W-:Y:S01]  /*5660*/  HMMA.16816.F32 R68, R96, R76, R68 ;  /* 0x0000004c6044723c */ /* 0x000fe20000001844 */
[----:B-1----:R-:W-:-:S04]  /*5670*/  FFMA.FTZ R0, R198, c[0x0][0x2d0], -R12 ;  /* 0x0000b400c6007a23 */ /* 0x002fc8000001080c */
[----:B------:R1:W-:Y:S03]  /*5680*/  MUFU.EX2 R9, R0 ;  /* 0x0000000000097308 */ /* 0x0003e60000000800 */
[----:B------:R-:W-:Y:S01]  /*5690*/  HMMA.16816.F32 R112, R96, R110, R72 ;  /* 0x0000006e6070723c */ /* 0x000fe20000001848 */
[----:B-1----:R-:W-:-:S04]  /*56a0*/  FFMA.FTZ R0, R199, c[0x0][0x2d0], -R12 ;  /* 0x0000b400c7007a23 */ /* 0x002fc8000001080c */
[----:B------:R1:W2:Y:S03]  /*56b0*/  MUFU.EX2 R8, R0 ;  /* 0x0000000000087308 */ /* 0x0002a60000000800 */
[C---:B------:R-:W-:Y:S08]  /*56c0*/  HMMA.16816.F32 R72, R4.reuse, R164, R24 ;  /* 0x000000a40448723c */ /* 0x040ff00000001818 */
[----:B------:R-:W-:Y:S01]  /*56d0*/  HMMA.16816.F32 R44, R4, R168, R20 ;  /* 0x000000a8042c723c */ /* 0x000fe20000001814 */
[----:B-1----:R-:W-:-:S07]  /*56e0*/  FFMA.FTZ R0, R197, c[0x0][0x2d0], -R12 ;  /* 0x0000b400c5007a23 */ /* 0x002fce000001080c */
[C---:B------:R-:W-:Y:S01]  /*56f0*/  HMMA.16816.F32 R20, R4.reuse, R122, R184 ;  /* 0x0000007a0414723c */ /* 0x040fe200000018b8 */
[----:B------:R1:W4:Y:S07]  /*5700*/  MUFU.EX2 R2, R0 ;  /* 0x0000000000027308 */ /* 0x00032e0000000800 */
[C---:B------:R-:W-:Y:S08]  /*5710*/  HMMA.16816.F32 R24, R4.reuse, R162, R180 ;  /* 0x000000a20418723c */ /* 0x040ff000000018b4 */
[----:B------:R-:W-:Y:S01]  /*5720*/  HMMA.16816.F32 R168, R4, R170, R48 ;  /* 0x000000aa04a8723c */ /* 0x000fe20000001830 */
[----:B-1----:R-:W-:-:S07]  /*5730*/  FFMA.FTZ R0, R196, c[0x0][0x2d0], -R12 ;  /* 0x0000b400c4007a23 */ /* 0x002fce000001080c */
        /* <DEDUP_REMOVED lines=11> */
[----:B------:R-:W-:Y:S02]  /*57f0*/  IMAD.MOV.U32 R177, RZ, RZ, c[0x0][0x2c4] ;  /* 0x0000b100ffb17624 */ /* 0x000fe400078e00ff */
[----:B------:R-:W-:Y:S02]  /*5800*/  FADD.FTZ R6, R240, R6 ;  /* 0x00000006f0067221 */ /* 0x000fe40000010000 */
[----:B------:R-:W-:Y:S02]  /*5810*/  FADD.FTZ R4, R129, R4 ;  /* 0x0000000481047221 */ /* 0x000fe40000010000 */
[----:B------:R-:W-:Y:S02]  /*5820*/  FADD.FTZ R5, R250, R5 ;  /* 0x00000005fa057221 */ /* 0x000fe40000010000 */
[----:B------:R-:W-:Y:S01]  /*5830*/  FADD.FTZ R11, R244, R7 ;  /* 0x00000007f40b7221 */ /* 0x000fe20000010000 */
[----:B------:R-:W-:Y:S01]  /*5840*/  ISETP.NE.AND P6, PT, R177, 0x1, PT ;  /* 0x00000001b100780c */ /* 0x000fe20003fc5270 */
[----:B------:R-:W-:-:S02]  /*5850*/  FADD.FTZ R10, R227, R6 ;  /* 0x00000006e30a7221 */ /* 0x000fc40000010000 */
[----:B------:R-:W-:Y:S02]  /*5860*/  FADD.FTZ R6, R28, R4 ;  /* 0x000000041c067221 */ /* 0x000fe40000010000 */
[----:B------:R-:W-:Y:S02]  /*5870*/  IMAD.MOV.U32 R177, RZ, RZ, R178 ;  /* 0x000000ffffb17224 */ /* 0x000fe400078e00b2 */
[----:B------:R-:W-:Y:S02]  /*5880*/  FADD.FTZ R7, R176, R5 ;  /* 0x00000005b0077221 */ /* 0x000fe40000010000 */
[----:B------:R-:W-:Y:S02]  /*5890*/  FADD.FTZ R5, R249, R11 ;  /* 0x0000000bf9057221 */ /* 0x000fe40000010000 */
[----:B------:R-:W-:Y:S02]  /*58a0*/  FADD.FTZ R4, R232, R10 ;  /* 0x0000000ae8047221 */ /* 0x000fe40000010000 */
[----:B------:R-:W-:-:S02]  /*58b0*/  FADD.FTZ R6, R29, R6 ;  /* 0x000000061d067221 */ /* 0x000fc40000010000 */
[----:B------:R-:W-:Y:S02]  /*58c0*/  IMAD.MOV.U32 R178, RZ, RZ, R3 ;  /* 0x000000ffffb27224 */ /* 0x000fe400078e0003 */
[----:B------:R-:W-:Y:S02]  /*58d0*/  FADD.FTZ R11, R177, R7 ;  /* 0x00000007b10b7221 */ /* 0x000fe40000010000 */
[----:B------:R-:W-:Y:S02]  /*58e0*/  FADD.FTZ R10, R252, R5 ;  /* 0x00000005fc0a7221 */ /* 0x000fe40000010000 */
[----:B------:R-:W-:Y:S02]  /*58f0*/  FADD.FTZ R7, R231, R4 ;  /* 0x00000004e7077221 */ /* 0x000fe40000010000 */
[----:B------:R-:W-:Y:S01]  /*5900*/  FADD.FTZ R4, R30, R6 ;  /* 0x000000061e047221 */ /* 0x000fe20000010000 */
[----:B------:R-:W1:Y:S01]  /*5910*/  MUFU.EX2 R0, R0 ;  /* 0x0000000000007308 */ /* 0x000e620000000800 */
[----:B------:R-:W-:-:S02]  /*5920*/  FADD.FTZ R5, R178, R11 ;  /* 0x0000000bb2057221 */ /* 0x000fc40000010000 */
[----:B------:R-:W-:Y:S02]  /*5930*/  FADD.FTZ R6, R179, R10 ;  /* 0x0000000ab3067221 */ /* 0x000fe40000010000 */
[----:B------:R-:W-:Y:S02]  /*5940*/  FADD.FTZ R7, R233, R7 ;  /* 0x00000007e9077221 */ /* 0x000fe40000010000 */
[----:B------:R-:W-:Y:S02]  /*5950*/  FADD.FTZ R4, R31, R4 ;  /* 0x000000041f047221 */ /* 0x000fe40000010000 */
[----:B------:R-:W-:Y:S01]  /*5960*/  FADD.FTZ R5, R236, R5 ;  /* 0x00000005ec057221 */ /* 0x000fe20000010000 */
[----:B--2---:R-:W-:Y:S01]  /*5970*/  F2FP.PACK_AB R93, R8, R9 ;  /* 0x00000009085d723e */ /* 0x004fe200000000ff */
        /* <DEDUP_REMOVED lines=10> */
[----:B----4-:R-:W-:Y:S01]  /*5a20*/  FADD.FTZ R8, R2, R8 ;  /* 0x0000000802087221 */ /* 0x010fe20000010000 */
[----:B-1----:R-:W-:Y:S01]  /*5a30*/  F2FP.PACK_AB R95, R0, R2 ;  /* 0x00000002005f723e */ /* 0x002fe200000000ff */
[----:B------:R-:W-:Y:S02]  /*5a40*/  FADD.FTZ R7, R228, R4 ;  /* 0x00000004e4077221 */ /* 0x000fe40000010000 */
[----:B------:R-:W-:Y:S02]  /*5a50*/  FADD.FTZ R4, R220, R5 ;  /* 0x00000005dc047221 */ /* 0x000fe40000010000 */
[----:B------:R-:W-:-:S02]  /*5a60*/  FADD.FTZ R2, R136, R6 ;  /* 0x0000000688027221 */ /* 0x000fc40000010000 */
[----:B------:R-:W-:Y:S01]  /*5a70*/  FADD.FTZ R0, R0, R8 ;  /* 0x0000000800007221 */ /* 0x000fe20000010000 */
[----:B------:R-:W-:Y:S01]  /*5a80*/  STL [R1+0x8], R7 ;  /* 0x0000080701007387 */ /* 0x000fe20000100800 */
[----:B------:R-:W-:-:S03]  /*5a90*/  @P6 IMAD.HI.U32 R3, R131, c[0x0][0x2c8], RZ ;  /* 0x0000b20083036a27 */ /* 0x000fc600078e00ff */
[----:B------:R-:W-:Y:S01]  /*5aa0*/  STL [R1], R4 ;  /* 0x0000000401007387 */ /* 0x000fe20000100800 */
[----:B------:R-:W-:-:S03]  /*5ab0*/  IMAD.MOV.U32 R179, RZ, RZ, c[0x0][0x32c] ;  /* 0x0000cb00ffb37624 */ /* 0x000fc600078e00ff */
[----:B------:R1:W-:Y:S04]  /*5ac0*/  STL [R1+0x4], R2 ;  /* 0x0000040201007387 */ /* 0x0003e80000100800 */
[----:B------:R2:W-:Y:S01]  /*5ad0*/  STL [R1+0xc], R0 ;  /* 0x00000c0001007387 */ /* 0x0005e20000100800 */
[----:B------:R-:W-:Y:S02]  /*5ae0*/  @P6 SHF.R.U32.HI R131, RZ, c[0x0][0x2cc], R3 ;  /* 0x0000b300ff836a19 */ /* 0x000fe40000011603 */
[----:B------:R-:W-:Y:S02]  /*5af0*/  ISETP.GE.AND P6, PT, R179, 0x1, PT ;  /* 0x00000001b300780c */ /* 0x000fe40003fc6270 */
[----:B------:R-:W-:Y:S02]  /*5b00*/  F2FP.PACK_AB R92, R160, R137 ;  /* 0x00000089a05c723e */ /* 0x000fe400000000ff */
[----:B------:R-:W-:Y:S01]  /*5b10*/  F2FP.PACK_AB R94, R136, R161 ;  /* 0x000000a1885e723e */ /* 0x000fe200000000ff */
[C---:B------:R-:W-:Y:S08]  /*5b20*/  HMMA.16816.F32 R152, R96.reuse, R150, R152 ;  /* 0x000000966098723c */ /* 0x040ff00000001898 */
[C---:B------:R-:W-:Y:S08]  /*5b30*/  HMMA.16816.F32 R124, R96.reuse, R158, R124 ;  /* 0x0000009e607c723c */ /* 0x040ff0000000187c */
[C---:B------:R-:W-:Y:S08]  /*5b40*/  HMMA.16816.F32 R64, R96.reuse, R62, R64 ;  /* 0x0000003e6040723c */ /* 0x040ff00000001840 */
[----:B------:R-:W-:Y:S01]  /*5b50*/  HMMA.16816.F32 R80, R96, R78, R80 ;  /* 0x0000004e6050723c */ /* 0x000fe20000001850 */
[----:B---3--:R-:W-:-:S07]  /*5b60*/  IMAD.IADD R3, R175, 0x1, R131 ;  /* 0x00000001af037824 */ /* 0x008fce00078e0283 */
[----:B------:R-:W-:Y:S08]  /*5b70*/  HMMA.16816.F32 R96, R96, R18, R56 ;  /* 0x000000126060723c */ /* 0x000ff00000001838 */
[----:B------:R-:W-:Y:S01]  /*5b80*/  HMMA.16816.F32 R144, R92, R148, R144 ;  /* 0x000000945c90723c */ /* 0x000fe20000001890 */
[----:B-1----:R-:W-:-:S07]  /*5b90*/  IADD3 R2, R3, c[0x0][0x328], RZ ;  /* 0x0000ca0003027a10 */ /* 0x002fce0007ffe0ff */
        /* <DEDUP_REMOVED lines=22> */
.L_x_1167:
[----:B------:R-:W-:-:S04]  /*5d00*/  MOV R3, 0x1 ;  /* 0x0000000100037802 */ /* 0x000fc80000000f00 */
[----:B------:R-:W-:-:S13]  /*5d10*/  ISETP.NE.AND P0, PT, R3, c[0x0][0x32c], PT ;  /* 0x0000cb0003007a0c */ /* 0x000fda0003f05270 */
[----:B------:R-:W-:-:S05]  /*5d20*/  @P0 IMAD.HI.U32 R3, R0, c[0x0][0x330], RZ ;  /* 0x0000cc0000030a27 */ /* 0x000fca00078e00ff */
[----:B------:R-:W-:Y:S02]  /*5d30*/  @P0 SHF.R.U32.HI R0, RZ, c[0x0][0x334], R3 ;  /* 0x0000cd00ff000a19 */ /* 0x000fe40000011603 */
.L_x_1168:
[----:B------:R-:W-:-:S05]  /*5d40*/  MOV R3, c[0x0][0x32c] ;  /* 0x0000cb0000037a02 */ /* 0x000fca0000000f00 */
[----:B------:R-:W-:-:S05]  /*5d50*/  IMAD R0, R0, R3, c[0x0][0x32c] ;  /* 0x0000cb0000007624 */ /* 0x000fca00078e0203 */
[----:B------:R-:W-:-:S04]  /*5d60*/  IMNMX R2, R2, R0, PT ;  /* 0x0000000002027217 */ /* 0x000fc80003800200 */
.L_x_1166:
[----:B--2---:R-:W2:Y:S01]  /*5d70*/  LDL R3, [R1+0x10] ;  /* 0x0000100001037983 */ /* 0x004ea20000100800 */
[----:B------:R-:W-:-:S05]  /*5d80*/  IMAD.HI R2, R2, 0x2aaaaaab, RZ ;  /* 0x2aaaaaab02027827 */ /* 0x000fca00078e02ff */
[----:B------:R-:W-:-:S04]  /*5d90*/  SHF.R.U32.HI R0, RZ, 0x1f, R2 ;  /* 0x0000001fff007819 */ /* 0x000fc80000011602 */
[----:B------:R-:W-:-:S04]  /*5da0*/  LEA.HI.SX32 R2, R2, R0, 0x1d ;  /* 0x0000000002027211 */ /* 0x000fc800078feaff */
[----:B--2---:R-:W-:-:S04]  /*5db0*/  IMNMX R3, R3, R2, !PT ;  /* 0x0000000203037217 */ /* 0x004fc80007800200 */
        /* <DEDUP_REMOVED lines=27> */
.L_x_1190:
        /* <DEDUP_REMOVED lines=61> */
.L_x_1240:
        /* <DEDUP_REMOVED lines=18> */
.L_x_1171:
[----:B------:R-:W-:Y:S05]  /*6460*/  BSYNC B0 ;  /* 0x0000000000007941 */ /* 0x000fea0003800000 */
.L_x_1170:
        /* <DEDUP_REMOVED lines=9> */
[----:B------:R-:W-:Y:S06]  /*6500*/  LDSM.16.M88.4 R192, [R204+0x5080] ;  /* 0x00508000ccc0783b */ /* 0x000fec0000000200 */
[-C--:B------:R-:W-:Y:S02]  /*6510*/  HMMA.16816.F32 R20, R48, R32.reuse, RZ ;  /* 0x000000203014723c */ /* 0x080fe400000018ff */
[----:B------:R-:W-:Y:S06]  /*6520*/  LDSM.16.M88.4 R196, [R215] ;  /* 0x00000000d7c4783b */ /* 0x000fec0000000200 */
        /* <DEDUP_REMOVED lines=39> */
[----:B------:R-:W1:Y:S07]  /*67a0*/  LDSM.16.M88.4 R160, [R207+0xa080] ;  /* 0x00a08000cfa0783b */ /* 0x000e6e0000000200 */
[----:B------:R-:W-:Y:S01]  /*67b0*/  HMMA.16816.F32 R48, R184, R194, R48 ;  /* 0x000000c2b830723c */ /* 0x000fe20000001830 */
[----:B------:R-:W3:Y:S07]  /*67c0*/  LDSM.16.M88.4 R184, [R204+0x5880] ;  /* 0x00588000ccb8783b */ /* 0x000eee0000000200 */
[-C--:B-----5:R-:W-:Y:S01]  /*67d0*/  HMMA.16816.F32 R4, R176, R196.reuse, R4 ;  /* 0x000000c4b004723c */ /* 0x0a0fe20000001804 */
[----:B------:R-:W-:Y:S07]  /*67e0*/  LDSM.16.M88.4 R192, [R212] ;  /* 0x00000000d4c0783b */ /* 0x000fee0000000200 */
[C---:B------:R-:W-:Y:S08]  /*67f0*/  HMMA.16816.F32 R8, R200.reuse, R196, R8 ;  /* 0x000000c4c808723c */ /* 0x040ff00000001808 */
[-C--:B------:R-:W-:Y:S03]  /*6800*/  HMMA.16816.F32 R12, R200, R198.reuse, R12 ;  /* 0x000000c6c80c723c */ /* 0x080fe6000000180c */
[----:B--2---:R-:W-:Y:S05]  /*6810*/  ISETP.GT.AND P0, PT, R219, R0, PT ;  /* 0x00000000db00720c */ /* 0x004fea0003f04270 */
[C---:B------:R-:W-:Y:S01]  /*6820*/  HMMA.16816.F32 R16, R176.reuse, R198, R16 ;  /* 0x000000c6b010723c */ /* 0x040fe20000001810 */
[----:B------:R-:W-:Y:S07]  /*6830*/  LDSM.16.M88.4 R196, [R208+0xb080] ;  /* 0x00b08000d0c4783b */ /* 0x000fee0000000200 */
        /* <DEDUP_REMOVED lines=8> */
[----:B------:R-:W4:Y:S07]  /*68c0*/  LDSM.16.M88.4 R200, [R211] ;  /* 0x00000000d3c8783b */ /* 0x000f2e0000000200 */
[----:B------:R-:W-:Y:S01]  /*68d0*/  HMMA.16816.F32 R48, R176, R174, R48 ;  /* 0x000000aeb030723c */ /* 0x000fe20000001830 */
[----:B------:R-:W5:Y:S01]  /*68e0*/  LDSM.16.M88.4 R172, [R210] ;  /* 0x00000000d2ac783b */ /* 0x000f620000000200 */
        /* <DEDUP_REMOVED lines=18> */
[-C--:B----4-:R-:W-:Y:S08]  /*6a10*/  HMMA.16816.F32 R20, R164, R200.reuse, R20 ;  /* 0x000000c8a414723c */ /* 0x090ff00000001814 */
[C---:B------:R-:W-:Y:S08]  /*6a20*/  HMMA.16816.F32 R24, R196.reuse, R200, R24 ;  /* 0x000000c8c418723c */ /* 0x040ff00000001818 */
[-C--:B------:R-:W-:Y:S08]  /*6a30*/  HMMA.16816.F32 R28, R196, R202.reuse, R28 ;  /* 0x000000cac41c723c */ /* 0x080ff0000000181c */
[C---:B------:R-:W-:Y:S08]  /*6a40*/  HMMA.16816.F32 R32, R164.reuse, R202, R32 ;  /* 0x000000caa420723c */ /* 0x040ff00000001820 */
[-C--:B-----5:R-:W-:Y:S08]  /*6a50*/  HMMA.16816.F32 R36, R164, R172.reuse, R36 ;  /* 0x000000aca424723c */ /* 0x0a0ff00000001824 */
[C---:B------:R-:W-:Y:S08]  /*6a60*/  HMMA.16816.F32 R40, R196.reuse, R172, R40 ;  /* 0x000000acc428723c */ /* 0x040ff00000001828 */
[-C--:B------:R-:W-:Y:S08]  /*6a70*/  HMMA.16816.F32 R44, R196, R174.reuse, R44 ;  /* 0x000000aec42c723c */ /* 0x080ff0000000182c */
[----:B------:R-:W-:Y:S01]  /*6a80*/  HMMA.16816.F32 R48, R164, R174, R48 ;  /* 0x000000aea430723c */ /* 0x000fe20000001830 */
[----:B------:R-:W-:-:S07]  /*6a90*/  @!P0 BRA `(.L_x_1173) ;  /* 0x000004d000008947 */ /* 0x000fce0003800000 */
[----:B------:R-:W2:Y:S01]  /*6aa0*/  LDL R2, [R1+0x20] ;  /* 0x0000200001027983 */ /* 0x000ea20000100800 */
[----:B------:R-:W-:Y:S01]  /*6ab0*/  IMAD.MOV.U32 R222, RZ, RZ, RZ ;  /* 0x000000ffffde7224 */ /* 0x000fe200078e00ff */
[C---:B------:R-:W-:Y:S01]  /*6ac0*/  ISETP.GE.AND P5, PT, R225.reuse, c[0x0][0x1d4], PT ;  /* 0x00007500e1007a0c */ /* 0x040fe20003fa6270 */
[----:B------:R-:W-:Y:S01]  /*6ad0*/  IMAD.MOV.U32 R3, RZ, RZ, c[0x0][0x2b8] ;  /* 0x0000ae00ff037624 */ /* 0x000fe200078e00ff */
[----:B------:R-:W3:Y:S01]  /*6ae0*/  LDL R0, [R1+0x14] ;  /* 0x0000140001007983 */ /* 0x000ee20000100800 */
[----:B------:R-:W-:Y:S03]  /*6af0*/  IADD3 R137, R225, 0x20, RZ ;  /* 0x00000020e1897810 */ /* 0x000fe60007ffe0ff */
[----:B------:R-:W4:Y:S01]  /*6b00*/  LDL.64 R132, [R1+0x28] ;  /* 0x0000280001847983 */ /* 0x000f220000100a00 */
[----:B------:R-:W-:Y:S02]  /*6b10*/  ISETP.GE.AND P4, PT, R137, c[0x0][0x1d4], PT ;  /* 0x0000750089007a0c */ /* 0x000fe40003f86270 */
[----:B------:R-:W-:Y:S01]  /*6b20*/  ISETP.NE.AND P2, PT, R3, 0x1, PT ;  /* 0x000000010300780c */ /* 0x000fe20003f45270 */
[----:B------:R-:W5:Y:S04]  /*6b30*/  LDL R128, [R1+0x30] ;  /* 0x0000300001807983 */ /* 0x000f680000100800 */
[----:B------:R-:W1:Y:S04]  /*6b40*/  S2R R130, SR_CTAID.Y ;  /* 0x0000000000827919 */ /* 0x000e680000002600 */
[----:B------:R-:W1:Y:S02]  /*6b50*/  S2R R134, SR_CTAID.Y ;  /* 0x0000000000867919 */ /* 0x000e640000002600 */
[----:B-1----:R-:W-:Y:S01]  /*6b60*/  SHF.R.S32.HI R130, RZ, 0x1f, R130 ;  /* 0x0000001fff827819 */ /* 0x002fe20000011482 */
[----:B------:R-:W-:Y:S04]  /*6b70*/  IMAD.WIDE.U32 R138, R134, c[0x0][0x1e8], RZ ;  /* 0x00007a00868a7a25 */ /* 0x000fe800078e00ff */
[----:B------:R-:W-:Y:S04]  /*6b80*/  IMAD R130, R130, c[0x0][0x1e8], RZ ;  /* 0x00007a0082827a24 */ /* 0x000fe800078e02ff */
[----:B------:R-:W-:Y:S02]  /*6b90*/  IMAD R130, R134, c[0x0][0x1ec], R130 ;  /* 0x00007b0086827a24 */ /* 0x000fe400078e0282 */
[----:B------:R-:W1:Y:S02]  /*6ba0*/  S2R R134, SR_TID.X ;  /* 0x0000000000867919 */ /* 0x000e640000002100 */
[----:B------:R-:W-:Y:S02]  /*6bb0*/  IMAD.IADD R130, R139, 0x1, R130 ;  /* 0x000000018b827824 */ /* 0x000fe400078e0282 */
        /* <DEDUP_REMOVED lines=9> */
[C---:B------:R-:W-:Y:S03]  /*6c50*/  @!P1 LEA R132, P0, R3.reuse, c[0x0][0x2a0], 0x2 ;  /* 0x0000a80003849a11 */ /* 0x040fe600078010ff */
[----:B------:R-:W-:Y:S01]  /*6c60*/  IMAD R224, R0, c[0x0][0x2b8], R2 ;  /* 0x0000ae0000e07a24 */ /* 0x000fe200078e0202 */
[----:B------:R-:W-:Y:S03]  /*6c70*/  @!P1 LEA.HI.X R133, R3, c[0x0][0x2a4], R128, 0x2, P0 ;  /* 0x0000a90003859a11 */ /* 0x000fe600000f1480 */
[----:B------:R-:W-:Y:S01]  /*6c80*/  IMAD.WIDE.U32 R2, R224, c[0x0][0x1e0], RZ ;  /* 0x00007800e0027a25 */ /* 0x000fe200078e00ff */
[----:B------:R-:W-:Y:S01]  /*6c90*/  SHF.R.S32.HI R0, RZ, 0x1f, R224 ;  /* 0x0000001fff007819 */ /* 0x000fe200000114e0 */
[----:B------:R-:W2:Y:S04]  /*6ca0*/  @!P1 LDG.E R222, [R132.64] ;  /* 0x0000000684de9981 */ /* 0x000ea8000c1e1900 */
[----:B------:R-:W-:Y:S04]  /*6cb0*/  IMAD R0, R0, c[0x0][0x1e0], RZ ;  /* 0x0000780000007a24 */ /* 0x000fe800078e02ff */
        /* <DEDUP_REMOVED lines=8> */
[C---:B------:R-:W-:Y:S02]  /*6d40*/  LEA R128, P0, R0.reuse, c[0x0][0x1c8], 0x1 ;  /* 0x0000720000807a11 */ /* 0x040fe400078008ff */
[----:B-1----:R-:W-:Y:S02]  /*6d50*/  SHF.R.S32.HI R130, RZ, 0x1f, R134 ;  /* 0x0000001fff827819 */ /* 0x002fe40000011486 */
[----:B------:R-:W-:Y:S02]  /*6d60*/  LEA.HI.X R3, R0, c[0x0][0x1cc], R3, 0x1, P0 ;  /* 0x0000730000037a11 */ /* 0x000fe400000f0c03 */
[----:B------:R-:W1:Y:S01]  /*6d70*/  SHFL.IDX PT, R0, R128, RZ, 0x1c1f ;  /* 0x001c1fff80007589 */ /* 0x000e6200000e0000 */
[----:B------:R-:W-:Y:S01]  /*6d80*/  LEA.HI R130, R130, R134, RZ, 0x2 ;  /* 0x0000008682827211 */ /* 0x000fe200078f10ff */
[C---:B------:R-:W-:Y:S02]  /*6d90*/  IMAD.SHL.U32 R134, R225.reuse, 0x2, RZ ;  /* 0x00000002e1867824 */ /* 0x040fe400078e00ff */
[----:B------:R-:W2:Y:S01]  /*6da0*/  SHFL.IDX PT, R2, R3, RZ, 0x1c1f ;  /* 0x001c1fff03027589 */ /* 0x000ea200000e0000 */
[----:B------:R-:W-:Y:S04]  /*6db0*/  SHF.R.S32.HI R130, RZ, 0x2, R130 ;  /* 0x00000002ff827819 */ /* 0x000fe80000011482 */
[----:B------:R-:W-:Y:S04]  /*6dc0*/  IADD3 R130, -R130, 0x30, RZ ;  /* 0x0000003082827810 */ /* 0x000fe80007ffe1ff */
[----:B------:R-:W-:Y:S11]  /*6dd0*/  ISETP.GE.AND P1, PT, R130, 0x1, PT ;  /* 0x000000018200780c */ /* 0x000ff60003f26270 */
[----:B------:R-:W-:Y:S02]  /*6de0*/  @!UPT UIADD3 URZ, URZ, URZ, URZ ;  /* 0x0000003f3f3ff290 */ /* 0x000fe4000fffe03f */
        /* <DEDUP_REMOVED lines=24> */
.L_x_1173:
[----:B------:R-:W-:Y:S01]  /*6f70*/  IMAD.MOV.U32 R0, RZ, RZ, c[0x0][0x2c4] ;  /* 0x0000b100ff007624 */ /* 0x000fe200078e00ff */
[----:B------:R-:W2:Y:S01]  /*6f80*/  LDL R2, [R1+0x18] ;  /* 0x0000180001027983 */ /* 0x000ea20000100800 */
[----:B-1----:R-:W-:Y:S02]  /*6f90*/  IMAD.MOV.U32 R164, RZ, RZ, c[0x0][0x32c] ;  /* 0x0000cb00ffa47624 */ /* 0x002fe400078e00ff */
[----:B------:R-:W-:Y:S01]  /*6fa0*/  IMAD R3, R219, -0x30, RZ ;  /* 0xffffffd0db037824 */ /* 0x000fe200078e02ff */
[----:B------:R-:W-:Y:S01]  /*6fb0*/  ISETP.NE.AND P0, PT, R0, 0x1, PT ;  /* 0x000000010000780c */ /* 0x000fe20003f05270 */
[----:B------:R-:W0:Y:S01]  /*6fc0*/  LDGDEPBAR ;  /* 0x00000000000079af */ /* 0x000e220000000000 */
[----:B------:R-:W-:Y:S02]  /*6fd0*/  ISETP.GE.AND P1, PT, R164, 0x1, PT ;  /* 0x00000001a400780c */ /* 0x000fe40003f26270 */
[----:B------:R-:W-:Y:S04]  /*6fe0*/  IADD3 R139, -R251, 0x1, R3 ;  /* 0x00000001fb8b7810 */ /* 0x000fe80007ffe103 */
[----:B------:R-:W-:Y:S04]  /*6ff0*/  IADD3 R139, -R230, R139, R229 ;  /* 0x0000008be68b7210 */ /* 0x000fe80007ffe1e5 */
[C---:B------:R-:W-:Y:S02]  /*7000*/  IADD3 R138, R139.reuse, c[0x0][0x328], RZ ;  /* 0x0000ca008b8a7a10 */ /* 0x040fe40007ffe0ff */
[----:B------:R-:W-:Y:S01]  /*7010*/  IADD3 R139, R139, UR4, RZ ;  /* 0x000000048b8b7c10 */ /* 0x000fe2000fffe0ff */
[----:B--2---:R-:W-:Y:S04]  /*7020*/  @P0 IMAD.HI.U32 R0, R2, c[0x0][0x2c8], RZ ;  /* 0x0000b20002000a27 */ /* 0x004fe800078e00ff */
[----:B------:R-:W-:Y:S01]  /*7030*/  IMAD.MOV.U32 R137, RZ, RZ, R2 ;  /* 0x000000ffff897224 */ /* 0x000fe200078e0002 */
[----:B------:R-:W-:Y:S05]  /*7040*/  @P0 SHF.R.U32.HI R137, RZ, c[0x0][0x2cc], R0 ;  /* 0x0000b300ff890a19 */ /* 0x000fea0000011600 */
[----:B------:R-:W1:Y:S02]  /*7050*/  SHFL.IDX PT, R2, R137, RZ, 0x1c1f ;  /* 0x001c1fff89027589 */ /* 0x000e6400000e0000 */
        /* <DEDUP_REMOVED lines=16> */
.L_x_1176:
[----:B------:R-:W-:Y:S04]  /*7160*/  MOV R128, c[0x0][0x32c] ;  /* 0x0000cb0000807a02 */ /* 0x000fe80000000f00 */
[----:B------:R-:W-:Y:S11]  /*7170*/  ISETP.NE.AND P0, PT, R128, 0x1, PT ;  /* 0x000000018000780c */ /* 0x000ff60003f05270 */
[----:B------:R-:W-:Y:S02]  /*7180*/  @!UPT UIADD3 URZ, URZ, URZ, URZ ;  /* 0x0000003f3f3ff290 */ /* 0x000fe4000fffe03f */
[----:B------:R-:W-:Y:S05]  /*7190*/  @P0 IMAD.HI.U32 R128, R2, c[0x0][0x330], RZ ;  /* 0x0000cc0002800a27 */ /* 0x000fea00078e00ff */
[----:B------:R-:W-:Y:S02]  /*71a0*/  @P0 SHF.R.U32.HI R2, RZ, c[0x0][0x334], R128 ;  /* 0x0000cd00ff020a19 */ /* 0x000fe40000011680 */
.L_x_1177:
[----:B------:R-:W-:Y:S05]  /*71b0*/  BSYNC B0 ;  /* 0x0000000000007941 */ /* 0x000fea0003800000 */
.L_x_1175:
[----:B------:R-:W-:Y:S04]  /*71c0*/  IMAD.IADD R128, R3, 0x1, -R251 ;  /* 0x0000000103807824 */ /* 0x000fe800078e0afb */
[----:B------:R-:W-:Y:S05]  /*71d0*/  IMAD R2, R2, c[0x0][0x32c], R128 ;  /* 0x0000cb0002027a24 */ /* 0x000fea00078e0280 */
[----:B------:R-:W-:Y:S02]  /*71e0*/  IADD3 R128, R2, c[0x0][0x32c], RZ ;  /* 0x0000cb0002807a10 */ /* 0x000fe40007ffe0ff */
[----:B------:R-:W-:Y:S02]  /*71f0*/  IMNMX R0, R0, R2, !PT ;  /* 0x0000000200007217 */ /* 0x000fe40007800200 */
[----:B------:R-:W-:Y:S02]  /*7200*/  IMNMX R133, R133, R128, PT ;  /* 0x0000008085857217 */ /* 0x000fe40003800200 */
.L_x_1174:
[----:B------:R-:W1:Y:S02]  /*7210*/  SHFL.IDX PT, R2, R137, 0x1, 0x1c1f ;  /* 0x003c1f0089027f89 */ /* 0x000e6400000e0000 */
[-C--:B-1----:R-:W-:Y:S02]  /*7220*/  IADD3 R132, R138, R2.reuse, RZ ;  /* 0x000000028a847210 */ /* 0x082fe40007ffe0ff */
[----:B------:R-:W-:Y:S01]  /*7230*/  IADD3 R128, R139, R2, RZ ;  /* 0x000000028b807210 */ /* 0x000fe20007ffe0ff */
        /* <DEDUP_REMOVED lines=14> */
.L_x_1180:
[----:B------:R-:W-:Y:S04]  /*7320*/  MOV R130, c[0x0][0x32c] ;  /* 0x0000cb0000827a02 */ /* 0x000fe80000000f00 */
[----:B------:R-:W-:Y:S11]  /*7330*/  ISETP.NE.AND P0, PT, R130, 0x1, PT ;  /* 0x000000018200780c */ /* 0x000ff60003f05270 */
[----:B------:R-:W-:Y:S02]  /*7340*/  @!UPT UIADD3 URZ, URZ, URZ, URZ ;  /* 0x0000003f3f3ff290 */ /* 0x000fe4000fffe03f */
[----:B------:R-:W-:Y:S05]  /*7350*/  @P0 IMAD.HI.U32 R130, R2, c[0x0][0x330], RZ ;  /* 0x0000cc0002820a27 */ /* 0x000fea00078e00ff */
[----:B------:R-:W-:Y:S02]  /*7360*/  @P0 SHF.R.U32.HI R2, RZ, c[0x0][0x334], R130 ;  /* 0x0000cd00ff020a19 */ /* 0x000fe40000011682 */
.L_x_1181:
[----:B------:R-:W-:Y:S05]  /*7370*/  BSYNC B0 ;  /* 0x0000000000007941 */ /* 0x000fea0003800000 */
.L_x_1179:
[----:B------:R-:W-:Y:S04]  /*7380*/  IMAD.IADD R130, R3, 0x1, -R251 ;  /* 0x0000000103827824 */ /* 0x000fe800078e0afb */
[----:B------:R-:W-:Y:S05]  /*7390*/  IMAD R2, R2, c[0x0][0x32c], R130 ;  /* 0x0000cb0002027a24 */ /* 0x000fea00078e0282 */
[----:B------:R-:W-:Y:S02]  /*73a0*/  IADD3 R130, R2, c[0x0][0x32c], RZ ;  /* 0x0000cb0002827a10 */ /* 0x000fe40007ffe0ff */
[----:B------:R-:W-:Y:S02]  /*73b0*/  IMNMX R128, R128, R2, !PT ;  /* 0x0000000280807217 */ /* 0x000fe40007800200 */
[----:B------:R-:W-:Y:S02]  /*73c0*/  IMNMX R132, R132, R130, PT ;  /* 0x0000008284847217 */ /* 0x000fe40003800200 */
.L_x_1178:
        /* <DEDUP_REMOVED lines=17> */
.L_x_1184:
[----:B------:R-:W-:Y:S04]  /*74e0*/  MOV R160, c[0x0][0x32c] ;  /* 0x0000cb0000a07a02 */ /* 0x000fe80000000f00 */
[----:B------:R-:W-:Y:S11]  /*74f0*/  ISETP.NE.AND P0, PT, R160, 0x1, PT ;  /* 0x00000001a000780c */ /* 0x000ff60003f05270 */
[----:B------:R-:W-:Y:S02]  /*7500*/  @!UPT UIADD3 URZ, URZ, URZ, URZ ;  /* 0x0000003f3f3ff290 */ /* 0x000fe4000fffe03f */
[----:B------:R-:W-:Y:S05]  /*7510*/  @P0 IMAD.HI.U32 R160, R134, c[0x0][0x330], RZ ;  /* 0x0000cc0086a00a27 */ /* 0x000fea00078e00ff */
[----:B------:R-:W-:Y:S02]  /*7520*/  @P0 SHF.R.U32.HI R134, RZ, c[0x0][0x334], R160 ;  /* 0x0000cd00ff860a19 */ /* 0x000fe400000116a0 */
.L_x_1185:
[----:B------:R-:W-:Y:S05]  /*7530*/  BSYNC B0 ;  /* 0x0000000000007941 */ /* 0x000fea0003800000 */
.L_x_1183:
[----:B------:R-:W-:Y:S04]  /*7540*/  IMAD.IADD R160, R3, 0x1, -R251 ;  /* 0x0000000103a07824 */ /* 0x000fe800078e0afb */
[----:B------:R-:W-:Y:S05]  /*7550*/  IMAD R134, R134, c[0x0][0x32c], R160 ;  /* 0x0000cb0086867a24 */ /* 0x000fea00078e02a0 */
[----:B------:R-:W-:Y:S02]  /*7560*/  IADD3 R160, R134, c[0x0][0x32c], RZ ;  /* 0x0000cb0086a07a10 */ /* 0x000fe40007ffe0ff */
[----:B------:R-:W-:Y:S02]  /*7570*/  IMNMX R2, R2, R134, !PT ;  /* 0x0000008602027217 */ /* 0x000fe40007800200 */
[----:B------:R-:W-:Y:S02]  /*7580*/  IMNMX R130, R130, R160, PT ;  /* 0x000000a082827217 */ /* 0x000fe40003800200 */
.L_x_1182:
        /* <DEDUP_REMOVED lines=151> */
.L_x_1188:
[----:B------:R-:W-:Y:S04]  /*7f00*/  MOV R5, c[0x0][0x32c] ;  /* 0x0000cb0000057a02 */ /* 0x000fe80000000f00 */
[----:B------:R-:W-:Y:S11]  /*7f10*/  ISETP.NE.AND P0, PT, R5, 0x1, PT ;  /* 0x000000010500780c */ /* 0x000ff60003f05270 */
[----:B------:R-:W-:Y:S02]  /*7f20*/  @!UPT UIADD3 URZ, URZ, URZ, URZ ;  /* 0x0000003f3f3ff290 */ /* 0x000fe4000fffe03f */
[----:B------:R-:W-:Y:S05]  /*7f30*/  @P0 IMAD.HI.U32 R5, R4, c[0x0][0x330], RZ ;  /* 0x0000cc0004050a27 */ /* 0x000fea00078e00ff */
[----:B------:R-:W-:Y:S02]  /*7f40*/  @P0 SHF.R.U32.HI R4, RZ, c[0x0][0x334], R5 ;  /* 0x0000cd00ff040a19 */ /* 0x000fe40000011605 */
.L_x_1189:
[----:B------:R-:W-:Y:S05]  /*7f50*/  BSYNC B0 ;  /* 0x0000000000007941 */ /* 0x000fea0003800000 */
.L_x_1187:
[----:B------:R-:W-:Y:S04]  /*7f60*/  IMAD.IADD R3, R3, 0x1, -R251 ;  /* 0x0000000103037824 */ /* 0x000fe800078e0afb */
[----:B------:R-:W-:Y:S05]  /*7f70*/  IMAD R4, R4, c[0x0][0x32c], R3 ;  /* 0x0000cb0004047a24 */ /* 0x000fea00078e0203 */
[----:B------:R-:W-:Y:S02]  /*7f80*/  IADD3 R3, R4, c[0x0][0x32c], RZ ;  /* 0x0000cb0004037a10 */ /* 0x000fe40007ffe0ff */
[----:B------:R-:W-:Y:S02]  /*7f90*/  IMNMX R0, R0, R4, !PT ;  /* 0x0000000400007217 */ /* 0x000fe40007800200 */
[----:B------:R-:W-:Y:S02]  /*7fa0*/  IMNMX R2, R2, R3, PT ;  /* 0x0000000302027217 */ /* 0x000fe40003800200 */
.L_x_1186:
[----:B------:R-:W-:Y:S01]  /*7fb0*/  ISETP.GT.AND P0, PT, R0, RZ, !P2 ;  /* 0x000000ff0000720c */ /* 0x000fe20005704270 */
[----:B------:R-:W-:Y:S01]  /*7fc0*/  LDSM.16.MT88.4 R36, [R206+0x1880] ;  /* 0x00188000ce24783b */ /* 0x000fe20000004200 */
[----:B------:R-:W-:Y:S02]  /*7fd0*/  ISETP.NE.AND P2, PT, R16, RZ, PT ;  /* 0x000000ff1000720c */ /* 0x000fe40003f45270 */
[----:B------:R-:W-:Y:S04]  /*7fe0*/  ISETP.LT.OR P0, PT, R2, 0x1, P0 ;  /* 0x000000010200780c */ /* 0x000fe80000701670 */
[----:B------:R-:W-:Y:S02]  /*7ff0*/  FSEL R10, R10, -INF , !P0 ;  /* 0xff8000000a0a7808 */ /* 0x000fe40004000000 */
[----:B------:R-:W-:Y:S02]  /*8000*/  ISETP.GT.AND P0, PT, R0, 0x1, !P1 ;  /* 0x000000010000780c */ /* 0x000fe40004f04270 */
[----:B------:R-:W-:Y:S02]  /*8010*/  ISETP.NE.AND P1, PT, R17, RZ, PT ;  /* 0x000000ff1100720c */ /* 0x000fe40003f25270 */
[----:B------:R-:W-:Y:S04]  /*8020*/  ISETP.LT.OR P0, PT, R2, 0x2, P0 ;  /* 0x000000020200780c */ /* 0x000fe80000701670 */
[----:B------:R-:W-:Y:S02]  /*8030*/  FSEL R11, R11, -INF , !P0 ;  /* 0xff8000000b0b7808 */ /* 0x000fe40004000000 */
[----:B------:R-:W-:Y:S04]  /*8040*/  ISETP.NE.AND P0, PT, R160, RZ, PT ;  /* 0x000000ffa000720c */ /* 0x000fe80003f05270 */
[----:B------:R-:W-:Y:S04]  /*8050*/  ISETP.GT.AND P0, PT, R0, 0x8, !P0 ;  /* 0x000000080000780c */ /* 0x000fe80004704270 */
[----:B------:R-:W-:Y:S04]  /*8060*/  ISETP.LT.OR P0, PT, R2, 0x9, P0 ;  /* 0x000000090200780c */ /* 0x000fe80000701670 */
        /* <DEDUP_REMOVED lines=121> */
[----:B--2---:R-:W-:Y:S09]  /*8800*/  FFMA.FTZ R0, R161, c[0x0][0x2d0], -R138 ;  /* 0x0000b400a1007a23 */ /* 0x004ff2000001088a */
[----:B------:R1:W-:Y:S02]  /*8810*/  MUFU.EX2 R24, R0 ;  /* 0x0000000000187308 */ /* 0x0003e40000000800 */
[--C-:B-1----:R-:W-:Y:S08]  /*8820*/  FFMA.FTZ R0, R21, c[0x0][0x2d0], -R139.reuse ;  /* 0x0000b40015007a23 */ /* 0x102ff0000001088b */
[----:B------:R1:W-:Y:S02]  /*8830*/  MUFU.EX2 R248, R0 ;  /* 0x0000000000f87308 */ /* 0x0003e40000000800 */
[--C-:B-1----:R-:W-:Y:S02]  /*8840*/  FFMA.FTZ R0, R23, c[0x0][0x2d0], -R139.reuse ;  /* 0x0000b40017007a23 */ /* 0x102fe4000001088b */
[----:B------:R-:W1:Y:S06]  /*8850*/  LDSM.16.MT88.4 R20, [R205+0x1880] ;  /* 0x00188000cd14783b */ /* 0x000e6c0000004200 */
[----:B------:R2:W4:Y:S02]  /*8860*/  MUFU.EX2 R249, R0 ;  /* 0x0000000000f97308 */ /* 0x0005240000000800 */
[--C-:B--2---:R-:W-:Y:S01]  /*8870*/  FFMA.FTZ R0, R166, c[0x0][0x2d0], -R139.reuse ;  /* 0x0000b400a6007a23 */ /* 0x104fe2000001088b */
[----:B---3--:R-:W-:Y:S02]  /*8880*/  MOV R166, R29 ;  /* 0x0000001d00a67202 */ /* 0x008fe40000000f00 */
[----:B----4-:R-:W-:Y:S05]  /*8890*/  F2FP.PACK_AB R161, R249, R248 ;  /* 0x000000f8f9a1723e */ /* 0x010fea00000000ff */
        /* <DEDUP_REMOVED lines=38> */
[----:B---3--:R-:W-:Y:S01]  /*8b00*/  FADD.FTZ R0, -R5, R135 ;  /* 0x0000008705007221 */ /* 0x008fe20000010100 */
[----:B------:R-:W-:Y:S01]  /*8b10*/  MOV R135, R25 ;  /* 0x0000001900877202 */ /* 0x000fe20000000f00 */
        /* <DEDUP_REMOVED lines=24> */
[C---:B------:R-:W-:Y:S02]  /*8ca0*/  FMUL.FTZ R82, R128.reuse, R82 ;  /* 0x0000005280527220 */ /* 0x040fe40000410000 */
[----:B------:R-:W-:Y:S02]  /*8cb0*/  FMUL.FTZ R83, R128, R83 ;  /* 0x0000005380537220 */ /* 0x000fe40000410000 */
[----:B----4-:R-:W-:Y:S02]  /*8cc0*/  FFMA.FTZ R0, R15, c[0x0][0x2d0], -R165 ;  /* 0x0000b4000f007a23 */ /* 0x010fe400000108a5 */
[C---:B-----5:R-:W-:Y:S02]  /*8cd0*/  FMUL.FTZ R8, R3.reuse, R144 ;  /* 0x0000009003087220 */ /* 0x060fe40000410000 */
[----:B------:R-:W2:Y:S01]  /*8ce0*/  MUFU.EX2 R243, R0 ;  /* 0x0000000000f37308 */ /* 0x000ea20000000800 */
        /* <DEDUP_REMOVED lines=12> */
[----:B--2---:R-:W-:Y:S01]  /*8db0*/  F2FP.PACK_AB R143, R243, R242 ;  /* 0x000000f2f38f723e */ /* 0x004fe200000000ff */
[----:B------:R-:W-:Y:S01]  /*8dc0*/  FADD.FTZ R0, -R2, R136 ;  /* 0x0000008802007221 */ /* 0x000fe20000010100 */
[----:B------:R-:W-:Y:S01]  /*8dd0*/  MOV R136, R24 ;  /* 0x0000001800887202 */ /* 0x000fe20000000f00 */
[--C-:B------:R-:W-:Y:S02]  /*8de0*/  FFMA.FTZ R2, R167, c[0x0][0x2d0], -R138.reuse ;  /* 0x0000b400a7027a23 */ /* 0x100fe4000001088a */
[----:B------:R-:W-:Y:S01]  /*8df0*/  FMUL.FTZ R0, R0, c[0x0][0x2d0] ;  /* 0x0000b40000007a20 */ /* 0x000fe20000410000 */
[----:B------:R-:W-:Y:S01]  /*8e00*/  F2FP.PACK_AB R162, R136, R135 ;  /* 0x0000008788a2723e */ /* 0x000fe200000000ff */
[----:B------:R2:W-:Y:S01]  /*8e10*/  MUFU.EX2 R241, R2 ;  /* 0x0000000200f17308 */ /* 0x0005e20000000800 */
[C---:B------:R-:W-:Y:S02]  /*8e20*/  FMUL.FTZ R24, R3.reuse, R104 ;  /* 0x0000006803187220 */ /* 0x040fe40000410000 */
[C---:B------:R-:W-:Y:S02]  /*8e30*/  FMUL.FTZ R60, R3.reuse, R60 ;  /* 0x0000003c033c7220 */ /* 0x040fe40000410000 */
[C---:B------:R-:W-:Y:S01]  /*8e40*/  FMUL.FTZ R61, R3.reuse, R61 ;  /* 0x0000003d033d7220 */ /* 0x040fe20000410000 */
[-C--:B-1----:R-:W-:Y:S01]  /*8e50*/  HMMA.16816.F32 R4, R160, R20.reuse, R4 ;  /* 0x00000014a004723c */ /* 0x082fe20000001804 */
[C---:B------:R-:W-:Y:S02]  /*8e60*/  FMUL.FTZ R72, R3.reuse, R72 ;  /* 0x0000004803487220 */ /* 0x040fe40000410000 */
[C---:B------:R-:W-:Y:S01]  /*8e70*/  FMUL.FTZ R73, R3.reuse, R73 ;  /* 0x0000004903497220 */ /* 0x040fe20000410000 */
[----:B------:R-:W1:Y:S01]  /*8e80*/  MUFU.EX2 R0, R0 ;  /* 0x0000000000007308 */ /* 0x000e620000000800 */
[C---:B------:R-:W-:Y:S02]  /*8e90*/  FMUL.FTZ R76, R3.reuse, R76 ;  /* 0x0000004c034c7220 */ /* 0x040fe40000410000 */
[C---:B------:R-:W-:Y:S02]  /*8ea0*/  FMUL.FTZ R77, R3.reuse, R77 ;  /* 0x0000004d034d7220 */ /* 0x040fe40000410000 */
[C---:B------:R-:W-:Y:S03]  /*8eb0*/  FMUL.FTZ R88, R3.reuse, R88 ;  /* 0x0000005803587220 */ /* 0x040fe60000410000 */
[C---:B------:R-:W-:Y:S02]  /*8ec0*/  FMUL.FTZ R89, R3.reuse, R89 ;  /* 0x0000005903597220 */ /* 0x040fe40000410000 */
[C---:B------:R-:W-:Y:S02]  /*8ed0*/  FMUL.FTZ R92, R3.reuse, R92 ;  /* 0x0000005c035c7220 */ /* 0x040fe40000410000 */
[----:B------:R-:W-:Y:S02]  /*8ee0*/  FMUL.FTZ R93, R3, R93 ;  /* 0x0000005d035d7220 */ /* 0x000fe40000410000 */
[--C-:B--2---:R-:W-:Y:S02]  /*8ef0*/  FFMA.FTZ R2, R168, c[0x0][0x2d0], -R138.reuse ;  /* 0x0000b400a8027a23 */ /* 0x104fe4000001088a */
[C---:B------:R-:W-:Y:S02]  /*8f00*/  FMUL.FTZ R98, R128.reuse, R98 ;  /* 0x0000006280627220 */ /* 0x040fe40000410000 */
[----:B------:R2:W3:Y:S01]  /*8f10*/  MUFU.EX2 R240, R2 ;  /* 0x0000000200f07308 */ /* 0x0004e20000000800 */
[----:B------:R-:W-:Y:S02]  /*8f20*/  FMUL.FTZ R99, R128, R99 ;  /* 0x0000006380637220 */ /* 0x000fe40000410000 */
[C---:B------:R-:W-:Y:S02]  /*8f30*/  FMUL.FTZ R84, R129.reuse, R84 ;  /* 0x0000005481547220 */ /* 0x040fe40000410000 */
[C---:B------:R-:W-:Y:S02]  /*8f40*/  FMUL.FTZ R85, R129.reuse, R85 ;  /* 0x0000005581557220 */ /* 0x040fe40000410000 */
[C---:B-1----:R-:W-:Y:S02]  /*8f50*/  FMUL.FTZ R10, R0.reuse, R146 ;  /* 0x00000092000a7220 */ /* 0x042fe40000410000 */
        /* <DEDUP_REMOVED lines=8> */
[----:B------:R-:W-:Y:S02]  /*8fe0*/  FMUL.FTZ R20, R129, R100 ;  /* 0x0000006481147220 */ /* 0x000fe40000410000 */
[--C-:B--2---:R-:W-:Y:S01]  /*8ff0*/  FFMA.FTZ R2, R169, c[0x0][0x2d0], -R139.reuse ;  /* 0x0000b400a9027a23 */ /* 0x104fe2000001088b */
[-C--:B------:R-:W-:Y:S02]  /*9000*/  HMMA.16816.F32 R12, R140, R22.reuse, R12 ;  /* 0x000000168c0c723c */ /* 0x080fe4000000180c */
[C---:B------:R-:W-:Y:S01]  /*9010*/  FMUL.FTZ R21, R129.reuse, R101 ;  /* 0x0000006581157220 */ /* 0x040fe20000410000 */
[----:B------:R1:W-:Y:S01]  /*9020*/  MUFU.EX2 R239, R2 ;  /* 0x0000000200ef7308 */ /* 0x0003e20000000800 */
[C---:B------:R-:W-:Y:S02]  /*9030*/  FMUL.FTZ R31, R0.reuse, R111 ;  /* 0x0000006f001f7220 */ /* 0x040fe40000410000 */
[----:B------:R-:W-:Y:S01]  /*9040*/  LDSM.16.MT88.4 R108, [R205+0x1c80] ;  /* 0x001c8000cd6c783b */ /* 0x000fe20000004200 */
[C---:B------:R-:W-:Y:S01]  /*9050*/  FMUL.FTZ R42, R0.reuse, R122 ;  /* 0x0000007a002a7220 */ /* 0x040fe20000410000 */
        /* <DEDUP_REMOVED lines=8> */
[----:B------:R-:W-:Y:S02]  /*90e0*/  FMUL.FTZ R59, R0, R59 ;  /* 0x0000003b003b7220 */ /* 0x000fe40000410000 */
[-C--:B------:R-:W-:Y:S01]  /*90f0*/  HMMA.16816.F32 R20, R160, R36.reuse, R20 ;  /* 0x00000024a014723c */ /* 0x080fe20000001814 */
[--C-:B-1----:R-:W-:Y:S02]  /*9100*/  FFMA.FTZ R2, R170, c[0x0][0x2d0], -R139.reuse ;  /* 0x0000b400aa027a23 */ /* 0x102fe4000001088b */
[C---:B------:R-:W-:Y:S02]  /*9110*/  FMUL.FTZ R62, R0.reuse, R62 ;  /* 0x0000003e003e7220 */ /* 0x040fe40000410000 */
[----:B------:R1:W4:Y:S01]  /*9120*/  MUFU.EX2 R238, R2 ;  /* 0x0000000200ee7308 */ /* 0x0003220000000800 */
[C---:B------:R-:W-:Y:S02]  /*9130*/  FMUL.FTZ R63, R0.reuse, R63 ;  /* 0x0000003f003f7220 */ /* 0x040fe40000410000 */
[C---:B------:R-:W-:Y:S01]  /*9140*/  HMMA.16816.F32 R24, R140.reuse, R36, R24 ;  /* 0x000000248c18723c */ /* 0x040fe20000001818 */
[C---:B------:R-:W-:Y:S03]  /*9150*/  FMUL.FTZ R74, R0.reuse, R74 ;  /* 0x0000004a004a7220 */ /* 0x040fe60000410000 */
[C---:B------:R-:W-:Y:S02]  /*9160*/  FMUL.FTZ R75, R0.reuse, R75 ;  /* 0x0000004b004b7220 */ /* 0x040fe40000410000 */
[C---:B------:R-:W-:Y:S02]  /*9170*/  FMUL.FTZ R78, R0.reuse, R78 ;  /* 0x0000004e004e7220 */ /* 0x040fe40000410000 */
[-C--:B------:R-:W-:Y:S01]  /*9180*/  HMMA.16816.F32 R28, R140, R38.reuse, R28 ;  /* 0x000000268c1c723c */ /* 0x080fe2000000181c */
[C---:B------:R-:W-:Y:S03]  /*9190*/  FMUL.FTZ R36, R129.reuse, R116 ;  /* 0x0000007481247220 */ /* 0x040fe60000410000 */
[----:B------:R-:W-:Y:S02]  /*91a0*/  FMUL.FTZ R37, R129, R117 ;  /* 0x0000007581257220 */ /* 0x000fe40000410000 */
[----:B------:R-:W-:Y:S02]  /*91b0*/  FMUL.FTZ R79, R0, R79 ;  /* 0x0000004f004f7220 */ /* 0x000fe40000410000 */
[C---:B------:R-:W-:Y:S01]  /*91c0*/  HMMA.16816.F32 R32, R160.reuse, R38, R32 ;  /* 0x00000026a020723c */ /* 0x040fe20000001820 */
[C---:B------:R-:W-:Y:S03]  /*91d0*/  FMUL.FTZ R86, R128.reuse, R86 ;  /* 0x0000005680567220 */ /* 0x040fe60000410000 */
[C---:B------:R-:W-:Y:S02]  /*91e0*/  FMUL.FTZ R87, R128.reuse, R87 ;  /* 0x0000005780577220 */ /* 0x040fe40000410000 */
[--C-:B-1----:R-:W-:Y:S02]  /*91f0*/  FFMA.FTZ R2, R171, c[0x0][0x2d0], -R138.reuse ;  /* 0x0000b400ab027a23 */ /* 0x102fe4000001088a */
[C---:B------:R-:W-:Y:S01]  /*9200*/  FMUL.FTZ R38, R128.reuse, R118 ;  /* 0x0000007680267220 */ /* 0x040fe20000410000 */
[----:B------:R-:W-:Y:S01]  /*9210*/  LDSM.16.MT88.4 R168, [R205+0x3880] ;  /* 0x00388000cda8783b */ /* 0x000fe20000004200 */
[----:B------:R1:W-:Y:S02]  /*9220*/  MUFU.EX2 R237, R2 ;  /* 0x0000000200ed7308 */ /* 0x0003e40000000800 */
[----:B------:R-:W-:Y:S02]  /*9230*/  FMUL.FTZ R39, R128, R119 ;  /* 0x0000007780277220 */ /* 0x000fe40000410000 */
[C---:B------:R-:W-:Y:S02]  /*9240*/  FMUL.FTZ R90, R0.reuse, R90 ;  /* 0x0000005a005a7220 */ /* 0x040fe40000410000 */
[C---:B------:R-:W-:Y:S01]  /*9250*/  FMUL.FTZ R91, R0.reuse, R91 ;  /* 0x0000005b005b7220 */ /* 0x040fe20000410000 */
[----:B------:R-:W-:Y:S01]  /*9260*/  LDSM.16.MT88.4 R116, [R205+0x2880] ;  /* 0x00288000cd74783b */ /* 0x000fe20000004200 */
[C---:B------:R-:W-:Y:S01]  /*9270*/  FMUL.FTZ R94, R0.reuse, R94 ;  /* 0x0000005e005e7220 */ /* 0x040fe20000410000 */
[-C--:B--2---:R-:W-:Y:S01]  /*9280*/  HMMA.16816.F32 R36, R160, R100.reuse, R36 ;  /* 0x00000064a024723c */ /* 0x084fe20000001824 */
[----:B------:R-:W-:Y:S07]  /*9290*/  FMUL.FTZ R95, R0, R95 ;  /* 0x0000005f005f7220 */ /* 0x000fee0000410000 */
        /* <DEDUP_REMOVED lines=66> */
[--C-:B----4-:R-:W-:Y:S03]  /*96c0*/  FFMA.FTZ R2, R188, c[0x0][0x2d0], -R139.reuse ;  /* 0x0000b400bc027a23 */ /* 0x110fe6000001088b */
[----:B------:R-:W-:Y:S04]  /*96d0*/  MOV R188, R136 ;  /* 0x0000008800bc7202 */ /* 0x000fe80000000f00 */
[C---:B------:R-:W-:Y:S01]  /*96e0*/  HMMA.16816.F32 R48, R100.reuse, R118, R48 ;  /* 0x000000766430723c */ /* 0x040fe20000001830 */
[----:B------:R4:W-:Y:S01]  /*96f0*/  MUFU.EX2 R187, R2 ;  /* 0x0000000200bb7308 */ /* 0x0009e20000000800 */
[----:B------:R-:W5:Y:S02]  /*9700*/  LDSM.16.MT88.4 R116, [R206+0x3480] ;  /* 0x00348000ce74783b */ /* 0x000f640000004200 */
[----:B---3--:R-:W-:Y:S04]  /*9710*/  F2FP.PACK_AB R136, R202, R201 ;  /* 0x000000c9ca88723e */ /* 0x008fe800000000ff */
[-C--:B--2---:R-:W-:Y:S08]  /*9720*/  HMMA.16816.F32 R52, R100, R108.reuse, R52 ;  /* 0x0000006c6434723c */ /* 0x084ff00000001834 */
[C---:B------:R-:W-:Y:S08]  /*9730*/  HMMA.16816.F32 R56, R104.reuse, R108, R56 ;  /* 0x0000006c6838723c */ /* 0x040ff00000001838 */
[-C--:B------:R-:W-:Y:S01]  /*9740*/  HMMA.16816.F32 R60, R104, R110.reuse, R60 ;  /* 0x0000006e683c723c */ /* 0x080fe2000000183c */
[--C-:B----4-:R-:W-:Y:S02]  /*9750*/  FFMA.FTZ R2, R189, c[0x0][0x2d0], -R138.reuse ;  /* 0x0000b400bd027a23 */ /* 0x110fe4000001088a */
[----:B------:R-:W2:Y:S01]  /*9760*/  LDL.LU R189, [R1+0xc] ;  /* 0x00000c0001bd7983 */ /* 0x000ea20000300800 */
[----:B------:R-:W-:Y:S01]  /*9770*/  FFMA.FTZ R138, R190, c[0x0][0x2d0], -R138 ;  /* 0x0000b400be8a7a23 */ /* 0x000fe2000001088a */
[----:B------:R3:W-:Y:S01]  /*9780*/  MUFU.EX2 R186, R2 ;  /* 0x0000000200ba7308 */ /* 0x0007e20000000800 */
[----:B------:R-:W-:Y:S02]  /*9790*/  MOV R190, R135 ;  /* 0x0000008700be7202 */ /* 0x000fe40000000f00 */
[C---:B------:R-:W-:Y:S07]  /*97a0*/  HMMA.16816.F32 R64, R100.reuse, R110, R64 ;  /* 0x0000006e6440723c */ /* 0x040fee0000001840 */
[----:B------:R-:W4:Y:S01]  /*97b0*/  MUFU.EX2 R185, R138 ;  /* 0x0000008a00b97308 */ /* 0x000f220000000800 */
[-C--:B-1----:R-:W-:Y:S08]  /*97c0*/  HMMA.16816.F32 R68, R100, R112.reuse, R68 ;  /* 0x000000706444723c */ /* 0x082ff00000001844 */
[C---:B------:R-:W-:Y:S01]  /*97d0*/  HMMA.16816.F32 R72, R104.reuse, R112, R72 ;  /* 0x000000706848723c */ /* 0x040fe20000001848 */
[--C-:B---3--:R-:W-:Y:S03]  /*97e0*/  FFMA.FTZ R2, R194, c[0x0][0x2d0], -R139.reuse ;  /* 0x0000b400c2027a23 */ /* 0x108fe6000001088b */
[----:B------:R-:W-:Y:S01]  /*97f0*/  MOV R194, R131 ;  /* 0x0000008300c27202 */ /* 0x000fe20000000f00 */
[----:B------:R-:W-:Y:S03]  /*9800*/  FFMA.FTZ R139, R195, c[0x0][0x2d0], -R139 ;  /* 0x0000b400c38b7a23 */ /* 0x000fe6000001088b */
[-C--:B------:R-:W-:Y:S01]  /*9810*/  HMMA.16816.F32 R76, R104, R114.reuse, R76 ;  /* 0x00000072684c723c */ /* 0x080fe2000000184c */
[----:B------:R1:W-:Y:S01]  /*9820*/  MUFU.EX2 R182, R2 ;  /* 0x0000000200b67308 */ /* 0x0003e20000000800 */
[----:B------:R-:W3:Y:S02]  /*9830*/  LDL.LU R195, [R1+0x4] ;  /* 0x0000040001c37983 */ /* 0x000ee40000300800 */
[----:B----4-:R-:W-:Y:S04]  /*9840*/  F2FP.PACK_AB R138, R185, R186 ;  /* 0x000000bab98a723e */ /* 0x010fe800000000ff */
[C---:B------:R-:W-:Y:S01]  /*9850*/  HMMA.16816.F32 R80, R100.reuse, R114, R80 ;  /* 0x000000726450723c */ /* 0x040fe20000001850 */
[----:B------:R-:W4:Y:S02]  /*9860*/  LDSM.16.MT88.4 R112, [R206+0x2080] ;  /* 0x00208000ce70783b */ /* 0x000f240000004200 */
[----:B------:R-:W1:Y:S05]  /*9870*/  MUFU.EX2 R181, R139 ;  /* 0x0000008b00b57308 */ /* 0x000e6a0000000800 */
[-C--:B-----5:R-:W-:Y:S08]  /*9880*/  HMMA.16816.F32 R84, R100, R116.reuse, R84 ;  /* 0x000000746454723c */ /* 0x0a0ff00000001854 */
[C---:B------:R-:W-:Y:S01]  /*9890*/  HMMA.16816.F32 R88, R104.reuse, R116, R88 ;  /* 0x000000746858723c */ /* 0x040fe20000001858 */
[--C-:B-1----:R-:W-:Y:S02]  /*98a0*/  FFMA.FTZ R2, R193, c[0x0][0x2d0], -R164.reuse ;  /* 0x0000b400c1027a23 */ /* 0x102fe400000108a4 */
[----:B------:R-:W5:Y:S02]  /*98b0*/  LDL.LU R193, [R1] ;  /* 0x0000000001c17983 */ /* 0x000f640000300800 */
[----:B------:R1:W-:Y:S03]  /*98c0*/  MUFU.EX2 R180, R2 ;  /* 0x0000000200b47308 */ /* 0x0003e60000000800 */
[-C--:B------:R-:W-:Y:S01]  /*98d0*/  HMMA.16816.F32 R92, R104, R118.reuse, R92 ;  /* 0x00000076685c723c */ /* 0x080fe2000000185c */
[----:B------:R-:W-:Y:S07]  /*98e0*/  F2FP.PACK_AB R139, R181, R182 ;  /* 0x000000b6b58b723e */ /* 0x000fee00000000ff */
[----:B------:R-:W-:Y:S01]  /*98f0*/  HMMA.16816.F32 R96, R100, R118, R96 ;  /* 0x000000766460723c */ /* 0x000fe20000001860 */
[--C-:B-1----:R-:W-:Y:S02]  /*9900*/  FFMA.FTZ R2, R196, c[0x0][0x2d0], -R164.reuse ;  /* 0x0000b400c4027a23 */ /* 0x102fe400000108a4 */
[----:B------:R-:W5:Y:S02]  /*9910*/  LDL.LU R196, [R1+0x8] ;  /* 0x0000080001c47983 */ /* 0x000f640000300800 */
[----:B------:R1:W1:Y:S02]  /*9920*/  MUFU.EX2 R178, R2 ;  /* 0x0000000200b27308 */ /* 0x0002640000000800 */
[--C-:B-1----:R-:W-:Y:S01]  /*9930*/  FFMA.FTZ R2, R198, c[0x0][0x2d0], -R164.reuse ;  /* 0x0000b400c6027a23 */ /* 0x102fe200000108a4 */
[----:B------:R-:W-:Y:S01]  /*9940*/  F2FP.PACK_AB R160, R178, R180 ;  /* 0x000000b4b2a0723e */ /* 0x000fe200000000ff */
[----:B------:R-:W-:Y:S03]  /*9950*/  FFMA.FTZ R164, R199, c[0x0][0x2d0], -R164 ;  /* 0x0000b400c7a47a23 */ /* 0x000fe600000108a4 */
[----:B------:R-:W-:Y:S03]  /*9960*/  MOV R198, R166 ;  /* 0x000000a600c67202 */ /* 0x000fe60000000f00 */
        /* <DEDUP_REMOVED lines=31> */
[----:B------:R-:W-:Y:S03]  /*9b60*/  FADD.FTZ R3, R245, R3 ;  /* 0x00000003f5037221 */ /* 0x000fe60000010000 */
[C---:B------:R-:W-:Y:S01]  /*9b70*/  HMMA.16816.F32 R56, R160.reuse, R164, R56 ;  /* 0x000000a4a038723c */ /* 0x040fe20000001838 */
[----:B------:R-:W-:Y:S03]  /*9b80*/  FADD.FTZ R8, R246, R3 ;  /* 0x00000003f6087221 */ /* 0x000fe60000010000 */
[----:B--2---:R-:W-:Y:S02]  /*9b90*/  FFMA.FTZ R3, R0, R189, R183 ;  /* 0x000000bd00037223 */ /* 0x004fe400000100b7 */
[----:B------:R-:W-:Y:S02]  /*9ba0*/  FADD.FTZ R0, R247, R8 ;  /* 0x00000008f7007221 */ /* 0x000fe40000010000 */
[-C--:B------:R-:W-:Y:S01]  /*9bb0*/  HMMA.16816.F32 R60, R160, R166.reuse, R60 ;  /* 0x000000a6a03c723c */ /* 0x080fe2000000183c */
[----:B------:R-:W-:Y:S03]  /*9bc0*/  FADD.FTZ R3, R184, R3 ;  /* 0x00000003b8037221 */ /* 0x000fe60000010000 */
[----:B------:R-:W-:Y:S02]  /*9bd0*/  FADD.FTZ R8, R233, R0 ;  /* 0x00000000e9087221 */ /* 0x000fe40000010000 */
[----:B------:R-:W-:Y:S02]  /*9be0*/  FADD.FTZ R3, R242, R3 ;  /* 0x00000003f2037221 */ /* 0x000fe40000010000 */
[C---:B------:R-:W-:Y:S01]  /*9bf0*/  HMMA.16816.F32 R64, R136.reuse, R166, R64 ;  /* 0x000000a68840723c */ /* 0x040fe20000001840 */
[----:B-----5:R-:W-:Y:S03]  /*9c00*/  FFMA.FTZ R128, R128, R193, R248 ;  /* 0x000000c180807223 */ /* 0x020fe600000100f8 */
        /* <DEDUP_REMOVED lines=9> */
[----:B------:R-:W-:Y:S02]  /*9ca0*/  FADD.FTZ R3, R175, R3 ;  /* 0x00000003af037221 */ /* 0x000fe40000010000 */
[----:B------:R-:W-:Y:S03]  /*9cb0*/  FFMA.FTZ R129, R129, R196, R198 ;  /* 0x000000c481817223 */ /* 0x000fe600000100c6 */
        /* <DEDUP_REMOVED lines=22> */
[----:B------:R-:W-:Y:S01]  /*9e20*/  IADD3 R223, R219, -0x1, RZ ;  /* 0xffffffffdbdf7810 */ /* 0x000fe20007ffe0ff */
[----:B------:R-:W-:Y:S01]  /*9e30*/  FADD.FTZ R4, R201, R0 ;  /* 0x00000000c9047221 */ /* 0x000fe20000010000 */
[----:B------:R-:W-:Y:S03]  /*9e40*/  MOV R136, R130 ;  /* 0x0000008200887202 */ /* 0x000fe60000000f00 */
        /* <DEDUP_REMOVED lines=24> */
.L_x_1169:
        /* <DEDUP_REMOVED lines=21> */
.L_x_1192:
[----:B------:R-:W-:-:S04]  /*a120*/  MOV R3, 0x1 ;  /* 0x0000000100037802 */ /* 0x000fc80000000f00 */
[----:B------:R-:W-:-:S13]  /*a130*/  ISETP.NE.AND P0, PT, R3, c[0x0][0x32c], PT ;  /* 0x0000cb0003007a0c */ /* 0x000fda0003f05270 */
[----:B------:R-:W-:-:S05]  /*a140*/  @P0 IMAD.HI.U32 R3, R0, c[0x0][0x330], RZ ;  /* 0x0000cc0000030a27 */ /* 0x000fca00078e00ff */
[----:B------:R-:W-:-:S05]  /*a150*/  @P0 SHF.R.U32.HI R0, RZ, c[0x0][0x334], R3 ;  /* 0x0000cd00ff000a19 */ /* 0x000fca0000011603 */
.L_x_1193:
[----:B------:R-:W-:-:S05]  /*a160*/  IMAD R0, R0, c[0x0][0x32c], RZ ;  /* 0x0000cb0000007a24 */ /* 0x000fca00078e02ff */
[----:B------:R-:W-:-:S03]  /*a170*/  IMNMX R2, R2, R0, !PT ;  /* 0x0000000002027217 */ /* 0x000fc60007800200 */
.L_x_1191:
        /* <DEDUP_REMOVED lines=27> */
.L_x_1199:
        /* <DEDUP_REMOVED lines=19> */
[----:B-1-34-:R-:W1:Y:S01]  /*a460*/  S2R R5, SR_CTAID.Y ;  /* 0x0000000000057919 */ /* 0x01ae620000002600 */
[----:B------:R-:W-:Y:S01]  /*a470*/  SHF.R.S32.HI R2, RZ, 0x1f, R224 ;  /* 0x0000001fff027819 */ /* 0x000fe200000114e0 */
[----:B------:R-:W-:Y:S01]  /*a480*/  BSSY B0, `(.L_x_1195) ;  /* 0x000003b000007945 */ /* 0x000fe20003800000 */
[C---:B------:R-:W-:Y:S01]  /*a490*/  ISETP.GE.AND P1, PT, R225.reuse, c[0x0][0x1d4], PT ;  /* 0x00007500e1007a0c */ /* 0x040fe20003f26270 */
[----:B------:R-:W2:Y:S01]  /*a4a0*/  S2R R9, SR_CTAID.Y ;  /* 0x0000000000097919 */ /* 0x000ea20000002600 */
[C---:B------:R-:W-:Y:S01]  /*a4b0*/  IADD3 R12, R225.reuse, 0x20, RZ ;  /* 0x00000020e10c7810 */ /* 0x040fe20007ffe0ff */
[----:B------:R-:W-:Y:S01]  /*a4c0*/  IMAD R4, R2, c[0x0][0x208], RZ ;  /* 0x0000820002047a24 */ /* 0x000fe200078e02ff */
[----:B------:R-:W-:Y:S01]  /*a4d0*/  IADD3 R11, R225, 0x40, RZ ;  /* 0x00000040e10b7810 */ /* 0x000fe20007ffe0ff */
[----:B------:R-:W-:Y:S01]  /*a4e0*/  IMAD.WIDE.U32 R2, R224, c[0x0][0x208], RZ ;  /* 0x00008200e0027a25 */ /* 0x000fe200078e00ff */
[----:B------:R-:W-:Y:S01]  /*a4f0*/  ISETP.GE.AND P3, PT, R12, c[0x0][0x1d4], PT ;  /* 0x000075000c007a0c */ /* 0x000fe20003f66270 */
[----:B------:R-:W3:Y:S01]  /*a500*/  S2R R10, SR_TID.X ;  /* 0x00000000000a7919 */ /* 0x000ee20000002100 */
[----:B------:R-:W-:Y:S01]  /*a510*/  ISETP.GE.AND P2, PT, R11, c[0x0][0x1d4], PT ;  /* 0x000075000b007a0c */ /* 0x000fe20003f46270 */
[----:B------:R-:W-:Y:S01]  /*a520*/  IMAD R4, R224, c[0x0][0x20c], R4 ;  /* 0x00008300e0047a24 */ /* 0x000fe200078e0204 */
[----:B------:R-:W-:Y:S03]  /*a530*/  SHF.R.S32.HI R8, RZ, 0x1f, R222 ;  /* 0x0000001fff087819 */ /* 0x000fe600000114de */
        /* <DEDUP_REMOVED lines=10> */
[----:B------:R-:W-:Y:S02]  /*a5e0*/  IADD3.X R8, R5, R3, R8, P0, !PT ;  /* 0x0000000305087210 */ /* 0x000fe400007fe408 */
[C---:B------:R-:W-:Y:S04]  /*a5f0*/  LEA R9, P0, R2.reuse, c[0x0][0x1f8], 0x1 ;  /* 0x00007e0002097a11 */ /* 0x040fe800078008ff */
[----:B------:R-:W-:Y:S02]  /*a600*/  LEA.HI.X R8, R2, c[0x0][0x1fc], R8, 0x1, P0 ;  /* 0x00007f0002087a11 */ /* 0x000fe400000f0c08 */
[----:B------:R-:W1:Y:S04]  /*a610*/  SHFL.IDX PT, R2, R9, RZ, 0x1c1f ;  /* 0x001c1fff09027589 */ /* 0x000e6800000e0000 */
[----:B------:R-:W2:Y:S01]  /*a620*/  SHFL.IDX PT, R3, R8, RZ, 0x1c1f ;  /* 0x001c1fff08037589 */ /* 0x000ea200000e0000 */
[C---:B-1----:R-:W-:Y:S05]  /*a630*/  IADD3 R6, P0, R2.reuse, R228, RZ ;  /* 0x000000e402067210 */ /* 0x042fea0007f1e0ff */
[C---:B--2---:R-:W-:Y:S01]  /*a640*/  IMAD.X R7, R3.reuse, 0x1, R200, P0 ;  /* 0x0000000103077824 */ /* 0x044fe200000e06c8 */
[C---:B------:R-:W-:Y:S04]  /*a650*/  IADD3 R4, P0, R2.reuse, R198, RZ ;  /* 0x000000c602047210 */ /* 0x040fe80007f1e0ff */
[----:B------:R-:W-:Y:S01]  /*a660*/  @!PT LDS RZ, [RZ] ;  /* 0x00000000fffff984 */ /* 0x000fe20000000800 */
[----:B------:R1:W-:Y:S01]  /*a670*/  LDGSTS.E.BYPASS.LTC128B.128 [R218+0x1880], [R6.64], !P1 ;  /* 0x0188000006da7fae */ /* 0x0003e2000c901d46 */
[C---:B------:R-:W-:Y:S01]  /*a680*/  IMAD.X R5, R3.reuse, 0x1, R199, P0 ;  /* 0x0000000103057824 */ /* 0x040fe200000e06c7 */
        /* <DEDUP_REMOVED lines=9> */
.L_x_1241:
[C---:B------:R-:W-:Y:S02]  /*a720*/  IADD3 R10, R225.reuse, 0x20, RZ ;  /* 0x00000020e10a7810 */ /* 0x040fe40007ffe0ff */
[C---:B------:R-:W-:Y:S02]  /*a730*/  ISETP.GE.AND P3, PT, R225.reuse, c[0x0][0x1d4], PT ;  /* 0x00007500e1007a0c */ /* 0x040fe40003f66270 */
        /* <DEDUP_REMOVED lines=15> */
.L_x_1196:
[----:B------:R-:W-:Y:S05]  /*a830*/  BSYNC B0 ;  /* 0x0000000000007941 */ /* 0x000fea0003800000 */
.L_x_1195:
        /* <DEDUP_REMOVED lines=33> */
[----:B------:R-:W5:Y:S07]  /*aa50*/  LDSM.16.M88.4 R168, [R208+0x8080] ;  /* 0x00808000d0a8783b */ /* 0x000f6e0000000200 */
[----:B------:R-:W-:Y:S01]  /*aa60*/  HMMA.16816.F32 R48, R160, R178, R48 ;  /* 0x000000b2a030723c */ /* 0x000fe20000001830 */
[----:B------:R-:W2:Y:S07]  /*aa70*/  LDSM.16.M88.4 R160, [R214] ;  /* 0x00000000d6a0783b */ /* 0x000eae0000000200 */
[-C--:B-1----:R-:W-:Y:S01]  /*aa80*/  HMMA.16816.F32 R4, R136, R180.reuse, R4 ;  /* 0x000000b48804723c */ /* 0x082fe20000001804 */
[----:B------:R-:W1:Y:S07]  /*aa90*/  LDSM.16.M88.4 R176, [R213] ;  /* 0x00000000d5b0783b */ /* 0x000e6e0000000200 */
        /* <DEDUP_REMOVED lines=27> */
[-C--:B-1----:R-:W-:Y:S08]  /*ac50*/  HMMA.16816.F32 R36, R168, R176.reuse, R36 ;  /* 0x000000b0a824723c */ /* 0x082ff00000001824 */
[C---:B------:R-:W-:Y:S08]  /*ac60*/  HMMA.16816.F32 R40, R192.reuse, R176, R40 ;  /* 0x000000b0c028723c */ /* 0x040ff00000001828 */
[-C--:B------:R-:W-:Y:S01]  /*ac70*/  HMMA.16816.F32 R44, R192, R178.reuse, R44 ;  /* 0x000000b2c02c723c */ /* 0x080fe2000000182c */
[----:B------:R-:W1:Y:S07]  /*ac80*/  LDSM.16.M88.4 R192, [R208+0xb080] ;  /* 0x00b08000d0c0783b */ /* 0x000e6e0000000200 */
[----:B------:R-:W-:Y:S01]  /*ac90*/  HMMA.16816.F32 R48, R168, R178, R48 ;  /* 0x000000b2a830723c */ /* 0x000fe20000001830 */
[----:B------:R-:W5:Y:S07]  /*aca0*/  LDSM.16.M88.4 R168, [R211] ;  /* 0x00000000d3a8783b */ /* 0x000f6e0000000200 */
[-C--:B---3--:R-:W-:Y:S01]  /*acb0*/  HMMA.16816.F32 R4, R136, R164.reuse, R4 ;  /* 0x000000a48804723c */ /* 0x088fe20000001804 */
[----:B------:R-:W3:Y:S01]  /*acc0*/  LDSM.16.M88.4 R176, [R210] ;  /* 0x00000000d2b0783b */ /* 0x000ee20000000200 */
[----:B------:R-:W-:Y:S06]  /*acd0*/  DEPBAR.LE SB0, 0x0 ;  /* 0x000080000000791a */ /* 0x000fec0000000000 */
[C---:B----4-:R-:W-:Y:S01]  /*ace0*/  HMMA.16816.F32 R8, R172.reuse, R164, R8 ;  /* 0x000000a4ac08723c */ /* 0x050fe20000001808 */
[----:B------:R-:W-:Y:S07]  /*acf0*/  BAR.SYNC.DEFER_BLOCKING 0x0 ;  /* 0x0000000000007b1d */ /* 0x000fee0000010000 */
        /* <DEDUP_REMOVED lines=11> */
[C---:B-1----:R-:W-:Y:S08]  /*adb0*/  HMMA.16816.F32 R8, R192.reuse, R188, R8 ;  /* 0x000000bcc008723c */ /* 0x042ff00000001808 */
[-C--:B------:R-:W-:Y:S08]  /*adc0*/  HMMA.16816.F32 R12, R192, R190.reuse, R12 ;  /* 0x000000bec00c723c */ /* 0x080ff0000000180c */
[C---:B------:R-:W-:Y:S08]  /*add0*/  HMMA.16816.F32 R16, R160.reuse, R190, R16 ;  /* 0x000000bea010723c */ /* 0x040ff00000001810 */
[-C--:B-----5:R-:W-:Y:S08]  /*ade0*/  HMMA.16816.F32 R20, R160, R168.reuse, R20 ;  /* 0x000000a8a014723c */ /* 0x0a0ff00000001814 */
[C---:B------:R-:W-:Y:S08]  /*adf0*/  HMMA.16816.F32 R24, R192.reuse, R168, R24 ;  /* 0x000000a8c018723c */ /* 0x040ff00000001818 */
[-C--:B------:R-:W-:Y:S08]  /*ae00*/  HMMA.16816.F32 R28, R192, R170.reuse, R28 ;  /* 0x000000aac01c723c */ /* 0x080ff0000000181c */
[C---:B------:R-:W-:Y:S08]  /*ae10*/  HMMA.16816.F32 R32, R160.reuse, R170, R32 ;  /* 0x000000aaa020723c */ /* 0x040ff00000001820 */
[-C--:B---3--:R-:W-:Y:S08]  /*ae20*/  HMMA.16816.F32 R36, R160, R176.reuse, R36 ;  /* 0x000000b0a024723c */ /* 0x088ff00000001824 */
[C---:B------:R-:W-:Y:S08]  /*ae30*/  HMMA.16816.F32 R40, R192.reuse, R176, R40 ;  /* 0x000000b0c028723c */ /* 0x040ff00000001828 */
[-C--:B------:R-:W-:Y:S08]  /*ae40*/  HMMA.16816.F32 R44, R192, R178.reuse, R44 ;  /* 0x000000b2c02c723c */ /* 0x080ff0000000182c */
[----:B------:R-:W-:Y:S01]  /*ae50*/  HMMA.16816.F32 R48, R160, R178, R48 ;  /* 0x000000b2a030723c */ /* 0x000fe20000001830 */
[----:B------:R-:W-:-:S07]  /*ae60*/  @!P0 BRA `(.L_x_1198) ;  /* 0x000004b000008947 */ /* 0x000fce0003800000 */
[----:B------:R-:W2:Y:S01]  /*ae70*/  LDL R3, [R1+0x20] ;  /* 0x0000200001037983 */ /* 0x000ea20000100800 */
[----:B------:R-:W-:Y:S01]  /*ae80*/  IMAD.MOV.U32 R222, RZ, RZ, RZ ;  /* 0x000000ffffde7224 */ /* 0x000fe200078e00ff */
[----:B------:R-:W-:Y:S01]  /*ae90*/  ISETP.GE.AND P5, PT, R225, c[0x0][0x1d4], PT ;  /* 0x00007500e1007a0c */ /* 0x000fe20003fa6270 */
[----:B------:R-:W-:Y:S01]  /*aea0*/  IMAD.MOV.U32 R130, RZ, RZ, c[0x0][0x2b8] ;  /* 0x0000ae00ff827624 */ /* 0x000fe200078e00ff */
[----:B------:R-:W3:Y:S04]  /*aeb0*/  LDL R2, [R1+0x14] ;  /* 0x0000140001027983 */ /* 0x000ee80000100800 */
[----:B------:R-:W4:Y:S01]  /*aec0*/  LDL.64 R202, [R1+0x28] ;  /* 0x0000280001ca7983 */ /* 0x000f220000100a00 */
[----:B------:R-:W-:Y:S03]  /*aed0*/  ISETP.NE.AND P2, PT, R130, 0x1, PT ;  /* 0x000000018200780c */ /* 0x000fe60003f45270 */
[----:B------:R-:W5:Y:S01]  /*aee0*/  LDL R201, [R1+0x30] ;  /* 0x0000300001c97983 */ /* 0x000f620000100800 */
[----:B---3--:R-:W-:Y:S01]  /*aef0*/  ISETP.GT.AND P1, PT, R2, 0x2f, PT ;  /* 0x0000002f0200780c */ /* 0x008fe20003f24270 */
[----:B--2---:R-:W-:Y:S05]  /*af00*/  IMAD R3, R223, 0x30, R3 ;  /* 0x00000030df037824 */ /* 0x004fea00078e0203 */
[----:B------:R-:W-:Y:S05]  /*af10*/  IADD3 R3, R3, -0x30, R2 ;  /* 0xffffffd003037810 */ /* 0x000fea0007ffe002 */
[----:B------:R-:W-:Y:S04]  /*af20*/  @P2 IMAD.HI.U32 R130, R3, c[0x0][0x2bc], RZ ;  /* 0x0000af0003822a27 */ /* 0x000fe800078e00ff */
[--C-:B------:R-:W-:Y:S01]  /*af30*/  IMAD.MOV.U32 R2, RZ, RZ, R3.reuse ;  /* 0x000000ffff027224 */ /* 0x100fe200078e0003 */
[----:B------:R-:W-:Y:S04]  /*af40*/  @P2 SHF.R.U32.HI R2, RZ, c[0x0][0x2c0], R130 ;  /* 0x0000b000ff022a19 */ /* 0x000fe80000011682 */
[C---:B----4-:R-:W-:Y:S02]  /*af50*/  @!P1 IADD3 R131, P0, R2.reuse, R202, RZ ;  /* 0x000000ca02839210 */ /* 0x050fe40007f1e0ff */
[----:B------:R-:W1:Y:S02]  /*af60*/  S2R R202, SR_CTAID.Y ;  /* 0x0000000000ca7919 */ /* 0x000e640000002600 */
[----:B-----5:R-:W-:Y:S01]  /*af70*/  @!P1 LEA.HI.X.SX32 R136, R2, R201, 0x1, P0 ;  /* 0x000000c902889211 */ /* 0x020fe200000f0eff */
[----:B------:R-:W-:Y:S01]  /*af80*/  IMAD.MOV R2, RZ, RZ, -R2 ;  /* 0x000000ffff027224 */ /* 0x000fe200078e0a02 */
[----:B------:R-:W2:Y:S01]  /*af90*/  S2R R201, SR_CTAID.Y ;  /* 0x0000000000c97919 */ /* 0x000ea20000002600 */
[C---:B------:R-:W-:Y:S02]  /*afa0*/  @!P1 LEA R130, P0, R131.reuse, c[0x0][0x2a0], 0x2 ;  /* 0x0000a80083829a11 */ /* 0x040fe400078010ff */
[----:B------:R-:W-:Y:S02]  /*afb0*/  IMAD R224, R2, c[0x0][0x2b8], R3 ;  /* 0x0000ae0002e07a24 */ /* 0x000fe400078e0203 */
[----:B------:R-:W-:Y:S03]  /*afc0*/  @!P1 LEA.HI.X R131, R131, c[0x0][0x2a4], R136, 0x2, P0 ;  /* 0x0000a90083839a11 */ /* 0x000fe600000f1488 */
[----:B------:R-:W-:Y:S02]  /*afd0*/  SHF.R.S32.HI R2, RZ, 0x1f, R224 ;  /* 0x0000001fff027819 */ /* 0x000fe400000114e0 */
[----:B------:R3:W4:Y:S01]  /*afe0*/  @!P1 LDG.E R222, [R130.64] ;  /* 0x0000000682de9981 */ /* 0x000722000c1e1900 */
[----:B-1----:R-:W-:Y:S01]  /*aff0*/  SHF.R.S32.HI R202, RZ, 0x1f, R202 ;  /* 0x0000001fffca7819 */ /* 0x002fe200000114ca */
[C---:B--2---:R-:W-:Y:S04]  /*b000*/  IMAD.WIDE.U32 R220, R201.reuse, c[0x0][0x1e8], RZ ;  /* 0x00007a00c9dc7a25 */ /* 0x044fe800078e00ff */
[----:B------:R-:W-:Y:S04]  /*b010*/  IMAD R202, R202, c[0x0][0x1e8], RZ ;  /* 0x00007a00caca7a24 */ /* 0x000fe800078e02ff */
[----:B------:R-:W-:Y:S02]  /*b020*/  IMAD R202, R201, c[0x0][0x1ec], R202 ;  /* 0x00007b00c9ca7a24 */ /* 0x000fe400078e02ca */
[----:B------:R-:W1:Y:S01]  /*b030*/  S2R R201, SR_TID.X ;  /* 0x0000000000c97919 */ /* 0x000e620000002100 */
[----:B---3--:R-:W-:Y:S02]  /*b040*/  IMAD R130, R2, c[0x0][0x1e0], RZ ;  /* 0x0000780002827a24 */ /* 0x008fe400078e02ff */
[C---:B------:R-:W-:Y:S04]  /*b050*/  IMAD.WIDE.U32 R2, R224.reuse, c[0x0][0x1e0], RZ ;  /* 0x00007800e0027a25 */ /* 0x040fe800078e00ff */
[----:B------:R-:W-:Y:S02]  /*b060*/  IMAD R130, R224, c[0x0][0x1e4], R130 ;  /* 0x00007900e0827a24 */ /* 0x000fe400078e0282 */
[----:B------:R-:W-:Y:S02]  /*b070*/  IMAD.IADD R202, R221, 0x1, R202 ;  /* 0x00000001ddca7824 */ /* 0x000fe400078e02ca */
[----:B------:R-:W-:Y:S01]  /*b080*/  IMAD.IADD R3, R3, 0x1, R130 ;  /* 0x0000000103037824 */ /* 0x000fe200078e0282 */
[----:B-1----:R-:W-:Y:S04]  /*b090*/  SHF.R.S32.HI R137, RZ, 0x1f, R201 ;  /* 0x0000001fff897819 */ /* 0x002fe800000114c9 */
[----:B------:R-:W-:Y:S02]  /*b0a0*/  LEA.HI R137, R137, R201, RZ, 0x2 ;  /* 0x000000c989897211 */ /* 0x000fe400078f10ff */
[----:B------:R-:W-:Y:S02]  /*b0b0*/  IADD3 R201, R225, 0x40, RZ ;  /* 0x00000040e1c97810 */ /* 0x000fe40007ffe0ff */
[----:B------:R-:W-:Y:S02]  /*b0c0*/  SHF.R.S32.HI R137, RZ, 0x2, R137 ;  /* 0x00000002ff897819 */ /* 0x000fe40000011489 */
[----:B------:R-:W-:Y:S02]  /*b0d0*/  ISETP.GE.AND P3, PT, R201, c[0x0][0x1d4], PT ;  /* 0x00007500c9007a0c */ /* 0x000fe40003f66270 */
[----:B------:R-:W-:Y:S04]  /*b0e0*/  IADD3 R136, -R137, 0x30, RZ ;  /* 0x0000003089887810 */ /* 0x000fe80007ffe1ff */
[----:B------:R-:W-:Y:S02]  /*b0f0*/  ISETP.GE.AND P1, PT, R136, 0x1, PT ;  /* 0x000000018800780c */ /* 0x000fe40003f26270 */
[----:B----4-:R-:W-:Y:S01]  /*b100*/  SHF.R.S32.HI R130, RZ, 0x1f, R222 ;  /* 0x0000001fff827819 */ /* 0x010fe200000114de */
[----:B------:R-:W-:Y:S04]  /*b110*/  IMAD.WIDE.U32 R2, R222, c[0x0][0x1f0], R2 ;  /* 0x00007c00de027a25 */ /* 0x000fe800078e0002 */
[----:B------:R-:W-:Y:S01]  /*b120*/  IMAD R130, R130, c[0x0][0x1f0], RZ ;  /* 0x00007c0082827a24 */ /* 0x000fe200078e02ff */
[----:B------:R-:W-:Y:S03]  /*b130*/  IADD3 R2, P0, R220, R2, RZ ;  /* 0x00000002dc027210 */ /* 0x000fe60007f1e0ff */
[----:B------:R-:W-:Y:S05]  /*b140*/  IMAD R130, R222, c[0x0][0x1f4], R130 ;  /* 0x00007d00de827a24 */ /* 0x000fea00078e0282 */
[----:B------:R-:W-:Y:S02]  /*b150*/  IADD3.X R130, R202, R3, R130, P0, !PT ;  /* 0x00000003ca827210 */ /* 0x000fe400007fe482 */
[C---:B------:R-:W-:Y:S02]  /*b160*/  LEA R131, P0, R2.reuse, c[0x0][0x1c8], 0x1 ;  /* 0x0000720002837a11 */ /* 0x040fe400078008ff */
[----:B------:R-:W-:Y:S02]  /*b170*/  IADD3 R202, R225, 0x20, RZ ;  /* 0x00000020e1ca7810 */ /* 0x000fe40007ffe0ff */
[----:B------:R-:W-:Y:S02]  /*b180*/  LEA.HI.X R130, R2, c[0x0][0x1cc], R130, 0x1, P0 ;  /* 0x0000730002827a11 */ /* 0x000fe400000f0c82 */
[----:B------:R-:W1:Y:S01]  /*b190*/  SHFL.IDX PT, R2, R131, RZ, 0x1c1f ;  /* 0x001c1fff83027589 */ /* 0x000e6200000e0000 */
[----:B------:R-:W-:Y:S03]  /*b1a0*/  ISETP.GE.AND P4, PT, R202, c[0x0][0x1d4], PT ;  /* 0x00007500ca007a0c */ /* 0x000fe60003f86270 */
[----:B------:R-:W2:Y:S01]  /*b1b0*/  SHFL.IDX PT, R3, R130, RZ, 0x1c1f ;  /* 0x001c1fff82037589 */ /* 0x000ea200000e0000 */
[C---:B-1----:R-:W-:Y:S05]  /*b1c0*/  @P1 IADD3 R162, P0, R2.reuse, R228, RZ ;  /* 0x000000e402a21210 */ /* 0x042fea0007f1e0ff */
[C-C-:B--2---:R-:W-:Y:S01]  /*b1d0*/  @P1 IMAD.X R163, R3.reuse, 0x1, R200.reuse, P0 ;  /* 0x0000000103a31824 */ /* 0x144fe200000e06c8 */
        /* <DEDUP_REMOVED lines=20> */
.L_x_1198:
[----:B-1----:R-:W-:Y:S01]  /*b320*/  FMNMX.FTZ R2, R4, R134, !PT ;  /* 0x0000008604027209 */ /* 0x002fe20007810000 */
[----:B------:R-:W-:Y:S01]  /*b330*/  LDSM.16.MT88.4 R160, [R205+0x1880] ;  /* 0x00188000cda0783b */ /* 0x000fe20000004200 */
[----:B------:R-:W-:Y:S02]  /*b340*/  ISETP.GT.AND P0, PT, R223, R227, PT ;  /* 0x000000e3df00720c */ /* 0x000fe40003f04270 */
        /* <DEDUP_REMOVED lines=39> */
[----:B------:R-:W-:Y:S03]  /*b5c0*/  FMNMX.FTZ R2, R41, R2, !PT ;  /* 0x0000000229027209 */ /* 0x000fe60007810000 */
[----:B------:R-:W1:Y:S01]  /*b5d0*/  SHFL.BFLY PT, R131, R3, 0x2, 0x1f ;  /* 0x0c401f0003837f89 */ /* 0x000e6200000e0000 */
[----:B------:R-:W-:Y:S04]  /*b5e0*/  FMNMX.FTZ R2, R44, R2, !PT ;  /* 0x000000022c027209 */ /* 0x000fe80007810000 */
[----:B------:R-:W-:Y:S05]  /*b5f0*/  FMNMX.FTZ R2, R45, R2, !PT ;  /* 0x000000022d027209 */ /* 0x000fea0007810000 */
[----:B------:R-:W1:Y:S02]  /*b600*/  SHFL.BFLY PT, R132, R2, 0x2, 0x1f ;  /* 0x0c401f0002847f89 */ /* 0x000e6400000e0000 */
[----:B-1----:R-:W-:Y:S02]  /*b610*/  FMNMX.FTZ R134, R134, R130, !PT ;  /* 0x0000008286867209 */ /* 0x002fe40007810000 */
[----:B------:R-:W-:Y:S04]  /*b620*/  FMNMX.FTZ R130, R10, R128, !PT ;  /* 0x000000800a827209 */ /* 0x000fe80007810000 */
[----:B------:R-:W1:Y:S01]  /*b630*/  SHFL.BFLY PT, R133, R134, 0x1, 0x1f ;  /* 0x0c201f0086857f89 */ /* 0x000e6200000e0000 */
[----:B------:R-:W-:Y:S02]  /*b640*/  FMNMX.FTZ R130, R11, R130, !PT ;  /* 0x000000820b827209 */ /* 0x000fe40007810000 */
[----:B------:R-:W-:Y:S02]  /*b650*/  FMNMX.FTZ R3, R3, R131, !PT ;  /* 0x0000008303037209 */ /* 0x000fe40007810000 */
[----:B------:R-:W-:Y:S03]  /*b660*/  FMNMX.FTZ R130, R14, R130, !PT ;  /* 0x000000820e827209 */ /* 0x000fe60007810000 */
[----:B------:R-:W1:Y:S01]  /*b670*/  SHFL.BFLY PT, R131, R3, 0x1, 0x1f ;  /* 0x0c201f0003837f89 */ /* 0x000e6200000e0000 */
[----:B------:R-:W-:Y:S02]  /*b680*/  FMNMX.FTZ R132, R2, R132, !PT ;  /* 0x0000008402847209 */ /* 0x000fe40007810000 */
[----:B------:R-:W-:Y:S05]  /*b690*/  FMNMX.FTZ R2, R15, R130, !PT ;  /* 0x000000820f027209 */ /* 0x000fea0007810000 */
[----:B------:R-:W1:Y:S01]  /*b6a0*/  SHFL.BFLY PT, R130, R132, 0x1, 0x1f ;  /* 0x0c201f0084827f89 */ /* 0x000e6200000e0000 */
[----:B------:R-:W-:Y:S02]  /*b6b0*/  FMNMX.FTZ R2, R26, R2, !PT ;  /* 0x000000021a027209 */ /* 0x000fe40007810000 */
[----:B-1----:R-:W-:Y:S02]  /*b6c0*/  FMNMX.FTZ R134, R134, R133, !PT ;  /* 0x0000008586867209 */ /* 0x002fe40007810000 */
[----:B------:R-:W-:Y:S03]  /*b6d0*/  FMNMX.FTZ R2, R27, R2, !PT ;  /* 0x000000021b027209 */ /* 0x000fe60007810000 */
[----:B------:R-:W-:Y:S01]  /*b6e0*/  FADD.FTZ R0, -R134, R0 ;  /* 0x0000000086007221 */ /* 0x000fe20000010100 */
[----:B------:R-:W-:Y:S04]  /*b6f0*/  FMNMX.FTZ R2, R30, R2, !PT ;  /* 0x000000021e027209 */ /* 0x000fe80007810000 */
[----:B------:R-:W-:Y:S02]  /*b700*/  FMNMX.FTZ R2, R31, R2, !PT ;  /* 0x000000021f027209 */ /* 0x000fe40007810000 */
[----:B------:R-:W-:Y:S02]  /*b710*/  FMNMX.FTZ R133, R3, R131, !PT ;  /* 0x0000008303857209 */ /* 0x000fe40007810000 */
[----:B------:R-:W-:Y:S01]  /*b720*/  FMNMX.FTZ R3, R42, R2, !PT ;  /* 0x000000022a037209 */ /* 0x000fe20007810000 */
[----:B------:R-:W-:Y:S02]  /*b730*/  FMUL.FTZ R2, R0, c[0x0][0x2d0] ;  /* 0x0000b40000027a20 */ /* 0x000fe40000410000 */
[----:B------:R-:W-:Y:S01]  /*b740*/  FMUL.FTZ R168, R133, c[0x0][0x2d0] ;  /* 0x0000b40085a87a20 */ /* 0x000fe20000410000 */
[----:B------:R-:W-:Y:S01]  /*b750*/  FMNMX.FTZ R0, R43, R3, !PT ;  /* 0x000000032b007209 */ /* 0x000fe20007810000 */
[----:B------:R1:W1:Y:S01]  /*b760*/  MUFU.EX2 R131, R2 ;  /* 0x0000000200837308 */ /* 0x0002620000000800 */
[----:B------:R-:W-:Y:S01]  /*b770*/  FMNMX.FTZ R132, R132, R130, !PT ;  /* 0x0000008284847209 */ /* 0x000fe20007810000 */
[--C-:B------:R-:W-:Y:S01]  /*b780*/  FFMA.FTZ R18, R18, c[0x0][0x2d0], -R168.reuse ;  /* 0x0000b40012127a23 */ /* 0x100fe200000108a8 */
[----:B------:R-:W-:Y:S01]  /*b790*/  FMNMX.FTZ R0, R46, R0, !PT ;  /* 0x000000002e007209 */ /* 0x000fe20007810000 */
[--C-:B------:R-:W-:Y:S02]  /*b7a0*/  FFMA.FTZ R19, R19, c[0x0][0x2d0], -R168.reuse ;  /* 0x0000b40013137a23 */ /* 0x100fe400000108a8 */
[--C-:B------:R-:W-:Y:S01]  /*b7b0*/  FFMA.FTZ R6, R6, c[0x0][0x2d0], -R168.reuse ;  /* 0x0000b40006067a23 */ /* 0x100fe200000108a8 */
[----:B------:R-:W-:Y:S01]  /*b7c0*/  FMNMX.FTZ R0, R47, R0, !PT ;  /* 0x000000002f007209 */ /* 0x000fe20007810000 */
[--C-:B------:R-:W-:Y:S02]  /*b7d0*/  FFMA.FTZ R7, R7, c[0x0][0x2d0], -R168.reuse ;  /* 0x0000b40007077a23 */ /* 0x100fe400000108a8 */
[----:B------:R-:W-:Y:S01]  /*b7e0*/  MUFU.EX2 R202, R6 ;  /* 0x0000000600ca7308 */ /* 0x000fe20000000800 */
[----:B------:R-:W-:Y:S01]  /*b7f0*/  FMUL.FTZ R169, R132, c[0x0][0x2d0] ;  /* 0x0000b40084a97a20 */ /* 0x000fe20000410000 */
[----:B------:R-:W1:Y:S01]  /*b800*/  SHFL.BFLY PT, R3, R0, 0x2, 0x1f ;  /* 0x0c401f0000037f89 */ /* 0x000e6200000e0000 */
[--C-:B------:R-:W-:Y:S02]  /*b810*/  FFMA.FTZ R22, R22, c[0x0][0x2d0], -R168.reuse ;  /* 0x0000b40016167a23 */ /* 0x100fe400000108a8 */
[--C-:B------:R-:W-:Y:S02]  /*b820*/  FFMA.FTZ R8, R8, c[0x0][0x2d0], -R169.reuse ;  /* 0x0000b40008087a23 */ /* 0x100fe400000108a9 */
[--C-:B------:R-:W-:Y:S02]  /*b830*/  FFMA.FTZ R9, R9, c[0x0][0x2d0], -R169.reuse ;  /* 0x0000b40009097a23 */ /* 0x100fe400000108a9 */
[--C-:B------:R-:W-:Y:S01]  /*b840*/  FFMA.FTZ R12, R12, c[0x0][0x2d0], -R169.reuse ;  /* 0x0000b4000c0c7a23 */ /* 0x100fe200000108a9 */
[----:B------:R-:W1:Y:S01]  /*b850*/  MUFU.EX2 R203, R7 ;  /* 0x0000000700cb7308 */ /* 0x000e620000000800 */
[----:B------:R-:W-:Y:S02]  /*b860*/  FFMA.FTZ R13, R13, c[0x0][0x2d0], -R169 ;  /* 0x0000b4000d0d7a23 */ /* 0x000fe400000108a9 */
[--C-:B------:R-:W-:Y:S02]  /*b870*/  FFMA.FTZ R34, R34, c[0x0][0x2d0], -R168.reuse ;  /* 0x0000b40022227a23 */ /* 0x100fe400000108a8 */
[----:B-1----:R-:W-:Y:S02]  /*b880*/  FADD.FTZ R2, -R133, R129 ;  /* 0x0000008185027221 */ /* 0x002fe40000010100 */
[C---:B------:R-:W-:Y:S02]  /*b890*/  FMUL.FTZ R100, R131.reuse, R100 ;  /* 0x0000006483647220 */ /* 0x040fe40000410000 */
[----:B------:R-:W-:Y:S01]  /*b8a0*/  FMUL.FTZ R2, R2, c[0x0][0x2d0] ;  /* 0x0000b40002027a20 */ /* 0x000fe20000410000 */
[----:B------:R-:W-:Y:S01]  /*b8b0*/  MUFU.EX2 R201, R18 ;  /* 0x0000001200c97308 */ /* 0x000fe20000000800 */
[----:B------:R-:W-:Y:S02]  /*b8c0*/  FMUL.FTZ R101, R131, R101 ;  /* 0x0000006583657220 */ /* 0x000fe40000410000 */
[--C-:B------:R-:W-:Y:S02]  /*b8d0*/  FFMA.FTZ R35, R35, c[0x0][0x2d0], -R168.reuse ;  /* 0x0000b40023237a23 */ /* 0x100fe400000108a8 */
[--C-:B------:R-:W-:Y:S01]  /*b8e0*/  FFMA.FTZ R38, R38, c[0x0][0x2d0], -R168.reuse ;  /* 0x0000b40026267a23 */ /* 0x100fe200000108a8 */
[----:B------:R-:W-:Y:S01]  /*b8f0*/  FMNMX.FTZ R0, R0, R3, !PT ;  /* 0x0000000300007209 */ /* 0x000fe20007810000 */
[----:B------:R-:W-:Y:S02]  /*b900*/  FFMA.FTZ R39, R39, c[0x0][0x2d0], -R168 ;  /* 0x0000b40027277a23 */ /* 0x000fe400000108a8 */
[--C-:B------:R-:W-:Y:S01]  /*b910*/  FFMA.FTZ R40, R40, c[0x0][0x2d0], -R169.reuse ;  /* 0x0000b40028287a23 */ /* 0x100fe200000108a9 */
[----:B------:R1:W-:Y:S01]  /*b920*/  MUFU.EX2 R130, R2 ;  /* 0x0000000200827308 */ /* 0x0003e20000000800 */
[--C-:B------:R-:W-:Y:S02]  /*b930*/  FFMA.FTZ R41, R41, c[0x0][0x2d0], -R169.reuse ;  /* 0x0000b40029297a23 */ /* 0x100fe400000108a9 */
[--C-:B------:R-:W-:Y:S01]  /*b940*/  FFMA.FTZ R44, R44, c[0x0][0x2d0], -R169.reuse ;  /* 0x0000b4002c2c7a23 */ /* 0x100fe200000108a9 */
[----:B------:R-:W-:Y:S01]  /*b950*/  F2FP.PACK_AB R137, R203, R202 ;  /* 0x000000cacb89723e */ /* 0x000fe200000000ff */
[----:B------:R-:W-:Y:S02]  /*b960*/  FFMA.FTZ R45, R45, c[0x0][0x2d0], -R169 ;  /* 0x0000b4002d2d7a23 */ /* 0x000fe400000108a9 */
[C---:B------:R-:W-:Y:S02]  /*b970*/  FMUL.FTZ R112, R131.reuse, R112 ;  /* 0x0000007083707220 */ /* 0x040fe40000410000 */
[C---:B------:R-:W-:Y:S01]  /*b980*/  FMUL.FTZ R113, R131.reuse, R113 ;  /* 0x0000007183717220 */ /* 0x040fe20000410000 */
[----:B------:R-:W1:Y:S01]  /*b990*/  MUFU.EX2 R195, R19 ;  /* 0x0000001300c37308 */ /* 0x000e620000000800 */
[C---:B------:R-:W-:Y:S02]  /*b9a0*/  FMUL.FTZ R116, R131.reuse, R116 ;  /* 0x0000007483747220 */ /* 0x040fe40000410000 */
[C---:B------:R-:W-:Y:S02]  /*b9b0*/  FMUL.FTZ R117, R131.reuse, R117 ;  /* 0x0000007583757220 */ /* 0x040fe40000410000 */
[C---:B------:R-:W-:Y:S02]  /*b9c0*/  FMUL.FTZ R124, R131.reuse, R124 ;  /* 0x0000007c837c7220 */ /* 0x040fe40000410000 */
[C---:B------:R-:W-:Y:S02]  /*b9d0*/  FMUL.FTZ R125, R131.reuse, R125 ;  /* 0x0000007d837d7220 */ /* 0x040fe40000410000 */
[C---:B------:R-:W-:Y:S01]  /*b9e0*/  FMUL.FTZ R52, R131.reuse, R52 ;  /* 0x0000003483347220 */ /* 0x040fe20000410000 */
[----:B------:R-:W-:Y:S01]  /*b9f0*/  MUFU.EX2 R191, R8 ;  /* 0x0000000800bf7308 */ /* 0x000fe20000000800 */
[C---:B------:R-:W-:Y:S02]  /*ba00*/  FMUL.FTZ R53, R131.reuse, R53 ;  /* 0x0000003583357220 */ /* 0x040fe40000410000 */
[----:B------:R-:W-:Y:S02]  /*ba10*/  FMUL.FTZ R64, R131, R64 ;  /* 0x0000004083407220 */ /* 0x000fe40000410000 */
[----:B-1----:R-:W-:Y:S02]  /*ba20*/  FADD.FTZ R2, -R132, R135 ;  /* 0x0000008784027221 */ /* 0x002fe40000010100 */
        /* <DEDUP_REMOVED lines=101> */
[C---:B----4-:R-:W-:Y:S02]  /*c080*/  FMUL.FTZ R20, R129.reuse, R156 ;  /* 0x0000009c81147220 */ /* 0x050fe40000410000 */
[C---:B------:R-:W-:Y:S02]  /*c090*/  FMUL.FTZ R66, R130.reuse, R66 ;  /* 0x0000004282427220 */ /* 0x040fe40000410000 */
[-C--:B------:R-:W-:Y:S01]  /*c0a0*/  HMMA.16816.F32 R12, R140, R162.reuse, R12 ;  /* 0x000000a28c0c723c */ /* 0x080fe2000000180c */
[----:B------:R-:W4:Y:S03]  /*c0b0*/  MUFU.EX2 R181, R33 ;  /* 0x0000002100b57308 */ /* 0x000f260000000800 */
[C---:B------:R-:W-:Y:S02]  /*c0c0*/  FMUL.FTZ R67, R130.reuse, R67 ;  /* 0x0000004382437220 */ /* 0x040fe40000410000 */
[----:B--2---:R-:W-:Y:S02]  /*c0d0*/  FMUL.FTZ R21, R129, R157 ;  /* 0x0000009d81157220 */ /* 0x004fe40000410000 */
[C---:B------:R-:W-:Y:S03]  /*c0e0*/  HMMA.16816.F32 R16, R136.reuse, R162, R16 ;  /* 0x000000a28810723c */ /* 0x040fe60000001810 */
[----:B------:R-:W-:Y:S01]  /*c0f0*/  MUFU.EX2 R180, R34 ;  /* 0x0000002200b47308 */ /* 0x000fe20000000800 */
[C---:B------:R-:W-:Y:S02]  /*c100*/  FMUL.FTZ R68, R131.reuse, R68 ;  /* 0x0000004483447220 */ /* 0x040fe40000410000 */
[----:B------:R-:W-:Y:S02]  /*c110*/  FMUL.FTZ R69, R131, R69 ;  /* 0x0000004583457220 */ /* 0x000fe40000410000 */
[-C--:B------:R-:W-:Y:S04]  /*c120*/  HMMA.16816.F32 R100, R136, R164.reuse, R100 ;  /* 0x000000a48864723c */ /* 0x080fe80000001864 */
[C---:B------:R-:W-:Y:S01]  /*c130*/  FMUL.FTZ R70, R130.reuse, R70 ;  /* 0x0000004682467220 */ /* 0x040fe20000410000 */
[----:B------:R2:W1:Y:S01]  /*c140*/  MUFU.EX2 R179, R35 ;  /* 0x0000002300b37308 */ /* 0x0004620000000800 */
[----:B------:R-:W-:Y:S02]  /*c150*/  FMUL.FTZ R71, R130, R71 ;  /* 0x0000004782477220 */ /* 0x000fe40000410000 */
[C---:B------:R-:W-:Y:S04]  /*c160*/  HMMA.16816.F32 R104, R140.reuse, R164, R104 ;  /* 0x000000a48c68723c */ /* 0x040fe80000001868 */
[C---:B------:R-:W-:Y:S02]  /*c170*/  FMUL.FTZ R72, R129.reuse, R72 ;  /* 0x0000004881487220 */ /* 0x040fe40000410000 */
        /* <DEDUP_REMOVED lines=9> */
[----:B------:R-:W-:Y:S02]  /*c210*/  FMUL.FTZ R77, R129, R77 ;  /* 0x0000004d814d7220 */ /* 0x000fe40000410000 */
[-C--:B---3--:R-:W-:Y:S03]  /*c220*/  HMMA.16816.F32 R116, R136, R144.reuse, R116 ;  /* 0x000000908874723c */ /* 0x088fe60000001874 */
[----:B------:R-:W-:Y:S01]  /*c230*/  MUFU.EX2 R167, R37 ;  /* 0x0000002500a77308 */ /* 0x000fe20000000800 */
[C---:B------:R-:W-:Y:S02]  /*c240*/  FMUL.FTZ R78, R0.reuse, R78 ;  /* 0x0000004e004e7220 */ /* 0x040fe40000410000 */
[----:B------:R-:W-:Y:S02]  /*c250*/  FMUL.FTZ R79, R0, R79 ;  /* 0x0000004f004f7220 */ /* 0x000fe40000410000 */
[C---:B------:R-:W-:Y:S04]  /*c260*/  HMMA.16816.F32 R120, R140.reuse, R144, R120 ;  /* 0x000000908c78723c */ /* 0x040fe80000001878 */
[C---:B------:R-:W-:Y:S01]  /*c270*/  FMUL.FTZ R80, R131.reuse, R80 ;  /* 0x0000005083507220 */ /* 0x040fe20000410000 */
[----:B------:R-:W-:Y:S01]  /*c280*/  MUFU.EX2 R166, R38 ;  /* 0x0000002600a67308 */ /* 0x000fe20000000800 */
[C---:B------:R-:W-:Y:S02]  /*c290*/  FMUL.FTZ R81, R131.reuse, R81 ;  /* 0x0000005183517220 */ /* 0x040fe40000410000 */
[----:B------:R-:W-:Y:S04]  /*c2a0*/  FMUL.FTZ R82, R130, R82 ;  /* 0x0000005282527220 */ /* 0x000fe80000410000 */
[----:B-1----:R-:W-:Y:S02]  /*c2b0*/  FMUL.FTZ R22, R0, R158 ;  /* 0x0000009e00167220 */ /* 0x002fe40000410000 */
[C---:B------:R-:W-:Y:S01]  /*c2c0*/  FMUL.FTZ R83, R130.reuse, R83 ;  /* 0x0000005382537220 */ /* 0x040fe20000410000 */
[----:B------:R1:W-:Y:S01]  /*c2d0*/  MUFU.EX2 R165, R39 ;  /* 0x0000002700a57308 */ /* 0x0003e20000000800 */
[C---:B------:R-:W-:Y:S02]  /*c2e0*/  FMUL.FTZ R84, R131.reuse, R84 ;  /* 0x0000005483547220 */ /* 0x040fe40000410000 */
[----:B------:R-:W-:Y:S01]  /*c2f0*/  FMUL.FTZ R85, R131, R85 ;  /* 0x0000005583557220 */ /* 0x000fe20000410000 */
[-C--:B------:R-:W-:Y:S03]  /*c300*/  HMMA.16816.F32 R20, R140, R146.reuse, R20 ;  /* 0x000000928c14723c */ /* 0x080fe60000001814 */
[C---:B------:R-:W-:Y:S02]  /*c310*/  FMUL.FTZ R86, R130.reuse, R86 ;  /* 0x0000005682567220 */ /* 0x040fe40000410000 */
[----:B------:R-:W-:Y:S01]  /*c320*/  FMUL.FTZ R87, R130, R87 ;  /* 0x0000005782577220 */ /* 0x000fe20000410000 */
[----:B------:R-:W-:Y:S01]  /*c330*/  MUFU.EX2 R160, R40 ;  /* 0x0000002800a07308 */ /* 0x000fe20000000800 */
[--C-:B------:R-:W-:Y:S01]  /*c340*/  FFMA.FTZ R26, R26, c[0x0][0x2d0], -R3.reuse ;  /* 0x0000b4001a1a7a23 */ /* 0x100fe20000010803 */
[C---:B------:R-:W-:Y:S01]  /*c350*/  HMMA.16816.F32 R124, R136.reuse, R146, R124 ;  /* 0x00000092887c723c */ /* 0x040fe2000000187c */
[----:B------:R-:W2:Y:S03]  /*c360*/  LDSM.16.MT88.4 R144, [R205+0x3080] ;  /* 0x00308000cd90783b */ /* 0x000ea60000004200 */
[--C-:B------:R-:W-:Y:S02]  /*c370*/  FFMA.FTZ R27, R27, c[0x0][0x2d0], -R3.reuse ;  /* 0x0000b4001b1b7a23 */ /* 0x100fe40000010803 */
[C---:B------:R-:W-:Y:S02]  /*c380*/  FMUL.FTZ R88, R129.reuse, R88 ;  /* 0x0000005881587220 */ /* 0x040fe40000410000 */
[-C--:B------:R-:W-:Y:S01]  /*c390*/  HMMA.16816.F32 R52, R136, R148.reuse, R52 ;  /* 0x000000948834723c */ /* 0x080fe20000001834 */
[----:B------:R-:W-:Y:S01]  /*c3a0*/  MUFU.EX2 R183, R128 ;  /* 0x0000008000b77308 */ /* 0x000fe20000000800 */
[----:B-1----:R-:W-:Y:S02]  /*c3b0*/  LDSM.16.MT88.4 R36, [R205+0x3480] ;  /* 0x00348000cd24783b */ /* 0x002fe40000004200 */
[----:B------:R-:W-:Y:S02]  /*c3c0*/  FMUL.FTZ R89, R129, R89 ;  /* 0x0000005981597220 */ /* 0x000fe40000410000 */
[C---:B------:R-:W-:Y:S02]  /*c3d0*/  FMUL.FTZ R90, R0.reuse, R90 ;  /* 0x0000005a005a7220 */ /* 0x040fe40000410000 */
[C---:B------:R-:W-:Y:S03]  /*c3e0*/  HMMA.16816.F32 R56, R140.reuse, R148, R56 ;  /* 0x000000948c38723c */ /* 0x040fe60000001838 */
[----:B------:R-:W-:Y:S01]  /*c3f0*/  MUFU.EX2 R128, R43 ;  /* 0x0000002b00807308 */ /* 0x000fe20000000800 */
[----:B------:R-:W-:Y:S02]  /*c400*/  FMUL.FTZ R91, R0, R91 ;  /* 0x0000005b005b7220 */ /* 0x000fe40000410000 */
[--C-:B------:R-:W-:Y:S02]  /*c410*/  FFMA.FTZ R30, R30, c[0x0][0x2d0], -R3.reuse ;  /* 0x0000b4001e1e7a23 */ /* 0x100fe40000010803 */
[-C--:B------:R-:W-:Y:S04]  /*c420*/  HMMA.16816.F32 R60, R140, R150.reuse, R60 ;  /* 0x000000968c3c723c */ /* 0x080fe8000000183c */
[--C-:B------:R-:W-:Y:S01]  /*c430*/  FFMA.FTZ R31, R31, c[0x0][0x2d0], -R3.reuse ;  /* 0x0000b4001f1f7a23 */ /* 0x100fe20000010803 */
[----:B------:R4:W-:Y:S01]  /*c440*/  MUFU.EX2 R176, R26 ;  /* 0x0000001a00b07308 */ /* 0x0009e20000000800 */
[----:B------:R-:W-:Y:S02]  /*c450*/  FFMA.FTZ R3, R47, c[0x0][0x2d0], -R3 ;  /* 0x0000b4002f037a23 */ /* 0x000fe40000010803 */
[C---:B------:R-:W-:Y:S04]  /*c460*/  HMMA.16816.F32 R64, R136.reuse, R150, R64 ;  /* 0x000000968840723c */ /* 0x040fe80000001840 */
[C---:B------:R-:W-:Y:S02]  /*c470*/  FMUL.FTZ R92, R129.reuse, R92 ;  /* 0x0000005c815c7220 */ /* 0x040fe40000410000 */
[----:B------:R-:W-:Y:S01]  /*c480*/  FMUL.FTZ R93, R129, R93 ;  /* 0x0000005d815d7220 */ /* 0x000fe20000410000 */
[----:B------:R1:W-:Y:S01]  /*c490*/  MUFU.EX2 R175, R27 ;  /* 0x0000001b00af7308 */ /* 0x0003e20000000800 */
[C---:B------:R-:W-:Y:S01]  /*c4a0*/  FMUL.FTZ R94, R0.reuse, R94 ;  /* 0x0000005e005e7220 */ /* 0x040fe20000410000 */
[-C--:B--2---:R-:W-:Y:S03]  /*c4b0*/  HMMA.16816.F32 R68, R136, R144.reuse, R68 ;  /* 0x000000908844723c */ /* 0x084fe60000001844 */
[----:B------:R-:W-:Y:S02]  /*c4c0*/  FMUL.FTZ R95, R0, R95 ;  /* 0x0000005f005f7220 */ /* 0x000fe40000410000 */
[C---:B------:R-:W-:Y:S02]  /*c4d0*/  FMUL.FTZ R96, R131.reuse, R96 ;  /* 0x0000006083607220 */ /* 0x040fe40000410000 */
[----:B------:R-:W-:Y:S01]  /*c4e0*/  FMUL.FTZ R97, R131, R97 ;  /* 0x0000006183617220 */ /* 0x000fe20000410000 */
[C---:B------:R-:W-:Y:S01]  /*c4f0*/  HMMA.16816.F32 R72, R140.reuse, R144, R72 ;  /* 0x000000908c48723c */ /* 0x040fe20000001848 */
[----:B------:R-:W-:Y:S03]  /*c500*/  MUFU.EX2 R172, R30 ;  /* 0x0000001e00ac7308 */ /* 0x000fe60000000800 */
[C---:B------:R-:W-:Y:S01]  /*c510*/  FMUL.FTZ R98, R130.reuse, R98 ;  /* 0x0000006282627220 */ /* 0x040fe20000410000 */
[----:B----4-:R-:W-:Y:S01]  /*c520*/  F2FP.PACK_AB R26, R181, R182 ;  /* 0x000000b6b51a723e */ /* 0x010fe200000000ff */
[----:B------:R-:W-:Y:S02]  /*c530*/  FMUL.FTZ R99, R130, R99 ;  /* 0x0000006382637220 */ /* 0x000fe40000410000 */
[-C--:B------:R-:W-:Y:S03]  /*c540*/  HMMA.16816.F32 R76, R140, R146.reuse, R76 ;  /* 0x000000928c4c723c */ /* 0x080fe6000000184c */
[----:B------:R-:W2:Y:S01]  /*c550*/  MUFU.EX2 R171, R31 ;  /* 0x0000001f00ab7308 */ /* 0x000ea20000000800 */
[--C-:B------:R-:W-:Y:S01]  /*c560*/  FFMA.FTZ R48, R48, c[0x0][0x2d0], -R135.reuse ;  /* 0x0000b40030307a23 */ /* 0x100fe20000010887 */
        /* <DEDUP_REMOVED lines=13> */
[--C-:B------:R-:W-:Y:S02]  /*c640*/  FFMA.FTZ R50, R50, c[0x0][0x2d0], -R168.reuse ;  /* 0x0000b40032327a23 */ /* 0x100fe400000108a8 */
[----:B------:R-:W-:Y:S01]  /*c650*/  FFMA.FTZ R51, R51, c[0x0][0x2d0], -R168 ;  /* 0x0000b40033337a23 */ /* 0x000fe200000108a8 */
[-C--:B------:R-:W-:Y:S01]  /*c660*/  HMMA.16816.F32 R92, R140, R34.reuse, R92 ;  /* 0x000000228c5c723c */ /* 0x080fe2000000185c */
[----:B------:R2:W4:Y:S01]  /*c670*/  MUFU.EX2 R177, R25 ;  /* 0x0000001900b17308 */ /* 0x0005220000000800 */
[----:B------:R-:W4:Y:S02]  /*c680*/  LDSM.16.MT88.4 R140, [R206+0x1c80] ;  /* 0x001c8000ce8c783b */ /* 0x000f240000004200 */
[----:B-----5:R-:W-:Y:S02]  /*c690*/  FFMA.FTZ R0, R0, R231, R187 ;  /* 0x000000e700007223 */ /* 0x020fe400000100bb */
[----:B------:R-:W-:Y:S02]  /*c6a0*/  FFMA.FTZ R131, R131, R234, R221 ;  /* 0x000000ea83837223 */ /* 0x000fe400000100dd */
        /* <DEDUP_REMOVED lines=10> */
[----:B------:R-:W-:Y:S01]  /*c750*/  FFMA.FTZ R129, R129, R232, R191 ;  /* 0x000000e881817223 */ /* 0x000fe200000100bf */
[----:B--2---:R-:W-:Y:S08]  /*c760*/  F2FP.PACK_AB R25, R183, R184 ;  /* 0x000000b8b719723e */ /* 0x004ff000000000ff */
        /* <DEDUP_REMOVED lines=13> */
[----:B------:R1:W-:Y:S05]  /*c840*/  MUFU.EX2 R51, R44 ;  /* 0x0000002c00337308 */ /* 0x0003ea0000000800 */
[C---:B------:R-:W-:Y:S05]  /*c850*/  HMMA.16816.F32 R104, R28.reuse, R140, R104 ;  /* 0x0000008c1c68723c */ /* 0x040fea0000001868 */
[----:B------:R-:W-:Y:S03]  /*c860*/  MUFU.EX2 R164, R48 ;  /* 0x0000003000a47308 */ /* 0x000fe60000000800 */
[-C--:B------:R-:W-:Y:S07]  /*c870*/  HMMA.16816.F32 R108, R28, R142.reuse, R108 ;  /* 0x0000008e1c6c723c */ /* 0x080fee000000186c */
[----:B------:R2:W-:Y:S01]  /*c880*/  MUFU.EX2 R48, R3 ;  /* 0x0000000300307308 */ /* 0x0005e20000000800 */
[C---:B------:R-:W-:Y:S01]  /*c890*/  HMMA.16816.F32 R112, R24.reuse, R142, R112 ;  /* 0x0000008e1870723c */ /* 0x040fe20000001870 */
[----:B-1----:R-:W-:Y:S07]  /*c8a0*/  LDSM.16.MT88.4 R44, [R206+0x2c80] ;  /* 0x002c8000ce2c783b */ /* 0x002fee0000004200 */
[-C--:B-----5:R-:W-:Y:S08]  /*c8b0*/  HMMA.16816.F32 R116, R24, R32.reuse, R116 ;  /* 0x000000201874723c */ /* 0x0a0ff00000001874 */
        /* <DEDUP_REMOVED lines=102> */
.L_x_1194:
        /* <DEDUP_REMOVED lines=15> */
.L_x_1221:
        /* <DEDUP_REMOVED lines=72> */
.L_x_1242:
        /* <DEDUP_REMOVED lines=17> */
.L_x_1202:
[----:B------:R-:W-:Y:S05]  /*d5a0*/  BSYNC B0 ;  /* 0x0000000000007941 */ /* 0x000fea0003800000 */
.L_x_1201:
        /* <DEDUP_REMOVED lines=48> */
[----:B------:R-:W-:Y:S07]  /*d8b0*/  LDSM.16.M88.4 R136, [R207+0xa080] ;  /* 0x00a08000cf88783b */ /* 0x000fee0000000200 */
[-C--:B-----5:R-:W-:Y:S08]  /*d8c0*/  HMMA.16816.F32 R36, R180, R164.reuse, R36 ;  /* 0x000000a4b424723c */ /* 0x0a0ff00000001824 */
[C---:B------:R-:W-:Y:S08]  /*d8d0*/  HMMA.16816.F32 R40, R188.reuse, R164, R40 ;  /* 0x000000a4bc28723c */ /* 0x040ff00000001828 */
[-C--:B------:R-:W-:Y:S01]  /*d8e0*/  HMMA.16816.F32 R44, R188, R166.reuse, R44 ;  /* 0x000000a6bc2c723c */ /* 0x080fe2000000182c */
[----:B------:R-:W-:Y:S07]  /*d8f0*/  LDSM.16.M88.4 R188, [R208+0xb080] ;  /* 0x00b08000d0bc783b */ /* 0x000fee0000000200 */
[----:B------:R-:W-:Y:S01]  /*d900*/  HMMA.16816.F32 R48, R180, R166, R48 ;  /* 0x000000a6b430723c */ /* 0x000fe20000001830 */
[----:B------:R-:W1:Y:S07]  /*d910*/  LDSM.16.M88.4 R164, [R204+0x5480] ;  /* 0x00548000cca4783b */ /* 0x000e6e0000000200 */
[-C--:B------:R-:W-:Y:S01]  /*d920*/  HMMA.16816.F32 R4, R192, R196.reuse, R4 ;  /* 0x000000c4c004723c */ /* 0x080fe20000001804 */
[----:B------:R-:W3:Y:S07]  /*d930*/  LDSM.16.M88.4 R180, [R204+0x5c80] ;  /* 0x005c8000ccb4783b */ /* 0x000eee0000000200 */
        /* <DEDUP_REMOVED lines=49> */
[----:B------:R-:W5:Y:S04]  /*dc50*/  LDL R128, [R1+0x30] ;  /* 0x0000300001807983 */ /* 0x000f680000100800 */
[----:B------:R-:W1:Y:S04]  /*dc60*/  S2R R228, SR_CTAID.Y ;  /* 0x0000000000e47919 */ /* 0x000e680000002600 */
[----:B------:R-:W1:Y:S02]  /*dc70*/  S2R R231, SR_CTAID.Y ;  /* 0x0000000000e77919 */ /* 0x000e640000002600 */
[----:B-1----:R-:W-:Y:S01]  /*dc80*/  SHF.R.S32.HI R228, RZ, 0x1f, R228 ;  /* 0x0000001fffe47819 */ /* 0x002fe200000114e4 */
[C---:B------:R-:W-:Y:S04]  /*dc90*/  IMAD.WIDE.U32 R232, R231.reuse, c[0x0][0x1e8], RZ ;  /* 0x00007a00e7e87a25 */ /* 0x040fe800078e00ff */
[----:B------:R-:W-:Y:S04]  /*dca0*/  IMAD R228, R228, c[0x0][0x1e8], RZ ;  /* 0x00007a00e4e47a24 */ /* 0x000fe800078e02ff */
[----:B------:R-:W-:Y:S01]  /*dcb0*/  IMAD R228, R231, c[0x0][0x1ec], R228 ;  /* 0x00007b00e7e47a24 */ /* 0x000fe200078e02e4 */
[----:B------:R-:W-:Y:S03]  /*dcc0*/  IADD3 R231, R225, 0x20, RZ ;  /* 0x00000020e1e77810 */ /* 0x000fe60007ffe0ff */
[----:B------:R-:W-:Y:S01]  /*dcd0*/  IMAD.IADD R228, R233, 0x1, R228 ;  /* 0x00000001e9e47824 */ /* 0x000fe200078e02e4 */
[----:B------:R-:W-:Y:S01]  /*dce0*/  ISETP.GE.AND P4, PT, R231, c[0x0][0x1d4], PT ;  /* 0x00007500e7007a0c */ /* 0x000fe20003f86270 */
        /* <DEDUP_REMOVED lines=37> */
[-C--:B------:R-:W-:Y:S02]  /*df40*/  @P1 IADD3 R160, P0, R0, R219.reuse, RZ ;  /* 0x000000db00a01210 */ /* 0x080fe40007f1e0ff */
        /* <DEDUP_REMOVED lines=15> */
.L_x_1204:
[----:B------:R-:W2:Y:S01]  /*e040*/  LDL R2, [R1+0x18] ;  /* 0x0000180001027983 */ /* 0x000ea20000100800 */
[----:B------:R-:W-:Y:S02]  /*e050*/  IMAD.MOV.U32 R0, RZ, RZ, c[0x0][0x2c4] ;  /* 0x0000b100ff007624 */ /* 0x000fe400078e00ff */
[----:B------:R-:W-:Y:S01]  /*e060*/  IMAD.MOV.U32 R179, RZ, RZ, c[0x0][0x32c] ;  /* 0x0000cb00ffb37624 */ /* 0x000fe200078e00ff */
[----:B------:R-:W0:Y:S02]  /*e070*/  LDGDEPBAR ;  /* 0x00000000000079af */ /* 0x000e240000000000 */
[----:B------:R-:W-:Y:S02]  /*e080*/  ISETP.NE.AND P0, PT, R0, 0x1, PT ;  /* 0x000000010000780c */ /* 0x000fe40003f05270 */
[----:B------:R-:W-:Y:S11]  /*e090*/  ISETP.GE.AND P1, PT, R179, 0x1, PT ;  /* 0x00000001b300780c */ /* 0x000ff60003f26270 */
[----:B--2---:R-:W-:Y:S04]  /*e0a0*/  @P0 IMAD.HI.U32 R0, R2, c[0x0][0x2c8], RZ ;  /* 0x0000b20002000a27 */ /* 0x004fe800078e00ff */
[----:B------:R-:W-:Y:S01]  /*e0b0*/  IMAD.MOV.U32 R134, RZ, RZ, R2 ;  /* 0x000000ffff867224 */ /* 0x000fe200078e0002 */
[----:B------:R-:W-:Y:S01]  /*e0c0*/  @P0 SHF.R.U32.HI R134, RZ, c[0x0][0x2cc], R0 ;  /* 0x0000b300ff860a19 */ /* 0x000fe20000011600 */
[----:B------:R-:W-:Y:S04]  /*e0d0*/  IMAD R2, R223, -0x30, RZ ;  /* 0xffffffd0df027824 */ /* 0x000fe800078e02ff */
[----:B------:R-:W2:Y:S01]  /*e0e0*/  SHFL.IDX PT, R3, R134, RZ, 0x1c1f ;  /* 0x001c1fff86037589 */ /* 0x000ea200000e0000 */
[C---:B-1----:R-:W-:Y:S02]  /*e0f0*/  IADD3 R137, -R251.reuse, 0x1, R2 ;  /* 0x00000001fb897810 */ /* 0x042fe40007ffe102 */
[----:B------:R-:W-:Y:S02]  /*e100*/  IADD3 R138, -R251, R2, RZ ;  /* 0x00000002fb8a7210 */ /* 0x000fe40007ffe1ff */
[----:B------:R-:W-:Y:S04]  /*e110*/  IADD3 R137, -R230, R137, R229 ;  /* 0x00000089e6897210 */ /* 0x000fe80007ffe1e5 */
[C---:B------:R-:W-:Y:S02]  /*e120*/  IADD3 R136, R137.reuse, c[0x0][0x328], RZ ;  /* 0x0000ca0089887a10 */ /* 0x040fe40007ffe0ff */
[----:B------:R-:W-:Y:S04]  /*e130*/  IADD3 R137, R137, UR4, RZ ;  /* 0x0000000489897c10 */ /* 0x000fe8000fffe0ff */
[----:B--2---:R-:W-:Y:S01]  /*e140*/  IADD3 R0, R137, R3, RZ ;  /* 0x0000000389007210 */ /* 0x004fe20007ffe0ff */
        /* <DEDUP_REMOVED lines=15> */
.L_x_1207:
[----:B------:R-:W-:Y:S04]  /*e240*/  MOV R132, 0x1 ;  /* 0x0000000100847802 */ /* 0x000fe80000000f00 */
[----:B------:R-:W-:Y:S11]  /*e250*/  ISETP.NE.AND P0, PT, R132, c[0x0][0x32c], PT ;  /* 0x0000cb0084007a0c */ /* 0x000ff60003f05270 */
[----:B------:R-:W-:Y:S02]  /*e260*/  @!UPT UIADD3 URZ, URZ, URZ, URZ ;  /* 0x0000003f3f3ff290 */ /* 0x000fe4000fffe03f */
[----:B------:R-:W-:Y:S05]  /*e270*/  @P0 IMAD.HI.U32 R132, R3, c[0x0][0x330], RZ ;  /* 0x0000cc0003840a27 */ /* 0x000fea00078e00ff */
[----:B------:R-:W-:Y:S02]  /*e280*/  @P0 SHF.R.U32.HI R3, RZ, c[0x0][0x334], R132 ;  /* 0x0000cd00ff030a19 */ /* 0x000fe40000011684 */
.L_x_1208:
[----:B------:R-:W-:Y:S05]  /*e290*/  BSYNC B0 ;  /* 0x0000000000007941 */ /* 0x000fea0003800000 */
.L_x_1206:
[----:B------:R-:W-:Y:S05]  /*e2a0*/  IMAD R3, R3, c[0x0][0x32c], R138 ;  /* 0x0000cb0003037a24 */ /* 0x000fea00078e028a */
[----:B------:R-:W-:Y:S02]  /*e2b0*/  IADD3 R132, R3, c[0x0][0x32c], RZ ;  /* 0x0000cb0003847a10 */ /* 0x000fe40007ffe0ff */
[----:B------:R-:W-:Y:S02]  /*e2c0*/  IMNMX R0, R0, R3, !PT ;  /* 0x0000000300007217 */ /* 0x000fe40007800200 */
[----:B------:R-:W-:Y:S02]  /*e2d0*/  IMNMX R128, R128, R132, PT ;  /* 0x0000008480807217 */ /* 0x000fe40003800200 */
.L_x_1205:
        /* <DEDUP_REMOVED lines=17> */
.L_x_1211:
[----:B------:R-:W-:Y:S04]  /*e3f0*/  MOV R139, 0x1 ;  /* 0x00000001008b7802 */ /* 0x000fe80000000f00 */
[----:B------:R-:W-:Y:S11]  /*e400*/  ISETP.NE.AND P0, PT, R139, c[0x0][0x32c], PT ;  /* 0x0000cb008b007a0c */ /* 0x000ff60003f05270 */
[----:B------:R-:W-:Y:S02]  /*e410*/  @!UPT UIADD3 URZ, URZ, URZ, URZ ;  /* 0x0000003f3f3ff290 */ /* 0x000fe4000fffe03f */
[----:B------:R-:W-:Y:S05]  /*e420*/  @P0 IMAD.HI.U32 R139, R133, c[0x0][0x330], RZ ;  /* 0x0000cc00858b0a27 */ /* 0x000fea00078e00ff */
[----:B------:R-:W-:Y:S02]  /*e430*/  @P0 SHF.R.U32.HI R133, RZ, c[0x0][0x334], R139 ;  /* 0x0000cd00ff850a19 */ /* 0x000fe4000001168b */
.L_x_1212:
[----:B------:R-:W-:Y:S05]  /*e440*/  BSYNC B0 ;  /* 0x0000000000007941 */ /* 0x000fea0003800000 */
.L_x_1210:
[----:B------:R-:W-:Y:S05]  /*e450*/  IMAD R133, R133, c[0x0][0x32c], R138 ;  /* 0x0000cb0085857a24 */ /* 0x000fea00078e028a */
[----:B------:R-:W-:Y:S02]  /*e460*/  IADD3 R139, R133, c[0x0][0x32c], RZ ;  /* 0x0000cb00858b7a10 */ /* 0x000fe40007ffe0ff */
[----:B------:R-:W-:Y:S02]  /*e470*/  IMNMX R3, R3, R133, !PT ;  /* 0x0000008503037217 */ /* 0x000fe40007800200 */
[----:B------:R-:W-:Y:S02]  /*e480*/  IMNMX R132, R132, R139, PT ;  /* 0x0000008b84847217 */ /* 0x000fe40003800200 */
.L_x_1209:
        /* <DEDUP_REMOVED lines=72> */
.L_x_1215:
[----:B------:R-:W-:Y:S04]  /*e910*/  MOV R20, 0x1 ;  /* 0x0000000100147802 */ /* 0x000fe80000000f00 */
[----:B------:R-:W-:Y:S11]  /*e920*/  ISETP.NE.AND P0, PT, R20, c[0x0][0x32c], PT ;  /* 0x0000cb0014007a0c */ /* 0x000ff60003f05270 */
[----:B------:R-:W-:Y:S02]  /*e930*/  @!UPT UIADD3 URZ, URZ, URZ, URZ ;  /* 0x0000003f3f3ff290 */ /* 0x000fe4000fffe03f */
[----:B------:R-:W-:Y:S05]  /*e940*/  @P0 IMAD.HI.U32 R20, R4, c[0x0][0x330], RZ ;  /* 0x0000cc0004140a27 */ /* 0x000fea00078e00ff */
[----:B------:R-:W-:Y:S02]  /*e950*/  @P0 SHF.R.U32.HI R4, RZ, c[0x0][0x334], R20 ;  /* 0x0000cd00ff040a19 */ /* 0x000fe40000011614 */
.L_x_1216:
[----:B------:R-:W-:Y:S05]  /*e960*/  BSYNC B0 ;  /* 0x0000000000007941 */ /* 0x000fea0003800000 */
.L_x_1214:
[----:B------:R-:W-:Y:S05]  /*e970*/  IMAD R4, R4, c[0x0][0x32c], R138 ;  /* 0x0000cb0004047a24 */ /* 0x000fea00078e028a */
[----:B------:R-:W-:Y:S02]  /*e980*/  IADD3 R20, R4, c[0x0][0x32c], RZ ;  /* 0x0000cb0004147a10 */ /* 0x000fe40007ffe0ff */
[----:B------:R-:W-:Y:S02]  /*e990*/  IMNMX R0, R0, R4, !PT ;  /* 0x0000000400007217 */ /* 0x000fe40007800200 */
[----:B------:R-:W-:Y:S02]  /*e9a0*/  IMNMX R2, R2, R20, PT ;  /* 0x0000001402027217 */ /* 0x000fe40003800200 */
.L_x_1213:
        /* <DEDUP_REMOVED lines=103> */
.L_x_1219:
[----:B------:R-:W-:Y:S04]  /*f020*/  MOV R4, 0x1 ;  /* 0x0000000100047802 */ /* 0x000fe80000000f00 */
[----:B------:R-:W-:Y:S11]  /*f030*/  ISETP.NE.AND P0, PT, R4, c[0x0][0x32c], PT ;  /* 0x0000cb0004007a0c */ /* 0x000ff60003f05270 */
[----:B------:R-:W-:Y:S02]  /*f040*/  @!UPT UIADD3 URZ, URZ, URZ, URZ ;  /* 0x0000003f3f3ff290 */ /* 0x000fe4000fffe03f */
[----:B------:R-:W-:Y:S05]  /*f050*/  @P0 IMAD.HI.U32 R4, R3, c[0x0][0x330], RZ ;  /* 0x0000cc0003040a27 */ /* 0x000fea00078e00ff */
[----:B------:R-:W-:Y:S02]  /*f060*/  @P0 SHF.R.U32.HI R3, RZ, c[0x0][0x334], R4 ;  /* 0x0000cd00ff030a19 */ /* 0x000fe40000011604 */
.L_x_1220:
[----:B------:R-:W-:Y:S05]  /*f070*/  BSYNC B0 ;  /* 0x0000000000007941 */ /* 0x000fea0003800000 */
.L_x_1218:
[----:B------:R-:W-:Y:S05]  /*f080*/  IMAD R138, R3, c[0x0][0x32c], R138 ;  /* 0x0000cb00038a7a24 */ /* 0x000fea00078e028a */
[----:B------:R-:W-:Y:S02]  /*f090*/  IADD3 R3, R138, c[0x0][0x32c], RZ ;  /* 0x0000cb008a037a10 */ /* 0x000fe40007ffe0ff */
[----:B------:R-:W-:Y:S02]  /*f0a0*/  IMNMX R0, R0, R138, !PT ;  /* 0x0000008a00007217 */ /* 0x000fe40007800200 */
[----:B------:R-:W-:Y:S02]  /*f0b0*/  IMNMX R2, R2, R3, PT ;  /* 0x0000000302027217 */ /* 0x000fe40003800200 */
.L_x_1217:
        /* <DEDUP_REMOVED lines=53> */
[----:B------:R-:W-:Y:S01]  /*f410*/  ISETP.GT.AND P0, PT, R0, 0x28, !P2 ;  /* 0x000000280000780c */ /* 0x000fe20005704270 */
[----:B------:R-:W-:Y:S03]  /*f420*/  LDSM.16.MT88.4 R40, [R205+0x2480] ;  /* 0x00248000cd28783b */ /* 0x000fe60000004200 */
        /* <DEDUP_REMOVED lines=61> */
[----:B------:R-:W-:Y:S01]  /*f800*/  FFMA.FTZ R6, R12, c[0x0][0x2d0], -R49 ;  /* 0x0000b4000c067a23 */ /* 0x000fe20000010831 */
        /* <DEDUP_REMOVED lines=12> */
[----:B-1----:R-:W-:Y:S01]  /*f8d0*/  FMNMX.FTZ R128, R2, R0, !PT ;  /* 0x0000000002807209 */ /* 0x002fe20007810000 */
[--C-:B------:R-:W-:Y:S03]  /*f8e0*/  FFMA.FTZ R0, R32, c[0x0][0x2d0], -R27.reuse ;  /* 0x0000b40020007a23 */ /* 0x100fe6000001081b */
[C---:B------:R-:W-:Y:S01]  /*f8f0*/  FSETP.NEU.FTZ.AND P0, PT, R128.reuse, -INF , PT ;  /* 0xff8000008000780b */ /* 0x040fe20003f1d000 */
[----:B------:R1:W1:Y:S01]  /*f900*/  MUFU.EX2 R233, R0 ;  /* 0x0000000000e97308 */ /* 0x0002620000000800 */
[C---:B------:R-:W-:Y:S02]  /*f910*/  FMUL.FTZ R50, R128.reuse, c[0x0][0x2d0] ;  /* 0x0000b40080327a20 */ /* 0x040fe40000410000 */
[----:B------:R-:W-:Y:S03]  /*f920*/  FSEL R2, R128, RZ, P0 ;  /* 0x000000ff80027208 */ /* 0x000fe60000000000 */
[----:B------:R-:W-:Y:S02]  /*f930*/  FSEL R50, R50, RZ, P0 ;  /* 0x000000ff32327208 */ /* 0x000fe40000000000 */
[----:B------:R-:W-:Y:S03]  /*f940*/  ISETP.GT.AND P0, PT, R223, R238, PT ;  /* 0x000000eedf00720c */ /* 0x000fe60003f04270 */
[----:B------:R-:W-:Y:S04]  /*f950*/  FFMA.FTZ R6, R14, c[0x0][0x2d0], -R50 ;  /* 0x0000b4000e067a23 */ /* 0x000fe80000010832 */
[----:B------:R-:W-:Y:S01]  /*f960*/  MUFU.EX2 R200, R6 ;  /* 0x0000000600c87308 */ /* 0x000fe20000000800 */
[----:B-1----:R-:W-:Y:S01]  /*f970*/  FFMA.FTZ R0, R161, c[0x0][0x2d0], -R27 ;  /* 0x0000b400a1007a23 */ /* 0x002fe2000001081b */
[----:B------:R-:W-:Y:S08]  /*f980*/  F2FP.PACK_AB R28, R234, R233 ;  /* 0x000000e9ea1c723e */ /* 0x000ff000000000ff */
[----:B------:R1:W1:Y:S02]  /*f990*/  MUFU.EX2 R236, R0 ;  /* 0x0000000000ec7308 */ /* 0x0002640000000800 */
[--C-:B-1----:R-:W-:Y:S01]  /*f9a0*/  FFMA.FTZ R0, R18, c[0x0][0x2d0], -R48.reuse ;  /* 0x0000b40012007a23 */ /* 0x102fe20000010830 */
[----:B------:R-:W-:Y:S07]  /*f9b0*/  F2FP.PACK_AB R30, R236, R235 ;  /* 0x000000ebec1e723e */ /* 0x000fee00000000ff */
[----:B------:R1:W-:Y:S02]  /*f9c0*/  MUFU.EX2 R221, R0 ;  /* 0x0000000000dd7308 */ /* 0x0003e40000000800 */
[--C-:B-1----:R-:W-:Y:S08]  /*f9d0*/  FFMA.FTZ R0, R19, c[0x0][0x2d0], -R48.reuse ;  /* 0x0000b40013007a23 */ /* 0x102ff00000010830 */
[----:B------:R1:W1:Y:S02]  /*f9e0*/  MUFU.EX2 R228, R0 ;  /* 0x0000000000e47308 */ /* 0x0002640000000800 */
[--C-:B-1----:R-:W-:Y:S01]  /*f9f0*/  FFMA.FTZ R0, R21, c[0x0][0x2d0], -R48.reuse ;  /* 0x0000b40015007a23 */ /* 0x102fe20000010830 */
[----:B------:R-:W-:Y:S07]  /*fa00*/  F2FP.PACK_AB R29, R228, R221 ;  /* 0x000000dde41d723e */ /* 0x000fee00000000ff */
        /* <DEDUP_REMOVED lines=139> */
[----:B------:R-:W-:Y:S02]  /*102c0*/  FMUL.FTZ R91, R0, R91 ;  /* 0x0000005b005b7220 */ /* 0x000fe40000410000 */
        /* <DEDUP_REMOVED lines=13> */
[----:B------:R-:W-:Y:S01]  /*103a0*/  FMUL.FTZ R99, R24, R99 ;  /* 0x0000006318637220 */ /* 0x000fe20000410000 */
        /* <DEDUP_REMOVED lines=201> */
.L_x_1200:
[----:B------:R-:W2:Y:S04]  /*11040*/  LDL.LU R0, [R1+0x8] ;  /* 0x0000080001007983 */ /* 0x000ea80000300800 */
[----:B------:R-:W3:Y:S04]  /*11050*/  LDL.LU R3, [R1] ;  /* 0x0000000001037983 */ /* 0x000ee80000300800 */
        /* <DEDUP_REMOVED lines=151> */
.L_x_1136:
[----:B--2---:R-:W-:Y:S05]  /*119d0*/  @P4 BRA `(.L_x_1222) ;  /* 0x0000176000004947 */ /* 0x004fea0003800000 */
[----:B------:R-:W2:Y:S01]  /*119e0*/  LDL R65, [R1+0x3c] ;  /* 0x00003c0001417983 */ /* 0x000ea20000100800 */
[----:B------:R-:W-:Y:S02]  /*119f0*/  F2FP.PACK_AB R28, R28, R13 ;  /* 0x0000000d1c1c723e */ /* 0x000fe400000000ff */
[----:B------:R-:W-:Y:S01]  /*11a00*/  F2FP.PACK_AB R45, R45, R140 ;  /* 0x0000008c2d2d723e */ /* 0x000fe200000000ff */
[----:B------:R-:W3:Y:S01]  /*11a10*/  S2R R61, SR_TID.X ;  /* 0x00000000003d7919 */ /* 0x000ee20000002100 */
        /* <DEDUP_REMOVED lines=12> */
[----:B---3--:R-:W-:Y:S02]  /*11ae0*/  SHF.R.S32.HI R63, RZ, 0x1f, R61 ;  /* 0x0000001fff3f7819 */ /* 0x008fe4000001143d */
        /* <DEDUP_REMOVED lines=68> */
[----:B-1----:R-:W-:Y:S01]  /*11f30*/  F2FP.PACK_AB R7, R89, R88 ;  /* 0x000000585907723e */ /* 0x002fe200000000ff */
        /* <DEDUP_REMOVED lines=64> */
.L_x_1223:
        /* <DEDUP_REMOVED lines=151> */
.L_x_1225:
[----:B---3--:R-:W-:Y:S05]  /*12cb0*/  BSYNC B0 ;  /* 0x0000000000007941 */ /* 0x008fea0003800000 */
.L_x_1224:
        /* <DEDUP_REMOVED lines=23> */
.L_x_1227:
[----:B------:R-:W-:Y:S05]  /*12e30*/  BSYNC B0 ;  /* 0x0000000000007941 */ /* 0x000fea0003800000 */
.L_x_1226:
        /* <DEDUP_REMOVED lines=23> */
.L_x_1229:
[----:B------:R-:W-:Y:S05]  /*12fb0*/  BSYNC B0 ;  /* 0x0000000000007941 */ /* 0x000fea0003800000 */
.L_x_1228:
        /* <DEDUP_REMOVED lines=24> */
.L_x_1222:
[----:B------:R-:W2:Y:S01]  /*13140*/  LDL R8, [R1+0x3c] ;  /* 0x00003c0001087983 */ /* 0x000ea20000100800 */
[----:B------:R-:W-:Y:S01]  /*13150*/  ISETP.NE.U32.AND P1, PT, RZ, c[0x0][0x508], PT ;  /* 0x00014200ff007a0c */ /* 0x000fe20003f25070 */
[----:B------:R-:W-:Y:S01]  /*13160*/  IMAD.MOV.U32 R2, RZ, RZ, 0x4 ;  /* 0x00000004ff027424 */ /* 0x000fe200078e00ff */
[----:B------:R-:W-:Y:S02]  /*13170*/  ISETP.NE.U32.AND P0, PT, RZ, c[0x0][0x500], PT ;  /* 0x00014000ff007a0c */ /* 0x000fe40003f05070 */
[----:B------:R-:W-:Y:S02]  /*13180*/  ISETP.NE.AND.EX P1, PT, RZ, c[0x0][0x50c], PT, P1 ;  /* 0x00014300ff007a0c */ /* 0x000fe40003f25310 */
[----:B------:R-:W-:Y:S01]  /*13190*/  ISETP.NE.AND.EX P0, PT, RZ, c[0x0][0x504], PT, P0 ;  /* 0x00014100ff007a0c */ /* 0x000fe20003f05300 */
[----:B------:R-:W-:Y:S02]  /*131a0*/  IMAD.MOV.U32 R13, RZ, RZ, c[0x0][0x388] ;  /* 0x0000e200ff0d7624 */ /* 0x000fe400078e00ff */
[----:B-12---:R-:W-:-:S08]  /*131b0*/  IMAD.WIDE R6, R8, R2, c[0x0][0x500] ;  /* 0x0001400008067625 */ /* 0x006fd000078e0202 */
        /* <DEDUP_REMOVED lines=11> */
.L_x_1230:
        /* <DEDUP_REMOVED lines=43> */
.L_x_1232:
[----:B---3--:R-:W-:Y:S05]  /*13520*/  BSYNC B0 ;  /* 0x0000000000007941 */ /* 0x008fea0003800000 */
.L_x_1231:
        /* <DEDUP_REMOVED lines=64> */
.L_x_1234:
[----:B------:R-:W-:Y:S05]  /*13930*/  BSYNC B0 ;  /* 0x0000000000007941 */ /* 0x000fea0003800000 */
.L_x_1233:
        /* <DEDUP_REMOVED lines=21> */
.L_x_1236:
[----:B------:R-:W-:Y:S05]  /*13a90*/  BSYNC B0 ;  /* 0x0000000000007941 */ /* 0x000fea0003800000 */
.L_x_1235:
        /* <DEDUP_REMOVED lines=21> */
.L_x_1238:
[----:B------:R-:W-:Y:S05]  /*13bf0*/  BSYNC B0 ;  /* 0x0000000000007941 */ /* 0x000fea0003800000 */
.L_x_1237:
        /* <DEDUP_REMOVED lines=22> */
.L_x_1145:
[----:B--2---:R-:W-:Y:S01]  /*13d60*/  IMAD.MOV.U32 R3, RZ, RZ, R27 ;  /* 0x000000ffff037224 */ /* 0x004fe200078e001b */
[----:B------:R-:W-:Y:S02]  /*13d70*/  MOV R6, 0x1 ;  /* 0x0000000100067802 */ /* 0x000fe40000000f00 */
[----:B------:R-:W-:Y:S02]  /*13d80*/  MOV R2, 0x13da0 ;  /* 0x00013da000027802 */ /* 0x000fe40000000f00 */
[----:B------:R-:W-:Y:S05]  /*13d90*/  CALL.REL.NOINC `($__internal_6_$__cuda_sm70_shflsync_idx_p) ;  /* 0x0000026000007944 */ /* 0x000fea0003c00000 */
[----:B------:R-:W-:Y:S01]  /*13da0*/  IMAD.MOV.U32 R5, RZ, RZ, R6 ;  /* 0x000000ffff057224 */ /* 0x000fe200078e0006 */
[----:B------:R-:W-:Y:S01]  /*13db0*/  MOV R3, R41 ;  /* 0x0000002900037202 */ /* 0x000fe20000000f00 */
[----:B------:R-:W-:Y:S01]  /*13dc0*/  IMAD.MOV.U32 R6, RZ, RZ, 0x1 ;  /* 0x00000001ff067424 */ /* 0x000fe200078e00ff */
[----:B------:R-:W-:Y:S02]  /*13dd0*/  MOV R2, 0x13df0 ;  /* 0x00013df000027802 */ /* 0x000fe40000000f00 */
[----:B------:R-:W-:Y:S05]  /*13de0*/  CALL.REL.NOINC `($__internal_6_$__cuda_sm70_shflsync_idx_p) ;  /* 0x0000021000007944 */ /* 0x000fea0003c00000 */
[----:B------:R-:W-:Y:S01]  /*13df0*/  MOV R2, R6 ;  /* 0x0000000600027202 */ /* 0x000fe20000000f00 */
[----:B------:R-:W-:Y:S05]  /*13e00*/  BRA `(.L_x_1239) ;  /* 0xfffee55000007947 */ /* 0x000fea000383ffff */
.L_x_1172:
[----:B-1----:R-:W-:Y:S02]  /*13e10*/  MOV R6, 0x1 ;  /* 0x0000000100067802 */ /* 0x002fe40000000f00 */
[----:B------:R-:W-:Y:S02]  /*13e20*/  MOV R2, 0x13e40 ;  /* 0x00013e4000027802 */ /* 0x000fe40000000f00 */
[----:B------:R-:W-:Y:S05]  /*13e30*/  CALL.REL.NOINC `($__internal_6_$__cuda_sm70_shflsync_idx_p) ;  /* 0x000001c000007944 */ /* 0x000fea0003c00000 */
[----:B------:R-:W-:Y:S01]  /*13e40*/  MOV R3, R10 ;  /* 0x0000000a00037202 */ /* 0x000fe20000000f00 */
[----:B------:R-:W-:Y:S01]  /*13e50*/  IMAD.MOV.U32 R4, RZ, RZ, R6 ;  /* 0x000000ffff047224 */ /* 0x000fe200078e0006 */
[----:B------:R-:W-:Y:S01]  /*13e60*/  MOV R2, 0x13e90 ;  /* 0x00013e9000027802 */ /* 0x000fe20000000f00 */
[----:B------:R-:W-:Y:S02]  /*13e70*/  IMAD.MOV.U32 R6, RZ, RZ, 0x1 ;  /* 0x00000001ff067424 */ /* 0x000fe400078e00ff */
[----:B------:R-:W-:Y:S05]  /*13e80*/  CALL.REL.NOINC `($__internal_6_$__cuda_sm70_shflsync_idx_p) ;  /* 0x0000017000007944 */ /* 0x000fea0003c00000 */
[----:B------:R-:W-:Y:S01]  /*13e90*/  MOV R0, R6 ;  /* 0x0000000600007202 */ /* 0x000fe20000000f00 */
[----:B------:R-:W-:-:S05]  /*13ea0*/  BRA `(.L_x_1240) ;  /* 0xffff249000007947 */ /* 0x000fca000383ffff */
.L_x_1197:
[----:B-1----:R-:W-:Y:S01]  /*13eb0*/  MOV R6, 0x1 ;  /* 0x0000000100067802 */ /* 0x002fe20000000f00 */
[----:B------:R-:W-:Y:S01]  /*13ec0*/  IMAD.MOV.U32 R3, RZ, RZ, R8 ;  /* 0x000000ffff037224 */ /* 0x000fe200078e0008 */
        /* <DEDUP_REMOVED lines=9> */
.L_x_1203:
        /* <DEDUP_REMOVED lines=10> */
        .weak           $__internal_6_$__cuda_sm70_shflsync_idx_p
        .type           $__internal_6_$__cuda_sm70_shflsync_idx_p,@function
        .size           $__internal_6_$__cuda_sm70_shflsync_idx_p,(.L_x_1729 - $__internal_6_$__cuda_sm70_shflsync_idx_p)
$__internal_6_$__cuda_sm70_shflsync_idx_p:
[----:B------:R-:W-:Y:S02]  /*14000*/  MOV R24, 0xffffffff ;  /* 0xffffffff00187802 */ /* 0x000fe40000000f00 */
[----:B------:R-:W-:-:S02]  /*14010*/  MOV R7, 0x1c1f ;  /* 0x00001c1f00077802 */ /* 0x000fc40000000f00 */
[----:B------:R-:W-:Y:S04]  /*14020*/  WARPSYNC R24 ;  /* 0x0000001800007348 */ /* 0x000fe80003800000 */
[----:B------:R1:W2:Y:S02]  /*14030*/  SHFL.IDX PT, R6, R3, R6, R7 ;  /* 0x0000000603067389 */ /* 0x0002a400000e0007 */
[----:B-1----:R-:W-:-:S04]  /*14040*/  MOV R3, 0x0 ;  /* 0x0000000000037802 */ /* 0x002fc80000000f00 */
[----:B--2---:R-:W-:Y:S05]  /*14050*/  RET.REL.NODEC R2 `(_ZN7cutlass13device_kernelIN5flash19enable_sm80_to_sm89INS1_16FlashAttnFwdSm80INS1_25CollectiveMainloopFwdSm80ILi4ELi1ELb0EN4cute5tupleIJNS5_1CILi128EEENS7_ILi48EEENS7_ILi96EEEEEELi96ENS_6half_tEfNS_4arch4Sm80ELb0ELb1ELb0ELb1ELb1ELb0ELb1ELb0EEENS1_21CollectiveEpilogueFwdINS6_IJS8_SA_S9_EEENS6_IJNS7_ILi1EEESI_SI_EEESC_SE_Li128ELb1ELb1ELb0ELb0EEENS1_19SingleTileSchedulerILb1ELb0ELb1ELi128EEEEEEEEEvNT_6ParamsE) ;  /* 0xfffebfa002007950 */ /* 0x004fea0003c3ffff */
.L_x_1243:
        /* <DEDUP_REMOVED lines=10> */
.L_x_1729:


//--------------------- .text._ZN7cutlass13device_kernelIN5flash19enable_sm80_to_sm89INS1_16FlashAttnFwdSm80INS1_25CollectiveMainloopFwdSm80ILi4ELi1ELb0EN4cute5tupleIJNS5_1CILi128EEENS7_ILi48EEENS7_ILi96EEEEEELi96ENS_6half_tEfNS_4arch4Sm80ELb0ELb1ELb0ELb1ELb1ELb1ELb1ELb0EEENS1_21CollectiveEpilogueFwdINS6_IJS8_SA_S9_EEENS6_IJNS7_ILi1EEESI_SI_EEESC_SE_Li128ELb1ELb1ELb0ELb0EEENS1_19SingleTileSchedulerILb1ELb0ELb1ELi128EEEEEEEEEvNT_6ParamsE --------------------------
	.section	.text._ZN7cutlass13device_kernelIN5flash19enable_sm80_to_sm89INS1_16FlashAttnFwdSm80INS1_25CollectiveMainloopFwdSm80ILi4ELi1ELb0EN4cute5tupleIJNS5_1CILi128EEENS7_ILi48EEENS7_ILi96EEEEEELi96ENS_6half_tEfNS_4arch4Sm80ELb0ELb1ELb0ELb1ELb1ELb1ELb1ELb0EEENS1_21CollectiveEpilogueFwdINS6_IJS8_SA_S9_EEENS6_IJNS7_ILi1EEESI_SI_EEESC_SE_Li128ELb1ELb1ELb0ELb0EEENS1_19SingleTileSchedulerILb1ELb0ELb1ELi128EEEEEEEEEvNT_6ParamsE,"ax",@progbits
	.sectioninfo	@"SHI_REGISTERS=255"
	.align	128
.text._ZN7cutlass13device_kernelIN5flash19enable_sm80_to_sm89INS1_16FlashAttnFwdSm80INS1_25CollectiveMainloopFwdSm80ILi4ELi1ELb0EN4cute5tupleIJNS5_1CILi128EEENS7_ILi48EEENS7_ILi96EEEEEELi96ENS_6half_tEfNS_4arch4Sm80ELb0ELb1ELb0ELb1ELb1ELb1ELb1ELb0EEENS1_21CollectiveEpilogueFwdINS6_IJS8_SA_S9_EEENS6_IJNS7_ILi1EEESI_SI_EEESC_SE_Li128ELb1ELb1ELb0ELb0EEENS1_19SingleTileSchedulerILb1ELb0ELb1ELi128EEEEEEEEEvNT_6ParamsE:
        .type           _ZN7cutlass13device_kernelIN5flash19enable_sm80_to_sm89INS1_16FlashAttnFwdSm80INS1_25CollectiveMainloopFwdSm80ILi4ELi1ELb0EN4cute5tupleIJNS5_1CILi128EEENS7_ILi48EEENS7_ILi96EEEEEELi96ENS_6half_tEfNS_4arch4Sm80ELb0ELb1ELb0ELb1ELb1ELb1ELb1ELb0EEENS1_21CollectiveEpilogueFwdINS6_IJS8_SA_S9_EEENS6_IJNS7_ILi1EEESI_SI_EEESC_SE_Li128ELb1ELb1ELb0ELb0EEENS1_19SingleTileSchedulerILb1ELb0ELb1ELi128EEEEEEEEEvNT_6ParamsE,@function
        .size           _ZN7cutlass13device_kernelIN5flash19enable_sm80_to_sm89INS1_16FlashAttnFwdSm80INS1_25CollectiveMainloopFwdSm80ILi4ELi1ELb0EN4cute5tupleIJNS5_1CILi128EEENS7_ILi48EEENS7_ILi96EEEEEELi96ENS_6half_tEfNS_4arch4Sm80ELb0ELb1ELb0ELb1ELb1ELb1ELb1ELb0EEENS1_21CollectiveEpilogueFwdINS6_IJS8_SA_S9_EEENS6_IJNS7_ILi1EEESI_SI_EEESC_SE_Li128ELb1ELb1ELb0ELb0EEENS1_19SingleTileSchedulerILb1ELb0ELb1ELi128EEEEEEEEEvNT_6ParamsE,(.L_x_1731 - _ZN7cutlass13device_kernelIN5flash19enable_sm80_to_sm89INS1_16FlashAttnFwdSm80INS1_25CollectiveMainloopFwdSm80ILi4ELi1ELb0EN4cute5tupleIJNS5_1CILi128EEENS7_ILi48EEENS7_ILi96EEEEEELi96ENS_6half_tEfNS_4arch4Sm80ELb0ELb1ELb0ELb1ELb1ELb1ELb1ELb0EEENS1_21CollectiveEpilogueFwdINS6_IJS8_SA_S9_EEENS6_IJNS7_ILi1EEESI_SI_EEESC_SE_Li128ELb1ELb1ELb0ELb0EEENS1_19SingleTileSchedulerILb1ELb0ELb1ELi128EEEEEEEEEvNT_6ParamsE)
        .other          _ZN7cutlass13device_kernelIN5flash19enable_sm80_to_sm89INS1_16FlashAttnFwdSm80INS1_25CollectiveMainloopFwdSm80ILi4ELi1ELb0EN4cute5tupleIJNS5_1CILi128EEENS7_ILi48EEENS7_ILi96EEEEEELi96ENS_6half_tEfNS_4arch4Sm80ELb0ELb1ELb0ELb1ELb1ELb1ELb1ELb0EEENS1_21CollectiveEpilogueFwdINS6_IJS8_SA_S9_EEENS6_IJNS7_ILi1EEESI_SI_EEESC_SE_Li128ELb1ELb1ELb0ELb0EEENS1_19SingleTileSchedulerILb1ELb0ELb1ELi128EEEEEEEEEvNT_6ParamsE,@"STO_CUDA_ENTRY STV_DEFAULT"
_ZN7cutlass13device_kernelIN5flash19enable_sm80_to_sm89INS1_16FlashAttnFwdSm80INS1_25CollectiveMainloopFwdSm80ILi4ELi1ELb0EN4cute5tupleIJNS5_1CILi128EEENS7_ILi48EEENS7_ILi96EEEEEELi96ENS_6half_tEfNS_4arch4Sm80ELb0ELb1ELb0ELb1ELb1ELb1ELb1ELb0EEENS1_21CollectiveEpilogueFwdINS6_IJS8_SA_S9_EEENS6_IJNS7_ILi1EEESI_SI_EEESC_SE_Li128ELb1ELb1ELb0ELb0EEENS1_19SingleTileSchedulerILb1ELb0ELb1ELi128EEEEEEEEEvNT_6ParamsE:
        /* <DEDUP_REMOVED lines=17> */
.L_x_1245:
        /* <DEDUP_REMOVED lines=8> */
.L_x_1247:
[----:B------:R-:W-:-:S04]  /*0190*/  MOV R0, c[0x0][0x54c] ;  /* 0x0001530000007a02 */ /* 0x000fc80000000f00 */
.L_x_1246:
[----:B------:R-:W-:Y:S01]  /*01a0*/  USHF.L.U32 UR4, UR4, 0x7, URZ ;  /* 0x0000000704047899 */ /* 0x000fe2000800063f */
[----:B-----5:R-:W-:-:S05]  /*01b0*/  IMAD R0, R0, c[0x0][0x548], RZ ;  /* 0x0001520000007a24 */ /* 0x020fca00078e02ff */
[----:B------:R-:W-:-:S04]  /*01c0*/  MOV R12, UR4 ;  /* 0x00000004000c7c02 */ /* 0x000fc80008000f00 */
[----:B------:R-:W-:-:S04]  /*01d0*/  ISETP.GE.AND P0, PT, R12, R0, PT ;  /* 0x000000000c00720c */ /* 0x000fc80003f06270 */
[----:B------:R-:W-:-:S05]  /*01e0*/  SEL R0, R5, 0xffffffff, !P0 ;  /* 0xffffffff05007807 */ /* 0x000fca0004000000 */
[----:B------:R2:W-:Y:S01]  /*01f0*/  STL [R1+0x48], R0 ;  /* 0x0000480001007387 */ /* 0x0005e20000100800 */
[----:B------:R-:W-:Y:S05]  /*0200*/  BRA `(.L_x_1248) ;  /* 0x0000014000007947 */ /* 0x000fea0003800000 */
.L_x_1244:
[----:B------:R-:W-:-:S04]  /*0210*/  ISETP.NE.U32.AND P0, PT, RZ, c[0x0][0x568], PT ;  /* 0x00015a00ff007a0c */ /* 0x000fc80003f05070 */
[----:B------:R-:W-:-:S13]  /*0220*/  ISETP.NE.AND.EX P0, PT, RZ, c[0x0][0x56c], PT, P0 ;  /* 0x00015b00ff007a0c */ /* 0x000fda0003f05300 */
[----:B------:R-:W-:Y:S05]  /*0230*/  @!P0 BRA `(.L_x_1249) ;  /* 0x0000002000008947 */ /* 0x000fea0003800000 */
[----:B------:R1:W5:Y:S01]  /*0240*/  LDG.E R0, [R2.64] ;  /* 0x0000000c02007981 */ /* 0x000362000c1e1900 */
[----:B------:R-:W-:Y:S05]  /*0250*/  BRA `(.L_x_1250) ;  /* 0x0000009000007947 */ /* 0x000fea0003800000 */
.L_x_1249:
        /* <DEDUP_REMOVED lines=8> */
.L_x_1251:
[----:B------:R-:W-:-:S04]  /*02e0*/  MOV R0, c[0x0][0x54c] ;  /* 0x0001530000007a02 */ /* 0x000fc80000000f00 */
.L_x_1250:
[----:B------:R-:W-:Y:S01]  /*02f0*/  USHF.L.U32 UR4, UR4, 0x7, URZ ;  /* 0x0000000704047899 */ /* 0x000fe2000800063f */
[----:B-----5:R-:W-:-:S05]  /*0300*/  IMAD R0, R0, c[0x0][0x548], RZ ;  /* 0x0001520000007a24 */ /* 0x020fca00078e02ff */
[----:B------:R-:W-:-:S04]  /*0310*/  MOV R12, UR4 ;  /* 0x00000004000c7c02 */ /* 0x000fc80008000f00 */
[----:B------:R-:W-:-:S04]  /*0320*/  ISETP.GE.AND P0, PT, R12, R0, PT ;  /* 0x000000000c00720c */ /* 0x000fc80003f06270 */
[----:B------:R-:W-:-:S05]  /*0330*/  SEL R0, R5, 0xffffffff, !P0 ;  /* 0xffffffff05007807 */ /* 0x000fca0004000000 */
[----:B------:R2:W-:Y:S04]  /*0340*/  STL [R1+0x48], R0 ;  /* 0x0000480001007387 */ /* 0x0005e80000100800 */
.L_x_1248:
        /* <DEDUP_REMOVED lines=41> */
.L_x_1252:
[----:B------:R-:W-:-:S04]  /*05e0*/  ISETP.NE.U32.AND P0, PT, RZ, c[0x0][0x368], PT ;  /* 0x0000da00ff007a0c */ /* 0x000fc80003f05070 */
[----:B------:R-:W-:-:S13]  /*05f0*/  ISETP.NE.AND.EX P0, PT, RZ, c[0x0][0x36c], PT, P0 ;  /* 0x0000db00ff007a0c */ /* 0x000fda0003f05300 */
[----:B------:R-:W-:Y:S05]  /*0600*/  @!P0 BRA `(.L_x_1253) ;  /* 0x0000003000008947 */ /* 0x000fea0003800000 */
[----:B------:R-:W-:-:S05]  /*0610*/  IMAD.WIDE R6, R22, R14, c[0x0][0x368] ;  /* 0x0000da0016067625 */ /* 0x000fca00078e020e */
[----:B------:R2:W5:Y:S01]  /*0620*/  LDG.E R15, [R6.64] ;  /* 0x0000000c060f7981 */ /* 0x000562000c1e1900 */
[----:B------:R-:W-:Y:S05]  /*0630*/  BRA `(.L_x_1254) ;  /* 0x0000004000007947 */ /* 0x000fea0003800000 */
.L_x_1253:
[----:B------:R-:W-:Y:S05]  /*0640*/  @!P3 BRA `(.L_x_1254) ;  /* 0x000000300000b947 */ /* 0x000fea0003800000 */
[----:B-1----:R1:W2:Y:S04]  /*0650*/  LDG.E R0, [R6.64] ;  /* 0x0000000c06007981 */ /* 0x0022a8000c1e1900 */
[----:B-1----:R-:W2:Y:S02]  /*0660*/  LDG.E R6, [R6.64+0x4] ;  /* 0x0000040c06067981 */ /* 0x002ea4000c1e1900 */
[----:B--2---:R-:W-:Y:S02]  /*0670*/  IADD3 R15, -R0, R6, RZ ;  /* 0x00000006000f7210 */ /* 0x004fe40007ffe1ff */
.L_x_1254:
        /* <DEDUP_REMOVED lines=37> */
.L_x_1256:
[----:B------:R-:W-:-:S13]  /*08d0*/  ISETP.NE.AND P0, PT, R7, 0x1, PT ;  /* 0x000000010700780c */ /* 0x000fda0003f05270 */
[----:B------:R-:W-:-:S05]  /*08e0*/  @P0 IMAD.HI.U32 R0, R3, c[0x0][0x330], RZ ;  /* 0x0000cc0003000a27 */ /* 0x000fca00078e00ff */
[----:B------:R-:W-:-:S05]  /*08f0*/  @P0 SHF.R.U32.HI R3, RZ, c[0x0][0x334], R0 ;  /* 0x0000cd00ff030a19 */ /* 0x000fca0000011600 */
.L_x_1257:
[----:B------:R-:W-:-:S05]  /*0900*/  IMAD R3, R3, R7, c[0x0][0x32c] ;  /* 0x0000cb0003037624 */ /* 0x000fca00078e0207 */
[----:B------:R-:W-:Y:S02]  /*0910*/  IMNMX R5, R5, R3, PT ;  /* 0x0000000305057217 */ /* 0x000fe40003800200 */
.L_x_1255:
[C---:B------:R-:W-:Y:S01]  /*0920*/  IADD3 R3, R8.reuse, 0x2f, RZ ;  /* 0x0000002f08037810 */ /* 0x040fe20007ffe0ff */
[----:B--2---:R-:W-:Y:S02]  /*0930*/  IMAD.IADD R8, R8, 0x1, -R10 ;  /* 0x0000000108087824 */ /* 0x004fe400078e0a0a */
[----:B------:R-:W-:-:S03]  /*0940*/  @P2 IMAD.HI.U32 R4, R199, c[0x0][0x2c8], RZ ;  /* 0x0000b200c7042a27 */ /* 0x000fc600078e00ff */
[----:B------:R1:W-:Y:S01]  /*0950*/  STL [R1], R8 ;  /* 0x0000000801007387 */ /* 0x0003e20000100800 */
[----:B------:R-:W-:Y:S01]  /*0960*/  IMAD.MOV.U32 R0, RZ, RZ, R199 ;  /* 0x000000ffff007224 */ /* 0x000fe200078e00c7 */
[----:B------:R-:W-:Y:S01]  /*0970*/  @P2 SHF.R.U32.HI R0, RZ, c[0x0][0x2cc], R4 ;  /* 0x0000b300ff002a19 */ /* 0x000fe20000011604 */
[----:B------:R-:W-:-:S04]  /*0980*/  IMAD.HI R3, R3, 0x2aaaaaab, RZ ;  /* 0x2aaaaaab03037827 */ /* 0x000fc800078e02ff */
[----:B------:R-:W-:Y:S01]  /*0990*/  IMAD.IADD R0, R8, 0x1, R0 ;  /* 0x0000000108007824 */ /* 0x000fe200078e0200 */
[----:B------:R-:W-:-:S04]  /*09a0*/  SHF.R.U32.HI R4, RZ, 0x1f, R3 ;  /* 0x0000001fff047819 */ /* 0x000fc80000011603 */
[----:B------:R-:W-:Y:S02]  /*09b0*/  LEA.HI.SX32 R156, R3, R4, 0x1d ;  /* 0x00000004039c7211 */ /* 0x000fe400078feaff */
        /* <DEDUP_REMOVED lines=10> */
.L_x_1259:
[----:B------:R-:W-:-:S13]  /*0a60*/  ISETP.NE.AND P0, PT, R7, 0x1, PT ;  /* 0x000000010700780c */ /* 0x000fda0003f05270 */
[----:B------:R-:W-:-:S05]  /*0a70*/  @P0 IMAD.HI.U32 R3, R0, c[0x0][0x330], RZ ;  /* 0x0000cc0000030a27 */ /* 0x000fca00078e00ff */
[----:B------:R-:W-:-:S05]  /*0a80*/  @P0 SHF.R.U32.HI R0, RZ, c[0x0][0x334], R3 ;  /* 0x0000cd00ff000a19 */ /* 0x000fca0000011603 */
.L_x_1260:
[----:B------:R-:W-:-:S05]  /*0a90*/  IMAD R0, R0, c[0x0][0x32c], RZ ;  /* 0x0000cb0000007a24 */ /* 0x000fca00078e02ff */
[----:B------:R-:W-:-:S04]  /*0aa0*/  IMNMX R4, R4, R0, !PT ;  /* 0x0000000004047217 */ /* 0x000fc80007800200 */
.L_x_1258:
        /* <DEDUP_REMOVED lines=44> */
[----:B-1----:R-:W-:Y:S01]  /*0d70*/  IMAD.SHL.U32 R8, R0, 0x8, RZ ;  /* 0x0000000800087824 */ /* 0x002fe200078e00ff */
        /* <DEDUP_REMOVED lines=11> */
[----:B--2---:R-:W-:Y:S01]  /*0e30*/  IMAD.WIDE.U32 R4, R118, c[0x0][0x238], R8 ;  /* 0x00008e0076047a25 */ /* 0x004fe200078e0008 */
        /* <DEDUP_REMOVED lines=77> */
[C---:B------:R-:W-:Y:S01]  /*1310*/  IMAD R0, R20.reuse, c[0x0][0x280], RZ ;  /* 0x0000a00014007a24 */ /* 0x040fe200078e02ff */
        /* <DEDUP_REMOVED lines=159> */
.L_x_1287:
        /* <DEDUP_REMOVED lines=106> */
.L_x_1266:
[----:B------:R-:W-:Y:S05]  /*23b0*/  BSYNC B0 ;  /* 0x0000000000007941 */ /* 0x000fea0003800000 */
.L_x_1265:
        /* <DEDUP_REMOVED lines=93> */
.L_x_1269:
[----:B------:R-:W-:Y:S05]  /*2990*/  BSYNC B0 ;  /* 0x0000000000007941 */ /* 0x000fea0003800000 */
.L_x_1268:
        /* <DEDUP_REMOVED lines=58> */
.L_x_1271:
[----:B------:R-:W-:Y:S05]  /*2d40*/  BSYNC B0 ;  /* 0x0000000000007941 */ /* 0x000fea0003800000 */
.L_x_1270:
        /* <DEDUP_REMOVED lines=58> */
.L_x_1273:
[----:B------:R-:W-:Y:S05]  /*30f0*/  BSYNC B0 ;  /* 0x0000000000007941 */ /* 0x000fea0003800000 */
.L_x_1272:
        /* <DEDUP_REMOVED lines=58> */
.L_x_1275:
[----:B------:R-:W-:Y:S05]  /*34a0*/  BSYNC B0 ;  /* 0x0000000000007941 */ /* 0x000fea0003800000 */
.L_x_1274:
        /* <DEDUP_REMOVED lines=58> */
.L_x_1277:
[----:B------:R-:W-:Y:S05]  /*3850*/  BSYNC B0 ;  /* 0x0000000000007941 */ /* 0x000fea0003800000 */
.L_x_1276:
        /* <DEDUP_REMOVED lines=58> */
.L_x_1264:
        /* <DEDUP_REMOVED lines=47> */
.L_x_1279:
[----:B------:R-:W-:Y:S05]  /*3ef0*/  BSYNC B0 ;  /* 0x0000000000007941 */ /* 0x000fea0003800000 */
.L_x_1278:
        /* <DEDUP_REMOVED lines=157> */
.L_x_1281:
[----:B------:R-:W-:Y:S05]  /*48d0*/  BSYNC B0 ;  /* 0x0000000000007941 */ /* 0x000fea0003800000 */
.L_x_1280:
        /* <DEDUP_REMOVED lines=122> */
.L_x_1283:
[----:B------:R-:W-:Y:S05]  /*5080*/  BSYNC B0 ;  /* 0x0000000000007941 */ /* 0x000fea0003800000 */
.L_x_1282:
        /* <DEDUP_REMOVED lines=125> */
.L_x_1263:
        /* <DEDUP_REMOVED lines=38> */
.L_x_1267:
[----:B------:R-:W-:Y:S05]  /*5ac0*/  BSYNC B1 ;  /* 0x0000000000017941 */ /* 0x000fea0003800000 */
.L_x_1262:
        /* <DEDUP_REMOVED lines=92> */
.L_x_1285:
[----:B--2---:R-:W-:Y:S05]  /*6090*/  BSYNC B0 ;  /* 0x0000000000007941 */ /* 0x004fea0003800000 */
.L_x_1284:
        /* <DEDUP_REMOVED lines=38> */
.L_x_1286:
[----:B------:R-:W0:Y:S01]  /*6300*/  LDGDEPBAR ;  /* 0x00000000000079af */ /* 0x000e220000000000 */
[----:B------:R-:W-:Y:S01]  /*6310*/  IADD3 R45, R45, -0x1, RZ ;  /* 0xffffffff2d2d7810 */ /* 0x000fe20007ffe0ff */
[----:B------:R-:W-:-:S05]  /*6320*/  @P5 BRA `(.L_x_1287) ;  /* 0xffffb9e000005947 */ /* 0x000fca000383ffff */
[----:B------:R-:W-:Y:S06]  /*6330*/  BAR.SYNC.DEFER_BLOCKING 0x0 ;  /* 0x0000000000007b1d */ /* 0x000fec0000010000 */
.L_x_1261:
        /* <DEDUP_REMOVED lines=20> */
.L_x_1289:
[----:B------:R-:W-:-:S13]  /*6480*/  ISETP.NE.AND P0, PT, R4, 0x1, PT ;  /* 0x000000010400780c */ /* 0x000fda0003f05270 */
[----:B------:R-:W-:-:S05]  /*6490*/  @P0 IMAD.HI.U32 R0, R2, c[0x0][0x330], RZ ;  /* 0x0000cc0002000a27 */ /* 0x000fca00078e00ff */
[----:B------:R-:W-:-:S05]  /*64a0*/  @P0 SHF.R.U32.HI R2, RZ, c[0x0][0x334], R0 ;  /* 0x0000cd00ff020a19 */ /* 0x000fca0000011600 */
.L_x_1290:
[----:B------:R-:W-:-:S05]  /*64b0*/  IMAD R2, R2, R4, c[0x0][0x32c] ;  /* 0x0000cb0002027624 */ /* 0x000fca00078e0204 */
[----:B------:R-:W-:-:S03]  /*64c0*/  IMNMX R3, R3, R2, PT ;  /* 0x0000000203037217 */ /* 0x000fc60003800200 */
.L_x_1288:
[----:B-1-3--:R-:W2:Y:S01]  /*64d0*/  LDL R4, [R1] ;  /* 0x0000000001047983 */ /* 0x00aea20000100800 */
[----:B------:R-:W-:Y:S01]  /*64e0*/  IADD3 R3, R3, 0x2f, RZ ;  /* 0x0000002f03037810 */ /* 0x000fe20007ffe0ff */
[----:B------:R-:W-:-:S04]  /*64f0*/  @P2 IMAD.HI.U32 R2, R199, c[0x0][0x2c8], RZ ;  /* 0x0000b200c7022a27 */ /* 0x000fc800078e00ff */
[----:B------:R-:W-:-:S04]  /*6500*/  IMAD.HI R3, R3, 0x2aaaaaab, RZ ;  /* 0x2aaaaaab03037827 */ /* 0x000fc800078e02ff */
[----:B------:R-:W-:Y:S01]  /*6510*/  IMAD.MOV.U32 R0, RZ, RZ, R199 ;  /* 0x000000ffff007224 */ /* 0x000fe200078e00c7 */
[----:B------:R-:W-:Y:S02]  /*6520*/  @P2 SHF.R.U32.HI R0, RZ, c[0x0][0x2cc], R2 ;  /* 0x0000b300ff002a19 */ /* 0x000fe40000011602 */
[----:B------:R-:W-:-:S04]  /*6530*/  SHF.R.U32.HI R2, RZ, 0x1f, R3 ;  /* 0x0000001fff027819 */ /* 0x000fc80000011603 */
[----:B------:R-:W-:-:S04]  /*6540*/  LEA.HI.SX32 R2, R3, R2, 0x1d ;  /* 0x0000000203027211 */ /* 0x000fc800078feaff */
[----:B------:R-:W-:Y:S01]  /*6550*/  IMNMX R252, R2, R156, PT ;  /* 0x0000009c02fc7217 */ /* 0x000fe20003800200 */
[----:B--2---:R-:W-:-:S05]  /*6560*/  IMAD.IADD R0, R4, 0x1, R0 ;  /* 0x0000000104007824 */ /* 0x004fca00078e0200 */
[----:B------:R-:W-:Y:S01]  /*6570*/  IADD3 R3, R0, -c[0x0][0x324], RZ ;  /* 0x8000c90000037a10 */ /* 0x000fe20007ffe0ff */
        /* <DEDUP_REMOVED lines=10> */
.L_x_1292:
[----:B------:R-:W-:-:S04]  /*6620*/  MOV R2, c[0x0][0x32c] ;  /* 0x0000cb0000027a02 */ /* 0x000fc80000000f00 */
[----:B------:R-:W-:-:S13]  /*6630*/  ISETP.NE.AND P0, PT, R2, 0x1, PT ;  /* 0x000000010200780c */ /* 0x000fda0003f05270 */
[----:B------:R-:W-:-:S05]  /*6640*/  @P0 IMAD.HI.U32 R2, R0, c[0x0][0x330], RZ ;  /* 0x0000cc0000020a27 */ /* 0x000fca00078e00ff */
[----:B------:R-:W-:-:S05]  /*6650*/  @P0 SHF.R.U32.HI R0, RZ, c[0x0][0x334], R2 ;  /* 0x0000cd00ff000a19 */ /* 0x000fca0000011602 */
.L_x_1293:
[----:B------:R-:W-:-:S05]  /*6660*/  IMAD R0, R0, c[0x0][0x32c], RZ ;  /* 0x0000cb0000007a24 */ /* 0x000fca00078e02ff */
[----:B------:R-:W-:-:S05]  /*6670*/  IMNMX R3, R3, R0, !PT ;  /* 0x0000000003037217 */ /* 0x000fca0007800200 */
.L_x_1291:
        /* <DEDUP_REMOVED lines=76> */
[----:B-1----:R-:W2:Y:S01]  /*6b40*/  LDL R10, [R1+0x48] ;  /* 0x00004800010a7983 */ /* 0x002ea20000100800 */
        /* <DEDUP_REMOVED lines=11> */
[----:B--2---:R-:W-:-:S05]  /*6c00*/  @P2 IMAD.WIDE R2, R10, R2, c[0x0][0x340] ;  /* 0x0000d0000a022625 */ /* 0x004fca00078e0202 */
[----:B------:R2:W5:Y:S01]  /*6c10*/  @P2 LDG.E R14, [R2.64] ;  /* 0x0000000c020e2981 */ /* 0x000562000c1e1900 */
[----:B------:R-:W-:Y:S02]  /*6c20*/  ISETP.NE.AND P5, PT, R7, 0x1, PT ;  /* 0x000000010700780c */ /* 0x000fe40003fa5270 */
[----:B-1----:R-:W-:Y:S01]  /*6c30*/  SHF.R.S32.HI R48, RZ, 0x1f, R5 ;  /* 0x0000001fff307819 */ /* 0x002fe20000011405 */
[----:B------:R-:W1:Y:S01]  /*6c40*/  S2R R29, SR_CTAID.Y ;  /* 0x00000000001d7919 */ /* 0x000e620000002600 */
[----:B------:R-:W-:-:S03]  /*6c50*/  ISETP.NE.U32.AND P0, PT, RZ, c[0x0][0x348], PT ;  /* 0x0000d200ff007a0c */ /* 0x000fc60003f05070 */
[----:B------:R-:W-:Y:S01]  /*6c60*/  IMAD R6, R48, c[0x0][0x1b8], RZ ;  /* 0x00006e0030067a24 */ /* 0x000fe200078e02ff */
[----:B------:R-:W-:Y:S01]  /*6c70*/  ISETP.NE.AND.EX P0, PT, RZ, c[0x0][0x34c], PT, P0 ;  /* 0x0000d300ff007a0c */ /* 0x000fe20003f05300 */
[----:B--2---:R-:W-:-:S04]  /*6c80*/  IMAD.WIDE.U32 R2, R157, c[0x0][0x178], RZ ;  /* 0x00005e009d027a25 */ /* 0x004fc800078e00ff */
        /* <DEDUP_REMOVED lines=10> */
[----:B------:R-:W2:Y:S01]  /*6d30*/  LDL R11, [R1+0x18] ;  /* 0x00001800010b7983 */ /* 0x000ea20000100800 */
[----:B------:R-:W-:Y:S01]  /*6d40*/  @P5 IMAD.HI.U32 R8, R5, c[0x0][0x2c8], RZ ;  /* 0x0000b20005085a27 */ /* 0x000fe200078e00ff */
        /* <DEDUP_REMOVED lines=28> */
[C---:B------:R-:W-:Y:S01]  /*6f10*/  IMAD R7, R4.reuse, c[0x0][0x1ac], R5 ;  /* 0x00006b0004077a24 */ /* 0x040fe200078e0205 */
        /* <DEDUP_REMOVED lines=10> */
[----:B------:R1:W3:Y:S01]  /*6fc0*/  SHFL.IDX PT, R2, R13, RZ, 0x1c1f ;  /* 0x001c1fff0d027589 */ /* 0x0002e200000e0000 */
[----:B------:R-:W-:-:S02]  /*6fd0*/  LEA.HI R0, R3, R6, RZ, 0x2 ;  /* 0x0000000603007211 */ /* 0x000fc400078f10ff */
[----:B------:R-:W-:Y:S01]  /*6fe0*/  LEA.HI R5, R117, R117, RZ, 0x1 ;  /* 0x0000007575057211 */ /* 0x000fe200078f08ff */
[----:B------:R1:W4:Y:S01]  /*6ff0*/  SHFL.IDX PT, R3, R12, RZ, 0x1c1f ;  /* 0x001c1fff0c037589 */ /* 0x00032200000e0000 */
        /* <DEDUP_REMOVED lines=15> */
[----:B--2---:R-:W-:Y:S02]  /*70f0*/  IMAD R34, R11, c[0x0][0x2c4], RZ ;  /* 0x0000b1000b227a24 */ /* 0x004fe400078e02ff */
        /* <DEDUP_REMOVED lines=17> */
.L_x_1296:
[----:B-1-34-:R-:W-:Y:S05]  /*7210*/  BSYNC B0 ;  /* 0x0000000000007941 */ /* 0x01afea0003800000 */
.L_x_1295:
        /* <DEDUP_REMOVED lines=20> */
.L_x_1298:
[----:B------:R-:W-:Y:S05]  /*7360*/  BSYNC B0 ;  /* 0x0000000000007941 */ /* 0x000fea0003800000 */
.L_x_1297:
        /* <DEDUP_REMOVED lines=20> */
.L_x_1300:
[----:B------:R-:W-:Y:S05]  /*74b0*/  BSYNC B0 ;  /* 0x0000000000007941 */ /* 0x000fea0003800000 */
.L_x_1299:
        /* <DEDUP_REMOVED lines=129> */
.L_x_1301:
        /* <DEDUP_REMOVED lines=11> */
[----:B------:R-:W-:Y:S01]  /*7d80*/  IMAD R0, R155, c[0x0][0x294], R0 ;  /* 0x0000a5009b007a24 */ /* 0x000fe200078e0200 */
        /* <DEDUP_REMOVED lines=108> */
.L_x_1305:
[----:B--23--:R-:W-:Y:S05]  /*8450*/  BSYNC B0 ;  /* 0x0000000000007941 */ /* 0x00cfea0003800000 */
.L_x_1304:
        /* <DEDUP_REMOVED lines=129> */
.L_x_1307:
[----:B---3--:R-:W-:Y:S05]  /*8c70*/  BSYNC B0 ;  /* 0x0000000000007941 */ /* 0x008fea0003800000 */
.L_x_1306:
        /* <DEDUP_REMOVED lines=69> */
[----:B------:R-:W-:Y:S02]  /*90d0*/  LEA R28, R6, 0x6080, 0x1 ;  /* 0x00006080061c7811 */ /* 0x000fe400078e08ff */
[----:B------:R-:W-:Y:S02]  /*90e0*/  PRMT R61, R2, 0x5410, R0 ;  /* 0x00005410023d7816 */ /* 0x000fe40000000000 */
        /* <DEDUP_REMOVED lines=9> */
[----:B----4-:R-:W-:Y:S01]  /*9180*/  SHF.R.U64 R18, R12, 0x10, R13 ;  /* 0x000000100c127819 */ /* 0x010fe2000000120d */
[----:B------:R-:W-:Y:S01]  /*9190*/  HADD2.F32 R7, -RZ, R0.H0_H0 ;  /* 0x20000000ff077230 */ /* 0x000fe20000004100 */
[----:B------:R-:W-:Y:S01]  /*91a0*/  SHF.R.U64 R16, R16, 0x10, R17 ;  /* 0x0000001010107819 */ /* 0x000fe20000001211 */
        /* <DEDUP_REMOVED lines=35> */
.L_x_1311:
[----:B------:R-:W-:Y:S05]  /*93e0*/  BSYNC B0 ;  /* 0x0000000000007941 */ /* 0x000fea0003800000 */
.L_x_1310:
        /* <DEDUP_REMOVED lines=8> */
[----:B------:R-:W-:Y:S01]  /*9470*/  SHF.R.U64 R16, R22, 0x10, R23 ;  /* 0x0000001016107819 */ /* 0x000fe20000001217 */
[----:B------:R-:W-:Y:S01]  /*9480*/  HADD2.F32 R7, -RZ, R0.H0_H0 ;  /* 0x20000000ff077230 */ /* 0x000fe20000004100 */
[----:B----4-:R-:W-:Y:S01]  /*9490*/  SHF.R.U64 R18, R20, 0x10, R21 ;  /* 0x0000001014127819 */ /* 0x010fe20000001215 */
        /* <DEDUP_REMOVED lines=35> */
.L_x_1313:
[----:B------:R-:W-:Y:S05]  /*96d0*/  BSYNC B0 ;  /* 0x0000000000007941 */ /* 0x000fea0003800000 */
.L_x_1312:
        /* <DEDUP_REMOVED lines=46> */
.L_x_1315:
[----:B------:R-:W-:Y:S05]  /*99c0*/  BSYNC B0 ;  /* 0x0000000000007941 */ /* 0x000fea0003800000 */
.L_x_1314:
        /* <DEDUP_REMOVED lines=46> */
.L_x_1317:
[----:B------:R-:W-:Y:S05]  /*9cb0*/  BSYNC B0 ;  /* 0x0000000000007941 */ /* 0x000fea0003800000 */
.L_x_1316:
        /* <DEDUP_REMOVED lines=46> */
.L_x_1319:
[----:B------:R-:W-:Y:S05]  /*9fa0*/  BSYNC B0 ;  /* 0x0000000000007941 */ /* 0x000fea0003800000 */
.L_x_1318:
[----:B------:R-:W-:-:S04]  /*9fb0*/  IADD3 R0, R15, 0x28, RZ ;  /* 0x000000280f007810 */ /* 0x000fc80007ffe0ff */
        /* <DEDUP_REMOVED lines=44> */
.L_x_1309:
[----:B------:R-:W-:Y:S05]  /*a280*/  BSYNC B1 ;  /* 0x0000000000017941 */ /* 0x000fea0003800000 */
.L_x_1308:
        /* <DEDUP_REMOVED lines=48> */
.L_x_1322:
[----:B------:R-:W-:Y:S05]  /*a590*/  BSYNC B0 ;  /* 0x0000000000007941 */ /* 0x000fea0003800000 */
.L_x_1321:
        /* <DEDUP_REMOVED lines=46> */
.L_x_1324:
[----:B------:R-:W-:Y:S05]  /*a880*/  BSYNC B0 ;  /* 0x0000000000007941 */ /* 0x000fea0003800000 */
.L_x_1323:
        /* <DEDUP_REMOVED lines=46> */
.L_x_1326:
[----:B------:R-:W-:Y:S05]  /*ab70*/  BSYNC B0 ;  /* 0x0000000000007941 */ /* 0x000fea0003800000 */
.L_x_1325:
        /* <DEDUP_REMOVED lines=46> */
.L_x_1328:
[----:B------:R-:W-:Y:S05]  /*ae60*/  BSYNC B0 ;  /* 0x0000000000007941 */ /* 0x000fea0003800000 */
.L_x_1327:
        /* <DEDUP_REMOVED lines=46> */
.L_x_1330:
[----:B------:R-:W-:Y:S05]  /*b150*/  BSYNC B0 ;  /* 0x0000000000007941 */ /* 0x000fea0003800000 */
.L_x_1329:
        /* <DEDUP_REMOVED lines=9> */
[----:B------:R-:W-:Y:S01]  /*b1f0*/  SHF.R.U64 R17, R68, 0x10, R69 ;  /* 0x0000001044117819 */ /* 0x000fe20000001245 */
[----:B------:R-:W-:Y:S02]  /*b200*/  HADD2.F32 R0, -RZ, R89.H1_H1 ;  /* 0x30000059ff007230 */ /* 0x000fe40000004100 */
[----:B----4-:R-:W-:-:S02]  /*b210*/  HADD2.F32 R18, -RZ, R2.H0_H0 ;  /* 0x20000002ff127230 */ /* 0x010fc40000004100 */
        /* <DEDUP_REMOVED lines=34> */
.L_x_1303:
        /* <DEDUP_REMOVED lines=72> */
.L_x_1332:
[----:B--23--:R-:W-:Y:S05]  /*b8c0*/  BSYNC B0 ;  /* 0x0000000000007941 */ /* 0x00cfea0003800000 */
.L_x_1331:
        /* <DEDUP_REMOVED lines=100> */
.L_x_1334:
[----:B--234-:R-:W-:Y:S05]  /*bf10*/  BSYNC B0 ;  /* 0x0000000000007941 */ /* 0x01cfea0003800000 */
.L_x_1333:
        /* <DEDUP_REMOVED lines=161> */
.L_x_1338:
[----:B------:R-:W-:Y:S05]  /*c930*/  BSYNC B0 ;  /* 0x0000000000007941 */ /* 0x000fea0003800000 */
.L_x_1337:
        /* <DEDUP_REMOVED lines=117> */
.L_x_1340:
[----:B------:R-:W-:Y:S05]  /*d090*/  BSYNC B0 ;  /* 0x0000000000007941 */ /* 0x000fea0003800000 */
.L_x_1339:
        /* <DEDUP_REMOVED lines=116> */
.L_x_1336:
[----:B------:R-:W-:Y:S05]  /*d7e0*/  BSYNC B1 ;  /* 0x0000000000017941 */ /* 0x000fea0003800000 */
.L_x_1335:
        /* <DEDUP_REMOVED lines=116> */
.L_x_1342:
[----:B------:R-:W-:Y:S05]  /*df30*/  BSYNC B0 ;  /* 0x0000000000007941 */ /* 0x000fea0003800000 */
.L_x_1341:
        /* <DEDUP_REMOVED lines=120> */
.L_x_1344:
[----:B------:R-:W-:Y:S05]  /*e6c0*/  BSYNC B0 ;  /* 0x0000000000007941 */ /* 0x000fea0003800000 */
.L_x_1343:
        /* <DEDUP_REMOVED lines=67> */
[--C-:B------:R-:W-:Y:S01]  /*eb00*/  HADD2.F32 R24, -RZ, R8.reuse.H0_H0 ;  /* 0x20000008ff187230 */ /* 0x100fe20000004100 */
        /* <DEDUP_REMOVED lines=51> */
.L_x_1320:
[----:B------:R-:W-:Y:S05]  /*ee40*/  BSYNC B2 ;  /* 0x0000000000027941 */ /* 0x000fea0003800000 */
.L_x_1302:
        /* <DEDUP_REMOVED lines=36> */
[----:B------:R-:W-:-:S04]  /*f090*/  SHF.R.U32.HI R0, RZ, 0x3, R0 ;  /* 0x00000003ff007819 */ /* 0x000fc80000011600 */
[----:B------:R-:W-:Y:S02]  /*f0a0*/  LOP3.LUT R0, R3, R0, RZ, 0x3c, !PT ;  /* 0x0000000003007212 */ /* 0x000fe400078e3cff */
[----:B------:R-:W-:-:S03]  /*f0b0*/  SHF.R.S32.HI R3, RZ, 0x1f, R123 ;  /* 0x0000001fff037819 */ /* 0x000fc6000001147b */
[----:B------:R-:W-:Y:S01]  /*f0c0*/  IMAD.U32 R0, R2, 0x20, R0 ;  /* 0x0000002002007824 */ /* 0x000fe200078e0000 */
[----:B------:R-:W-:Y:S01]  /*f0d0*/  LEA.HI R3, R3, R123, RZ, 0x3 ;  /* 0x0000007b03037211 */ /* 0x000fe200078f18ff */
[----:B------:R-:W-:Y:S02]  /*f0e0*/  IMAD.SHL.U32 R2, R6, 0x8, RZ ;  /* 0x0000000806027824 */ /* 0x000fe400078e00ff */
[----:B------:R-:W-:Y:S01]  /*f0f0*/  IMAD.SHL.U32 R204, R0, 0x2, RZ ;  /* 0x0000000200cc7824 */ /* 0x000fe200078e00ff */
[----:B------:R-:W1:Y:S01]  /*f100*/  SHFL.IDX PT, R6, R25, RZ, 0x1c1f ;  /* 0x001c1fff19067589 */ /* 0x000e6200000e0000 */
[----:B------:R-:W-:Y:S02]  /*f110*/  IMAD.SHL.U32 R3, R3, 0x20, RZ ;  /* 0x0000002003037824 */ /* 0x000fe400078e00ff */
[----:B------:R-:W-:Y:S01]  /*f120*/  IMAD.IADD R123, R123, 0x1, -R5 ;  /* 0x000000017b7b7824 */ /* 0x000fe200078e0a05 */
[C---:B------:R-:W-:Y:S01]  /*f130*/  IADD3 R0, R204.reuse, 0x3c80, RZ ;  /* 0x00003c80cc007810 */ /* 0x040fe20007ffe0ff */
[----:B------:R2:W3:Y:S01]  /*f140*/  LDSM.16.M88.4 R40, [R204+0x3c80] ;  /* 0x003c8000cc28783b */ /* 0x0004e20000000200 */
[----:B------:R-:W-:-:S02]  /*f150*/  IADD3 R209, R204, 0x3ca0, RZ ;  /* 0x00003ca0ccd17810 */ /* 0x000fc40007ffe0ff */
[----:B------:R-:W-:Y:S01]  /*f160*/  @P0 IADD3 R209, R0, -0x20, RZ ;  /* 0xffffffe000d10810 */ /* 0x000fe20007ffe0ff */
[----:B------:R-:W-:Y:S01]  /*f170*/  IMAD.SHL.U32 R0, R111, 0x40, RZ ;  /* 0x000000406f007824 */ /* 0x000fe200078e00ff */
[----:B------:R-:W-:Y:S01]  /*f180*/  LOP3.LUT R121, R3, 0xffffff00, RZ, 0xc0, !PT ;  /* 0xffffff0003797812 */ /* 0x000fe200078ec0ff */
[----:B------:R2:W4:Y:S01]  /*f190*/  LDSM.16.M88.4 R36, [R204+0x4080] ;  /* 0x00408000cc24783b */ /* 0x0005220000000200 */
[C---:B------:R-:W-:Y:S02]  /*f1a0*/  IADD3 R217, R209.reuse, 0x400, RZ ;  /* 0x00000400d1d97810 */ /* 0x040fe40007ffe0ff */
[----:B------:R-:W-:Y:S01]  /*f1b0*/  LOP3.LUT R0, R0, 0xc0, RZ, 0xc0, !PT ;  /* 0x000000c000007812 */ /* 0x000fe200078ec0ff */
[----:B------:R2:W2:Y:S01]  /*f1c0*/  LDSM.16.M88.4 R32, [R204+0x4480] ;  /* 0x00448000cc20783b */ /* 0x0004a20000000200 */
[----:B------:R-:W-:Y:S02]  /*f1d0*/  IADD3 R216, R209, 0x800, RZ ;  /* 0x00000800d1d87810 */ /* 0x000fe40007ffe0ff */
[----:B------:R-:W-:Y:S01]  /*f1e0*/  LOP3.LUT R3, R0, 0x8, R2, 0xf8, !PT ;  /* 0x0000000800037812 */ /* 0x000fe200078ef802 */
[----:B------:R2:W2:Y:S01]  /*f1f0*/  LDSM.16.M88.4 R60, [R209] ;  /* 0x00000000d13c783b */ /* 0x0004a20000000200 */
[----:B------:R-:W-:Y:S01]  /*f200*/  SHF.R.U32.HI R2, RZ, 0x3, R0 ;  /* 0x00000003ff027819 */ /* 0x000fe20000011600 */
[----:B------:R-:W-:-:S02]  /*f210*/  IMAD R0, R127, 0x200, R121 ;  /* 0x000002007f007824 */ /* 0x000fc400078e0279 */
[----:B------:R2:W2:Y:S01]  /*f220*/  LDSM.16.M88.4 R68, [R209+0x400] ;  /* 0x00040000d144783b */ /* 0x0004a20000000200 */
[----:B------:R-:W-:Y:S01]  /*f230*/  LOP3.LUT R122, R3, R2, RZ, 0x3c, !PT ;  /* 0x00000002037a7212 */ /* 0x000fe200078e3cff */
[----:B------:R-:W-:Y:S02]  /*f240*/  IMAD R0, R123, 0x20, R0 ;  /* 0x000000207b007824 */ /* 0x000fe400078e0200 */
[----:B-1----:R-:W-:Y:S01]  /*f250*/  IMAD.WIDE R2, R226, 0x2, R6 ;  /* 0x00000002e2027825 */ /* 0x002fe200078e0206 */
[----:B------:R1:W1:Y:S03]  /*f260*/  LDSM.16.M88.4 R76, [R209+0x800] ;  /* 0x00080000d14c783b */ /* 0x0002660000000200 */
[----:B------:R-:W-:-:S04]  /*f270*/  IMAD.IADD R0, R122, 0x1, R0 ;  /* 0x000000017a007824 */ /* 0x000fc800078e0200 */
[----:B------:R-:W-:Y:S02]  /*f280*/  IMAD.SHL.U32 R207, R0, 0x2, RZ ;  /* 0x0000000200cf7824 */ /* 0x000fe400078e00ff */
[----:B------:R-:W-:Y:S02]  /*f290*/  IMAD.IADD R0, R125, 0x1, -R117 ;  /* 0x000000017d007824 */ /* 0x000fe400078e0a75 */
[----:B------:R-:W-:Y:S01]  /*f2a0*/  IMAD R208, R4, 0x2, R207 ;  /* 0x0000000204d07824 */ /* 0x000fe200078e02cf */
[----:B----4-:R4:W1:Y:S02]  /*f2b0*/  LDSM.16.M88.4 R16, [R207+0x6080] ;  /* 0x00608000cf10783b */ /* 0x0108640000000200 */
[C---:B------:R-:W-:Y:S02]  /*f2c0*/  ISETP.LT.OR P0, PT, R0.reuse, 0x1, P3 ;  /* 0x000000010000780c */ /* 0x040fe40001f01670 */
[----:B------:R4:W1:Y:S04]  /*f2d0*/  LDSM.16.M88.4 R12, [R207+0x7080] ;  /* 0x00708000cf0c783b */ /* 0x0008680000000200 */
[----:B------:R4:W1:Y:S04]  /*f2e0*/  LDSM.16.M88.4 R20, [R208+0x6080] ;  /* 0x00608000d014783b */ /* 0x0008680000000200 */
[----:B------:R4:W1:Y:S04]  /*f2f0*/  LDSM.16.M88.4 R8, [R208+0x7080] ;  /* 0x00708000d008783b */ /* 0x0008680000000200 */
[----:B------:R-:W-:Y:S01]  /*f300*/  @!PT LDS RZ, [RZ] ;  /* 0x00000000fffff984 */ /* 0x000fe20000000800 */
[----:B------:R-:W-:Y:S01]  /*f310*/  @!PT LDS RZ, [RZ] ;  /* 0x00000000fffff984 */ /* 0x000fe20000000800 */
[----:B------:R-:W-:Y:S01]  /*f320*/  @!PT LDS RZ, [RZ] ;  /* 0x00000000fffff984 */ /* 0x000fe20000000800 */
[----:B------:R5:W-:Y:S01]  /*f330*/  LDGSTS.E.BYPASS.LTC128B.128 [R218+0x1880], [R2.64], !P0 ;  /* 0x0188000002da7fae */ /* 0x000be2000c101d4c */
[----:B------:R-:W-:-:S02]  /*f340*/  ISETP.LT.OR P0, PT, R0, 0x1, P2 ;  /* 0x000000010000780c */ /* 0x000fc40001701670 */
[----:B-----5:R-:W-:-:S04]  /*f350*/  SHF.R.S32.HI R2, RZ, 0x1f, R116 ;  /* 0x0000001fff027819 */ /* 0x020fc80000011474 */
[----:B------:R-:W-:-:S04]  /*f360*/  LEA.HI R2, R2, R116, RZ, 0x3 ;  /* 0x0000007402027211 */ /* 0x000fc800078f18ff */
[----:B------:R-:W-:-:S05]  /*f370*/  LOP3.LUT R26, R2, 0xfffffff8, RZ, 0xc0, !PT ;  /* 0xfffffff8021a7812 */ /* 0x000fca00078ec0ff */
[----:B------:R-:W-:-:S05]  /*f380*/  IMAD.WIDE R2, R26, 0x2, R6 ;  /* 0x000000021a027825 */ /* 0x000fca00078e0206 */
[----:B------:R5:W-:Y:S01]  /*f390*/  LDGSTS.E.BYPASS.LTC128B.128 [R218+0x2480], [R2.64], !P0 ;  /* 0x0248000002da7fae */ /* 0x000be2000c101d4c */
[----:B------:R-:W-:Y:S02]  /*f3a0*/  ISETP.LT.OR P0, PT, R0, 0x1, P1 ;  /* 0x000000010000780c */ /* 0x000fe40000f01670 */
[----:B-----5:R-:W-:-:S04]  /*f3b0*/  SHF.R.S32.HI R2, RZ, 0x1f, R114 ;  /* 0x0000001fff027819 */ /* 0x020fc80000011472 */
[----:B------:R-:W-:-:S04]  /*f3c0*/  LEA.HI R2, R2, R114, RZ, 0x3 ;  /* 0x0000007202027211 */ /* 0x000fc800078f18ff */
[----:B------:R-:W-:-:S05]  /*f3d0*/  LOP3.LUT R5, R2, 0xfffffff8, RZ, 0xc0, !PT ;  /* 0xfffffff802057812 */ /* 0x000fca00078ec0ff */
[----:B------:R-:W-:Y:S01]  /*f3e0*/  IMAD.WIDE R2, R5, 0x2, R6 ;  /* 0x0000000205027825 */ /* 0x000fe200078e0206 */
[----:B------:R-:W-:-:S04]  /*f3f0*/  SHF.R.S32.HI R6, RZ, 0x1f, R226 ;  /* 0x0000001fff067819 */ /* 0x000fc800000114e2 */
[----:B------:R5:W-:Y:S02]  /*f400*/  LDGSTS.E.BYPASS.LTC128B.128 [R218+0x3080], [R2.64], !P0 ;  /* 0x0308000002da7fae */ /* 0x000be4000c101d4c */
[----:B-----5:R-:W-:Y:S02]  /*f410*/  SHF.R.S32.HI R3, RZ, 0x1f, R26 ;  /* 0x0000001fff037819 */ /* 0x020fe4000001141a */
[----:B------:R-:W-:-:S03]  /*f420*/  SHF.R.S32.HI R2, RZ, 0x1f, R5 ;  /* 0x0000001fff027819 */ /* 0x000fc60000011405 */
[----:B------:R4:W-:Y:S04]  /*f430*/  STL [R1+0x44], R3 ;  /* 0x0000440301007387 */ /* 0x0009e80000100800 */
[----:B------:R4:W-:Y:S01]  /*f440*/  STL [R1+0x40], R2 ;  /* 0x0000400201007387 */ /* 0x0009e20000100800 */
[----:B------:R-:W-:Y:S05]  /*f450*/  @P4 BRA `(.L_x_1346) ;  /* 0x000001f000004947 */ /* 0x000fea0003800000 */
[----:B-123--:R-:W-:Y:S05]  /*f460*/  BRA.DIV ~URZ, `(.L_x_1347) ;  /* 0x000119c27f007947 */ /* 0x00efea000b800000 */
[----:B------:R1:W2:Y:S04]  /*f470*/  SHFL.IDX PT, R5, R24, 0x1, 0x1c1f ;  /* 0x003c1f0018057f89 */ /* 0x0002a800000e0000 */
[----:B----4-:R1:W3:Y:S02]  /*f480*/  SHFL.IDX PT, R2, R25, 0x1, 0x1c1f ;  /* 0x003c1f0019027f89 */ /* 0x0102e400000e0000 */
.L_x_1441:
[----:B------:R-:W4:Y:S04]  /*f490*/  LDL R30, [R1+0x44] ;  /* 0x00004400011e7983 */ /* 0x000f280000100800 */
[----:B------:R-:W5:Y:S01]  /*f4a0*/  LDL R28, [R1+0x40] ;  /* 0x00004000011c7983 */ /* 0x000f620000100800 */
[----:B------:R-:W-:-:S02]  /*f4b0*/  IADD3 R3, R226, 0x20, RZ ;  /* 0x00000020e2037810 */ /* 0x000fc40007ffe0ff */
[C---:B------:R-:W-:Y:S02]  /*f4c0*/  IADD3 R29, R226.reuse, 0x20, RZ ;  /* 0x00000020e21d7810 */ /* 0x040fe40007ffe0ff */
[----:B------:R-:W-:Y:S02]  /*f4d0*/  SHF.R.S32.HI R3, RZ, 0x1f, R3 ;  /* 0x0000001fff037819 */ /* 0x000fe40000011403 */
[C---:B------:R-:W-:Y:S02]  /*f4e0*/  IADD3 R26, R226.reuse, 0x40, RZ ;  /* 0x00000040e21a7810 */ /* 0x040fe40007ffe0ff */
[----:B------:R-:W-:Y:S02]  /*f4f0*/  LEA.HI R3, R3, R29, RZ, 0x3 ;  /* 0x0000001d03037211 */ /* 0x000fe400078f18ff */
[----:B------:R-:W-:Y:S02]  /*f500*/  IADD3 R27, R226, 0x40, RZ ;  /* 0x00000040e21b7810 */ /* 0x000fe40007ffe0ff */
[----:B------:R-:W-:-:S02]  /*f510*/  SHF.R.S32.HI R26, RZ, 0x1f, R26 ;  /* 0x0000001fff1a7819 */ /* 0x000fc4000001141a */
[-C--:B-1-3--:R-:W-:Y:S02]  /*f520*/  LEA R24, P0, R226, R2.reuse, 0x1 ;  /* 0x00000002e2187211 */ /* 0x08afe400078008ff */
        /* <DEDUP_REMOVED lines=18> */
.L_x_1346:
[----:B-123--:R-:W-:Y:S05]  /*f650*/  BSYNC B0 ;  /* 0x0000000000007941 */ /* 0x00efea0003800000 */
.L_x_1345:
[----:B----4-:R-:W2:Y:S01]  /*f660*/  LDL R2, [R1+0x20] ;  /* 0x0000200001027983 */ /* 0x010ea20000100800 */
        /* <DEDUP_REMOVED lines=152> */
[C---:B------:R-:W-:Y:S02]  /*fff0*/  IADD3 R131, R226.reuse, 0x40, RZ ;  /* 0x00000040e2837810 */ /* 0x040fe40007ffe0ff */
[C---:B------:R-:W-:Y:S02]  /*10000*/  IADD3 R134, R226.reuse, 0x20, RZ ;  /* 0x00000020e2867810 */ /* 0x040fe40007ffe0ff */
[----:B------:R-:W-:Y:S01]  /*10010*/  SHF.R.S32.HI R133, RZ, 0x1f, R133 ;  /* 0x0000001fff857819 */ /* 0x000fe20000011485 */
[----:B------:R-:W-:Y:S01]  /*10020*/  BSSY B0, `(.L_x_1349) ;  /* 0x0000023000007945 */ /* 0x000fe20003800000 */
[----:B------:R-:W-:-:S02]  /*10030*/  IADD3 R9, R226, 0x40, RZ ;  /* 0x00000040e2097810 */ /* 0x000fc40007ffe0ff */
[----:B------:R-:W-:Y:S02]  /*10040*/  IADD3 R8, R226, 0x20, RZ ;  /* 0x00000020e2087810 */ /* 0x000fe40007ffe0ff */
[----:B------:R-:W-:Y:S02]  /*10050*/  LEA.HI R133, R133, R134, RZ, 0x3 ;  /* 0x0000008685857211 */ /* 0x000fe400078f18ff */
[----:B------:R-:W-:Y:S02]  /*10060*/  ISETP.GE.AND P1, PT, R9, c[0x0][0x1d4], PT ;  /* 0x0000750009007a0c */ /* 0x000fe40003f26270 */
[----:B------:R-:W-:Y:S02]  /*10070*/  ISETP.GE.AND P2, PT, R8, c[0x0][0x1d4], PT ;  /* 0x0000750008007a0c */ /* 0x000fe40003f46270 */
[----:B------:R-:W-:Y:S02]  /*10080*/  ISETP.GE.AND P3, PT, R226, c[0x0][0x1d4], PT ;  /* 0x00007500e2007a0c */ /* 0x000fe40003f66270 */
[----:B------:R-:W-:-:S02]  /*10090*/  LOP3.LUT R133, R133, 0xfffffff8, RZ, 0xc0, !PT ;  /* 0xfffffff885857812 */ /* 0x000fc400078ec0ff */
        /* <DEDUP_REMOVED lines=9> */
[----:B------:R-:W-:-:S04]  /*10130*/  IADD3 R130, R226, 0x40, RZ ;  /* 0x00000040e2827810 */ /* 0x000fc80007ffe0ff */
[----:B------:R-:W-:Y:S01]  /*10140*/  SHF.R.S32.HI R130, RZ, 0x1f, R130 ;  /* 0x0000001fff827819 */ /* 0x000fe20000011482 */
[----:B------:R1:W2:Y:S03]  /*10150*/  SHFL.IDX PT, R2, R10, RZ, 0x1c1f ;  /* 0x001c1fff0a027589 */ /* 0x0002a600000e0000 */
[----:B------:R-:W-:Y:S01]  /*10160*/  LEA.HI R130, R130, R131, RZ, 0x3 ;  /* 0x0000008382827211 */ /* 0x000fe200078f18ff */
[----:B------:R1:W3:Y:S01]  /*10170*/  SHFL.IDX PT, R3, R5, RZ, 0x1c1f ;  /* 0x001c1fff05037589 */ /* 0x0002e200000e0000 */
[----:B------:R-:W-:Y:S02]  /*10180*/  SHF.R.S32.HI R136, RZ, 0x1f, R226 ;  /* 0x0000001fff887819 */ /* 0x000fe400000114e2 */
        /* <DEDUP_REMOVED lines=12> */
.L_x_1350:
[----:B------:R-:W-:Y:S05]  /*10250*/  BSYNC B0 ;  /* 0x0000000000007941 */ /* 0x000fea0003800000 */
.L_x_1349:
        /* <DEDUP_REMOVED lines=15> */
.L_x_1351:
[----:B------:R-:W-:Y:S05]  /*10350*/  BSYNC B0 ;  /* 0x0000000000007941 */ /* 0x000fea0003800000 */
.L_x_1348:
[----:B------:R-:W5:Y:S04]  /*10360*/  LDL R25, [R1+0x18] ;  /* 0x0000180001197983 */ /* 0x000f680000100800 */
[----:B--2---:R-:W2:Y:S04]  /*10370*/  LDL R26, [R1+0x14] ;  /* 0x00001400011a7983 */ /* 0x004ea80000100800 */
[----:B-1----:R-:W1:Y:S01]  /*10380*/  S2R R5, SR_TID.X ;  /* 0x0000000000057919 */ /* 0x002e620000002100 */
[----:B---34-:R-:W-:Y:S02]  /*10390*/  LOP3.LUT R2, R129, 0xffffffe0, RZ, 0xc0, !PT ;  /* 0xffffffe081027812 */ /* 0x018fe400078ec0ff */
[----:B------:R-:W-:Y:S01]  /*103a0*/  SHF.R.S32.HI R3, RZ, 0x1f, R127 ;  /* 0x0000001fff037819 */ /* 0x000fe2000001147f */
[----:B------:R-:W-:Y:S01]  /*103b0*/  IMAD.MOV.U32 R10, RZ, RZ, c[0x0][0x2c4] ;  /* 0x0000b100ff0a7624 */ /* 0x000fe200078e00ff */
[----:B------:R-:W0:Y:S01]  /*103c0*/  LDGDEPBAR ;  /* 0x00000000000079af */ /* 0x000e220000000000 */
[----:B-1----:R-:W-:Y:S01]  /*103d0*/  IMAD.IADD R2, R5, 0x1, -R2 ;  /* 0x0000000105027824 */ /* 0x002fe200078e0a02 */
[----:B------:R-:W-:-:S02]  /*103e0*/  LEA.HI R5, R3, R127, RZ, 0x2 ;  /* 0x0000007f03057211 */ /* 0x000fc400078f10ff */
[----:B------:R-:W-:Y:S02]  /*103f0*/  LEA.HI R3, R124, R124, RZ, 0x1 ;  /* 0x0000007c7c037211 */ /* 0x000fe400078f08ff */
[----:B------:R-:W-:Y:S02]  /*10400*/  SHF.R.S32.HI R7, RZ, 0x1f, R2 ;  /* 0x0000001fff077819 */ /* 0x000fe40000011402 */
[----:B------:R-:W-:Y:S02]  /*10410*/  LOP3.LUT R6, R5, 0xffffffc, RZ, 0xc0, !PT ;  /* 0x0ffffffc05067812 */ /* 0x000fe400078ec0ff */
[----:B------:R-:W-:Y:S01]  /*10420*/  LEA.HI R5, R7, R2, RZ, 0x2 ;  /* 0x0000000207057211 */ /* 0x000fe200078f10ff */
[----:B------:R-:W-:Y:S02]  /*10430*/  IMAD.SHL.U32 R7, R3, 0x20, RZ ;  /* 0x0000002003077824 */ /* 0x000fe400078e00ff */
[----:B------:R-:W-:Y:S01]  /*10440*/  IMAD.IADD R9, R127, 0x1, -R6 ;  /* 0x000000017f097824 */ /* 0x000fe200078e0a06 */
[----:B------:R-:W-:-:S02]  /*10450*/  LEA.HI.SX32 R6, R5, R199, 0x1e ;  /* 0x000000c705067211 */ /* 0x000fc400078ff2ff */
[----:B------:R-:W-:Y:S02]  /*10460*/  LOP3.LUT R8, R3, 0x1ffffffe, RZ, 0xc0, !PT ;  /* 0x1ffffffe03087812 */ /* 0x000fe400078ec0ff */
[----:B------:R-:W-:Y:S01]  /*10470*/  LOP3.LUT R7, R7, 0xffffffc0, RZ, 0xc0, !PT ;  /* 0xffffffc007077812 */ /* 0x000fe200078ec0ff */
[----:B------:R-:W-:Y:S01]  /*10480*/  IMAD R3, R9, 0x10, R6 ;  /* 0x0000001009037824 */ /* 0x000fe200078e0206 */
[----:B------:R-:W-:Y:S01]  /*10490*/  ISETP.NE.AND P0, PT, R10, 0x1, PT ;  /* 0x000000010a00780c */ /* 0x000fe20003f05270 */
[----:B------:R-:W-:Y:S02]  /*104a0*/  IMAD.IADD R6, R124, 0x1, -R8 ;  /* 0x000000017c067824 */ /* 0x000fe400078e0a08 */
[----:B------:R-:W-:-:S04]  /*104b0*/  IMAD.IADD R3, R7, 0x1, R3 ;  /* 0x0000000107037824 */ /* 0x000fc800078e0203 */
[----:B------:R-:W-:-:S06]  /*104c0*/  IMAD R9, R6, 0x8, R3 ;  /* 0x0000000806097824 */ /* 0x000fcc00078e0203 */
[----:B------:R-:W-:-:S04]  /*104d0*/  @P0 IMAD.HI.U32 R3, R9, c[0x0][0x2c8], RZ ;  /* 0x0000b20009030a27 */ /* 0x000fc800078e00ff */
[----:B------:R-:W-:Y:S01]  /*104e0*/  IMAD.MOV.U32 R8, RZ, RZ, R9 ;  /* 0x000000ffff087224 */ /* 0x000fe200078e0009 */
[----:B------:R-:W-:Y:S02]  /*104f0*/  @P0 SHF.R.U32.HI R8, RZ, c[0x0][0x2cc], R3 ;  /* 0x0000b300ff080a19 */ /* 0x000fe40000011603 */
[----:B------:R-:W-:-:S03]  /*10500*/  LOP3.LUT R3, R5, 0x7ffffffc, RZ, 0xc0, !PT ;  /* 0x7ffffffc05037812 */ /* 0x000fc600078ec0ff */
[----:B------:R-:W1:Y:S02]  /*10510*/  SHFL.IDX PT, R5, R8, RZ, 0x1c1f ;  /* 0x001c1fff08057589 */ /* 0x000e6400000e0000 */
[----:B------:R-:W-:-:S04]  /*10520*/  IMAD.IADD R2, R2, 0x1, -R3 ;  /* 0x0000000102027824 */ /* 0x000fc800078e0a03 */
[----:B------:R-:W-:Y:S02]  /*10530*/  IMAD.SHL.U32 R250, R2, 0x2, RZ ;  /* 0x0000000202fa7824 */ /* 0x000fe400078e00ff */
[----:B------:R-:W-:-:S03]  /*10540*/  IMAD.MOV.U32 R27, RZ, RZ, c[0x0][0x32c] ;  /* 0x0000cb00ff1b7624 */ /* 0x000fc600078e00ff */
[----:B------:R-:W-:Y:S02]  /*10550*/  IADD3 R2, -R250, 0x1, R125 ;  /* 0x00000001fa027810 */ /* 0x000fe40007ffe17d */
[----:B------:R-:W-:Y:S01]  /*10560*/  ISETP.GE.AND P1, PT, R27, 0x1, PT ;  /* 0x000000011b00780c */ /* 0x000fe20003f26270 */
[----:B------:R-:W-:Y:S01]  /*10570*/  ULDC UR4, c[0x0][0x324] ;  /* 0x0000c90000047ab9 */ /* 0x000fe20000000800 */
[----:B------:R3:W-:Y:S01]  /*10580*/  STL [R1+0x1c], R9 ;  /* 0x00001c0901007387 */ /* 0x0007e20000100800 */
[----:B------:R-:W-:Y:S01]  /*10590*/  ULOP3.LUT UR4, URZ, UR4, URZ, 0x33, !UPT ;  /* 0x000000043f047292 */ /* 0x000fe2000f8e333f */
[----:B------:R-:W-:Y:S02]  /*105a0*/  IMAD.IADD R12, R120, 0x1, -R250 ;  /* 0x00000001780c7824 */ /* 0x000fe400078e0afa */
[----:B-----5:R-:W-:-:S05]  /*105b0*/  IMAD.IADD R2, R2, 0x1, -R25 ;  /* 0x0000000102027824 */ /* 0x020fca00078e0a19 */
[C---:B---3--:R-:W-:Y:S02]  /*105c0*/  IADD3 R9, R2.reuse, c[0x0][0x328], RZ ;  /* 0x0000ca0002097a10 */ /* 0x048fe40007ffe0ff */
[----:B------:R-:W-:Y:S02]  /*105d0*/  IADD3 R11, R2, UR4, RZ ;  /* 0x00000004020b7c10 */ /* 0x000fe4000fffe0ff */
[----:B--2---:R-:W-:Y:S01]  /*105e0*/  IADD3 R10, -R250, R26, R120 ;  /* 0x0000001afa0a7210 */ /* 0x004fe20007ffe178 */
[--C-:B-1----:R-:W-:Y:S02]  /*105f0*/  IMAD.IADD R3, R9, 0x1, R5.reuse ;  /* 0x0000000109037824 */ /* 0x102fe400078e0205 */
        /* <DEDUP_REMOVED lines=14> */
.L_x_1354:
[----:B------:R-:W-:-:S04]  /*106e0*/  MOV R6, 0x1 ;  /* 0x0000000100067802 */ /* 0x000fc80000000f00 */
[----:B------:R-:W-:-:S13]  /*106f0*/  ISETP.NE.AND P0, PT, R6, c[0x0][0x32c], PT ;  /* 0x0000cb0006007a0c */ /* 0x000fda0003f05270 */
[----:B------:R-:W-:-:S05]  /*10700*/  @P0 IMAD.HI.U32 R6, R5, c[0x0][0x330], RZ ;  /* 0x0000cc0005060a27 */ /* 0x000fca00078e00ff */
[----:B------:R-:W-:Y:S02]  /*10710*/  @P0 SHF.R.U32.HI R5, RZ, c[0x0][0x334], R6 ;  /* 0x0000cd00ff050a19 */ /* 0x000fe40000011606 */
.L_x_1355:
[----:B------:R-:W-:Y:S05]  /*10720*/  BSYNC B0 ;  /* 0x0000000000007941 */ /* 0x000fea0003800000 */
.L_x_1353:
[----:B------:R-:W-:-:S05]  /*10730*/  IMAD R5, R5, c[0x0][0x32c], R12 ;  /* 0x0000cb0005057a24 */ /* 0x000fca00078e020c */
[----:B------:R-:W-:Y:S02]  /*10740*/  IADD3 R6, R5, c[0x0][0x32c], RZ ;  /* 0x0000cb0005067a10 */ /* 0x000fe40007ffe0ff */
[----:B------:R-:W-:Y:S02]  /*10750*/  IMNMX R2, R2, R5, !PT ;  /* 0x0000000502027217 */ /* 0x000fe40007800200 */
[----:B------:R-:W-:Y:S02]  /*10760*/  IMNMX R3, R3, R6, PT ;  /* 0x0000000603037217 */ /* 0x000fe40003800200 */
.L_x_1352:
        /* <DEDUP_REMOVED lines=16> */
.L_x_1358:
[----:B------:R-:W-:-:S04]  /*10870*/  MOV R13, 0x1 ;  /* 0x00000001000d7802 */ /* 0x000fc80000000f00 */
[----:B------:R-:W-:-:S13]  /*10880*/  ISETP.NE.AND P0, PT, R13, c[0x0][0x32c], PT ;  /* 0x0000cb000d007a0c */ /* 0x000fda0003f05270 */
[----:B------:R-:W-:-:S05]  /*10890*/  @P0 IMAD.HI.U32 R13, R7, c[0x0][0x330], RZ ;  /* 0x0000cc00070d0a27 */ /* 0x000fca00078e00ff */
[----:B------:R-:W-:Y:S02]  /*108a0*/  @P0 SHF.R.U32.HI R7, RZ, c[0x0][0x334], R13 ;  /* 0x0000cd00ff070a19 */ /* 0x000fe4000001160d */
.L_x_1359:
[----:B------:R-:W-:Y:S05]  /*108b0*/  BSYNC B0 ;  /* 0x0000000000007941 */ /* 0x000fea0003800000 */
.L_x_1357:
[----:B------:R-:W-:-:S05]  /*108c0*/  IMAD R7, R7, c[0x0][0x32c], R12 ;  /* 0x0000cb0007077a24 */ /* 0x000fca00078e020c */
[----:B------:R-:W-:Y:S02]  /*108d0*/  IADD3 R13, R7, c[0x0][0x32c], RZ ;  /* 0x0000cb00070d7a10 */ /* 0x000fe40007ffe0ff */
[----:B------:R-:W-:Y:S02]  /*108e0*/  IMNMX R5, R5, R7, !PT ;  /* 0x0000000705057217 */ /* 0x000fe40007800200 */
[----:B------:R-:W-:Y:S02]  /*108f0*/  IMNMX R6, R6, R13, PT ;  /* 0x0000000d06067217 */ /* 0x000fe40003800200 */
.L_x_1356:
        /* <DEDUP_REMOVED lines=71> */
.L_x_1362:
[----:B------:R-:W-:-:S04]  /*10d70*/  MOV R18, 0x1 ;  /* 0x0000000100127802 */ /* 0x000fc80000000f00 */
[----:B------:R-:W-:-:S13]  /*10d80*/  ISETP.NE.AND P0, PT, R18, c[0x0][0x32c], PT ;  /* 0x0000cb0012007a0c */ /* 0x000fda0003f05270 */
[----:B------:R-:W-:-:S05]  /*10d90*/  @P0 IMAD.HI.U32 R18, R7, c[0x0][0x330], RZ ;  /* 0x0000cc0007120a27 */ /* 0x000fca00078e00ff */
[----:B------:R-:W-:Y:S02]  /*10da0*/  @P0 SHF.R.U32.HI R7, RZ, c[0x0][0x334], R18 ;  /* 0x0000cd00ff070a19 */ /* 0x000fe40000011612 */
.L_x_1363:
[----:B------:R-:W-:Y:S05]  /*10db0*/  BSYNC B0 ;  /* 0x0000000000007941 */ /* 0x000fea0003800000 */
.L_x_1361:
[----:B------:R-:W-:-:S05]  /*10dc0*/  IMAD R7, R7, c[0x0][0x32c], R12 ;  /* 0x0000cb0007077a24 */ /* 0x000fca00078e020c */
[----:B------:R-:W-:Y:S02]  /*10dd0*/  IADD3 R18, R7, c[0x0][0x32c], RZ ;  /* 0x0000cb0007127a10 */ /* 0x000fe40007ffe0ff */
[----:B------:R-:W-:Y:S02]  /*10de0*/  IMNMX R2, R2, R7, !PT ;  /* 0x0000000702027217 */ /* 0x000fe40007800200 */
[----:B------:R-:W-:Y:S02]  /*10df0*/  IMNMX R3, R3, R18, PT ;  /* 0x0000001203037217 */ /* 0x000fe40003800200 */
.L_x_1360:
        /* <DEDUP_REMOVED lines=102> */
.L_x_1366:
[----:B------:R-:W-:-:S04]  /*11460*/  MOV R6, 0x1 ;  /* 0x0000000100067802 */ /* 0x000fc80000000f00 */
[----:B------:R-:W-:-:S13]  /*11470*/  ISETP.NE.AND P0, PT, R6, c[0x0][0x32c], PT ;  /* 0x0000cb0006007a0c */ /* 0x000fda0003f05270 */
[----:B------:R-:W-:-:S05]  /*11480*/  @P0 IMAD.HI.U32 R6, R5, c[0x0][0x330], RZ ;  /* 0x0000cc0005060a27 */ /* 0x000fca00078e00ff */
[----:B------:R-:W-:Y:S02]  /*11490*/  @P0 SHF.R.U32.HI R5, RZ, c[0x0][0x334], R6 ;  /* 0x0000cd00ff050a19 */ /* 0x000fe40000011606 */
.L_x_1367:
[----:B------:R-:W-:Y:S05]  /*114a0*/  BSYNC B0 ;  /* 0x0000000000007941 */ /* 0x000fea0003800000 */
.L_x_1365:
[----:B------:R-:W-:-:S05]  /*114b0*/  IMAD R5, R5, c[0x0][0x32c], R12 ;  /* 0x0000cb0005057a24 */ /* 0x000fca00078e020c */
[----:B------:R-:W-:Y:S02]  /*114c0*/  IADD3 R6, R5, c[0x0][0x32c], RZ ;  /* 0x0000cb0005067a10 */ /* 0x000fe40007ffe0ff */
[----:B------:R-:W-:Y:S02]  /*114d0*/  IMNMX R2, R2, R5, !PT ;  /* 0x0000000502027217 */ /* 0x000fe40007800200 */
[----:B------:R-:W-:Y:S02]  /*114e0*/  IMNMX R3, R3, R6, PT ;  /* 0x0000000603037217 */ /* 0x000fe40003800200 */
.L_x_1364:
        /* <DEDUP_REMOVED lines=156> */
[----:B------:R-:W1:Y:S05]  /*11eb0*/  LDSM.16.MT88.4 R20, [R206+0x1880] ;  /* 0x00188000ce14783b */ /* 0x000e6a0000004200 */
[----:B------:R3:W-:Y:S01]  /*11ec0*/  MUFU.EX2 R246, R5 ;  /* 0x0000000500f67308 */ /* 0x0007e20000000800 */
[----:B--2---:R-:W-:-:S07]  /*11ed0*/  FFMA.FTZ R0, R47, c[0x0][0x2d0], -R2 ;  /* 0x0000b4002f007a23 */ /* 0x004fce0000010802 */
[----:B------:R2:W4:Y:S01]  /*11ee0*/  MUFU.EX2 R248, R0 ;  /* 0x0000000000f87308 */ /* 0x0005220000000800 */
[----:B---3--:R-:W-:Y:S02]  /*11ef0*/  FFMA.FTZ R5, R24, c[0x0][0x2d0], -R3 ;  /* 0x0000b40018057a23 */ /* 0x008fe40000010803 */
[----:B------:R-:W-:Y:S05]  /*11f00*/  LDSM.16.MT88.4 R24, [R205+0x2480] ;  /* 0x00248000cd18783b */ /* 0x000fea0000004200 */
[----:B------:R3:W5:Y:S01]  /*11f10*/  MUFU.EX2 R247, R5 ;  /* 0x0000000500f77308 */ /* 0x0007620000000800 */
[----:B--2---:R-:W-:Y:S01]  /*11f20*/  FFMA.FTZ R0, R7, c[0x0][0x2d0], -R13 ;  /* 0x0000b40007007a23 */ /* 0x004fe2000001080d */
[----:B----4-:R-:W-:-:S06]  /*11f30*/  F2FP.PACK_AB R7, R248, R244 ;  /* 0x000000f4f807723e */ /* 0x010fcc00000000ff */
[----:B------:R2:W-:Y:S01]  /*11f40*/  MUFU.EX2 R234, R0 ;  /* 0x0000000000ea7308 */ /* 0x0005e20000000800 */
[----:B---3--:R-:W-:Y:S01]  /*11f50*/  FFMA.FTZ R5, R18, c[0x0][0x2d0], -R2 ;  /* 0x0000b40012057a23 */ /* 0x008fe20000010802 */
[----:B-----5:R-:W-:Y:S01]  /*11f60*/  F2FP.PACK_AB R10, R247, R246 ;  /* 0x000000f6f70a723e */ /* 0x020fe200000000ff */
[----:B------:R-:W3:Y:S05]  /*11f70*/  LDSM.16.MT88.4 R16, [R205+0x1880] ;  /* 0x00188000cd10783b */ /* 0x000eea0000004200 */
[----:B------:R-:W4:Y:S01]  /*11f80*/  MUFU.EX2 R236, R5 ;  /* 0x0000000500ec7308 */ /* 0x000f220000000800 */
[----:B--2---:R-:W-:-:S07]  /*11f90*/  FFMA.FTZ R0, R86, c[0x0][0x2d0], -R13 ;  /* 0x0000b40056007a23 */ /* 0x004fce000001080d */
[----:B------:R2:W5:Y:S01]  /*11fa0*/  MUFU.EX2 R231, R0 ;  /* 0x0000000000e77308 */ /* 0x0005620000000800 */
[----:B----4-:R-:W-:Y:S02]  /*11fb0*/  F2FP.PACK_AB R9, R235, R236 ;  /* 0x000000eceb09723e */ /* 0x010fe400000000ff */
[----:B------:R-:W-:-:S05]  /*11fc0*/  F2FP.PACK_AB R5, R242, R237 ;  /* 0x000000edf205723e */ /* 0x000fca00000000ff */
[----:B------:R-:W-:Y:S01]  /*11fd0*/  HMMA.16816.F32 R68, R8, R28, RZ ;  /* 0x0000001c0844723c */ /* 0x000fe200000018ff */
[----:B--2---:R-:W-:-:S04]  /*11fe0*/  FFMA.FTZ R0, R87, c[0x0][0x2d0], -R13 ;  /* 0x0000b40057007a23 */ /* 0x004fc8000001080d */
[----:B------:R2:W-:Y:S03]  /*11ff0*/  MUFU.EX2 R232, R0 ;  /* 0x0000000000e87308 */ /* 0x0005e60000000800 */
[C---:B-1----:R-:W-:Y:S08]  /*12000*/  HMMA.16816.F32 R80, R8.reuse, R20, RZ ;  /* 0x000000140850723c */ /* 0x042ff000000018ff */
[----:B---3--:R-:W-:Y:S01]  /*12010*/  HMMA.16816.F32 R52, R8, R16, RZ ;  /* 0x000000100834723c */ /* 0x008fe200000018ff */
[----:B--2---:R-:W-:-:S07]  /*12020*/  FFMA.FTZ R0, R92, c[0x0][0x2d0], -R13 ;  /* 0x0000b4005c007a23 */ /* 0x004fce000001080d */
        /* <DEDUP_REMOVED lines=37> */
[----:B------:R2:W-:Y:S03]  /*12280*/  MUFU.EX2 R220, R3 ;  /* 0x0000000300dc7308 */ /* 0x0005e60000000800 */
[----:B------:R-:W-:Y:S01]  /*12290*/  HMMA.16816.F32 R80, R4, R166, R40 ;  /* 0x000000a60450723c */ /* 0x000fe20000001828 */
[----:B-1----:R-:W-:-:S07]  /*122a0*/  FFMA.FTZ R0, R97, c[0x0][0x2d0], -R13 ;  /* 0x0000b40061007a23 */ /* 0x002fce000001080d */
[----:B------:R-:W-:Y:S01]  /*122b0*/  HMMA.16816.F32 R48, R4, R170, R8 ;  /* 0x000000aa0430723c */ /* 0x000fe20000001808 */
[----:B------:R1:W-:Y:S01]  /*122c0*/  MUFU.EX2 R219, R0 ;  /* 0x0000000000db7308 */ /* 0x0003e20000000800 */
[----:B--2---:R-:W-:-:S05]  /*122d0*/  FFMA.FTZ R3, R108, c[0x0][0x2d0], -R2 ;  /* 0x0000b4006c037a23 */ /* 0x004fca0000010802 */
[----:B-----5:R-:W-:Y:S02]  /*122e0*/  F2FP.PACK_AB R4, R231, R234 ;  /* 0x000000eae704723e */ /* 0x020fe400000000ff */
[----:B------:R-:W-:Y:S01]  /*122f0*/  F2FP.PACK_AB R6, R233, R232 ;  /* 0x000000e8e906723e */ /* 0x000fe200000000ff */
[----:B------:R-:W-:Y:S01]  /*12300*/  MUFU.EX2 R202, R3 ;  /* 0x0000000300ca7308 */ /* 0x000fe20000000800 */
[----:B---3--:R-:W-:Y:S02]  /*12310*/  F2FP.PACK_AB R5, R130, R131 ;  /* 0x000000838205723e */ /* 0x008fe400000000ff */
[----:B----4-:R-:W-:Y:S01]  /*12320*/  F2FP.PACK_AB R7, R129, R230 ;  /* 0x000000e68107723e */ /* 0x010fe200000000ff */
[----:B-1----:R-:W-:-:S06]  /*12330*/  FFMA.FTZ R0, R98, c[0x0][0x2d0], -R13 ;  /* 0x0000b40062007a23 */ /* 0x002fcc000001080d */
        /* <DEDUP_REMOVED lines=15> */
[C---:B------:R-:W-:Y:S08]  /*12430*/  HMMA.16816.F32 R20, R4.reuse, R36, RZ ;  /* 0x000000240414723c */ /* 0x040ff000000018ff */
[----:B------:R-:W-:Y:S01]  /*12440*/  HMMA.16816.F32 R184, R4, R18, RZ ;  /* 0x0000001204b8723c */ /* 0x000fe200000018ff */
[----:B------:R-:W-:Y:S01]  /*12450*/  LDSM.16.MT88.4 R16, [R206+0x3880] ;  /* 0x00388000ce10783b */ /* 0x000fe20000004200 */
[----:B-1----:R-:W-:-:S06]  /*12460*/  FFMA.FTZ R0, R94, c[0x0][0x2d0], -R12 ;  /* 0x0000b4005e007a23 */ /* 0x002fcc000001080c */
[C---:B------:R-:W-:Y:S01]  /*12470*/  HMMA.16816.F32 R32, R4.reuse, R34, RZ ;  /* 0x000000220420723c */ /* 0x040fe200000018ff */
[----:B------:R1:W4:Y:S07]  /*12480*/  MUFU.EX2 R29, R0 ;  /* 0x00000000001d7308 */ /* 0x00032e0000000800 */
[----:B------:R-:W-:Y:S07]  /*12490*/  HMMA.16816.F32 R36, R4, R38, RZ ;  /* 0x000000260424723c */ /* 0x000fee00000018ff */
[----:B--2---:R-:W-:Y:S01]  /*124a0*/  F2FP.PACK_AB R4, R222, R219 ;  /* 0x000000dbde04723e */ /* 0x004fe200000000ff */
[----:B-1----:R-:W-:Y:S01]  /*124b0*/  FFMA.FTZ R0, R95, c[0x0][0x2d0], -R12 ;  /* 0x0000b4005f007a23 */ /* 0x002fe2000001080c */
[----:B---3--:R-:W-:-:S02]  /*124c0*/  F2FP.PACK_AB R6, R224, R221 ;  /* 0x000000dde006723e */ /* 0x008fc400000000ff */
[----:B----4-:R-:W-:Y:S01]  /*124d0*/  F2FP.PACK_AB R5, R29, R28 ;  /* 0x0000001c1d05723e */ /* 0x010fe200000000ff */
[----:B------:R1:W-:Y:S02]  /*124e0*/  MUFU.EX2 R30, R0 ;  /* 0x00000000001e7308 */ /* 0x0003e40000000800 */
[----:B-1----:R-:W-:-:S06]  /*124f0*/  FFMA.FTZ R0, R96, c[0x0][0x2d0], -R12 ;  /* 0x0000b40060007a23 */ /* 0x002fcc000001080c */
[----:B------:R-:W1:Y:S02]  /*12500*/  MUFU.EX2 R31, R0 ;  /* 0x00000000001f7308 */ /* 0x000e640000000800 */
[----:B-1----:R-:W-:Y:S01]  /*12510*/  F2FP.PACK_AB R7, R31, R30 ;  /* 0x0000001e1f07723e */ /* 0x002fe200000000ff */
[----:B------:R-:W-:-:S05]  /*12520*/  FFMA.FTZ R0, R110, c[0x0][0x2d0], -R2 ;  /* 0x0000b4006e007a23 */ /* 0x000fca0000010802 */
[----:B------:R1:W2:Y:S01]  /*12530*/  MUFU.EX2 R203, R0 ;  /* 0x0000000000cb7308 */ /* 0x0002a20000000800 */
[C---:B------:R-:W-:Y:S01]  /*12540*/  HMMA.16816.F32 R144, R4.reuse, R88, R8 ;  /* 0x000000580490723c */ /* 0x040fe20000001808 */
[----:B------:R-:W3:Y:S01]  /*12550*/  LDL.LU R11, [R1] ;  /* 0x00000000010b7983 */ /* 0x000ee20000300800 */
[--C-:B-1----:R-:W-:Y:S02]  /*12560*/  FFMA.FTZ R0, R111, c[0x0][0x2d0], -R2.reuse ;  /* 0x0000b4006f007a23 */ /* 0x102fe40000010802 */
[----:B------:R-:W-:Y:S02]  /*12570*/  FFMA.FTZ R2, R109, c[0x0][0x2d0], -R2 ;  /* 0x0000b4006d027a23 */ /* 0x000fe40000010802 */
[----:B------:R-:W1:Y:S01]  /*12580*/  LDSM.16.MT88.4 R108, [R206+0x2080] ;  /* 0x00208000ce6c783b */ /* 0x000e620000004200 */
[----:B------:R4:W-:Y:S01]  /*12590*/  MUFU.EX2 R200, R0 ;  /* 0x0000000000c87308 */ /* 0x0009e20000000800 */
[----:B------:R-:W-:Y:S01]  /*125a0*/  HMMA.16816.F32 R44, R4, R136, R44 ;  /* 0x00000088042c723c */ /* 0x000fe2000000182c */
[----:B----4-:R-:W-:-:S06]  /*125b0*/  FFMA.FTZ R0, R198, c[0x0][0x2d0], -R13 ;  /* 0x0000b400c6007a23 */ /* 0x010fcc000001080d */
[----:B------:R4:W-:Y:S01]  /*125c0*/  MUFU.EX2 R137, R0 ;  /* 0x0000000000897308 */ /* 0x0009e20000000800 */
[----:B------:R-:W-:Y:S07]  /*125d0*/  HMMA.16816.F32 R40, R4, R160, R40 ;  /* 0x000000a00428723c */ /* 0x000fee0000001828 */
[----:B------:R-:W5:Y:S01]  /*125e0*/  MUFU.EX2 R201, R2 ;  /* 0x0000000200c97308 */ /* 0x000f620000000800 */
[----:B----4-:R-:W-:-:S07]  /*125f0*/  FFMA.FTZ R0, R197, c[0x0][0x2d0], -R13 ;  /* 0x0000b400c5007a23 */ /* 0x010fce000001080d */
[----:B------:R4:W-:Y:S01]  /*12600*/  MUFU.EX2 R160, R0 ;  /* 0x0000000000a07308 */ /* 0x0009e20000000800 */
[----:B------:R-:W-:Y:S02]  /*12610*/  IMAD.MOV.U32 R3, RZ, RZ, c[0x0][0x2c4] ;  /* 0x0000b100ff037624 */ /* 0x000fe400078e00ff */
[----:B----4-:R-:W-:-:S05]  /*12620*/  FFMA.FTZ R0, R196, c[0x0][0x2d0], -R13 ;  /* 0x0000b400c4007a23 */ /* 0x010fca000001080d */
[----:B------:R4:W-:Y:S01]  /*12630*/  MUFU.EX2 R161, R0 ;  /* 0x0000000000a17308 */ /* 0x0009e20000000800 */
[----:B------:R-:W-:Y:S02]  /*12640*/  F2FP.PACK_AB R96, R228, R229 ;  /* 0x000000e5e460723e */ /* 0x000fe400000000ff */
[----:B--2---:R-:W-:Y:S02]  /*12650*/  F2FP.PACK_AB R97, R203, R202 ;  /* 0x000000cacb61723e */ /* 0x004fe400000000ff */
[----:B------:R-:W-:Y:S01]  /*12660*/  F2FP.PACK_AB R98, R220, R227 ;  /* 0x000000e3dc62723e */ /* 0x000fe200000000ff */
[----:B----4-:R-:W-:-:S04]  /*12670*/  FFMA.FTZ R0, R195, c[0x0][0x2d0], -R13 ;  /* 0x0000b400c3007a23 */ /* 0x010fc8000001080d */
[----:B------:R2:W-:Y:S01]  /*12680*/  MUFU.EX2 R136, R0 ;  /* 0x0000000000887308 */ /* 0x0005e20000000800 */
[----:B-----5:R-:W-:Y:S02]  /*12690*/  F2FP.PACK_AB R99, R201, R200 ;  /* 0x000000c8c963723e */ /* 0x020fe400000000ff */
[----:B------:R-:W-:Y:S01]  /*126a0*/  ISETP.NE.AND P6, PT, R3, 0x1, PT ;  /* 0x000000010300780c */ /* 0x000fe20003fc5270 */
[----:B--2---:R-:W-:-:S04]  /*126b0*/  FFMA.FTZ R0, R193, c[0x0][0x2d0], -R12 ;  /* 0x0000b400c1007a23 */ /* 0x004fc8000001080c */
[----:B------:R2:W-:Y:S01]  /*126c0*/  MUFU.EX2 R9, R0 ;  /* 0x0000000000097308 */ /* 0x0005e20000000800 */
[----:B------:R-:W-:Y:S07]  /*126d0*/  HMMA.16816.F32 R140, R96, R148, R140 ;  /* 0x00000094608c723c */ /* 0x000fee000000188c */
[----:B------:R-:W-:-:S04]  /*126e0*/  @P6 IMAD.HI.U32 R3, R199, c[0x0][0x2c8], RZ ;  /* 0x0000b200c7036a27 */ /* 0x000fc800078e00ff */
[----:B--2---:R-:W-:-:S04]  /*126f0*/  FFMA.FTZ R0, R194, c[0x0][0x2d0], -R12 ;  /* 0x0000b400c2007a23 */ /* 0x004fc8000001080c */
[----:B------:R2:W4:Y:S01]  /*12700*/  MUFU.EX2 R8, R0 ;  /* 0x0000000000087308 */ /* 0x0005220000000800 */
[C---:B-1----:R-:W-:Y:S08]  /*12710*/  HMMA.16816.F32 R100, R96.reuse, R108, R172 ;  /* 0x0000006c6064723c */ /* 0x042ff000000018ac */
[----:B------:R-:W-:Y:S01]  /*12720*/  HMMA.16816.F32 R116, R96, R156, R116 ;  /* 0x0000009c6074723c */ /* 0x000fe20000001874 */
[----:B--2---:R-:W-:-:S07]  /*12730*/  FFMA.FTZ R0, R192, c[0x0][0x2d0], -R12 ;  /* 0x0000b400c0007a23 */ /* 0x004fce000001080c */
[C---:B------:R-:W-:Y:S01]  /*12740*/  HMMA.16816.F32 R52, R96.reuse, R60, R52 ;  /* 0x0000003c6034723c */ /* 0x040fe20000001834 */
[----:B------:R1:W2:Y:S07]  /*12750*/  MUFU.EX2 R2, R0 ;  /* 0x0000000000027308 */ /* 0x0002ae0000000800 */
[C---:B------:R-:W-:Y:S08]  /*12760*/  HMMA.16816.F32 R68, R96.reuse, R76, R68 ;  /* 0x0000004c6044723c */ /* 0x040ff00000001844 */
[----:B------:R-:W-:Y:S01]  /*12770*/  HMMA.16816.F32 R84, R96, R16, R72 ;  /* 0x000000106054723c */ /* 0x000fe20000001848 */
[----:B-1----:R-:W-:-:S07]  /*12780*/  FFMA.FTZ R0, R135, c[0x0][0x2d0], -R12 ;  /* 0x0000b40087007a23 */ /* 0x002fce000001080c */
        /* <DEDUP_REMOVED lines=14> */
[----:B------:R-:W-:Y:S07]  /*12870*/  HMMA.16816.F32 R36, R4, R170, R36 ;  /* 0x000000aa0424723c */ /* 0x000fee0000001824 */
[----:B------:R-:W-:-:S02]  /*12880*/  FADD.FTZ R5, R241, R240 ;  /* 0x000000f0f1057221 */ /* 0x000fc40000010000 */
[----:B------:R-:W-:Y:S02]  /*12890*/  FADD.FTZ R7, R236, R235 ;  /* 0x000000ebec077221 */ /* 0x000fe40000010000 */
[----:B------:R-:W-:Y:S02]  /*128a0*/  FADD.FTZ R6, R234, R231 ;  /* 0x000000e7ea067221 */ /* 0x000fe40000010000 */
[----:B------:R-:W-:Y:S02]  /*128b0*/  FADD.FTZ R4, R131, R130 ;  /* 0x0000008283047221 */ /* 0x000fe40000010000 */
[----:B------:R-:W-:Y:S02]  /*128c0*/  FADD.FTZ R5, R246, R5 ;  /* 0x00000005f6057221 */ /* 0x000fe40000010000 */
[----:B------:R-:W-:Y:S01]  /*128d0*/  FADD.FTZ R7, R238, R7 ;  /* 0x00000007ee077221 */ /* 0x000fe20000010000 */
[----:B------:R-:W-:Y:S01]  /*128e0*/  @P6 SHF.R.U32.HI R199, RZ, c[0x0][0x2cc], R3 ;  /* 0x0000b300ffc76a19 */ /* 0x000fe20000011603 */
[----:B------:R-:W-:-:S02]  /*128f0*/  FADD.FTZ R6, R232, R6 ;  /* 0x00000006e8067221 */ /* 0x000fc40000010000 */
[----:B------:R-:W-:Y:S02]  /*12900*/  FADD.FTZ R4, R230, R4 ;  /* 0x00000004e6047221 */ /* 0x000fe40000010000 */
[----:B------:R-:W-:Y:S02]  /*12910*/  FADD.FTZ R5, R247, R5 ;  /* 0x00000005f7057221 */ /* 0x000fe40000010000 */
[----:B------:R-:W-:Y:S02]  /*12920*/  FADD.FTZ R7, R239, R7 ;  /* 0x00000007ef077221 */ /* 0x000fe40000010000 */
[----:B------:R-:W-:Y:S02]  /*12930*/  FADD.FTZ R6, R233, R6 ;  /* 0x00000006e9067221 */ /* 0x000fe40000010000 */
[----:B------:R-:W-:Y:S02]  /*12940*/  FADD.FTZ R4, R129, R4 ;  /* 0x0000000481047221 */ /* 0x000fe40000010000 */
[----:B---3--:R-:W-:-:S02]  /*12950*/  IMAD.IADD R3, R11, 0x1, R199 ;  /* 0x000000010b037824 */ /* 0x008fc400078e02c7 */
        /* <DEDUP_REMOVED lines=18> */
[----:B----4-:R-:W-:Y:S01]  /*12a80*/  F2FP.PACK_AB R93, R8, R9 ;  /* 0x00000009085d723e */ /* 0x010fe200000000ff */
        /* <DEDUP_REMOVED lines=10> */
[----:B--2---:R-:W-:Y:S01]  /*12b30*/  FADD.FTZ R8, R2, R8 ;  /* 0x0000000802087221 */ /* 0x004fe20000010000 */
[----:B-1----:R-:W-:Y:S01]  /*12b40*/  F2FP.PACK_AB R95, R0, R2 ;  /* 0x00000002005f723e */ /* 0x002fe200000000ff */
[----:B------:R-:W-:Y:S02]  /*12b50*/  FADD.FTZ R7, R220, R4 ;  /* 0x00000004dc077221 */ /* 0x000fe40000010000 */
[----:B------:R-:W-:Y:S02]  /*12b60*/  FADD.FTZ R4, R201, R5 ;  /* 0x00000005c9047221 */ /* 0x000fe40000010000 */
[----:B------:R-:W-:-:S02]  /*12b70*/  FADD.FTZ R2, R136, R6 ;  /* 0x0000000688027221 */ /* 0x000fc40000010000 */
[----:B------:R-:W-:Y:S01]  /*12b80*/  FADD.FTZ R0, R0, R8 ;  /* 0x0000000800007221 */ /* 0x000fe20000010000 */
[----:B------:R-:W-:Y:S01]  /*12b90*/  STL [R1+0xc], R7 ;  /* 0x00000c0701007387 */ /* 0x000fe20000100800 */
[----:B------:R-:W-:-:S03]  /*12ba0*/  IMAD.MOV.U32 R175, RZ, RZ, c[0x0][0x32c] ;  /* 0x0000cb00ffaf7624 */ /* 0x000fc600078e00ff */
[----:B------:R-:W-:Y:S04]  /*12bb0*/  STL [R1+0x4], R4 ;  /* 0x0000040401007387 */ /* 0x000fe80000100800 */
[----:B------:R1:W-:Y:S04]  /*12bc0*/  STL [R1+0x8], R2 ;  /* 0x0000080201007387 */ /* 0x0003e80000100800 */
[----:B------:R2:W-:Y:S01]  /*12bd0*/  STL [R1+0x10], R0 ;  /* 0x0000100001007387 */ /* 0x0005e20000100800 */
[----:B------:R-:W-:Y:S02]  /*12be0*/  ISETP.GE.AND P6, PT, R175, 0x1, PT ;  /* 0x00000001af00780c */ /* 0x000fe40003fc6270 */
[----:B------:R-:W-:-:S02]  /*12bf0*/  F2FP.PACK_AB R92, R160, R137 ;  /* 0x00000089a05c723e */ /* 0x000fc400000000ff */
[----:B------:R-:W-:-:S07]  /*12c00*/  F2FP.PACK_AB R94, R136, R161 ;  /* 0x000000a1885e723e */ /* 0x000fce00000000ff */
[----:B------:R-:W-:Y:S01]  /*12c10*/  HMMA.16816.F32 R144, R92, R148, R144 ;  /* 0x000000945c90723c */ /* 0x000fe20000001890 */
[----:B------:R-:W-:-:S07]  /*12c20*/  IADD3 R222, R252, -0x2, RZ ;  /* 0xfffffffefcde7810 */ /* 0x000fce0007ffe0ff */
        /* <DEDUP_REMOVED lines=23> */
.L_x_1369:
[----:B------:R-:W-:-:S04]  /*12da0*/  MOV R3, 0x1 ;  /* 0x0000000100037802 */ /* 0x000fc80000000f00 */
[----:B------:R-:W-:-:S13]  /*12db0*/  ISETP.NE.AND P0, PT, R3, c[0x0][0x32c], PT ;  /* 0x0000cb0003007a0c */ /* 0x000fda0003f05270 */
[----:B------:R-:W-:-:S05]  /*12dc0*/  @P0 IMAD.HI.U32 R3, R0, c[0x0][0x330], RZ ;  /* 0x0000cc0000030a27 */ /* 0x000fca00078e00ff */
[----:B------:R-:W-:Y:S02]  /*12dd0*/  @P0 SHF.R.U32.HI R0, RZ, c[0x0][0x334], R3 ;  /* 0x0000cd00ff000a19 */ /* 0x000fe40000011603 */
.L_x_1370:
[----:B------:R-:W-:-:S05]  /*12de0*/  MOV R3, c[0x0][0x32c] ;  /* 0x0000cb0000037a02 */ /* 0x000fca0000000f00 */
[----:B------:R-:W-:-:S05]  /*12df0*/  IMAD R0, R0, R3, c[0x0][0x32c] ;  /* 0x0000cb0000007624 */ /* 0x000fca00078e0203 */
[----:B------:R-:W-:-:S04]  /*12e00*/  IMNMX R2, R2, R0, PT ;  /* 0x0000000002027217 */ /* 0x000fc80003800200 */
.L_x_1368:
        /* <DEDUP_REMOVED lines=32> */
.L_x_1392:
        /* <DEDUP_REMOVED lines=61> */
.L_x_1442:
        /* <DEDUP_REMOVED lines=18> */
.L_x_1373:
[----:B------:R-:W-:Y:S05]  /*13500*/  BSYNC B0 ;  /* 0x0000000000007941 */ /* 0x000fea0003800000 */
.L_x_1372:
        /* <DEDUP_REMOVED lines=146> */
[----:B------:R-:W-:Y:S02]  /*13e30*/  IMAD.SHL.U32 R134, R226, 0x2, RZ ;  /* 0x00000002e2867824 */ /* 0x000fe400078e00ff */
        /* <DEDUP_REMOVED lines=29> */
.L_x_1375:
[----:B------:R-:W2:Y:S01]  /*14010*/  LDL R2, [R1+0x1c] ;  /* 0x00001c0001027983 */ /* 0x000ea20000100800 */
[----:B------:R-:W-:Y:S02]  /*14020*/  IMAD.MOV.U32 R0, RZ, RZ, c[0x0][0x2c4] ;  /* 0x0000b100ff007624 */ /* 0x000fe400078e00ff */
[----:B------:R-:W-:Y:S01]  /*14030*/  IMAD.MOV.U32 R177, RZ, RZ, c[0x0][0x32c] ;  /* 0x0000cb00ffb17624 */ /* 0x000fe200078e00ff */
[----:B-1----:R-:W3:Y:S01]  /*14040*/  LDL R165, [R1+0x14] ;  /* 0x0000140001a57983 */ /* 0x002ee20000100800 */
[----:B------:R-:W-:Y:S01]  /*14050*/  IMAD R3, R219, -0x30, RZ ;  /* 0xffffffd0db037824 */ /* 0x000fe200078e02ff */
[----:B------:R-:W-:Y:S02]  /*14060*/  ISETP.NE.AND P0, PT, R0, 0x1, PT ;  /* 0x000000010000780c */ /* 0x000fe40003f05270 */
[----:B------:R-:W3:Y:S01]  /*14070*/  LDL R164, [R1+0x18] ;  /* 0x0000180001a47983 */ /* 0x000ee20000100800 */
[----:B------:R-:W-:Y:S02]  /*14080*/  ISETP.GE.AND P1, PT, R177, 0x1, PT ;  /* 0x00000001b100780c */ /* 0x000fe40003f26270 */
[----:B------:R-:W-:Y:S01]  /*14090*/  IADD3 R139, -R250, 0x1, R3 ;  /* 0x00000001fa8b7810 */ /* 0x000fe20007ffe103 */
[----:B------:R-:W0:Y:S07]  /*140a0*/  LDGDEPBAR ;  /* 0x00000000000079af */ /* 0x000e2e0000000000 */
[----:B--2---:R-:W-:Y:S04]  /*140b0*/  @P0 IMAD.HI.U32 R0, R2, c[0x0][0x2c8], RZ ;  /* 0x0000b20002000a27 */ /* 0x004fe800078e00ff */
[----:B------:R-:W-:Y:S01]  /*140c0*/  IMAD.MOV.U32 R137, RZ, RZ, R2 ;  /* 0x000000ffff897224 */ /* 0x000fe200078e0002 */
[----:B------:R-:W-:Y:S02]  /*140d0*/  @P0 SHF.R.U32.HI R137, RZ, c[0x0][0x2cc], R0 ;  /* 0x0000b300ff890a19 */ /* 0x000fe40000011600 */
[----:B---3--:R-:W-:Y:S03]  /*140e0*/  IADD3 R139, -R164, R139, R165 ;  /* 0x0000008ba48b7210 */ /* 0x008fe60007ffe1a5 */
[----:B------:R-:W1:Y:S01]  /*140f0*/  SHFL.IDX PT, R2, R137, RZ, 0x1c1f ;  /* 0x001c1fff89027589 */ /* 0x000e6200000e0000 */
        /* <DEDUP_REMOVED lines=18> */
.L_x_1378:
[----:B------:R-:W-:Y:S04]  /*14220*/  MOV R128, c[0x0][0x32c] ;  /* 0x0000cb0000807a02 */ /* 0x000fe80000000f00 */
[----:B------:R-:W-:Y:S11]  /*14230*/  ISETP.NE.AND P0, PT, R128, 0x1, PT ;  /* 0x000000018000780c */ /* 0x000ff60003f05270 */
[----:B------:R-:W-:Y:S02]  /*14240*/  @!UPT UIADD3 URZ, URZ, URZ, URZ ;  /* 0x0000003f3f3ff290 */ /* 0x000fe4000fffe03f */
[----:B------:R-:W-:Y:S05]  /*14250*/  @P0 IMAD.HI.U32 R128, R2, c[0x0][0x330], RZ ;  /* 0x0000cc0002800a27 */ /* 0x000fea00078e00ff */
[----:B------:R-:W-:Y:S02]  /*14260*/  @P0 SHF.R.U32.HI R2, RZ, c[0x0][0x334], R128 ;  /* 0x0000cd00ff020a19 */ /* 0x000fe40000011680 */
.L_x_1379:
[----:B------:R-:W-:Y:S05]  /*14270*/  BSYNC B0 ;  /* 0x0000000000007941 */ /* 0x000fea0003800000 */
.L_x_1377:
[----:B------:R-:W-:Y:S04]  /*14280*/  IMAD.IADD R128, R3, 0x1, -R250 ;  /* 0x0000000103807824 */ /* 0x000fe800078e0afa */
[----:B------:R-:W-:Y:S05]  /*14290*/  IMAD R2, R2, c[0x0][0x32c], R128 ;  /* 0x0000cb0002027a24 */ /* 0x000fea00078e0280 */
[----:B------:R-:W-:Y:S02]  /*142a0*/  IADD3 R128, R2, c[0x0][0x32c], RZ ;  /* 0x0000cb0002807a10 */ /* 0x000fe40007ffe0ff */
[----:B------:R-:W-:Y:S02]  /*142b0*/  IMNMX R0, R0, R2, !PT ;  /* 0x0000000200007217 */ /* 0x000fe40007800200 */
[----:B------:R-:W-:Y:S02]  /*142c0*/  IMNMX R133, R133, R128, PT ;  /* 0x0000008085857217 */ /* 0x000fe40003800200 */
.L_x_1376:
        /* <DEDUP_REMOVED lines=17> */
.L_x_1382:
[----:B------:R-:W-:Y:S04]  /*143e0*/  MOV R130, c[0x0][0x32c] ;  /* 0x0000cb0000827a02 */ /* 0x000fe80000000f00 */
[----:B------:R-:W-:Y:S11]  /*143f0*/  ISETP.NE.AND P0, PT, R130, 0x1, PT ;  /* 0x000000018200780c */ /* 0x000ff60003f05270 */
[----:B------:R-:W-:Y:S02]  /*14400*/  @!UPT UIADD3 URZ, URZ, URZ, URZ ;  /* 0x0000003f3f3ff290 */ /* 0x000fe4000fffe03f */
[----:B------:R-:W-:Y:S05]  /*14410*/  @P0 IMAD.HI.U32 R130, R2, c[0x0][0x330], RZ ;  /* 0x0000cc0002820a27 */ /* 0x000fea00078e00ff */
[----:B------:R-:W-:Y:S02]  /*14420*/  @P0 SHF.R.U32.HI R2, RZ, c[0x0][0x334], R130 ;  /* 0x0000cd00ff020a19 */ /* 0x000fe40000011682 */
.L_x_1383:
[----:B------:R-:W-:Y:S05]  /*14430*/  BSYNC B0 ;  /* 0x0000000000007941 */ /* 0x000fea0003800000 */
.L_x_1381:
[----:B------:R-:W-:Y:S04]  /*14440*/  IMAD.IADD R130, R3, 0x1, -R250 ;  /* 0x0000000103827824 */ /* 0x000fe800078e0afa */
[----:B------:R-:W-:Y:S05]  /*14450*/  IMAD R2, R2, c[0x0][0x32c], R130 ;  /* 0x0000cb0002027a24 */ /* 0x000fea00078e0282 */
[----:B------:R-:W-:Y:S02]  /*14460*/  IADD3 R130, R2, c[0x0][0x32c], RZ ;  /* 0x0000cb0002827a10 */ /* 0x000fe40007ffe0ff */
[----:B------:R-:W-:Y:S02]  /*14470*/  IMNMX R128, R128, R2, !PT ;  /* 0x0000000280807217 */ /* 0x000fe40007800200 */
[----:B------:R-:W-:Y:S02]  /*14480*/  IMNMX R132, R132, R130, PT ;  /* 0x0000008284847217 */ /* 0x000fe40003800200 */
.L_x_1380:
        /* <DEDUP_REMOVED lines=17> */
.L_x_1386:
[----:B------:R-:W-:Y:S04]  /*145a0*/  MOV R160, c[0x0][0x32c] ;  /* 0x0000cb0000a07a02 */ /* 0x000fe80000000f00 */
[----:B------:R-:W-:Y:S11]  /*145b0*/  ISETP.NE.AND P0, PT, R160, 0x1, PT ;  /* 0x00000001a000780c */ /* 0x000ff60003f05270 */
[----:B------:R-:W-:Y:S02]  /*145c0*/  @!UPT UIADD3 URZ, URZ, URZ, URZ ;  /* 0x0000003f3f3ff290 */ /* 0x000fe4000fffe03f */
[----:B------:R-:W-:Y:S05]  /*145d0*/  @P0 IMAD.HI.U32 R160, R134, c[0x0][0x330], RZ ;  /* 0x0000cc0086a00a27 */ /* 0x000fea00078e00ff */
[----:B------:R-:W-:Y:S02]  /*145e0*/  @P0 SHF.R.U32.HI R134, RZ, c[0x0][0x334], R160 ;  /* 0x0000cd00ff860a19 */ /* 0x000fe400000116a0 */
.L_x_1387:
[----:B------:R-:W-:Y:S05]  /*145f0*/  BSYNC B0 ;  /* 0x0000000000007941 */ /* 0x000fea0003800000 */
.L_x_1385:
[----:B------:R-:W-:Y:S04]  /*14600*/  IMAD.IADD R160, R3, 0x1, -R250 ;  /* 0x0000000103a07824 */ /* 0x000fe800078e0afa */
[----:B------:R-:W-:Y:S05]  /*14610*/  IMAD R134, R134, c[0x0][0x32c], R160 ;  /* 0x0000cb0086867a24 */ /* 0x000fea00078e02a0 */
[----:B------:R-:W-:Y:S02]  /*14620*/  IADD3 R160, R134, c[0x0][0x32c], RZ ;  /* 0x0000cb0086a07a10 */ /* 0x000fe40007ffe0ff */
[----:B------:R-:W-:Y:S02]  /*14630*/  IMNMX R2, R2, R134, !PT ;  /* 0x0000008602027217 */ /* 0x000fe40007800200 */
[----:B------:R-:W-:Y:S02]  /*14640*/  IMNMX R130, R130, R160, PT ;  /* 0x000000a082827217 */ /* 0x000fe40003800200 */
.L_x_1384:
        /* <DEDUP_REMOVED lines=151> */
.L_x_1390:
[----:B------:R-:W-:Y:S04]  /*14fc0*/  MOV R5, c[0x0][0x32c] ;  /* 0x0000cb0000057a02 */ /* 0x000fe80000000f00 */
[----:B------:R-:W-:Y:S11]  /*14fd0*/  ISETP.NE.AND P0, PT, R5, 0x1, PT ;  /* 0x000000010500780c */ /* 0x000ff60003f05270 */
[----:B------:R-:W-:Y:S02]  /*14fe0*/  @!UPT UIADD3 URZ, URZ, URZ, URZ ;  /* 0x0000003f3f3ff290 */ /* 0x000fe4000fffe03f */
[----:B------:R-:W-:Y:S05]  /*14ff0*/  @P0 IMAD.HI.U32 R5, R4, c[0x0][0x330], RZ ;  /* 0x0000cc0004050a27 */ /* 0x000fea00078e00ff */
[----:B------:R-:W-:Y:S02]  /*15000*/  @P0 SHF.R.U32.HI R4, RZ, c[0x0][0x334], R5 ;  /* 0x0000cd00ff040a19 */ /* 0x000fe40000011605 */
.L_x_1391:
[----:B------:R-:W-:Y:S05]  /*15010*/  BSYNC B0 ;  /* 0x0000000000007941 */ /* 0x000fea0003800000 */
.L_x_1389:
[----:B------:R-:W-:Y:S04]  /*15020*/  IMAD.IADD R3, R3, 0x1, -R250 ;  /* 0x0000000103037824 */ /* 0x000fe800078e0afa */
[----:B------:R-:W-:Y:S05]  /*15030*/  IMAD R4, R4, c[0x0][0x32c], R3 ;  /* 0x0000cb0004047a24 */ /* 0x000fea00078e0203 */
[----:B------:R-:W-:Y:S02]  /*15040*/  IADD3 R3, R4, c[0x0][0x32c], RZ ;  /* 0x0000cb0004037a10 */ /* 0x000fe40007ffe0ff */
[----:B------:R-:W-:Y:S02]  /*15050*/  IMNMX R0, R0, R4, !PT ;  /* 0x0000000400007217 */ /* 0x000fe40007800200 */
[----:B------:R-:W-:Y:S02]  /*15060*/  IMNMX R2, R2, R3, PT ;  /* 0x0000000302027217 */ /* 0x000fe40003800200 */
.L_x_1388:
        /* <DEDUP_REMOVED lines=390> */
[----:B------:R-:W2:Y:S01]  /*168d0*/  LDL.LU R195, [R1+0x4] ;  /* 0x0000040001c37983 */ /* 0x000ea20000300800 */
        /* <DEDUP_REMOVED lines=91> */
[----:B------:R-:W-:Y:S01]  /*16e90*/  FADD.FTZ R4, R201, R0 ;  /* 0x00000000c9047221 */ /* 0x000fe20000010000 */
[----:B------:R-:W-:Y:S01]  /*16ea0*/  IADD3 R222, R219, -0x1, RZ ;  /* 0xffffffffdbde7810 */ /* 0x000fe20007ffe0ff */
        /* <DEDUP_REMOVED lines=26> */
.L_x_1371:
        /* <DEDUP_REMOVED lines=24> */
.L_x_1394:
[----:B------:R-:W-:-:S04]  /*171d0*/  MOV R3, 0x1 ;  /* 0x0000000100037802 */ /* 0x000fc80000000f00 */
[----:B------:R-:W-:-:S13]  /*171e0*/  ISETP.NE.AND P0, PT, R3, c[0x0][0x32c], PT ;  /* 0x0000cb0003007a0c */ /* 0x000fda0003f05270 */
[----:B------:R-:W-:-:S05]  /*171f0*/  @P0 IMAD.HI.U32 R3, R0, c[0x0][0x330], RZ ;  /* 0x0000cc0000030a27 */ /* 0x000fca00078e00ff */
[----:B------:R-:W-:-:S05]  /*17200*/  @P0 SHF.R.U32.HI R0, RZ, c[0x0][0x334], R3 ;  /* 0x0000cd00ff000a19 */ /* 0x000fca0000011603 */
.L_x_1395:
[----:B------:R-:W-:-:S05]  /*17210*/  IMAD R0, R0, c[0x0][0x32c], RZ ;  /* 0x0000cb0000007a24 */ /* 0x000fca00078e02ff */
[----:B------:R-:W-:-:S03]  /*17220*/  IMNMX R2, R2, R0, !PT ;  /* 0x0000000002027217 */ /* 0x000fc60007800200 */
.L_x_1393:
        /* <DEDUP_REMOVED lines=27> */
.L_x_1401:
        /* <DEDUP_REMOVED lines=24> */
[----:B------:R-:W-:Y:S01]  /*17560*/  IADD3 R12, R226, 0x20, RZ ;  /* 0x00000020e20c7810 */ /* 0x000fe20007ffe0ff */
        /* <DEDUP_REMOVED lines=38> */
.L_x_1443:
        /* <DEDUP_REMOVED lines=17> */
.L_x_1398:
[----:B------:R-:W-:Y:S05]  /*178e0*/  BSYNC B0 ;  /* 0x0000000000007941 */ /* 0x000fea0003800000 */
.L_x_1397:
        /* <DEDUP_REMOVED lines=116> */
[--C-:B------:R-:W-:Y:S01]  /*18030*/  IMAD.MOV.U32 R2, RZ, RZ, R3.reuse ;  /* 0x000000ffff027224 */ /* 0x100fe200078e0003 */
        /* <DEDUP_REMOVED lines=9> */
[----:B------:R-:W-:Y:S02]  /*180d0*/  IADD3 R136, -R137, 0x30, RZ ;  /* 0x0000003089887810 */ /* 0x000fe40007ffe1ff */
[----:B------:R-:W-:Y:S01]  /*180e0*/  SHF.R.S32.HI R2, RZ, 0x1f, R225 ;  /* 0x0000001fff027819 */ /* 0x000fe200000114e1 */
[----:B------:R2:W3:Y:S01]  /*180f0*/  @!P1 LDG.E R223, [R130.64] ;  /* 0x0000000c82df9981 */ /* 0x0004e2000c1e1900 */
[----:B------:R-:W-:Y:S02]  /*18100*/  ISETP.GE.AND P1, PT, R136, 0x1, PT ;  /* 0x000000018800780c */ /* 0x000fe40003f26270 */
[----:B-1----:R-:W-:Y:S05]  /*18110*/  SHF.R.S32.HI R201, RZ, 0x1f, R201 ;  /* 0x0000001fffc97819 */ /* 0x002fea00000114c9 */
[----:B------:R-:W-:Y:S04]  /*18120*/  IMAD R201, R201, c[0x0][0x1e8], RZ ;  /* 0x00007a00c9c97a24 */ /* 0x000fe800078e02ff */
[----:B------:R-:W-:Y:S02]  /*18130*/  IMAD R201, R219, c[0x0][0x1ec], R201 ;  /* 0x00007b00dbc97a24 */ /* 0x000fe400078e02c9 */
[----:B--2---:R-:W-:Y:S02]  /*18140*/  IMAD R130, R2, c[0x0][0x1e0], RZ ;  /* 0x0000780002827a24 */ /* 0x004fe400078e02ff */
[C---:B------:R-:W-:Y:S04]  /*18150*/  IMAD.WIDE.U32 R2, R225.reuse, c[0x0][0x1e0], RZ ;  /* 0x00007800e1027a25 */ /* 0x040fe800078e00ff */
[----:B------:R-:W-:Y:S02]  /*18160*/  IMAD R130, R225, c[0x0][0x1e4], R130 ;  /* 0x00007900e1827a24 */ /* 0x000fe400078e0282 */
[----:B------:R-:W-:Y:S02]  /*18170*/  IMAD.IADD R201, R203, 0x1, R201 ;  /* 0x00000001cbc97824 */ /* 0x000fe400078e02c9 */
[----:B------:R-:W-:Y:S01]  /*18180*/  IMAD.IADD R3, R3, 0x1, R130 ;  /* 0x0000000103037824 */ /* 0x000fe200078e0282 */
[----:B---3--:R-:W-:Y:S03]  /*18190*/  SHF.R.S32.HI R130, RZ, 0x1f, R223 ;  /* 0x0000001fff827819 */ /* 0x008fe600000114df */
[C---:B------:R-:W-:Y:S04]  /*181a0*/  IMAD.WIDE.U32 R2, R223.reuse, c[0x0][0x1f0], R2 ;  /* 0x00007c00df027a25 */ /* 0x040fe800078e0002 */
[----:B------:R-:W-:Y:S01]  /*181b0*/  IMAD R130, R130, c[0x0][0x1f0], RZ ;  /* 0x00007c0082827a24 */ /* 0x000fe200078e02ff */
[----:B------:R-:W-:Y:S02]  /*181c0*/  IADD3 R2, P0, R202, R2, RZ ;  /* 0x00000002ca027210 */ /* 0x000fe40007f1e0ff */
[----:B------:R-:W-:Y:S01]  /*181d0*/  IADD3 R202, R226, 0x20, RZ ;  /* 0x00000020e2ca7810 */ /* 0x000fe20007ffe0ff */
[----:B------:R-:W-:Y:S03]  /*181e0*/  IMAD R130, R223, c[0x0][0x1f4], R130 ;  /* 0x00007d00df827a24 */ /* 0x000fe600078e0282 */
[----:B------:R-:W-:Y:S02]  /*181f0*/  ISETP.GE.AND P4, PT, R202, c[0x0][0x1d4], PT ;  /* 0x00007500ca007a0c */ /* 0x000fe40003f86270 */
[----:B------:R-:W-:Y:S02]  /*18200*/  IADD3.X R130, R201, R3, R130, P0, !PT ;  /* 0x00000003c9827210 */ /* 0x000fe400007fe482 */
[----:B------:R-:W-:Y:S02]  /*18210*/  LEA R131, P0, R2, c[0x0][0x1c8], 0x1 ;  /* 0x0000720002837a11 */ /* 0x000fe400078008ff */
        /* <DEDUP_REMOVED lines=27> */
.L_x_1400:
        /* <DEDUP_REMOVED lines=14> */
[----:B------:R-:W3:Y:S01]  /*184b0*/  LDL.LU R231, [R1+0x4] ;  /* 0x0000040001e77983 */ /* 0x000ee20000300800 */
        /* <DEDUP_REMOVED lines=425> */
[----:B------:R1:W-:Y:S01]  /*19f50*/  STL [R1+0x4], R5 ;  /* 0x0000040501007387 */ /* 0x0003e20000100800 */
[----:B------:R-:W-:Y:S03]  /*19f60*/  FADD.FTZ R0, R49, R0 ;  /* 0x0000000031007221 */ /* 0x000fe60000010000 */
[----:B------:R1:W-:Y:S01]  /*19f70*/  STL [R1+0x8], R4 ;  /* 0x0000080401007387 */ /* 0x0003e20000100800 */
[----:B------:R-:W-:Y:S01]  /*19f80*/  FADD.FTZ R3, R48, R0 ;  /* 0x0000000030037221 */ /* 0x000fe20000010000 */
[----:B------:R-:W-:Y:S04]  /*19f90*/  IADD3 R0, R222, -0x1, RZ ;  /* 0xffffffffde007810 */ /* 0x000fe80007ffe0ff */
[----:B------:R1:W-:Y:S01]  /*19fa0*/  STL [R1+0x10], R3 ;  /* 0x0000100301007387 */ /* 0x0003e20000100800 */
[----:B------:R-:W-:Y:S01]  /*19fb0*/  MOV R222, R0 ;  /* 0x0000000000de7202 */ /* 0x000fe20000000f00 */
[----:B-1----:R-:W-:-:S05]  /*19fc0*/  @P0 BRA `(.L_x_1401) ;  /* 0xffffd41000000947 */ /* 0x002fca000383ffff */
.L_x_1396:
        /* <DEDUP_REMOVED lines=15> */
.L_x_1423:
        /* <DEDUP_REMOVED lines=72> */
.L_x_1444:
        /* <DEDUP_REMOVED lines=17> */
.L_x_1404:
[----:B------:R-:W-:Y:S05]  /*1a650*/  BSYNC B0 ;  /* 0x0000000000007941 */ /* 0x000fea0003800000 */
.L_x_1403:
        /* <DEDUP_REMOVED lines=169> */
.L_x_1406:
[----:B------:R-:W2:Y:S01]  /*1b0f0*/  LDL R2, [R1+0x1c] ;  /* 0x00001c0001027983 */ /* 0x000ea20000100800 */
[----:B------:R-:W-:Y:S02]  /*1b100*/  IMAD.MOV.U32 R0, RZ, RZ, c[0x0][0x2c4] ;  /* 0x0000b100ff007624 */ /* 0x000fe400078e00ff */
[----:B------:R-:W-:Y:S01]  /*1b110*/  IMAD.MOV.U32 R189, RZ, RZ, c[0x0][0x32c] ;  /* 0x0000cb00ffbd7624 */ /* 0x000fe200078e00ff */
[----:B------:R-:W3:Y:S02]  /*1b120*/  LDL R186, [R1+0x14] ;  /* 0x0000140001ba7983 */ /* 0x000ee40000100800 */
[----:B------:R-:W-:Y:S02]  /*1b130*/  ISETP.NE.AND P0, PT, R0, 0x1, PT ;  /* 0x000000010000780c */ /* 0x000fe40003f05270 */
[----:B------:R-:W-:Y:S01]  /*1b140*/  ISETP.GE.AND P1, PT, R189, 0x1, PT ;  /* 0x00000001bd00780c */ /* 0x000fe20003f26270 */
[----:B------:R-:W3:Y:S04]  /*1b150*/  LDL R179, [R1+0x18] ;  /* 0x0000180001b37983 */ /* 0x000ee80000100800 */
[----:B------:R-:W0:Y:S06]  /*1b160*/  LDGDEPBAR ;  /* 0x00000000000079af */ /* 0x000e2c0000000000 */
[----:B--2---:R-:W-:Y:S04]  /*1b170*/  @P0 IMAD.HI.U32 R0, R2, c[0x0][0x2c8], RZ ;  /* 0x0000b20002000a27 */ /* 0x004fe800078e00ff */
[----:B------:R-:W-:Y:S01]  /*1b180*/  IMAD.MOV.U32 R134, RZ, RZ, R2 ;  /* 0x000000ffff867224 */ /* 0x000fe200078e0002 */
[----:B------:R-:W-:Y:S01]  /*1b190*/  @P0 SHF.R.U32.HI R134, RZ, c[0x0][0x2cc], R0 ;  /* 0x0000b300ff860a19 */ /* 0x000fe20000011600 */
[----:B------:R-:W-:Y:S04]  /*1b1a0*/  IMAD R2, R222, -0x30, RZ ;  /* 0xffffffd0de027824 */ /* 0x000fe800078e02ff */
[----:B------:R-:W2:Y:S01]  /*1b1b0*/  SHFL.IDX PT, R3, R134, RZ, 0x1c1f ;  /* 0x001c1fff86037589 */ /* 0x000ea200000e0000 */
[C---:B-1----:R-:W-:Y:S02]  /*1b1c0*/  IADD3 R137, -R250.reuse, 0x1, R2 ;  /* 0x00000001fa897810 */ /* 0x042fe40007ffe102 */
[----:B------:R-:W-:Y:S02]  /*1b1d0*/  IADD3 R138, -R250, R2, RZ ;  /* 0x00000002fa8a7210 */ /* 0x000fe40007ffe1ff */
[----:B---3--:R-:W-:Y:S04]  /*1b1e0*/  IADD3 R137, -R179, R137, R186 ;  /* 0x00000089b3897210 */ /* 0x008fe80007ffe1ba */
        /* <DEDUP_REMOVED lines=18> */
.L_x_1409:
[----:B------:R-:W-:Y:S04]  /*1b310*/  MOV R132, 0x1 ;  /* 0x0000000100847802 */ /* 0x000fe80000000f00 */
[----:B------:R-:W-:Y:S11]  /*1b320*/  ISETP.NE.AND P0, PT, R132, c[0x0][0x32c], PT ;  /* 0x0000cb0084007a0c */ /* 0x000ff60003f05270 */
[----:B------:R-:W-:Y:S02]  /*1b330*/  @!UPT UIADD3 URZ, URZ, URZ, URZ ;  /* 0x0000003f3f3ff290 */ /* 0x000fe4000fffe03f */
[----:B------:R-:W-:Y:S05]  /*1b340*/  @P0 IMAD.HI.U32 R132, R3, c[0x0][0x330], RZ ;  /* 0x0000cc0003840a27 */ /* 0x000fea00078e00ff */
[----:B------:R-:W-:Y:S02]  /*1b350*/  @P0 SHF.R.U32.HI R3, RZ, c[0x0][0x334], R132 ;  /* 0x0000cd00ff030a19 */ /* 0x000fe40000011684 */
.L_x_1410:
[----:B------:R-:W-:Y:S05]  /*1b360*/  BSYNC B0 ;  /* 0x0000000000007941 */ /* 0x000fea0003800000 */
.L_x_1408:
[----:B------:R-:W-:Y:S05]  /*1b370*/  IMAD R3, R3, c[0x0][0x32c], R138 ;  /* 0x0000cb0003037a24 */ /* 0x000fea00078e028a */
[----:B------:R-:W-:Y:S02]  /*1b380*/  IADD3 R132, R3, c[0x0][0x32c], RZ ;  /* 0x0000cb0003847a10 */ /* 0x000fe40007ffe0ff */
[----:B------:R-:W-:Y:S02]  /*1b390*/  IMNMX R0, R0, R3, !PT ;  /* 0x0000000300007217 */ /* 0x000fe40007800200 */
[----:B------:R-:W-:Y:S02]  /*1b3a0*/  IMNMX R128, R128, R132, PT ;  /* 0x0000008480807217 */ /* 0x000fe40003800200 */
.L_x_1407:
        /* <DEDUP_REMOVED lines=17> */
.L_x_1413:
[----:B------:R-:W-:Y:S04]  /*1b4c0*/  MOV R139, 0x1 ;  /* 0x00000001008b7802 */ /* 0x000fe80000000f00 */
[----:B------:R-:W-:Y:S11]  /*1b4d0*/  ISETP.NE.AND P0, PT, R139, c[0x0][0x32c], PT ;  /* 0x0000cb008b007a0c */ /* 0x000ff60003f05270 */
[----:B------:R-:W-:Y:S02]  /*1b4e0*/  @!UPT UIADD3 URZ, URZ, URZ, URZ ;  /* 0x0000003f3f3ff290 */ /* 0x000fe4000fffe03f */
[----:B------:R-:W-:Y:S05]  /*1b4f0*/  @P0 IMAD.HI.U32 R139, R133, c[0x0][0x330], RZ ;  /* 0x0000cc00858b0a27 */ /* 0x000fea00078e00ff */
[----:B------:R-:W-:Y:S02]  /*1b500*/  @P0 SHF.R.U32.HI R133, RZ, c[0x0][0x334], R139 ;  /* 0x0000cd00ff850a19 */ /* 0x000fe4000001168b */
.L_x_1414:
[----:B------:R-:W-:Y:S05]  /*1b510*/  BSYNC B0 ;  /* 0x0000000000007941 */ /* 0x000fea0003800000 */
.L_x_1412:
[----:B------:R-:W-:Y:S05]  /*1b520*/  IMAD R133, R133, c[0x0][0x32c], R138 ;  /* 0x0000cb0085857a24 */ /* 0x000fea00078e028a */
[----:B------:R-:W-:Y:S02]  /*1b530*/  IADD3 R139, R133, c[0x0][0x32c], RZ ;  /* 0x0000cb00858b7a10 */ /* 0x000fe40007ffe0ff */
[----:B------:R-:W-:Y:S02]  /*1b540*/  IMNMX R3, R3, R133, !PT ;  /* 0x0000008503037217 */ /* 0x000fe40007800200 */
[----:B------:R-:W-:Y:S02]  /*1b550*/  IMNMX R132, R132, R139, PT ;  /* 0x0000008b84847217 */ /* 0x000fe40003800200 */
.L_x_1411:
        /* <DEDUP_REMOVED lines=72> */
.L_x_1417:
[----:B------:R-:W-:Y:S04]  /*1b9e0*/  MOV R20, 0x1 ;  /* 0x0000000100147802 */ /* 0x000fe80000000f00 */
[----:B------:R-:W-:Y:S11]  /*1b9f0*/  ISETP.NE.AND P0, PT, R20, c[0x0][0x32c], PT ;  /* 0x0000cb0014007a0c */ /* 0x000ff60003f05270 */
[----:B------:R-:W-:Y:S02]  /*1ba00*/  @!UPT UIADD3 URZ, URZ, URZ, URZ ;  /* 0x0000003f3f3ff290 */ /* 0x000fe4000fffe03f */
[----:B------:R-:W-:Y:S05]  /*1ba10*/  @P0 IMAD.HI.U32 R20, R4, c[0x0][0x330], RZ ;  /* 0x0000cc0004140a27 */ /* 0x000fea00078e00ff */
[----:B------:R-:W-:Y:S02]  /*1ba20*/  @P0 SHF.R.U32.HI R4, RZ, c[0x0][0x334], R20 ;  /* 0x0000cd00ff040a19 */ /* 0x000fe40000011614 */
.L_x_1418:
[----:B------:R-:W-:Y:S05]  /*1ba30*/  BSYNC B0 ;  /* 0x0000000000007941 */ /* 0x000fea0003800000 */
.L_x_1416:
[----:B------:R-:W-:Y:S05]  /*1ba40*/  IMAD R4, R4, c[0x0][0x32c], R138 ;  /* 0x0000cb0004047a24 */ /* 0x000fea00078e028a */
[----:B------:R-:W-:Y:S02]  /*1ba50*/  IADD3 R20, R4, c[0x0][0x32c], RZ ;  /* 0x0000cb0004147a10 */ /* 0x000fe40007ffe0ff */
[----:B------:R-:W-:Y:S02]  /*1ba60*/  IMNMX R0, R0, R4, !PT ;  /* 0x0000000400007217 */ /* 0x000fe40007800200 */
[----:B------:R-:W-:Y:S02]  /*1ba70*/  IMNMX R2, R2, R20, PT ;  /* 0x0000001402027217 */ /* 0x000fe40003800200 */
.L_x_1415:
        /* <DEDUP_REMOVED lines=103> */
.L_x_1421:
[----:B------:R-:W-:Y:S04]  /*1c0f0*/  MOV R4, 0x1 ;  /* 0x0000000100047802 */ /* 0x000fe80000000f00 */
[----:B------:R-:W-:Y:S11]  /*1c100*/  ISETP.NE.AND P0, PT, R4, c[0x0][0x32c], PT ;  /* 0x0000cb0004007a0c */ /* 0x000ff60003f05270 */
[----:B------:R-:W-:Y:S02]  /*1c110*/  @!UPT UIADD3 URZ, URZ, URZ, URZ ;  /* 0x0000003f3f3ff290 */ /* 0x000fe4000fffe03f */
[----:B------:R-:W-:Y:S05]  /*1c120*/  @P0 IMAD.HI.U32 R4, R3, c[0x0][0x330], RZ ;  /* 0x0000cc0003040a27 */ /* 0x000fea00078e00ff */
[----:B------:R-:W-:Y:S02]  /*1c130*/  @P0 SHF.R.U32.HI R3, RZ, c[0x0][0x334], R4 ;  /* 0x0000cd00ff030a19 */ /* 0x000fe40000011604 */
.L_x_1422:
[----:B------:R-:W-:Y:S05]  /*1c140*/  BSYNC B0 ;  /* 0x0000000000007941 */ /* 0x000fea0003800000 */
.L_x_1420:
[----:B------:R-:W-:Y:S05]  /*1c150*/  IMAD R138, R3, c[0x0][0x32c], R138 ;  /* 0x0000cb00038a7a24 */ /* 0x000fea00078e028a */
[----:B------:R-:W-:Y:S02]  /*1c160*/  IADD3 R3, R138, c[0x0][0x32c], RZ ;  /* 0x0000cb008a037a10 */ /* 0x000fe40007ffe0ff */
[----:B------:R-:W-:Y:S02]  /*1c170*/  IMNMX R0, R0, R138, !PT ;  /* 0x0000008a00007217 */ /* 0x000fe40007800200 */
[----:B------:R-:W-:Y:S02]  /*1c180*/  IMNMX R2, R2, R3, PT ;  /* 0x0000000302027217 */ /* 0x000fe40003800200 */
.L_x_1419:
        /* <DEDUP_REMOVED lines=499> */
[----:B------:R-:W-:Y:S05]  /*1e0c0*/  FADD.FTZ R2, R26, R2 ;  /* 0x000000021a027221 */ /* 0x000fea0000010000 */
[----:B------:R2:W-:Y:S01]  /*1e0d0*/  STL [R1+0x10], R2 ;  /* 0x0000100201007387 */ /* 0x0005e20000100800 */
[----:B-1----:R-:W-:Y:S04]  /*1e0e0*/  IADD3 R0, R222, -0x1, RZ ;  /* 0xffffffffde007810 */ /* 0x002fe80007ffe0ff */
[----:B------:R-:W-:Y:S01]  /*1e0f0*/  MOV R222, R0 ;  /* 0x0000000000de7202 */ /* 0x000fe20000000f00 */
[----:B--2---:R-:W-:-:S05]  /*1e100*/  @P0 BRA `(.L_x_1423) ;  /* 0xffffbfb000000947 */ /* 0x004fca000383ffff */
.L_x_1402:
        /* <DEDUP_REMOVED lines=153> */
.L_x_1294:
        /* <DEDUP_REMOVED lines=151> */
.L_x_1425:
        /* <DEDUP_REMOVED lines=151> */
.L_x_1427:
[----:B---3--:R-:W-:Y:S05]  /*1fd80*/  BSYNC B0 ;  /* 0x0000000000007941 */ /* 0x008fea0003800000 */
.L_x_1426:
        /* <DEDUP_REMOVED lines=23> */
.L_x_1429:
[----:B------:R-:W-:Y:S05]  /*1ff00*/  BSYNC B0 ;  /* 0x0000000000007941 */ /* 0x000fea0003800000 */
.L_x_1428:
        /* <DEDUP_REMOVED lines=23> */
.L_x_1431:
[----:B------:R-:W-:Y:S05]  /*20080*/  BSYNC B0 ;  /* 0x0000000000007941 */ /* 0x000fea0003800000 */
.L_x_1430:
        /* <DEDUP_REMOVED lines=24> */
.L_x_1424:
        /* <DEDUP_REMOVED lines=19> */
.L_x_1432:
        /* <DEDUP_REMOVED lines=43> */
.L_x_1434:
[----:B---3--:R-:W-:Y:S05]  /*205f0*/  BSYNC B0 ;  /* 0x0000000000007941 */ /* 0x008fea0003800000 */
.L_x_1433:
        /* <DEDUP_REMOVED lines=64> */
.L_x_1436:
[----:B------:R-:W-:Y:S05]  /*20a00*/  BSYNC B0 ;  /* 0x0000000000007941 */ /* 0x000fea0003800000 */
.L_x_1435:
        /* <DEDUP_REMOVED lines=21> */
.L_x_1438:
[----:B------:R-:W-:Y:S05]  /*20b60*/  BSYNC B0 ;  /* 0x0000000000007941 */ /* 0x000fea0003800000 */
.L_x_1437:
        /* <DEDUP_REMOVED lines=21> */
.L_x_1440:
[----:B------:R-:W-:Y:S05]  /*20cc0*/  BSYNC B0 ;  /* 0x0000000000007941 */ /* 0x000fea0003800000 */
.L_x_1439:
        /* <DEDUP_REMOVED lines=22> */
.L_x_1347:
[----:B----4-:R-:W-:Y:S01]  /*20e30*/  IMAD.MOV.U32 R3, RZ, RZ, R24 ;  /* 0x000000ffff037224 */ /* 0x010fe200078e0018 */
[----:B------:R-:W-:Y:S02]  /*20e40*/  MOV R6, 0x1 ;  /* 0x0000000100067802 */ /* 0x000fe40000000f00 */
[----:B------:R-:W-:Y:S02]  /*20e50*/  MOV R2, 0x20e70 ;  /* 0x00020e7000027802 */ /* 0x000fe40000000f00 */
[----:B------:R-:W-:Y:S05]  /*20e60*/  CALL.REL.NOINC `($__internal_7_$__cuda_sm70_shflsync_idx_p) ;  /* 0x0000026000007944 */ /* 0x000fea0003c00000 */
[----:B------:R-:W-:Y:S01]  /*20e70*/  IMAD.MOV.U32 R5, RZ, RZ, R6 ;  /* 0x000000ffff057224 */ /* 0x000fe200078e0006 */
[----:B------:R-:W-:Y:S01]  /*20e80*/  MOV R3, R25 ;  /* 0x0000001900037202 */ /* 0x000fe20000000f00 */
[----:B------:R-:W-:Y:S01]  /*20e90*/  IMAD.MOV.U32 R6, RZ, RZ, 0x1 ;  /* 0x00000001ff067424 */ /* 0x000fe200078e00ff */
[----:B------:R-:W-:Y:S02]  /*20ea0*/  MOV R2, 0x20ec0 ;  /* 0x00020ec000027802 */ /* 0x000fe40000000f00 */
[----:B------:R-:W-:Y:S05]  /*20eb0*/  CALL.REL.NOINC `($__internal_7_$__cuda_sm70_shflsync_idx_p) ;  /* 0x0000021000007944 */ /* 0x000fea0003c00000 */
[----:B------:R-:W-:Y:S01]  /*20ec0*/  MOV R2, R6 ;  /* 0x0000000600027202 */ /* 0x000fe20000000f00 */
[----:B------:R-:W-:Y:S05]  /*20ed0*/  BRA `(.L_x_1441) ;  /* 0xfffee5b000007947 */ /* 0x000fea000383ffff */
.L_x_1374:
[----:B-1----:R-:W-:Y:S02]  /*20ee0*/  MOV R6, 0x1 ;  /* 0x0000000100067802 */ /* 0x002fe40000000f00 */
[----:B------:R-:W-:Y:S02]  /*20ef0*/  MOV R2, 0x20f10 ;  /* 0x00020f1000027802 */ /* 0x000fe40000000f00 */
[----:B------:R-:W-:Y:S05]  /*20f00*/  CALL.REL.NOINC `($__internal_7_$__cuda_sm70_shflsync_idx_p) ;  /* 0x000001c000007944 */ /* 0x000fea0003c00000 */
[----:B------:R-:W-:Y:S01]  /*20f10*/  MOV R3, R10 ;  /* 0x0000000a00037202 */ /* 0x000fe20000000f00 */
[----:B------:R-:W-:Y:S01]  /*20f20*/  IMAD.MOV.U32 R4, RZ, RZ, R6 ;  /* 0x000000ffff047224 */ /* 0x000fe200078e0006 */
[----:B------:R-:W-:Y:S01]  /*20f30*/  MOV R2, 0x20f60 ;  /* 0x00020f6000027802 */ /* 0x000fe20000000f00 */
[----:B------:R-:W-:Y:S02]  /*20f40*/  IMAD.MOV.U32 R6, RZ, RZ, 0x1 ;  /* 0x00000001ff067424 */ /* 0x000fe400078e00ff */
[----:B------:R-:W-:Y:S05]  /*20f50*/  CALL.REL.NOINC `($__internal_7_$__cuda_sm70_shflsync_idx_p) ;  /* 0x0000017000007944 */ /* 0x000fea0003c00000 */
[----:B------:R-:W-:Y:S01]  /*20f60*/  MOV R0, R6 ;  /* 0x0000000600007202 */ /* 0x000fe20000000f00 */
[----:B------:R-:W-:-:S05]  /*20f70*/  BRA `(.L_x_1442) ;  /* 0xffff246000007947 */ /* 0x000fca000383ffff */
.L_x_1399:
[----:B-1----:R-:W-:Y:S01]  /*20f80*/  MOV R6, 0x1 ;  /* 0x0000000100067802 */ /* 0x002fe20000000f00 */
[----:B------:R-:W-:Y:S01]  /*20f90*/  IMAD.MOV.U32 R3, RZ, RZ, R8 ;  /* 0x000000ffff037224 */ /* 0x000fe200078e0008 */
        /* <DEDUP_REMOVED lines=9> */
.L_x_1405:
        /* <DEDUP_REMOVED lines=10> */
        .weak           $__internal_7_$__cuda_sm70_shflsync_idx_p
        .type           $__internal_7_$__cuda_sm70_shflsync_idx_p,@function
        .size           $__internal_7_$__cuda_sm70_shflsync_idx_p,(.L_x_1731 - $__internal_7_$__cuda_sm70_shflsync_idx_p)
$__internal_7_$__cuda_sm70_shflsync_idx_p:
[----:B------:R-:W-:Y:S02]  /*210d0*/  MOV R24, 0xffffffff ;  /* 0xffffffff00187802 */ /* 0x000fe40000000f00 */
[----:B------:R-:W-:-:S02]  /*210e0*/  MOV R7, 0x1c1f ;  /* 0x00001c1f00077802 */ /* 0x000fc40000000f00 */
[----:B------:R-:W-:Y:S04]  /*210f0*/  WARPSYNC R24 ;  /* 0x0000001800007348 */ /* 0x000fe80003800000 */
[----:B------:R1:W2:Y:S02]  /*21100*/  SHFL.IDX PT, R6, R3, R6, R7 ;  /* 0x0000000603067389 */ /* 0x0002a400000e0007 */
[----:B-1----:R-:W-:-:S04]  /*21110*/  MOV R3, 0x0 ;  /* 0x0000000000037802 */ /* 0x002fc80000000f00 */
[----:B--2---:R-:W-:Y:S05]  /*21120*/  RET.REL.NODEC R2 `(_ZN7cutlass13device_kernelIN5flash19enable_sm80_to_sm89INS1_16FlashAttnFwdSm80INS1_25CollectiveMainloopFwdSm80ILi4ELi1ELb0EN4cute5tupleIJNS5_1CILi128EEENS7_ILi48EEENS7_ILi96EEEEEELi96ENS_6half_tEfNS_4arch4Sm80ELb0ELb1ELb0ELb1ELb1ELb1ELb1ELb0EEENS1_21CollectiveEpilogueFwdINS6_IJS8_SA_S9_EEENS6_IJNS7_ILi1EEESI_SI_EEESC_SE_Li128ELb1ELb1ELb0ELb0EEENS1_19SingleTileSchedulerILb1ELb0ELb1ELi128EEEEEEEEEvNT_6ParamsE) ;  /* 0xfffdeed002007950 */ /* 0x004fea0003c3ffff */
.L_x_1445:
        /* <DEDUP_REMOVED lines=13> */
.L_x_1731:


//--------------------- .text._ZN7cutlass13device_kernelIN5flash19enable_sm80_to_sm89INS1_16FlashAttnFwdSm80INS1_25CollectiveMainloopFwdSm80ILi4ELi1ELb0EN4cute5tupleIJNS5_1CILi128EEENS7_ILi64EEENS7_ILi96EEEEEELi96ENS_6half_tEfNS_4arch4Sm80ELb1ELb0ELb0ELb0ELb1ELb0ELb1ELb0EEENS1_21CollectiveEpilogueFwdINS6_IJS8_SA_S9_EEENS6_IJNS7_ILi1EEESI_SI_EEESC_SE_Li128ELb0ELb1ELb0ELb0EEENS1_30DynamicPersistentTileSchedulerILi128ELi128ELb0ELb1ELb0EEEEEEEEEvNT_6ParamsE --------------------------
	.section	.text._ZN7cutlass13device_kernelIN5flash19enable_sm80_to_sm89INS1_16FlashAttnFwdSm80INS1_25CollectiveMainloopFwdSm80ILi4ELi1ELb0EN4cute5tupleIJNS5_1CILi128EEENS7_ILi64EEENS7_ILi96EEEEEELi96ENS_6half_tEfNS_4arch4Sm80ELb1ELb0ELb0ELb0ELb1ELb0ELb1ELb0EEENS1_21CollectiveEpilogueFwdINS6_IJS8_SA_S9_EEENS6_IJNS7_ILi1EEESI_SI_EEESC_SE_Li128ELb0ELb1ELb0ELb0EEENS1_30DynamicPersistentTileSchedulerILi128ELi128ELb0ELb1ELb0EEEEEEEEEvNT_6ParamsE,"ax",@progbits
	.sectioninfo	@"SHI_REGISTERS=255"
	.align	128
.text._ZN7cutlass13device_kernelIN5flash19enable_sm80_to_sm89INS1_16FlashAttnFwdSm80INS1_25CollectiveMainloopFwdSm80ILi4ELi1ELb0EN4cute5tupleIJNS5_1CILi128EEENS7_ILi64EEENS7_ILi96EEEEEELi96ENS_6half_tEfNS_4arch4Sm80ELb1ELb0ELb0ELb0ELb1ELb0ELb1ELb0EEENS1_21CollectiveEpilogueFwdINS6_IJS8_SA_S9_EEENS6_IJNS7_ILi1EEESI_SI_EEESC_SE_Li128ELb0ELb1ELb0ELb0EEENS1_30DynamicPersistentTileSchedulerILi128ELi128ELb0ELb1ELb0EEEEEEEEEvNT_6ParamsE:
        .type           _ZN7cutlass13device_kernelIN5flash19enable_sm80_to_sm89INS1_16FlashAttnFwdSm80INS1_25CollectiveMainloopFwdSm80ILi4ELi1ELb0EN4cute5tupleIJNS5_1CILi128EEENS7_ILi64EEENS7_ILi96EEEEEELi96ENS_6half_tEfNS_4arch4Sm80ELb1ELb0ELb0ELb0ELb1ELb0ELb1ELb0EEENS1_21CollectiveEpilogueFwdINS6_IJS8_SA_S9_EEENS6_IJNS7_ILi1EEESI_SI_EEESC_SE_Li128ELb0ELb1ELb0ELb0EEENS1_30DynamicPersistentTileSchedulerILi128ELi128ELb0ELb1ELb0EEEEEEEEEvNT_6ParamsE,@function
        .size           _ZN7cutlass13device_kernelIN5flash19enable_sm80_to_sm89INS1_16FlashAttnFwdSm80INS1_25CollectiveMainloopFwdSm80ILi4ELi1ELb0EN4cute5tupleIJNS5_1CILi128EEENS7_ILi64EEENS7_ILi96EEEEEELi96ENS_6half_tEfNS_4arch4Sm80ELb1ELb0ELb0ELb0ELb1ELb0ELb1ELb0EEENS1_21CollectiveEpilogueFwdINS6_IJS8_SA_S9_EEENS6_IJNS7_ILi1EEESI_SI_EEESC_SE_Li128ELb0ELb1ELb0ELb0EEENS1_30DynamicPersistentTileSchedulerILi128ELi128ELb0ELb1ELb0EEEEEEEEEvNT_6ParamsE,(.L_x_1733 - _ZN7cutlass13device_kernelIN5flash19enable_sm80_to_sm89INS1_16FlashAttnFwdSm80INS1_25CollectiveMainloopFwdSm80ILi4ELi1ELb0EN4cute5tupleIJNS5_1CILi128EEENS7_ILi64EEENS7_ILi96EEEEEELi96ENS_6half_tEfNS_4arch4Sm80ELb1ELb0ELb0ELb0ELb1ELb0ELb1ELb0EEENS1_21CollectiveEpilogueFwdINS6_IJS8_SA_S9_EEENS6_IJNS7_ILi1EEESI_SI_EEESC_SE_Li128ELb0ELb1ELb0ELb0EEENS1_30DynamicPersistentTileSchedulerILi128ELi128ELb0ELb1ELb0EEEEEEEEEvNT_6ParamsE)
        .other          _ZN7cutlass13device_kernelIN5flash19enable_sm80_to_sm89INS1_16FlashAttnFwdSm80INS1_25CollectiveMainloopFwdSm80ILi4ELi1ELb0EN4cute5tupleIJNS5_1CILi128EEENS7_ILi64EEENS7_ILi96EEEEEELi96ENS_6half_tEfNS_4arch4Sm80ELb1ELb0ELb0ELb0ELb1ELb0ELb1ELb0EEENS1_21CollectiveEpilogueFwdINS6_IJS8_SA_S9_EEENS6_IJNS7_ILi1EEESI_SI_EEESC_SE_Li128ELb0ELb1ELb0ELb0EEENS1_30DynamicPersistentTileSchedulerILi128ELi128ELb0ELb1ELb0EEEEEEEEEvNT_6ParamsE,@"STO_CUDA_ENTRY STV_DEFAULT"
_ZN7cutlass13device_kernelIN5flash19enable_sm80_to_sm89INS1_16FlashAttnFwdSm80INS1_25CollectiveMainloopFwdSm80ILi4ELi1ELb0EN4cute5tupleIJNS5_1CILi128EEENS7_ILi64EEENS7_ILi96EEEEEELi96ENS_6half_tEfNS_4arch4Sm80ELb1ELb0ELb0ELb0ELb1ELb0ELb1ELb0EEENS1_21CollectiveEpilogueFwdINS6_IJS8_SA_S9_EEENS6_IJNS7_ILi1EEESI_SI_EEESC_SE_Li128ELb0ELb1ELb0ELb0EEENS1_30DynamicPersistentTileSchedulerILi128ELi128ELb0ELb1ELb0EEEEEEEEEvNT_6ParamsE:
        /* <DEDUP_REMOVED lines=62> */
[----:B------:R-:W-:Y:S02]  /*03e0*/  SHF.R.S32.HI R7, RZ, 0x1f, R6 ;  /* 0x0000001fff077819 */ /* 0x000fe40000011406 */
[----:B------:R-:W-:Y:S01]  /*03f0*/  IADD3 R252, R218, 0x20, RZ ;  /* 0x00000020dafc7810 */ /* 0x000fe20007ffe0ff */
        /* <DEDUP_REMOVED lines=48> */
[C---:B------:R-:W-:Y:S01]  /*0700*/  IMAD R2, R13.reuse, 0x20, R0 ;  /* 0x000000200d027824 */ /* 0x040fe200078e0200 */
[----:B------:R-:W-:Y:S01]  /*0710*/  SHF.R.S32.HI R3, RZ, 0x1f, R252 ;  /* 0x0000001fff037819 */ /* 0x000fe200000114fc */
[----:B------:R-:W-:Y:S01]  /*0720*/  IMAD R203, R13, 0x20, R203 ;  /* 0x000000200dcb7824 */ /* 0x000fe200078e02cb */
[C---:B------:R-:W-:Y:S01]  /*0730*/  IADD3 R0, R20.reuse, 0x80, RZ ;  /* 0x0000008014007810 */ /* 0x040fe20007ffe0ff */
[----:B------:R-:W-:Y:S01]  /*0740*/  STL [R1+0x54], R20 ;  /* 0x0000541401007387 */ /* 0x000fe20000100800 */
[----:B------:R-:W-:Y:S01]  /*0750*/  IADD3 R19, R20, 0x70, RZ ;  /* 0x0000007014137810 */ /* 0x000fe20007ffe0ff */
[----:B------:R-:W-:Y:S01]  /*0760*/  IMAD.IADD R3, R21, 0x1, R15 ;  /* 0x0000000115037824 */ /* 0x000fe200078e020f */
[----:B------:R-:W-:Y:S01]  /*0770*/  LOP3.LUT R201, R4, R201, RZ, 0x3c, !PT ;  /* 0x000000c904c97212 */ /* 0x000fe200078e3cff */
[----:B------:R-:W-:Y:S01]  /*0780*/  STL [R1+0x64], R18 ;  /* 0x0000641201007387 */ /* 0x000fe20000100800 */
[----:B------:R-:W-:Y:S01]  /*0790*/  @P1 IADD3 R19, R0, 0x10, RZ ;  /* 0x0000001000131810 */ /* 0x000fe20007ffe0ff */
[----:B------:R-:W-:Y:S01]  /*07a0*/  IMAD R0, R10, 0x20, R23 ;  /* 0x000000200a007824 */ /* 0x000fe200078e0217 */
[C---:B------:R-:W-:Y:S01]  /*07b0*/  IADD3 R205, R200.reuse, 0x20, RZ ;  /* 0x00000020c8cd7810 */ /* 0x040fe20007ffe0ff */
[C---:B------:R-:W-:Y:S01]  /*07c0*/  IMAD.IADD R203, R201.reuse, 0x1, R203 ;  /* 0x00000001c9cb7824 */ /* 0x040fe200078e02cb */
[----:B------:R-:W-:Y:S01]  /*07d0*/  @P2 IADD3 R205, R200, -0x20, RZ ;  /* 0xffffffe0c8cd2810 */ /* 0x000fe20007ffe0ff */
[----:B------:R-:W-:Y:S01]  /*07e0*/  STL [R1+0x58], R19 ;  /* 0x0000581301007387 */ /* 0x000fe20000100800 */
[----:B------:R-:W-:Y:S01]  /*07f0*/  IMAD.IADD R201, R201, 0x1, R2 ;  /* 0x00000001c9c97824 */ /* 0x000fe200078e0202 */
[----:B------:R-:W-:-:S02]  /*0800*/  LEA.HI R2, R17, R24, RZ, 0x7 ;  /* 0x0000001811027211 */ /* 0x000fc400078f38ff */
[----:B------:R1:W-:Y:S01]  /*0810*/  STL [R1], R0 ;  /* 0x0000000001007387 */ /* 0x0003e20000100800 */
[----:B------:R-:W-:Y:S02]  /*0820*/  LEA R203, R203, 0x6100, 0x1 ;  /* 0x00006100cbcb7811 */ /* 0x000fe400078e08ff */
[----:B------:R-:W-:Y:S01]  /*0830*/  SHF.R.S32.HI R2, RZ, 0x7, R2 ;  /* 0x00000007ff027819 */ /* 0x000fe20000011402 */
[----:B------:R-:W-:Y:S01]  /*0840*/  STL [R1+0x50], R3 ;  /* 0x0000500301007387 */ /* 0x000fe20000100800 */
[----:B------:R-:W-:Y:S02]  /*0850*/  IADD3 R2, R218, 0x40, RZ ;  /* 0x00000040da027810 */ /* 0x000fe40007ffe0ff */
[----:B------:R-:W-:Y:S02]  /*0860*/  LEA R201, R201, 0x100, 0x1 ;  /* 0x00000100c9c97811 */ /* 0x000fe400078e08ff */
[----:B------:R-:W-:Y:S02]  /*0870*/  SHF.R.S32.HI R2, RZ, 0x1f, R2 ;  /* 0x0000001fff027819 */ /* 0x000fe40000011402 */
[----:B------:R-:W-:-:S02]  /*0880*/  SEL R2, R202, 0xffffffe0, !P0 ;  /* 0xffffffe0ca027807 */ /* 0x000fc40004000000 */
[----:B------:R-:W-:Y:S02]  /*0890*/  SEL R202, R202, 0xffffffe0, !P3 ;  /* 0xffffffe0caca7807 */ /* 0x000fe40005800000 */
[----:B------:R-:W-:Y:S02]  /*08a0*/  SHF.R.S32.HI R4, RZ, 0x1f, R218 ;  /* 0x0000001fff047819 */ /* 0x000fe400000114da */
[----:B------:R-:W-:Y:S01]  /*08b0*/  IADD3 R216, R205, 0x400, RZ ;  /* 0x00000400cdd87810 */ /* 0x000fe20007ffe0ff */
[----:B------:R-:W-:Y:S01]  /*08c0*/  IMAD.IADD R204, R203, 0x1, R202 ;  /* 0x00000001cbcc7824 */ /* 0x000fe200078e02ca */
[C---:B------:R-:W-:Y:S01]  /*08d0*/  IADD3 R215, R205.reuse, 0x800, RZ ;  /* 0x00000800cdd77810 */ /* 0x040fe20007ffe0ff */
[----:B------:R-:W-:Y:S01]  /*08e0*/  IMAD.IADD R202, R202, 0x1, R201 ;  /* 0x00000001caca7824 */ /* 0x000fe200078e02c9 */
[C---:B------:R-:W-:Y:S02]  /*08f0*/  IADD3 R214, R205.reuse, 0xc00, RZ ;  /* 0x00000c00cdd67810 */ /* 0x040fe40007ffe0ff */
[----:B------:R-:W-:-:S02]  /*0900*/  IADD3 R213, R205, 0x1000, RZ ;  /* 0x00001000cdd57810 */ /* 0x000fc40007ffe0ff */
[----:B-1----:R-:W-:Y:S02]  /*0910*/  LOP3.LUT R0, R11, 0x7ffffffc, RZ, 0xc0, !PT ;  /* 0x7ffffffc0b007812 */ /* 0x002fe400078ec0ff */
[C---:B------:R-:W-:Y:S02]  /*0920*/  IADD3 R212, R205.reuse, 0x1400, RZ ;  /* 0x00001400cdd47810 */ /* 0x040fe40007ffe0ff */
[C---:B------:R-:W-:Y:S01]  /*0930*/  IADD3 R211, R205.reuse, 0x1800, RZ ;  /* 0x00001800cdd37810 */ /* 0x040fe20007ffe0ff */
[----:B------:R-:W-:Y:S01]  /*0940*/  IMAD.IADD R0, R22, 0x1, -R0 ;  /* 0x0000000116007824 */ /* 0x000fe200078e0a00 */
[C---:B------:R-:W-:Y:S02]  /*0950*/  IADD3 R210, R205.reuse, 0x1c00, RZ ;  /* 0x00001c00cdd27810 */ /* 0x040fe40007ffe0ff */
[C---:B------:R-:W-:Y:S01]  /*0960*/  IADD3 R209, R205.reuse, 0x2000, RZ ;  /* 0x00002000cdd17810 */ /* 0x040fe20007ffe0ff */
[----:B------:R-:W-:Y:S01]  /*0970*/  IMAD.SHL.U32 R0, R0, 0x2, RZ ;  /* 0x0000000200007824 */ /* 0x000fe200078e00ff */
[----:B------:R-:W-:-:S02]  /*0980*/  IADD3 R208, R205, 0x2400, RZ ;  /* 0x00002400cdd07810 */ /* 0x000fc40007ffe0ff */
[C---:B------:R-:W-:Y:S02]  /*0990*/  IADD3 R207, R205.reuse, 0x2800, RZ ;  /* 0x00002800cdcf7810 */ /* 0x040fe40007ffe0ff */
[----:B------:R1:W-:Y:S01]  /*09a0*/  STL [R1+0x4c], R0 ;  /* 0x00004c0001007387 */ /* 0x0003e20000100800 */
[----:B------:R-:W-:Y:S01]  /*09b0*/  IADD3 R206, R205, 0x2c00, RZ ;  /* 0x00002c00cdce7810 */ /* 0x000fe20007ffe0ff */
[----:B-1----:R-:W-:-:S05]  /*09c0*/  IMAD.IADD R0, R20, 0x1, R2 ;  /* 0x0000000114007824 */ /* 0x002fca00078e0202 */
[----:B------:R1:W-:Y:S02]  /*09d0*/  STL [R1+0x60], R0 ;  /* 0x0000600001007387 */ /* 0x0003e40000100800 */
[----:B-1----:R-:W-:-:S05]  /*09e0*/  IMAD.IADD R0, R2, 0x1, R19 ;  /* 0x0000000102007824 */ /* 0x002fca00078e0213 */
[----:B------:R1:W-:Y:S02]  /*09f0*/  STL [R1+0x5c], R0 ;  /* 0x00005c0001007387 */ /* 0x0003e40000100800 */
.L_x_1519:
        /* <DEDUP_REMOVED lines=19> */
.L_x_1447:
[----:B------:R-:W-:-:S04]  /*0b30*/  MOV R0, c[0x0][0x554] ;  /* 0x0001550000007a02 */ /* 0x000fc80000000f00 */
[----:B------:R-:W-:Y:S02]  /*0b40*/  ISETP.NE.AND P0, PT, R0, 0x1, PT ;  /* 0x000000010000780c */ /* 0x000fe40003f05270 */
[----:B------:R-:W-:-:S11]  /*0b50*/  MOV R0, R2 ;  /* 0x0000000200007202 */ /* 0x000fd60000000f00 */
[----:B------:R-:W-:-:S05]  /*0b60*/  @P0 IMAD.HI.U32 R4, R2, c[0x0][0x558], RZ ;  /* 0x0001560002040a27 */ /* 0x000fca00078e00ff */
[----:B------:R-:W-:-:S05]  /*0b70*/  @P0 SHF.R.U32.HI R0, RZ, c[0x0][0x55c], R4 ;  /* 0x00015700ff000a19 */ /* 0x000fca0000011604 */
[----:B------:R-:W-:Y:S02]  /*0b80*/  IMAD R4, R0, c[0x0][0x554], RZ ;  /* 0x0001550000047a24 */ /* 0x000fe400078e02ff */
.L_x_1448:
[----:B------:R-:W-:Y:S05]  /*0b90*/  BSYNC B0 ;  /* 0x0000000000007941 */ /* 0x000fea0003800000 */
.L_x_1446:
        /* <DEDUP_REMOVED lines=113> */
[----:B------:R-:W2:Y:S01]  /*12b0*/  LDL R7, [R1] ;  /* 0x0000000001077983 */ /* 0x000ea20000100800 */
[----:B------:R-:W-:-:S04]  /*12c0*/  ISETP.NE.U32.AND P1, PT, RZ, c[0x0][0x340], PT ;  /* 0x0000d000ff007a0c */ /* 0x000fc80003f25070 */
[----:B------:R-:W-:-:S13]  /*12d0*/  ISETP.NE.AND.EX P1, PT, RZ, c[0x0][0x344], PT, P1 ;  /* 0x0000d100ff007a0c */ /* 0x000fda0003f25310 */
[----:B------:R-:W-:-:S05]  /*12e0*/  @P1 MOV R2, 0x4 ;  /* 0x0000000400021802 */ /* 0x000fca0000000f00 */
[----:B------:R-:W-:-:S05]  /*12f0*/  @P1 IMAD.WIDE R2, R8, R2, c[0x0][0x340] ;  /* 0x0000d00008021625 */ /* 0x000fca00078e0202 */
[----:B------:R3:W5:Y:S01]  /*1300*/  @P1 LDG.E R12, [R2.64] ;  /* 0x00000006020c1981 */ /* 0x000762000c1e1900 */
[----:B------:R-:W-:Y:S02]  /*1310*/  SHF.R.S32.HI R31, RZ, 0x1f, R6 ;  /* 0x0000001fff1f7819 */ /* 0x000fe40000011406 */
[----:B------:R-:W-:Y:S02]  /*1320*/  ISETP.GE.AND P6, PT, R218, c[0x0][0x198], PT ;  /* 0x00006600da007a0c */ /* 0x000fe40003fc6270 */
[----:B------:R-:W-:Y:S01]  /*1330*/  ISETP.GE.AND P4, PT, R252, c[0x0][0x198], PT ;  /* 0x00006600fc007a0c */ /* 0x000fe20003f86270 */
[----:B------:R-:W-:-:S04]  /*1340*/  IMAD R0, R31, c[0x0][0x1b8], RZ ;  /* 0x00006e001f007a24 */ /* 0x000fc800078e02ff */
        /* <DEDUP_REMOVED lines=21> */
[----:B------:R-:W-:Y:S01]  /*14a0*/  IMAD.IADD R3, R3, 0x1, R5 ;  /* 0x0000000103037824 */ /* 0x000fe200078e0205 */
[----:B------:R-:W-:-:S03]  /*14b0*/  @!P1 MOV R12, R8 ;  /* 0x00000008000c9202 */ /* 0x000fc60000000f00 */
        /* <DEDUP_REMOVED lines=8> */
.L_x_1520:
[----:B------:R-:W-:Y:S05]  /*1540*/  BRA.DIV ~URZ, `(.L_x_1451) ;  /* 0x0000e7927f007947 */ /* 0x000fea000b800000 */
[----:B------:R3:W4:Y:S02]  /*1550*/  SHFL.IDX PT, R0, R11, RZ, 0x1c1f ;  /* 0x001c1fff0b007589 */ /* 0x00072400000e0000 */
.L_x_1521:
        /* <DEDUP_REMOVED lines=14> */
[-C--:B----4-:R-:W-:Y:S02]  /*1640*/  LEA R8, P2, R218, R0.reuse, 0x1 ;  /* 0x00000000da087211 */ /* 0x090fe400078408ff */
[----:B------:R-:W-:Y:S02]  /*1650*/  SHF.R.S32.HI R18, RZ, 0x1f, R218 ;  /* 0x0000001fff127819 */ /* 0x000fe400000114da */
[----:B------:R-:W-:Y:S02]  /*1660*/  LEA R6, P1, R252, R0, 0x1 ;  /* 0x00000000fc067211 */ /* 0x000fe400078208ff */
[----:B------:R-:W-:-:S02]  /*1670*/  SHF.R.S32.HI R17, RZ, 0x1f, R252 ;  /* 0x0000001fff117819 */ /* 0x000fc400000114fc */
[----:B------:R-:W-:Y:S02]  /*1680*/  SHF.R.S32.HI R16, RZ, 0x1f, R16 ;  /* 0x0000001fff107819 */ /* 0x000fe40000011410 */
[C---:B------:R-:W-:Y:S02]  /*1690*/  LEA R2, P0, R15.reuse, R0, 0x1 ;  /* 0x000000000f027211 */ /* 0x040fe400078008ff */
[-C--:B--2---:R-:W-:Y:S02]  /*16a0*/  LEA.HI.X R9, R218, R4.reuse, R18, 0x1, P2 ;  /* 0x00000004da097211 */ /* 0x084fe400010f0c12 */
[-C--:B------:R-:W-:Y:S02]  /*16b0*/  LEA.HI.X R7, R252, R4.reuse, R17, 0x1, P1 ;  /* 0x00000004fc077211 */ /* 0x080fe400008f0c11 */
        /* <DEDUP_REMOVED lines=8> */
.L_x_1453:
[----:B------:R-:W-:Y:S05]  /*1740*/  BSYNC B0 ;  /* 0x0000000000007941 */ /* 0x000fea0003800000 */
.L_x_1452:
[----:B------:R-:W-:Y:S05]  /*1750*/  BRA.DIV ~URZ, `(.L_x_1454) ;  /* 0x0000e5f27f007947 */ /* 0x000fea000b800000 */
[----:B--2---:R2:W3:Y:S04]  /*1760*/  SHFL.IDX PT, R4, R5, 0x1, 0x1c1f ;  /* 0x003c1f0005047f89 */ /* 0x0044e800000e0000 */
[----:B-1--4-:R2:W1:Y:S02]  /*1770*/  SHFL.IDX PT, R0, R11, 0x1, 0x1c1f ;  /* 0x003c1f000b007f89 */ /* 0x01246400000e0000 */
.L_x_1522:
[----:B------:R-:W-:Y:S01]  /*1780*/  IADD3 R2, R10, 0x20, RZ ;  /* 0x000000200a027810 */ /* 0x000fe20007ffe0ff */
[----:B------:R-:W-:Y:S03]  /*1790*/  BSSY B0, `(.L_x_1455) ;  /* 0x0000016000007945 */ /* 0x000fe60003800000 */
[----:B------:R-:W-:-:S13]  /*17a0*/  ISETP.GE.AND P0, PT, R2, R13, PT ;  /* 0x0000000d0200720c */ /* 0x000fda0003f06270 */
[----:B------:R-:W-:Y:S05]  /*17b0*/  @P0 BRA `(.L_x_1456) ;  /* 0x0000013000000947 */ /* 0x000fea0003800000 */
[----:B------:R-:W4:Y:S01]  /*17c0*/  LDL R14, [R1+0x68] ;  /* 0x00006800010e7983 */ /* 0x000f220000100800 */
[C---:B------:R-:W-:Y:S02]  /*17d0*/  IADD3 R15, R218.reuse, 0x40, RZ ;  /* 0x00000040da0f7810 */ /* 0x040fe40007ffe0ff */
[C---:B------:R-:W-:Y:S02]  /*17e0*/  IADD3 R16, R218.reuse, 0x40, RZ ;  /* 0x00000040da107810 */ /* 0x040fe40007ffe0ff */
[-C--:B-1----:R-:W-:Y:S02]  /*17f0*/  LEA R8, P2, R218, R0.reuse, 0x1 ;  /* 0x00000000da087211 */ /* 0x082fe400078408ff */
[----:B------:R-:W-:Y:S02]  /*1800*/  SHF.R.S32.HI R18, RZ, 0x1f, R218 ;  /* 0x0000001fff127819 */ /* 0x000fe400000114da */
[----:B------:R-:W-:Y:S02]  /*1810*/  LEA R6, P1, R252, R0, 0x1 ;  /* 0x00000000fc067211 */ /* 0x000fe400078208ff */
[----:B------:R-:W-:-:S02]  /*1820*/  SHF.R.S32.HI R17, RZ, 0x1f, R252 ;  /* 0x0000001fff117819 */ /* 0x000fc400000114fc */
[----:B------:R-:W-:Y:S02]  /*1830*/  SHF.R.S32.HI R16, RZ, 0x1f, R16 ;  /* 0x0000001fff107819 */ /* 0x000fe40000011410 */
[C---:B------:R-:W-:Y:S02]  /*1840*/  LEA R2, P0, R15.reuse, R0, 0x1 ;  /* 0x000000000f027211 */ /* 0x040fe400078008ff */
[-C--:B---3--:R-:W-:Y:S02]  /*1850*/  LEA.HI.X R9, R218, R4.reuse, R18, 0x1, P2 ;  /* 0x00000004da097211 */ /* 0x088fe400010f0c12 */
[-C--:B------:R-:W-:Y:S02]  /*1860*/  LEA.HI.X R7, R252, R4.reuse, R17, 0x1, P1 ;  /* 0x00000004fc077211 */ /* 0x080fe400008f0c11 */
        /* <DEDUP_REMOVED lines=8> */
.L_x_1456:
[----:B------:R-:W-:Y:S05]  /*18f0*/  BSYNC B0 ;  /* 0x0000000000007941 */ /* 0x000fea0003800000 */
.L_x_1455:
[----:B------:R-:W-:Y:S05]  /*1900*/  BRA.DIV ~URZ, `(.L_x_1457) ;  /* 0x0000e5127f007947 */ /* 0x000fea000b800000 */
[----:B---3--:R3:W4:Y:S02]  /*1910*/  SHFL.IDX PT, R4, R5, 0x2, 0x1c1f ;  /* 0x005c1f0005047f89 */ /* 0x00872400000e0000 */
.L_x_1523:
[----:B------:R-:W-:Y:S05]  /*1920*/  BRA.DIV ~URZ, `(.L_x_1458) ;  /* 0x0000e5627f007947 */ /* 0x000fea000b800000 */
[----:B-1----:R1:W2:Y:S02]  /*1930*/  SHFL.IDX PT, R0, R11, 0x2, 0x1c1f ;  /* 0x005c1f000b007f89 */ /* 0x0022a400000e0000 */
.L_x_1524:
[----:B------:R-:W-:Y:S01]  /*1940*/  IADD3 R2, R10, 0x40, RZ ;  /* 0x000000400a027810 */ /* 0x000fe20007ffe0ff */
[----:B------:R-:W-:Y:S03]  /*1950*/  BSSY B0, `(.L_x_1459) ;  /* 0x0000016000007945 */ /* 0x000fe60003800000 */
[----:B------:R-:W-:-:S13]  /*1960*/  ISETP.GE.AND P0, PT, R2, R13, PT ;  /* 0x0000000d0200720c */ /* 0x000fda0003f06270 */
[----:B------:R-:W-:Y:S05]  /*1970*/  @P0 BRA `(.L_x_1460) ;  /* 0x0000013000000947 */ /* 0x000fea0003800000 */
[----:B---3--:R-:W3:Y:S01]  /*1980*/  LDL R14, [R1+0x68] ;  /* 0x00006800010e7983 */ /* 0x008ee20000100800 */
[C---:B------:R-:W-:Y:S02]  /*1990*/  IADD3 R15, R218.reuse, 0x40, RZ ;  /* 0x00000040da0f7810 */ /* 0x040fe40007ffe0ff */
[C---:B------:R-:W-:Y:S02]  /*19a0*/  IADD3 R16, R218.reuse, 0x40, RZ ;  /* 0x00000040da107810 */ /* 0x040fe40007ffe0ff */
[-C--:B--2---:R-:W-:Y:S02]  /*19b0*/  LEA R8, P2, R218, R0.reuse, 0x1 ;  /* 0x00000000da087211 */ /* 0x084fe400078408ff */
[----:B------:R-:W-:Y:S02]  /*19c0*/  SHF.R.S32.HI R18, RZ, 0x1f, R218 ;  /* 0x0000001fff127819 */ /* 0x000fe400000114da */
[----:B------:R-:W-:Y:S02]  /*19d0*/  LEA R6, P1, R252, R0, 0x1 ;  /* 0x00000000fc067211 */ /* 0x000fe400078208ff */
[----:B------:R-:W-:-:S02]  /*19e0*/  SHF.R.S32.HI R17, RZ, 0x1f, R252 ;  /* 0x0000001fff117819 */ /* 0x000fc400000114fc */
[----:B------:R-:W-:Y:S02]  /*19f0*/  SHF.R.S32.HI R16, RZ, 0x1f, R16 ;  /* 0x0000001fff107819 */ /* 0x000fe40000011410 */
[C---:B------:R-:W-:Y:S02]  /*1a00*/  LEA R2, P0, R15.reuse, R0, 0x1 ;  /* 0x000000000f027211 */ /* 0x040fe400078008ff */
[-C--:B----4-:R-:W-:Y:S02]  /*1a10*/  LEA.HI.X R9, R218, R4.reuse, R18, 0x1, P2 ;  /* 0x00000004da097211 */ /* 0x090fe400010f0c12 */
        /* <DEDUP_REMOVED lines=9> */
.L_x_1460:
[----:B------:R-:W-:Y:S05]  /*1ab0*/  BSYNC B0 ;  /* 0x0000000000007941 */ /* 0x000fea0003800000 */
.L_x_1459:
[----:B------:R-:W-:Y:S05]  /*1ac0*/  BRA.DIV ~URZ, `(.L_x_1461) ;  /* 0x0000e4327f007947 */ /* 0x000fea000b800000 */
[----:B----4-:R4:W1:Y:S04]  /*1ad0*/  SHFL.IDX PT, R4, R5, 0x3, 0x1c1f ;  /* 0x007c1f0005047f89 */ /* 0x01086800000e0000 */
[----:B--2---:R4:W2:Y:S02]  /*1ae0*/  SHFL.IDX PT, R0, R11, 0x3, 0x1c1f ;  /* 0x007c1f000b007f89 */ /* 0x0048a400000e0000 */
.L_x_1525:
[----:B-1--4-:R-:W4:Y:S01]  /*1af0*/  LDL R11, [R1+0x68] ;  /* 0x00006800010b7983 */ /* 0x012f220000100800 */
[----:B------:R-:W-:Y:S01]  /*1b00*/  IADD3 R10, R10, 0x60, RZ ;  /* 0x000000600a0a7810 */ /* 0x000fe20007ffe0ff */
[----:B-----5:R-:W-:Y:S01]  /*1b10*/  IMAD.WIDE.U32 R156, R12, c[0x0][0x2b0], RZ ;  /* 0x0000ac000c9c7a25 */ /* 0x020fe200078e00ff */
[----:B------:R-:W-:-:S02]  /*1b20*/  SHF.R.S32.HI R99, RZ, 0x1f, R218 ;  /* 0x0000001fff637819 */ /* 0x000fc400000114da */
[----:B------:R-:W-:Y:S02]  /*1b30*/  ISETP.GE.AND P2, PT, R10, R13, PT ;  /* 0x0000000d0a00720c */ /* 0x000fe40003f46270 */
[C---:B------:R-:W-:Y:S01]  /*1b40*/  IADD3 R96, R218.reuse, 0x40, RZ ;  /* 0x00000040da607810 */ /* 0x040fe20007ffe0ff */
[----:B------:R1:W-:Y:S01]  /*1b50*/  STL.64 [R1+0x20], R156 ;  /* 0x0000209c01007387 */ /* 0x0003e20000100a00 */
[----:B------:R-:W-:Y:S02]  /*1b60*/  IADD3 R97, R218, 0x40, RZ ;  /* 0x00000040da617810 */ /* 0x000fe40007ffe0ff */
[----:B------:R-:W-:Y:S02]  /*1b70*/  SHF.R.S32.HI R98, RZ, 0x1f, R252 ;  /* 0x0000001fff627819 */ /* 0x000fe400000114fc */
[----:B------:R-:W-:-:S05]  /*1b80*/  SHF.R.S32.HI R97, RZ, 0x1f, R97 ;  /* 0x0000001fff617819 */ /* 0x000fca0000011461 */
[-C--:B--2---:R-:W-:Y:S02]  /*1b90*/  @!P2 LEA R8, P0, R218, R0.reuse, 0x1 ;  /* 0x00000000da08a211 */ /* 0x084fe400078008ff */
[----:B------:R-:W-:Y:S02]  /*1ba0*/  @!P2 LEA R6, P1, R252, R0, 0x1 ;  /* 0x00000000fc06a211 */ /* 0x000fe400078208ff */
[----:B------:R-:W-:Y:S02]  /*1bb0*/  @!P2 LEA.HI.X R9, R218, R4, R99, 0x1, P0 ;  /* 0x00000004da09a211 */ /* 0x000fe400000f0c63 */
[----:B------:R-:W-:Y:S02]  /*1bc0*/  @!P2 LEA R2, P0, R96, R0, 0x1 ;  /* 0x000000006002a211 */ /* 0x000fe400078008ff */
[----:B------:R-:W-:Y:S02]  /*1bd0*/  SHF.R.S32.HI R0, RZ, 0x1f, R12 ;  /* 0x0000001fff007819 */ /* 0x000fe4000001140c */
[----:B------:R-:W-:-:S02]  /*1be0*/  @!P2 LEA.HI.X R7, R252, R4, R98, 0x1, P1 ;  /* 0x00000004fc07a211 */ /* 0x000fc400008f0c62 */
        /* <DEDUP_REMOVED lines=14> */
[----:B------:R-:W2:Y:S04]  /*1cd0*/  LDL R158, [R1] ;  /* 0x00000000019e7983 */ /* 0x000ea80000100800 */
[----:B------:R-:W4:Y:S01]  /*1ce0*/  LDL R159, [R1+0x28] ;  /* 0x00002800019f7983 */ /* 0x000f220000100800 */
[----:B------:R-:W-:-:S02]  /*1cf0*/  IMAD.MOV.U32 R0, RZ, RZ, c[0x0][0x2b8] ;  /* 0x0000ae00ff007624 */ /* 0x000fc400078e00ff */
[----:B------:R-:W-:Y:S01]  /*1d00*/  IMAD.MOV.U32 R15, RZ, RZ, c[0x0][0x2ac] ;  /* 0x0000ab00ff0f7624 */ /* 0x000fe200078e00ff */
[----:B------:R-:W5:Y:S02]  /*1d10*/  LDL R34, [R1+0x48] ;  /* 0x0000480001227983 */ /* 0x000f640000100800 */
[----:B------:R-:W-:Y:S01]  /*1d20*/  ISETP.NE.AND P4, PT, R0, 0x1, PT ;  /* 0x000000010000780c */ /* 0x000fe20003f85270 */
[----:B------:R-:W-:Y:S02]  /*1d30*/  IMAD R15, R15, c[0x0][0x1d0], RZ ;  /* 0x000074000f0f7a24 */ /* 0x000fe400078e02ff */
[----:B------:R-:W-:Y:S01]  /*1d40*/  IMAD.MOV.U32 R220, RZ, RZ, RZ ;  /* 0x000000ffffdc7224 */ /* 0x000fe200078e00ff */
[----:B------:R-:W-:Y:S01]  /*1d50*/  BAR.SYNC.DEFER_BLOCKING 0x0 ;  /* 0x0000000000007b1d */ /* 0x000fe20000010000 */
[----:B-12---:R-:W-:-:S05]  /*1d60*/  IMAD R2, R221, 0x40, R158 ;  /* 0x00000040dd027824 */ /* 0x006fca00078e029e */
[----:B------:R-:W-:-:S04]  /*1d70*/  IADD3 R2, R2, -0x40, RZ ;  /* 0xffffffc002027810 */ /* 0x000fc80007ffe0ff */
[C---:B------:R-:W-:Y:S01]  /*1d80*/  ISETP.GE.AND P1, PT, R2.reuse, R15, PT ;  /* 0x0000000f0200720c */ /* 0x040fe20003f26270 */
[----:B----4-:R-:W-:-:S03]  /*1d90*/  IMAD.IADD R2, R2, 0x1, R159 ;  /* 0x0000000102027824 */ /* 0x010fc600078e029f */
[----:B------:R-:W-:Y:S01]  /*1da0*/  ISETP.GT.OR P1, PT, R158, 0x3f, P1 ;  /* 0x0000003f9e00780c */ /* 0x000fe20000f24670 */
[----:B------:R-:W-:-:S04]  /*1db0*/  @P4 IMAD.HI.U32 R3, R2, c[0x0][0x2bc], RZ ;  /* 0x0000af0002034a27 */ /* 0x000fc800078e00ff */
[----:B------:R-:W-:Y:S01]  /*1dc0*/  IMAD.MOV.U32 R0, RZ, RZ, R2 ;  /* 0x000000ffff007224 */ /* 0x000fe200078e0002 */
[----:B------:R-:W-:-:S07]  /*1dd0*/  @P4 SHF.R.U32.HI R0, RZ, c[0x0][0x2c0], R3 ;  /* 0x0000b000ff004a19 */ /* 0x000fce0000011603 */
[----:B------:R-:W-:-:S04]  /*1de0*/  @!P1 IADD3 R3, P0, R0, R156, RZ ;  /* 0x0000009c00039210 */ /* 0x000fc80007f1e0ff */
[----:B---3--:R-:W-:Y:S02]  /*1df0*/  @!P1 LEA.HI.X.SX32 R5, R0, R153, 0x1, P0 ;  /* 0x0000009900059211 */ /* 0x008fe400000f0eff */
[----:B------:R-:W-:-:S04]  /*1e00*/  @!P1 LEA R4, P0, R3, c[0x0][0x2a0], 0x2 ;  /* 0x0000a80003049a11 */ /* 0x000fc800078010ff */
[----:B------:R-:W-:-:S05]  /*1e10*/  @!P1 LEA.HI.X R5, R3, c[0x0][0x2a4], R5, 0x2, P0 ;  /* 0x0000a90003059a11 */ /* 0x000fca00000f1405 */
[----:B------:R1:W2:Y:S01]  /*1e20*/  @!P1 LDG.E R220, [R4.64] ;  /* 0x0000000604dc9981 */ /* 0x0002a2000c1e1900 */
[----:B------:R-:W-:-:S04]  /*1e30*/  IMAD.MOV R0, RZ, RZ, -R0 ;  /* 0x000000ffff007224 */ /* 0x000fc800078e0a00 */
[----:B------:R-:W-:Y:S01]  /*1e40*/  IMAD R233, R0, c[0x0][0x2b8], R2 ;  /* 0x0000ae0000e97a24 */ /* 0x000fe200078e0202 */
[----:B------:R-:W3:Y:S04]  /*1e50*/  S2R R16, SR_TID.X ;  /* 0x0000000000107919 */ /* 0x000ee80000002100 */
[----:B------:R-:W-:Y:S01]  /*1e60*/  SHF.R.S32.HI R29, RZ, 0x1f, R233 ;  /* 0x0000001fff1d7819 */ /* 0x000fe200000114e9 */
[----:B------:R-:W-:-:S04]  /*1e70*/  IMAD.WIDE.U32 R2, R233, c[0x0][0x1e0], RZ ;  /* 0x00007800e9027a25 */ /* 0x000fc800078e00ff */
[----:B------:R-:W-:-:S04]  /*1e80*/  IMAD R0, R29, c[0x0][0x1e0], RZ ;  /* 0x000078001d007a24 */ /* 0x000fc800078e02ff */
[----:B------:R-:W-:-:S04]  /*1e90*/  IMAD R0, R233, c[0x0][0x1e4], R0 ;  /* 0x00007900e9007a24 */ /* 0x000fc800078e0200 */
[----:B------:R-:W-:Y:S02]  /*1ea0*/  IMAD.IADD R3, R3, 0x1, R0 ;  /* 0x0000000103037824 */ /* 0x000fe400078e0200 */
[----:B------:R-:W-:Y:S02]  /*1eb0*/  IMAD R0, R31, c[0x0][0x1e8], RZ ;  /* 0x00007a001f007a24 */ /* 0x000fe400078e02ff */
[----:B-----5:R-:W-:-:S04]  /*1ec0*/  IMAD.WIDE.U32 R154, R34, c[0x0][0x1e8], RZ ;  /* 0x00007a00229a7a25 */ /* 0x020fc800078e00ff */
[----:B------:R-:W-:Y:S01]  /*1ed0*/  IMAD R0, R34, c[0x0][0x1ec], R0 ;  /* 0x00007b0022007a24 */ /* 0x000fe200078e0200 */
[----:B---3--:R-:W-:-:S03]  /*1ee0*/  SHF.R.S32.HI R14, RZ, 0x1f, R16 ;  /* 0x0000001fff0e7819 */ /* 0x008fc60000011410 */
[----:B------:R-:W-:Y:S01]  /*1ef0*/  IMAD.IADD R148, R155, 0x1, R0 ;  /* 0x000000019b947824 */ /* 0x000fe200078e0200 */
[----:B-1----:R-:W-:Y:S02]  /*1f00*/  LEA R5, R221, 0xffffffc0, 0x6 ;  /* 0xffffffc0dd057811 */ /* 0x002fe400078e30ff */
[----:B------:R-:W-:-:S03]  /*1f10*/  LEA.HI R14, R14, R16, RZ, 0x2 ;  /* 0x000000100e0e7211 */ /* 0x000fc600078f10ff */
[----:B------:R-:W-:Y:S01]  /*1f20*/  IMAD.IADD R143, R15, 0x1, -R5 ;  /* 0x000000010f8f7824 */ /* 0x000fe200078e0a05 */
[----:B------:R-:W-:-:S05]  /*1f30*/  SHF.R.S32.HI R14, RZ, 0x2, R14 ;  /* 0x00000002ff0e7819 */ /* 0x000fca000001140e */
[----:B------:R-:W-:-:S05]  /*1f40*/  IMAD.IADD R28, R143, 0x1, -R14 ;  /* 0x000000018f1c7824 */ /* 0x000fca00078e0a0e */
[----:B------:R-:W-:-:S13]  /*1f50*/  ISETP.GE.AND P2, PT, R28, 0x1, PT ;  /* 0x000000011c00780c */ /* 0x000fda0003f46270 */
[----:B------:R-:W-:Y:S02]  /*1f60*/  @P2 ISETP.GE.AND P1, PT, R218, c[0x0][0x1d4], PT ;  /* 0x00007500da002a0c */ /* 0x000fe40003f26270 */
[----:B------:R-:W-:Y:S02]  /*1f70*/  @P2 ISETP.GE.AND P3, PT, R252, c[0x0][0x1d4], PT ;  /* 0x00007500fc002a0c */ /* 0x000fe40003f66270 */
[----:B------:R-:W-:Y:S01]  /*1f80*/  ISETP.GE.AND P6, PT, R28, 0x21, PT ;  /* 0x000000211c00780c */ /* 0x000fe20003fc6270 */
[----:B------:R-:W-:Y:S01]  /*1f90*/  IMAD.WIDE.U32 R32, R34, c[0x0][0x210], RZ ;  /* 0x0000840022207a25 */ /* 0x000fe200078e00ff */
[----:B------:R-:W-:Y:S04]  /*1fa0*/  STL.64 [R1+0x18], R154 ;  /* 0x0000189a01007387 */ /* 0x000fe80000100a00 */
[----:B------:R-:W-:Y:S01]  /*1fb0*/  STL [R1+0x2c], R148 ;  /* 0x00002c9401007387 */ /* 0x000fe20000100800 */
[----:B------:R-:W-:-:S03]  /*1fc0*/  IMAD.SHL.U32 R151, R252, 0x2, RZ ;  /* 0x00000002fc977824 */ /* 0x000fc600078e00ff */
[----:B------:R-:W-:Y:S01]  /*1fd0*/  STL.64 [R1+0x30], R32 ;  /* 0x0000302001007387 */ /* 0x000fe20000100a00 */
[----:B------:R-:W-:Y:S01]  /*1fe0*/  IMAD.SHL.U32 R152, R96, 0x2, RZ ;  /* 0x0000000260987824 */ /* 0x000fe200078e00ff */
[----:B------:R-:W-:Y:S01]  /*1ff0*/  SHF.L.U64.HI R141, R252, 0x1, R98 ;  /* 0x00000001fc8d7819 */ /* 0x000fe20000010262 */
[----:B------:R-:W-:Y:S01]  /*2000*/  IMAD.SHL.U32 R150, R218, 0x2, RZ ;  /* 0x00000002da967824 */ /* 0x000fe200078e00ff */
        /* <DEDUP_REMOVED lines=14> */
[----:B------:R-:W-:Y:S01]  /*20f0*/  @P2 LEA R8, P0, R252, R3, 0x1 ;  /* 0x00000003fc082211 */ /* 0x000fe200078008ff */
[----:B----4-:R-:W-:-:S03]  /*2100*/  @P2 IMAD.SHL.U32 R0, R11, 0x2, RZ ;  /* 0x000000020b002824 */ /* 0x010fc600078e00ff */
[----:B------:R-:W-:Y:S02]  /*2110*/  @P2 LEA.HI.X R9, R252, R4, R98, 0x1, P0 ;  /* 0x00000004fc092211 */ /* 0x000fe400000f0c62 */
[----:B------:R1:W-:Y:S01]  /*2120*/  @P2 LDGSTS.E.BYPASS.LTC128B.128 [R0+0x3100], [R6.64], !P1 ;  /* 0x0310000006002fae */ /* 0x0003e2000c901d46 */
[----:B------:R-:W-:-:S03]  /*2130*/  @P2 ISETP.GE.AND P1, PT, R96, c[0x0][0x1d4], PT ;  /* 0x0000750060002a0c */ /* 0x000fc60003f26270 */
[----:B------:R3:W-:Y:S01]  /*2140*/  @P2 LDGSTS.E.BYPASS.LTC128B.128 [R0+0x4100], [R8.64], !P3 ;  /* 0x0410000008002fae */ /* 0x0007e2000d901d46 */
[----:B-1----:R-:W-:-:S04]  /*2150*/  @P2 LEA R6, P0, R96, R3, 0x1 ;  /* 0x0000000360062211 */ /* 0x002fc800078008ff */
[----:B------:R-:W-:Y:S02]  /*2160*/  @P2 LEA.HI.X R7, R96, R4, R97, 0x1, P0 ;  /* 0x0000000460072211 */ /* 0x000fe400000f0c61 */
[----:B---3--:R-:W-:-:S03]  /*2170*/  @P6 LEA R8, P0, R218, R2, 0x1 ;  /* 0x00000002da086211 */ /* 0x008fc600078008ff */
[----:B------:R1:W-:Y:S01]  /*2180*/  @P2 LDGSTS.E.BYPASS.LTC128B.128 [R0+0x5100], [R6.64], !P1 ;  /* 0x0510000006002fae */ /* 0x0003e2000c901d46 */
[----:B------:R-:W-:Y:S02]  /*2190*/  @P6 ISETP.GE.AND P2, PT, R218, c[0x0][0x1d4], PT ;  /* 0x00007500da006a0c */ /* 0x000fe40003f46270 */
[C---:B------:R-:W-:Y:S02]  /*21a0*/  @P6 LEA R4, P3, R252.reuse, R2, 0x1 ;  /* 0x00000002fc046211 */ /* 0x040fe400078608ff */
[----:B------:R-:W-:Y:S02]  /*21b0*/  @P6 ISETP.GE.AND P1, PT, R252, c[0x0][0x1d4], PT ;  /* 0x00007500fc006a0c */ /* 0x000fe40003f26270 */
[-C--:B-----5:R-:W-:Y:S02]  /*21c0*/  @P6 LEA.HI.X R9, R218, R10.reuse, R99, 0x1, P0 ;  /* 0x0000000ada096211 */ /* 0x0a0fe400000f0c63 */
[----:B------:R-:W-:Y:S02]  /*21d0*/  @P6 ISETP.GE.AND P0, PT, R96, c[0x0][0x1d4], PT ;  /* 0x0000750060006a0c */ /* 0x000fe40003f06270 */
[----:B------:R-:W-:-:S02]  /*21e0*/  @P6 LEA.HI.X R5, R252, R10, R98, 0x1, P3 ;  /* 0x0000000afc056211 */ /* 0x000fc400018f0c62 */
[----:B------:R-:W-:-:S04]  /*21f0*/  @P6 LEA R2, P3, R96, R2, 0x1 ;  /* 0x0000000260026211 */ /* 0x000fc800078608ff */
[----:B------:R-:W-:Y:S01]  /*2200*/  @P6 LEA.HI.X R3, R96, R10, R97, 0x1, P3 ;  /* 0x0000000a60036211 */ /* 0x000fe200018f0c61 */
[----:B-1----:R-:W-:-:S05]  /*2210*/  @P6 IMAD.SHL.U32 R0, R11, 0x2, RZ ;  /* 0x000000020b006824 */ /* 0x002fca00078e00ff */
[----:B------:R1:W-:Y:S04]  /*2220*/  @P6 LDGSTS.E.BYPASS.LTC128B.128 [R0+0x3900], [R8.64], !P2 ;  /* 0x0390000008006fae */ /* 0x0003e8000d101d46 */
[----:B------:R2:W-:Y:S04]  /*2230*/  @P6 LDGSTS.E.BYPASS.LTC128B.128 [R0+0x4900], [R4.64], !P1 ;  /* 0x0490000004006fae */ /* 0x0005e8000c901d46 */
[----:B------:R3:W-:Y:S04]  /*2240*/  @P6 LDGSTS.E.BYPASS.LTC128B.128 [R0+0x5900], [R2.64], !P0 ;  /* 0x0590000002006fae */ /* 0x0007e8000c101d46 */
[----:B------:R-:W0:Y:S01]  /*2250*/  LDGDEPBAR ;  /* 0x00000000000079af */ /* 0x000e220000000000 */
[----:B------:R-:W-:-:S04]  /*2260*/  DEPBAR.LE SB0, 0x1 ;  /* 0x000080400000791a */ /* 0x000fc80000000000 */
[----:B------:R-:W-:-:S04]  /*2270*/  DEPBAR.LE SB0, 0x0 ;  /* 0x000080000000791a */ /* 0x000fc80000000000 */
[----:B------:R-:W-:Y:S06]  /*2280*/  BAR.SYNC.DEFER_BLOCKING 0x0 ;  /* 0x0000000000007b1d */ /* 0x000fec0000010000 */
[----:B--2---:R-:W-:Y:S04]  /*2290*/  LDSM.16.M88.4 R4, [R203+0x1000] ;  /* 0x00100000cb04783b */ /* 0x004fe80000000200 */
[----:B------:R-:W2:Y:S04]  /*22a0*/  LDSM.16.M88.4 R12, [R200] ;  /* 0x00000000c80c783b */ /* 0x000ea80000000200 */
[----:B------:R-:W4:Y:S04]  /*22b0*/  LDSM.16.M88.4 R16, [R200+0x400] ;  /* 0x00040000c810783b */ /* 0x000f280000000200 */
[----:B------:R-:W5:Y:S04]  /*22c0*/  LDSM.16.M88.4 R20, [R200+0x800] ;  /* 0x00080000c814783b */ /* 0x000f680000000200 */
[----:B------:R-:W5:Y:S04]  /*22d0*/  LDSM.16.M88.4 R24, [R200+0xc00] ;  /* 0x000c0000c818783b */ /* 0x000f680000000200 */
[----:B-1----:R-:W1:Y:S01]  /*22e0*/  LDSM.16.M88.4 R8, [R203] ;  /* 0x00000000cb08783b */ /* 0x002e620000000200 */
[----:B---3--:R-:W-:-:S02]  /*22f0*/  IMAD R0, R29, c[0x0][0x208], RZ ;  /* 0x000082001d007a24 */ /* 0x008fc400078e02ff */
[C---:B------:R-:W-:Y:S01]  /*2300*/  IMAD.WIDE.U32 R2, R233.reuse, c[0x0][0x208], RZ ;  /* 0x00008200e9027a25 */ /* 0x040fe200078e00ff */
[----:B------:R-:W-:Y:S01]  /*2310*/  ISETP.GE.AND P3, PT, R218, c[0x0][0x1d4], PT ;  /* 0x00007500da007a0c */ /* 0x000fe20003f66270 */
[----:B------:R-:W-:Y:S02]  /*2320*/  LDSM.16.M88.4 R40, [R215] ;  /* 0x00000000d728783b */ /* 0x000fe40000000200 */
[----:B------:R-:W-:Y:S01]  /*2330*/  IMAD R0, R233, c[0x0][0x20c], R0 ;  /* 0x00008300e9007a24 */ /* 0x000fe200078e0200 */
[----:B------:R-:W-:Y:S01]  /*2340*/  SHF.L.U64.HI R142, R96, 0x1, R97 ;  /* 0x00000001608e7819 */ /* 0x000fe20000010261 */
[----:B------:R-:W-:Y:S02]  /*2350*/  LDSM.16.M88.4 R36, [R205] ;  /* 0x00000000cd24783b */ /* 0x000fe40000000200 */
[----:B------:R-:W-:Y:S02]  /*2360*/  IMAD.IADD R3, R3, 0x1, R0 ;  /* 0x0000000103037824 */ /* 0x000fe400078e0200 */
[----:B------:R-:W-:-:S02]  /*2370*/  IMAD R0, R30, c[0x0][0x218], RZ ;  /* 0x000086001e007a24 */ /* 0x000fc400078e02ff */
[----:B------:R-:W-:Y:S01]  /*2380*/  IMAD.WIDE.U32 R2, R220, c[0x0][0x218], R2 ;  /* 0x00008600dc027a25 */ /* 0x000fe200078e0002 */
[C---:B--2---:R-:W-:Y:S08]  /*2390*/  HMMA.16816.F32 R64, R4.reuse, R12, RZ ;  /* 0x0000000c0440723c */ /* 0x044ff000000018ff */
[C---:B----4-:R-:W-:Y:S08]  /*23a0*/  HMMA.16816.F32 R44, R4.reuse, R16, RZ ;  /* 0x00000010042c723c */ /* 0x050ff000000018ff */
[C---:B-----5:R-:W-:Y:S08]  /*23b0*/  HMMA.16816.F32 R68, R4.reuse, R20, RZ ;  /* 0x000000140444723c */ /* 0x060ff000000018ff */
[C---:B------:R-:W-:Y:S08]  /*23c0*/  HMMA.16816.F32 R48, R4.reuse, R24, RZ ;  /* 0x000000180430723c */ /* 0x040ff000000018ff */
[C---:B------:R-:W-:Y:S08]  /*23d0*/  HMMA.16816.F32 R84, R4.reuse, R14, RZ ;  /* 0x0000000e0454723c */ /* 0x040ff000000018ff */
[C---:B------:R-:W-:Y:S08]  /*23e0*/  HMMA.16816.F32 R88, R4.reuse, R18, RZ ;  /* 0x000000120458723c */ /* 0x040ff000000018ff */
[C---:B------:R-:W-:Y:S08]  /*23f0*/  HMMA.16816.F32 R92, R4.reuse, R22, RZ ;  /* 0x00000016045c723c */ /* 0x040ff000000018ff */
[----:B------:R-:W-:Y:S07]  /*2400*/  HMMA.16816.F32 R116, R4, R26, RZ ;  /* 0x0000001a0474723c */ /* 0x000fee00000018ff */
[----:B------:R-:W-:-:S04]  /*2410*/  IMAD R4, R31, c[0x0][0x210], RZ ;  /* 0x000084001f047a24 */ /* 0x000fc800078e02ff */
[----:B------:R-:W-:-:S04]  /*2420*/  IMAD R4, R34, c[0x0][0x214], R4 ;  /* 0x0000850022047a24 */ /* 0x000fc800078e0204 */
[----:B------:R-:W-:Y:S02]  /*2430*/  IMAD.IADD R5, R33, 0x1, R4 ;  /* 0x0000000121057824 */ /* 0x000fe400078e0204 */
[----:B------:R-:W-:Y:S01]  /*2440*/  IMAD R4, R220, c[0x0][0x21c], R0 ;  /* 0x00008700dc047a24 */ /* 0x000fe200078e0200 */
[----:B------:R-:W-:Y:S01]  /*2450*/  IADD3 R0, P0, R2, R32, RZ ;  /* 0x0000002002007210 */ /* 0x000fe20007f1e0ff */
[C---:B-1----:R-:W-:Y:S01]  /*2460*/  HMMA.16816.F32 R120, R8.reuse, R12, RZ ;  /* 0x0000000c0878723c */ /* 0x042fe200000018ff */
[----:B------:R-:W-:Y:S02]  /*2470*/  STL [R1+0x3c], R5 ;  /* 0x00003c0501007387 */ /* 0x000fe40000100800 */
[----:B------:R-:W-:Y:S02]  /*2480*/  IADD3.X R2, R5, R3, R4, P0, !PT ;  /* 0x0000000305027210 */ /* 0x000fe400007fe404 */
[C---:B------:R-:W-:Y:S01]  /*2490*/  LEA R3, P0, R0.reuse, c[0x0][0x1f8], 0x1 ;  /* 0x00007e0000037a11 */ /* 0x040fe200078008ff */
[----:B------:R-:W-:Y:S03]  /*24a0*/  LDSM.16.M88.4 R4, [R204+0x1000] ;  /* 0x00100000cc04783b */ /* 0x000fe60000000200 */
[----:B------:R-:W-:Y:S01]  /*24b0*/  LEA.HI.X R12, R0, c[0x0][0x1fc], R2, 0x1, P0 ;  /* 0x00007f00000c7a11 */ /* 0x000fe200000f0c02 */
[C---:B------:R-:W-:Y:S01]  /*24c0*/  HMMA.16816.F32 R52, R8.reuse, R24, RZ ;  /* 0x000000180834723c */ /* 0x040fe200000018ff */
[----:B------:R-:W1:Y:S04]  /*24d0*/  SHFL.IDX PT, R0, R3, RZ, 0x1c1f ;  /* 0x001c1fff03007589 */ /* 0x000e6800000e0000 */
[----:B------:R-:W2:Y:S04]  /*24e0*/  SHFL.IDX PT, R2, R12, RZ, 0x1c1f ;  /* 0x001c1fff0c027589 */ /* 0x000ea800000e0000 */
[----:B------:R-:W3:Y:S04]  /*24f0*/  SHFL.IDX PT, R3, R3, 0x1, 0x1c1f ;  /* 0x003c1f0003037f89 */ /* 0x000ee800000e0000 */
[----:B------:R-:W4:Y:S01]  /*2500*/  SHFL.IDX PT, R12, R12, 0x1, 0x1c1f ;  /* 0x003c1f000c0c7f89 */ /* 0x000f2200000e0000 */
[C---:B------:R-:W-:Y:S03]  /*2510*/  HMMA.16816.F32 R60, R8.reuse, R26, RZ ;  /* 0x0000001a083c723c */ /* 0x040fe600000018ff */
[----:B------:R-:W5:Y:S04]  /*2520*/  LDSM.16.M88.4 R24, [R214] ;  /* 0x00000000d618783b */ /* 0x000f680000000200 */
[----:B------:R-:W5:Y:S01]  /*2530*/  LDSM.16.M88.4 R32, [R216] ;  /* 0x00000000d820783b */ /* 0x000f620000000200 */
[----:B------:R-:W-:Y:S01]  /*2540*/  HMMA.16816.F32 R56, R8, R20, RZ ;  /* 0x000000140838723c */ /* 0x000fe200000018ff */
[----:B------:R-:W-:-:S06]  /*2550*/  SHF.L.U64.HI R140, R218, 0x1, R99 ;  /* 0x00000001da8c7819 */ /* 0x000fcc0000010263 */
[----:B-1----:R-:W-:Y:S01]  /*2560*/  IADD3 R20, P0, R0, R151, RZ ;  /* 0x0000009700147210 */ /* 0x002fe20007f1e0ff */
[----:B------:R-:W-:Y:S01]  /*2570*/  HMMA.16816.F32 R76, R8, R18, RZ ;  /* 0x00000012084c723c */ /* 0x000fe200000018ff */
[----:B------:R-:W-:-:S03]  /*2580*/  ISETP.LT.OR P6, PT, R28, 0x1, P3 ;  /* 0x000000011c00780c */ /* 0x000fc60001fc1670 */
[----:B--2---:R-:W-:-:S03]  /*2590*/  IMAD.X R21, R2, 0x1, R141, P0 ;  /* 0x0000000102157824 */ /* 0x004fc600000e068d */
[----:B------:R-:W-:Y:S01]  /*25a0*/  IADD3 R18, P2, R0, R152, RZ ;  /* 0x0000009800127210 */ /* 0x000fe20007f5e0ff */
[----:B------:R-:W-:Y:S04]  /*25b0*/  HMMA.16816.F32 R72, R8, R22, RZ ;  /* 0x000000160848723c */ /* 0x000fe800000018ff */
[----:B------:R-:W-:-:S03]  /*25c0*/  IMAD.X R19, R2, 0x1, R142, P2 ;  /* 0x0000000102137824 */ /* 0x000fc600010e068e */
[----:B------:R-:W-:Y:S01]  /*25d0*/  IADD3 R22, P1, R0, R150, RZ ;  /* 0x0000009600167210 */ /* 0x000fe20007f3e0ff */
[----:B------:R-:W-:Y:S01]  /*25e0*/  HMMA.16816.F32 R100, R8, R14, RZ ;  /* 0x0000000e0864723c */ /* 0x000fe200000018ff */
[----:B------:R-:W-:-:S03]  /*25f0*/  ISETP.GE.AND P2, PT, R252, c[0x0][0x1d4], PT ;  /* 0x00007500fc007a0c */ /* 0x000fc60003f46270 */
[----:B------:R-:W-:-:S03]  /*2600*/  IMAD.X R23, R2, 0x1, R140, P1 ;  /* 0x0000000102177824 */ /* 0x000fc600008e068c */
[C---:B---3--:R-:W-:Y:S01]  /*2610*/  IADD3 R14, P0, R3.reuse, R151, RZ ;  /* 0x00000097030e7210 */ /* 0x048fe20007f1e0ff */
[----:B------:R-:W-:Y:S01]  /*2620*/  HMMA.16816.F32 R80, R8, R16, RZ ;  /* 0x000000100850723c */ /* 0x000fe200000018ff */
[----:B------:R-:W1:Y:S03]  /*2630*/  LDSM.16.M88.4 R8, [R204] ;  /* 0x00000000cc08783b */ /* 0x000e660000000200 */
[----:B----4-:R-:W-:Y:S01]  /*2640*/  IMAD.X R15, R12, 0x1, R141, P0 ;  /* 0x000000010c0f7824 */ /* 0x010fe200000e068d */
[----:B------:R-:W-:Y:S01]  /*2650*/  ISETP.LT.OR P0, PT, R28, 0x1, P2 ;  /* 0x000000011c00780c */ /* 0x000fe20001701670 */
[----:B------:R-:W-:Y:S01]  /*2660*/  @!PT LDS RZ, [RZ] ;  /* 0x00000000fffff984 */ /* 0x000fe20000000800 */
[----:B------:R-:W-:Y:S01]  /*2670*/  @!PT LDS RZ, [RZ] ;  /* 0x00000000fffff984 */ /* 0x000fe20000000800 */
[----:B------:R-:W-:Y:S01]  /*2680*/  @!PT LDS RZ, [RZ] ;  /* 0x00000000fffff984 */ /* 0x000fe20000000800 */
[----:B------:R2:W-:Y:S01]  /*2690*/  LDGSTS.E.BYPASS.LTC128B.128 [R219+0x100], [R22.64], !P6 ;  /* 0x0010000016db7fae */ /* 0x0005e2000f101d46 */
[----:B------:R-:W-:-:S05]  /*26a0*/  IADD3 R16, P1, R3, R150, RZ ;  /* 0x0000009603107210 */ /* 0x000fca0007f3e0ff */
[----:B------:R-:W-:Y:S01]  /*26b0*/  IMAD.X R17, R12, 0x1, R140, P1 ;  /* 0x000000010c117824 */ /* 0x000fe200008e068c */
[----:B------:R-:W-:Y:S02]  /*26c0*/  ISETP.GE.AND P1, PT, R96, c[0x0][0x1d4], PT ;  /* 0x0000750060007a0c */ /* 0x000fe40003f26270 */
[C---:B------:R-:W-:Y:S02]  /*26d0*/  ISETP.LT.OR P3, PT, R28.reuse, 0x21, P3 ;  /* 0x000000211c00780c */ /* 0x040fe40001f61670 */
[C---:B------:R-:W-:Y:S01]  /*26e0*/  ISETP.LT.OR P6, PT, R28.reuse, 0x1, P1 ;  /* 0x000000011c00780c */ /* 0x040fe20000fc1670 */
[----:B------:R2:W-:Y:S01]  /*26f0*/  LDGSTS.E.BYPASS.LTC128B.128 [R219+0x1100], [R20.64], !P0 ;  /* 0x0110000014db7fae */ /* 0x0005e2000c101d46 */
[C---:B------:R-:W-:Y:S02]  /*2700*/  ISETP.LT.OR P2, PT, R28.reuse, 0x21, P2 ;  /* 0x000000211c00780c */ /* 0x040fe40001741670 */
[----:B------:R-:W-:Y:S02]  /*2710*/  ISETP.LT.OR P1, PT, R28, 0x21, P1 ;  /* 0x000000211c00780c */ /* 0x000fe40000f21670 */
[----:B------:R-:W-:-:S05]  /*2720*/  IADD3 R2, P0, R3, R152, RZ ;  /* 0x0000009803027210 */ /* 0x000fca0007f1e0ff */
[----:B------:R-:W-:Y:S02]  /*2730*/  IMAD.X R3, R12, 0x1, R142, P0 ;  /* 0x000000010c037824 */ /* 0x000fe400000e068e */
[----:B------:R3:W-:Y:S01]  /*2740*/  LDGSTS.E.BYPASS.LTC128B.128 [R219+0x2100], [R18.64], !P6 ;  /* 0x0210000012db7fae */ /* 0x0007e2000f101d46 */
[C---:B-----5:R-:W-:Y:S03]  /*2750*/  HMMA.16816.F32 R136, R4.reuse, R24, R48 ;  /* 0x000000180488723c */ /* 0x060fe60000001830 */
[----:B------:R3:W-:Y:S04]  /*2760*/  LDGSTS.E.BYPASS.LTC128B.128 [R219+0x900], [R16.64], !P3 ;  /* 0x0090000010db7fae */ /* 0x0007e8000d901d46 */
[----:B------:R4:W-:Y:S01]  /*2770*/  LDGSTS.E.BYPASS.LTC128B.128 [R219+0x1900], [R14.64], !P2 ;  /* 0x019000000edb7fae */ /* 0x0009e2000d101d46 */
[C---:B------:R-:W-:Y:S03]  /*2780*/  HMMA.16816.F32 R96, R4.reuse, R32, R44 ;  /* 0x000000200460723c */ /* 0x040fe6000000182c */
[----:B------:R2:W-:Y:S04]  /*2790*/  LDGSTS.E.BYPASS.LTC128B.128 [R219+0x2900], [R2.64], !P1 ;  /* 0x0290000002db7fae */ /* 0x0005e8000c901d46 */
[----:B------:R-:W-:Y:S04]  /*27a0*/  LDSM.16.M88.4 R48, [R200+0x1000] ;  /* 0x00100000c830783b */ /* 0x000fe80000000200 */
[----:B------:R-:W-:Y:S01]  /*27b0*/  LDSM.16.M88.4 R44, [R200+0x1400] ;  /* 0x00140000c82c783b */ /* 0x000fe20000000200 */
[-C--:B------:R-:W-:Y:S03]  /*27c0*/  HMMA.16816.F32 R144, R4, R40.reuse, R68 ;  /* 0x000000280490723c */ /* 0x080fe60000001844 */
[----:B------:R-:W-:Y:S04]  /*27d0*/  LDSM.16.M88.4 R28, [R212] ;  /* 0x00000000d41c783b */ /* 0x000fe80000000200 */
[----:B------:R-:W0:Y:S01]  /*27e0*/  LDGDEPBAR ;  /* 0x00000000000079af */ /* 0x000e220000000000 */
[----:B-1----:R-:W-:Y:S03]  /*27f0*/  HMMA.16816.F32 R128, R8, R40, R56 ;  /* 0x000000280880723c */ /* 0x002fe60000001838 */
[----:B---3--:R-:W-:Y:S04]  /*2800*/  LDSM.16.M88.4 R16, [R200+0x1c00] ;  /* 0x001c0000c810783b */ /* 0x008fe80000000200 */
[----:B----4-:R-:W1:Y:S01]  /*2810*/  LDSM.16.M88.4 R12, [R203+0x3000] ;  /* 0x00300000cb0c783b */ /* 0x010e620000000200 */
[C---:B------:R-:W-:Y:S08]  /*2820*/  HMMA.16816.F32 R64, R4.reuse, R36, R64 ;  /* 0x000000240440723c */ /* 0x040ff00000001840 */
[----:B------:R-:W-:Y:S08]  /*2830*/  HMMA.16816.F32 R68, R4, R38, R84 ;  /* 0x000000260444723c */ /* 0x000ff00000001854 */
[C---:B------:R-:W-:Y:S08]  /*2840*/  HMMA.16816.F32 R120, R8.reuse, R36, R120 ;  /* 0x000000240878723c */ /* 0x040ff00000001878 */
[----:B------:R-:W-:Y:S01]  /*2850*/  HMMA.16816.F32 R56, R8, R38, R100 ;  /* 0x000000260838723c */ /* 0x000fe20000001864 */
[----:B------:R-:W3:Y:S07]  /*2860*/  LDSM.16.M88.4 R36, [R200+0x1800] ;  /* 0x00180000c824783b */ /* 0x000eee0000000200 */
[----:B--2---:R-:W-:Y:S08]  /*2870*/  HMMA.16816.F32 R20, R4, R34, R88 ;  /* 0x000000220414723c */ /* 0x004ff00000001858 */
[C---:B------:R-:W-:Y:S08]  /*2880*/  HMMA.16816.F32 R124, R8.reuse, R32, R80 ;  /* 0x00000020087c723c */ /* 0x040ff00000001850 */
[C---:B------:R-:W-:Y:S01]  /*2890*/  HMMA.16816.F32 R132, R8.reuse, R24, R52 ;  /* 0x000000180884723c */ /* 0x040fe20000001834 */
[----:B------:R-:W-:Y:S07]  /*28a0*/  LDSM.16.M88.4 R52, [R210] ;  /* 0x00000000d234783b */ /* 0x000fee0000000200 */
[C---:B------:R-:W-:Y:S01]  /*28b0*/  HMMA.16816.F32 R108, R8.reuse, R34, R76 ;  /* 0x00000022086c723c */ /* 0x040fe2000000184c */
[----:B------:R-:W-:Y:S07]  /*28c0*/  LDSM.16.M88.4 R32, [R213] ;  /* 0x00000000d520783b */ /* 0x000fee0000000200 */
[C---:B------:R-:W-:Y:S08]  /*28d0*/  HMMA.16816.F32 R112, R8.reuse, R42, R72 ;  /* 0x0000002a0870723c */ /* 0x040ff00000001848 */
[----:B------:R-:W-:Y:S01]  /*28e0*/  HMMA.16816.F32 R104, R8, R26, R60 ;  /* 0x0000001a0868723c */ /* 0x000fe2000000183c */
[----:B------:R-:W2:Y:S07]  /*28f0*/  LDSM.16.M88.4 R8, [R203+0x2000] ;  /* 0x00200000cb08783b */ /* 0x000eae0000000200 */
[C---:B------:R-:W-:Y:S08]  /*2900*/  HMMA.16816.F32 R92, R4.reuse, R42, R92 ;  /* 0x0000002a045c723c */ /* 0x040ff0000000185c */
[----:B------:R-:W-:Y:S01]  /*2910*/  HMMA.16816.F32 R116, R4, R26, R116 ;  /* 0x0000001a0474723c */ /* 0x000fe20000001874 */
[----:B------:R-:W-:Y:S04]  /*2920*/  LDSM.16.M88.4 R24, [R211] ;  /* 0x00000000d318783b */ /* 0x000fe80000000200 */
[----:B------:R-:W-:Y:S03]  /*2930*/  LDSM.16.M88.4 R4, [R204+0x3000] ;  /* 0x00300000cc04783b */ /* 0x000fe60000000200 */
[C---:B-1----:R-:W-:Y:S08]  /*2940*/  HMMA.16816.F32 R100, R12.reuse, R48, R64 ;  /* 0x000000300c64723c */ /* 0x042ff00000001840 */
[C---:B------:R-:W-:Y:S01]  /*2950*/  HMMA.16816.F32 R64, R12.reuse, R46, R20 ;  /* 0x0000002e0c40723c */ /* 0x040fe20000001814 */
[----:B------:R-:W1:Y:S07]  /*2960*/  LDSM.16.M88.4 R20, [R204+0x2000] ;  /* 0x00200000cc14783b */ /* 0x000e6e0000000200 */
[C---:B------:R-:W-:Y:S08]  /*2970*/  HMMA.16816.F32 R96, R12.reuse, R44, R96 ;  /* 0x0000002c0c60723c */ /* 0x040ff00000001860 */
[C---:B------:R-:W-:Y:S08]  /*2980*/  HMMA.16816.F32 R84, R12.reuse, R50, R68 ;  /* 0x000000320c54723c */ /* 0x040ff00000001844 */
[C---:B---3--:R-:W-:Y:S08]  /*2990*/  HMMA.16816.F32 R80, R12.reuse, R36, R144 ;  /* 0x000000240c50723c */ /* 0x048ff00000001890 */
[C---:B------:R-:W-:Y:S08]  /*29a0*/  HMMA.16816.F32 R88, R12.reuse, R16, R136 ;  /* 0x000000100c58723c */ /* 0x040ff00000001888 */
[C---:B------:R-:W-:Y:S08]  /*29b0*/  HMMA.16816.F32 R92, R12.reuse, R38, R92 ;  /* 0x000000260c5c723c */ /* 0x040ff0000000185c */
[----:B------:R-:W-:Y:S08]  /*29c0*/  HMMA.16816.F32 R76, R12, R18, R116 ;  /* 0x000000120c4c723c */ /* 0x000ff00000001874 */
[C---:B--2---:R-:W-:Y:S08]  /*29d0*/  HMMA.16816.F32 R40, R8.reuse, R44, R124 ;  /* 0x0000002c0828723c */ /* 0x044ff0000000187c */
        /* <DEDUP_REMOVED lines=9> */
[----:B------:R-:W2:Y:S07]  /*2a70*/  LDSM.16.M88.4 R16, [R203+0x5000] ;  /* 0x00500000cb10783b */ /* 0x000eae0000000200 */
[C---:B-1----:R-:W-:Y:S01]  /*2a80*/  HMMA.16816.F32 R108, R20.reuse, R24, R12 ;  /* 0x00000018146c723c */ /* 0x042fe2000000180c */
[----:B------:R-:W1:Y:S07]  /*2a90*/  LDSM.16.M88.4 R12, [R203+0x4000] ;  /* 0x00400000cb0c783b */ /* 0x000e6e0000000200 */
        /* <DEDUP_REMOVED lines=8> */
[----:B------:R-:W-:Y:S07]  /*2b20*/  LDSM.16.M88.4 R32, [R209] ;  /* 0x00000000d120783b */ /* 0x000fee0000000200 */
[C---:B------:R-:W-:Y:S08]  /*2b30*/  HMMA.16816.F32 R132, R4.reuse, R28, R96 ;  /* 0x0000001c0484723c */ /* 0x040ff00000001860 */
[C---:B------:R-:W-:Y:S01]  /*2b40*/  HMMA.16816.F32 R128, R4.reuse, R30, R64 ;  /* 0x0000001e0480723c */ /* 0x040fe20000001840 */
[----:B------:R-:W-:Y:S07]  /*2b50*/  LDSM.16.M88.4 R28, [R208] ;  /* 0x00000000d01c783b */ /* 0x000fee0000000200 */
[C---:B------:R-:W-:Y:S08]  /*2b60*/  HMMA.16816.F32 R84, R4.reuse, R24, R80 ;  /* 0x000000180454723c */ /* 0x040ff00000001850 */
[C---:B------:R-:W-:Y:S08]  /*2b70*/  HMMA.16816.F32 R80, R4.reuse, R26, R92 ;  /* 0x0000001a0450723c */ /* 0x040ff0000000185c */
[C---:B------:R-:W-:Y:S08]  /*2b80*/  HMMA.16816.F32 R124, R4.reuse, R52, R88 ;  /* 0x00000034047c723c */ /* 0x040ff00000001858 */
[----:B------:R-:W-:Y:S01]  /*2b90*/  HMMA.16816.F32 R64, R4, R54, R76 ;  /* 0x000000360440723c */ /* 0x000fe2000000184c */
[----:B------:R-:W5:Y:S07]  /*2ba0*/  LDSM.16.M88.4 R4, [R204+0x5000] ;  /* 0x00500000cc04783b */ /* 0x000f6e0000000200 */
[C---:B------:R-:W-:Y:S01]  /*2bb0*/  HMMA.16816.F32 R104, R20.reuse, R26, R60 ;  /* 0x0000001a1468723c */ /* 0x040fe2000000183c */
[----:B------:R-:W-:Y:S07]  /*2bc0*/  LDSM.16.M88.4 R24, [R207] ;  /* 0x00000000cf18783b */ /* 0x000fee0000000200 */
[C---:B------:R-:W-:Y:S08]  /*2bd0*/  HMMA.16816.F32 R72, R20.reuse, R52, R68 ;  /* 0x000000341448723c */ /* 0x040ff00000001844 */
[----:B------:R-:W-:Y:S01]  /*2be0*/  HMMA.16816.F32 R68, R20, R54, R8 ;  /* 0x000000361444723c */ /* 0x000fe20000001808 */
[----:B------:R-:W3:Y:S04]  /*2bf0*/  LDSM.16.M88.4 R8, [R204+0x4000] ;  /* 0x00400000cc08783b */ /* 0x000ee80000000200 */
[----:B------:R-:W4:Y:S01]  /*2c00*/  LDSM.16.M88.4 R20, [R206] ;  /* 0x00000000ce14783b */ /* 0x000f220000000200 */
[----:B------:R-:W-:Y:S01]  /*2c10*/  ISETP.GE.AND P0, PT, R221, 0x2, PT ;  /* 0x00000002dd00780c */ /* 0x000fe20003f06270 */
[----:B------:R-:W-:-:S04]  /*2c20*/  DEPBAR.LE SB0, 0x0 ;  /* 0x000080000000791a */ /* 0x000fc80000000000 */
[C---:B--2---:R-:W-:Y:S08]  /*2c30*/  HMMA.16816.F32 R100, R16.reuse, R48, R100 ;  /* 0x000000301064723c */ /* 0x044ff00000001864 */
[----:B------:R-:W-:Y:S08]  /*2c40*/  HMMA.16816.F32 R96, R16, R50, R136 ;  /* 0x000000321060723c */ /* 0x000ff00000001888 */
[C---:B-1----:R-:W-:Y:S08]  /*2c50*/  HMMA.16816.F32 R60, R12.reuse, R48, R120 ;  /* 0x000000300c3c723c */ /* 0x042ff00000001878 */
        /* <DEDUP_REMOVED lines=12> */
[----:B------:R-:W-:Y:S01]  /*2d20*/  HMMA.16816.F32 R12, R12, R38, R68 ;  /* 0x000000260c0c723c */ /* 0x000fe20000001844 */
[----:B------:R-:W-:Y:S01]  /*2d30*/  BSSY B0, `(.L_x_1462) ;  /* 0x000005c000007945 */ /* 0x000fe20003800000 */
[----:B------:R-:W-:-:S06]  /*2d40*/  ISETP.GT.AND P3, PT, R158, 0x3f, PT ;  /* 0x0000003f9e00780c */ /* 0x000fcc0003f64270 */
[C---:B-----5:R-:W-:Y:S08]  /*2d50*/  HMMA.16816.F32 R100, R4.reuse, R32, R100 ;  /* 0x000000200464723c */ /* 0x060ff00000001864 */
        /* <DEDUP_REMOVED lines=14> */
[----:B------:R-:W-:Y:S01]  /*2e40*/  HMMA.16816.F32 R28, R8, R22, R12 ;  /* 0x00000016081c723c */ /* 0x000fe2000000180c */
[----:B------:R-:W-:Y:S06]  /*2e50*/  BAR.SYNC.DEFER_BLOCKING 0x0 ;  /* 0x0000000000007b1d */ /* 0x000fec0000010000 */
[----:B------:R-:W-:Y:S01]  /*2e60*/  @!UPT UIADD3 URZ, URZ, URZ, URZ ;  /* 0x0000003f3f3ff290 */ /* 0x000fe2000fffe03f */
[----:B------:R-:W-:Y:S11]  /*2e70*/  @!P0 BRA `(.L_x_1463) ;  /* 0x0000047000008947 */ /* 0x000ff60003800000 */
[----:B------:R-:W-:Y:S01]  /*2e80*/  IMAD R2, R221, 0x40, R159 ;  /* 0x00000040dd027824 */ /* 0x000fe200078e029f */
[----:B------:R-:W-:-:S04]  /*2e90*/  MOV R220, RZ ;  /* 0x000000ff00dc7202 */ /* 0x000fc80000000f00 */
[----:B------:R-:W-:-:S05]  /*2ea0*/  IADD3 R2, R2, -0x80, R158 ;  /* 0xffffff8002027810 */ /* 0x000fca0007ffe09e */
[----:B------:R-:W-:-:S04]  /*2eb0*/  @P4 IMAD.HI.U32 R3, R2, c[0x0][0x2bc], RZ ;  /* 0x0000af0002034a27 */ /* 0x000fc800078e00ff */
[----:B------:R-:W-:Y:S01]  /*2ec0*/  IMAD.MOV.U32 R0, RZ, RZ, R2 ;  /* 0x000000ffff007224 */ /* 0x000fe200078e0002 */
        /* <DEDUP_REMOVED lines=23> */
.L_x_1526:
[----:B------:R-:W-:Y:S05]  /*3040*/  BRA.DIV ~URZ, `(.L_x_1465) ;  /* 0x0000cff27f007947 */ /* 0x000fea000b800000 */
[----:B------:R-:W3:Y:S01]  /*3050*/  SHFL.IDX PT, R0, R12, RZ, 0x1c1f ;  /* 0x001c1fff0c007589 */ /* 0x000ee200000e0000 */
[C---:B------:R-:W-:Y:S02]  /*3060*/  IADD3 R8, R218.reuse, 0x40, RZ ;  /* 0x00000040da087810 */ /* 0x040fe40007ffe0ff */
[----:B------:R-:W-:Y:S02]  /*3070*/  ISETP.GE.AND P2, PT, R218, c[0x0][0x1d4], PT ;  /* 0x00007500da007a0c */ /* 0x000fe40003f46270 */
[----:B------:R-:W-:Y:S02]  /*3080*/  ISETP.GE.AND P1, PT, R252, c[0x0][0x1d4], PT ;  /* 0x00007500fc007a0c */ /* 0x000fe40003f26270 */
[----:B------:R-:W-:Y:S02]  /*3090*/  SEL R11, RZ, 0x10, P2 ;  /* 0x00000010ff0b7807 */ /* 0x000fe40001000000 */
[----:B------:R-:W-:-:S02]  /*30a0*/  SEL R10, RZ, 0x10, P1 ;  /* 0x00000010ff0a7807 */ /* 0x000fc40000800000 */
[C---:B---3--:R-:W-:Y:S02]  /*30b0*/  IADD3 R6, P0, R0.reuse, R150, RZ ;  /* 0x0000009600067210 */ /* 0x048fe40007f1e0ff */
[----:B------:R-:W-:-:S03]  /*30c0*/  IADD3 R2, P6, R0, R151, RZ ;  /* 0x0000009700027210 */ /* 0x000fc60007fde0ff */
[----:B--2---:R-:W-:Y:S01]  /*30d0*/  IMAD.X R7, R4, 0x1, R140, P0 ;  /* 0x0000000104077824 */ /* 0x004fe200000e068c */
[----:B------:R-:W-:Y:S01]  /*30e0*/  ISETP.GE.AND P0, PT, R8, c[0x0][0x1d4], PT ;  /* 0x0000750008007a0c */ /* 0x000fe20003f06270 */
[----:B------:R-:W-:Y:S01]  /*30f0*/  IMAD.X R3, R4, 0x1, R141, P6 ;  /* 0x0000000104037824 */ /* 0x000fe200030e068d */
        /* <DEDUP_REMOVED lines=10> */
.L_x_1527:
        /* <DEDUP_REMOVED lines=8> */
[----:B------:R-:W-:Y:S02]  /*3220*/  IADD3.X R9, RZ, R4, R140, P1, P0 ;  /* 0x00000004ff097210 */ /* 0x000fe40000fe048c */
        /* <DEDUP_REMOVED lines=12> */
.L_x_1463:
[----:B------:R-:W-:Y:S05]  /*32f0*/  BSYNC B0 ;  /* 0x0000000000007941 */ /* 0x000fea0003800000 */
.L_x_1462:
[----:B-1----:R-:W2:Y:S04]  /*3300*/  LDL R3, [R1+0x40] ;  /* 0x0000400001037983 */ /* 0x002ea80000100800 */
[----:B------:R-:W2:Y:S04]  /*3310*/  LDL R0, [R1+0x50] ;  /* 0x0000500001007983 */ /* 0x000ea80000100800 */
[----:B------:R-:W3:Y:S01]  /*3320*/  LDL R6, [R1+0x4c] ;  /* 0x00004c0001067983 */ /* 0x000ee20000100800 */
[----:B------:R-:W-:-:S02]  /*3330*/  MOV R2, 0xffffffc0 ;  /* 0xffffffc000027802 */ /* 0x000fc40000000f00 */
[----:B------:R-:W-:Y:S01]  /*3340*/  MOV R4, c[0x0][0x2ac] ;  /* 0x0000ab0000047a02 */ /* 0x000fe20000000f00 */
[----:B------:R-:W0:Y:S02]  /*3350*/  LDGDEPBAR ;  /* 0x00000000000079af */ /* 0x000e240000000000 */
[----:B------:R-:W-:-:S04]  /*3360*/  IMAD R2, R221, R2, 0x41 ;  /* 0x00000041dd027424 */ /* 0x000fc800078e0202 */
[----:B------:R-:W-:Y:S01]  /*3370*/  IMAD R2, R4, c[0x0][0x1d0], R2 ;  /* 0x0000740004027a24 */ /* 0x000fe200078e0202 */
[----:B--2---:R-:W-:Y:S02]  /*3380*/  IADD3 R0, R0, R3, RZ ;  /* 0x0000000300007210 */ /* 0x004fe40007ffe0ff */
[----:B---3--:R-:W-:-:S03]  /*3390*/  IADD3 R5, -R6, R143, RZ ;  /* 0x0000008f06057210 */ /* 0x008fc60007ffe1ff */
[----:B------:R-:W-:Y:S01]  /*33a0*/  @P5 IMAD.HI.U32 R3, R0, c[0x0][0x2c8], RZ ;  /* 0x0000b20000035a27 */ /* 0x000fe200078e00ff */
[----:B------:R-:W-:-:S04]  /*33b0*/  IADD3 R4, R2, -c[0x0][0x168], -R6 ;  /* 0x80005a0002047a10 */ /* 0x000fc80007ffe806 */
[----:B------:R-:W-:Y:S01]  /*33c0*/  @P5 SHF.R.U32.HI R0, RZ, c[0x0][0x2cc], R3 ;  /* 0x0000b300ff005a19 */ /* 0x000fe20000011603 */
[----:B------:R-:W-:Y:S05]  /*33d0*/  BRA.DIV ~URZ, `(.L_x_1466) ;  /* 0x0000ceb27f007947 */ /* 0x000fea000b800000 */
[----:B------:R1:W2:Y:S02]  /*33e0*/  SHFL.IDX PT, R2, R0, RZ, 0x1c1f ;  /* 0x001c1fff00027589 */ /* 0x0002a400000e0000 */
.L_x_1528:
        /* <DEDUP_REMOVED lines=42> */
[C---:B------:R-:W-:Y:S02]  /*3690*/  ISETP.GT.AND P0, PT, R3.reuse, 0x9, PT ;  /* 0x000000090300780c */ /* 0x040fe40003f04270 */
[----:B------:R-:W-:Y:S02]  /*36a0*/  ISETP.GT.AND P1, PT, R3, 0x8, PT ;  /* 0x000000080300780c */ /* 0x000fe40003f24270 */
[----:B------:R-:W-:Y:S02]  /*36b0*/  FSEL R18, R59, -INF , P0 ;  /* 0xff8000003b127808 */ /* 0x000fe40000000000 */
[----:B------:R-:W-:Y:S02]  /*36c0*/  ISETP.GT.AND P0, PT, R3, 0x19, PT ;  /* 0x000000190300780c */ /* 0x000fe40003f04270 */
[----:B------:R-:W-:Y:S02]  /*36d0*/  FSEL R14, R58, -INF , P1 ;  /* 0xff8000003a0e7808 */ /* 0x000fe40000800000 */
[----:B------:R-:W-:-:S02]  /*36e0*/  FSEL R26, R51, -INF , P0 ;  /* 0xff800000331a7808 */ /* 0x000fc40000000000 */
[C---:B------:R-:W-:Y:S02]  /*36f0*/  ISETP.GT.AND P0, PT, R3.reuse, 0x29, PT ;  /* 0x000000290300780c */ /* 0x040fe40003f04270 */
[----:B------:R-:W-:Y:S02]  /*3700*/  ISETP.GT.AND P1, PT, R3, 0x18, PT ;  /* 0x000000180300780c */ /* 0x000fe40003f24270 */
[----:B------:R-:W-:Y:S02]  /*3710*/  FSEL R145, R43, -INF , P0 ;  /* 0xff8000002b917808 */ /* 0x000fe40000000000 */
[----:B------:R-:W-:Y:S02]  /*3720*/  ISETP.GT.AND P0, PT, R3, 0x31, PT ;  /* 0x000000310300780c */ /* 0x000fe40003f04270 */
[----:B------:R-:W-:Y:S02]  /*3730*/  IMNMX R2, R5, R2, PT ;  /* 0x0000000205027217 */ /* 0x000fe40003800200 */
[----:B------:R-:W-:-:S02]  /*3740*/  FSEL R25, R50, -INF , P1 ;  /* 0xff80000032197808 */ /* 0x000fc40000800000 */
[----:B------:R-:W-:Y:S02]  /*3750*/  ISETP.GT.AND P1, PT, R3, 0x28, PT ;  /* 0x000000280300780c */ /* 0x000fe40003f24270 */
[----:B------:R-:W-:Y:S02]  /*3760*/  FSEL R190, R35, -INF , P0 ;  /* 0xff80000023be7808 */ /* 0x000fe40000000000 */
[----:B------:R-:W-:Y:S02]  /*3770*/  ISETP.GT.AND P2, PT, R3, 0x1, PT ;  /* 0x000000010300780c */ /* 0x000fe40003f44270 */
[----:B------:R-:W-:Y:S02]  /*3780*/  ISETP.GT.AND P0, PT, R2, RZ, PT ;  /* 0x000000ff0200720c */ /* 0x000fe40003f04270 */
[----:B------:R-:W-:Y:S02]  /*3790*/  IMNMX R0, R5, R0, PT ;  /* 0x0000000005007217 */ /* 0x000fe40003800200 */
[----:B------:R-:W-:-:S02]  /*37a0*/  FSEL R146, R42, -INF , P1 ;  /* 0xff8000002a927808 */ /* 0x000fc40000800000 */
[----:B------:R-:W-:Y:S02]  /*37b0*/  FSEL R10, R63, -INF , P2 ;  /* 0xff8000003f0a7808 */ /* 0x000fe40001000000 */
[C---:B------:R-:W-:Y:S02]  /*37c0*/  ISETP.GT.AND P1, PT, R3.reuse, 0x39, PT ;  /* 0x000000390300780c */ /* 0x040fe40003f24270 */
[----:B------:R-:W-:Y:S02]  /*37d0*/  FSEL R22, R100, -INF , P0 ;  /* 0xff80000064167808 */ /* 0x000fe40000000000 */
[----:B------:R-:W-:Y:S02]  /*37e0*/  ISETP.GT.AND P2, PT, R3, 0x11, PT ;  /* 0x000000110300780c */ /* 0x000fe40003f44270 */
[----:B------:R-:W-:Y:S02]  /*37f0*/  ISETP.GT.AND P0, PT, R0, 0x1, PT ;  /* 0x000000010000780c */ /* 0x000fe40003f04270 */
[----:B------:R-:W-:-:S02]  /*3800*/  FSEL R188, R31, -INF , P1 ;  /* 0xff8000001fbc7808 */ /* 0x000fc40000800000 */
[----:B------:R-:W-:Y:S02]  /*3810*/  FSEL R21, R55, -INF , P2 ;  /* 0xff80000037157808 */ /* 0x000fe40001000000 */
[----:B------:R-:W-:Y:S02]  /*3820*/  FSEL R31, R103, -INF , P0 ;  /* 0xff800000671f7808 */ /* 0x000fe40000000000 */
[----:B------:R-:W-:Y:S02]  /*3830*/  ISETP.GT.AND P2, PT, R3, 0x21, PT ;  /* 0x000000210300780c */ /* 0x000fe40003f44270 */
[----:B------:R-:W-:Y:S02]  /*3840*/  ISETP.GT.AND P0, PT, R2, 0x9, PT ;  /* 0x000000090200780c */ /* 0x000fe40003f04270 */
[----:B------:R-:W-:Y:S02]  /*3850*/  FSEL R150, R47, -INF , P2 ;  /* 0xff8000002f967808 */ /* 0x000fe40001000000 */
[----:B------:R-:W-:-:S02]  /*3860*/  FSEL R28, R97, -INF , P0 ;  /* 0xff800000611c7808 */ /* 0x000fc40000000000 */
[C---:B------:R-:W-:Y:S02]  /*3870*/  ISETP.GT.AND P2, PT, R3.reuse, 0x38, PT ;  /* 0x000000380300780c */ /* 0x040fe40003f44270 */
[C---:B------:R-:W-:Y:S02]  /*3880*/  ISETP.GT.AND P1, PT, R2.reuse, 0x1, PT ;  /* 0x000000010200780c */ /* 0x040fe40003f24270 */
[----:B------:R-:W-:Y:S02]  /*3890*/  ISETP.GT.AND P0, PT, R2, 0x10, PT ;  /* 0x000000100200780c */ /* 0x000fe40003f04270 */
[----:B------:R-:W-:Y:S02]  /*38a0*/  ISETP.GT.AND P6, PT, R3, RZ, PT ;  /* 0x000000ff0300720c */ /* 0x000fe40003fc4270 */
[----:B------:R-:W-:Y:S02]  /*38b0*/  FSEL R189, R30, -INF , P2 ;  /* 0xff8000001ebd7808 */ /* 0x000fe40001000000 */
[----:B------:R-:W-:-:S02]  /*38c0*/  FSEL R24, R101, -INF , P1 ;  /* 0xff80000065187808 */ /* 0x000fc40000800000 */
[----:B------:R-:W-:Y:S02]  /*38d0*/  FSEL R29, R92, -INF , P0 ;  /* 0xff8000005c1d7808 */ /* 0x000fe40000000000 */
[----:B------:R-:W-:Y:S02]  /*38e0*/  ISETP.GT.AND P2, PT, R0, RZ, PT ;  /* 0x000000ff0000720c */ /* 0x000fe40003f44270 */
[----:B------:R-:W-:Y:S02]  /*38f0*/  ISETP.GT.AND P1, PT, R2, 0x8, PT ;  /* 0x000000080200780c */ /* 0x000fe40003f24270 */
[----:B------:R-:W-:Y:S02]  /*3900*/  ISETP.GT.AND P0, PT, R0, 0x11, PT ;  /* 0x000000110000780c */ /* 0x000fe40003f04270 */
[----:B------:R-:W-:Y:S02]  /*3910*/  FSEL R9, R62, -INF , P6 ;  /* 0xff8000003e097808 */ /* 0x000fe40003000000 */
[----:B------:R-:W-:-:S02]  /*3920*/  ISETP.GT.AND P6, PT, R3, 0x10, PT ;  /* 0x000000100300780c */ /* 0x000fc40003fc4270 */
[----:B------:R-:W-:Y:S02]  /*3930*/  FSEL R30, R102, -INF , P2 ;  /* 0xff800000661e7808 */ /* 0x000fe40001000000 */
[----:B------:R-:W-:Y:S02]  /*3940*/  FSEL R27, R96, -INF , P1 ;  /* 0xff800000601b7808 */ /* 0x000fe40000800000 */
[----:B------:R-:W-:Y:S02]  /*3950*/  FSEL R42, R95, -INF , P0 ;  /* 0xff8000005f2a7808 */ /* 0x000fe40000000000 */
[C---:B------:R-:W-:Y:S02]  /*3960*/  ISETP.GT.AND P2, PT, R0.reuse, 0x8, PT ;  /* 0x000000080000780c */ /* 0x040fe40003f44270 */
[----:B------:R-:W-:Y:S02]  /*3970*/  ISETP.GT.AND P1, PT, R0, 0x9, PT ;  /* 0x000000090000780c */ /* 0x000fe40003f24270 */
[----:B------:R-:W-:-:S02]  /*3980*/  ISETP.GT.AND P0, PT, R2, 0x19, PT ;  /* 0x000000190200780c */ /* 0x000fc40003f04270 */
[----:B------:R-:W-:Y:S02]  /*3990*/  FSEL R19, R54, -INF , P6 ;  /* 0xff80000036137808 */ /* 0x000fe40003000000 */
[----:B------:R-:W-:Y:S02]  /*39a0*/  ISETP.GT.AND P6, PT, R3, 0x20, PT ;  /* 0x000000200300780c */ /* 0x000fe40003fc4270 */
[----:B------:R-:W-:Y:S02]  /*39b0*/  FSEL R33, R98, -INF , P2 ;  /* 0xff80000062217808 */ /* 0x000fe40001000000 */
[----:B------:R-:W-:Y:S02]  /*39c0*/  FSEL R35, R99, -INF , P1 ;  /* 0xff80000063237808 */ /* 0x000fe40000800000 */
[----:B------:R-:W-:Y:S02]  /*39d0*/  FSEL R41, R89, -INF , P0 ;  /* 0xff80000059297808 */ /* 0x000fe40000000000 */
[----:B------:R-:W-:-:S02]  /*39e0*/  ISETP.GT.AND P2, PT, R2, 0x11, PT ;  /* 0x000000110200780c */ /* 0x000fc40003f44270 */
[C---:B------:R-:W-:Y:S02]  /*39f0*/  ISETP.GT.AND P1, PT, R0.reuse, 0x10, PT ;  /* 0x000000100000780c */ /* 0x040fe40003f24270 */
[----:B------:R-:W-:Y:S02]  /*3a00*/  ISETP.GT.AND P0, PT, R0, 0x18, PT ;  /* 0x000000180000780c */ /* 0x000fe40003f04270 */
[----:B------:R-:W-:Y:S02]  /*3a10*/  FSEL R151, R46, -INF , P6 ;  /* 0xff8000002e977808 */ /* 0x000fe40003000000 */
[----:B------:R-:W-:Y:S02]  /*3a20*/  ISETP.GT.AND P6, PT, R3, 0x30, PT ;  /* 0x000000300300780c */ /* 0x000fe40003fc4270 */
[----:B------:R-:W-:Y:S02]  /*3a30*/  FSEL R32, R93, -INF , P2 ;  /* 0xff8000005d207808 */ /* 0x000fe40001000000 */
[----:B------:R-:W-:-:S02]  /*3a40*/  FSEL R40, R94, -INF , P1 ;  /* 0xff8000005e287808 */ /* 0x000fc40000800000 */
[----:B------:R-:W-:Y:S02]  /*3a50*/  FSEL R43, R90, -INF , P0 ;  /* 0xff8000005a2b7808 */ /* 0x000fe40000000000 */
[C---:B------:R-:W-:Y:S02]  /*3a60*/  ISETP.GT.AND P2, PT, R2.reuse, 0x18, PT ;  /* 0x000000180200780c */ /* 0x040fe40003f44270 */
[----:B------:R-:W-:Y:S02]  /*3a70*/  ISETP.GT.AND P1, PT, R2, 0x20, PT ;  /* 0x000000200200780c */ /* 0x000fe40003f24270 */
[----:B------:R-:W-:Y:S02]  /*3a80*/  ISETP.GT.AND P0, PT, R0, 0x21, PT ;  /* 0x000000210000780c */ /* 0x000fe40003f04270 */
[----:B------:R-:W-:Y:S02]  /*3a90*/  FSEL R191, R34, -INF , P6 ;  /* 0xff80000022bf7808 */ /* 0x000fe40003000000 */
[----:B------:R-:W-:-:S02]  /*3aa0*/  FSEL R34, R88, -INF , P2 ;  /* 0xff80000058227808 */ /* 0x000fc40001000000 */
[----:B------:R-:W-:Y:S02]  /*3ab0*/  FSEL R138, R84, -INF , P1 ;  /* 0xff800000548a7808 */ /* 0x000fe40000800000 */
[----:B------:R-:W-:Y:S02]  /*3ac0*/  FSEL R125, R87, -INF , P0 ;  /* 0xff800000577d7808 */ /* 0x000fe40000000000 */
[C---:B------:R-:W-:Y:S02]  /*3ad0*/  ISETP.GT.AND P2, PT, R0.reuse, 0x19, PT ;  /* 0x000000190000780c */ /* 0x040fe40003f44270 */
[----:B------:R-:W-:Y:S02]  /*3ae0*/  ISETP.GT.AND P1, PT, R0, 0x20, PT ;  /* 0x000000200000780c */ /* 0x000fe40003f24270 */
        /* <DEDUP_REMOVED lines=14> */
[C---:B------:R-:W-:Y:S02]  /*3bd0*/  ISETP.GT.AND P2, PT, R2.reuse, 0x31, PT ;  /* 0x000000310200780c */ /* 0x040fe40003f44270 */
[----:B------:R-:W-:Y:S02]  /*3be0*/  ISETP.GT.AND P1, PT, R2, 0x38, PT ;  /* 0x000000380200780c */ /* 0x000fe40003f24270 */
[----:B------:R-:W-:Y:S02]  /*3bf0*/  FSEL R127, R82, -INF , P6 ;  /* 0xff800000527f7808 */ /* 0x000fe40003000000 */
[----:B------:R-:W-:Y:S02]  /*3c00*/  ISETP.GT.AND P0, PT, R0, 0x30, PT ;  /* 0x000000300000780c */ /* 0x000fe40003f04270 */
[----:B------:R-:W-:Y:S02]  /*3c10*/  ISETP.GT.AND P6, PT, R2, 0x39, PT ;  /* 0x000000390200780c */ /* 0x000fe40003fc4270 */
[----:B------:R-:W-:-:S02]  /*3c20*/  FMNMX.FTZ R2, R11, R3, !PT ;  /* 0x000000030b027209 */ /* 0x000fc40007810000 */
[----:B------:R-:W-:Y:S02]  /*3c30*/  FSEL R186, R77, -INF , P2 ;  /* 0xff8000004dba7808 */ /* 0x000fe40001000000 */
[----:B------:R-:W-:Y:S02]  /*3c40*/  FSEL R185, R64, -INF , P1 ;  /* 0xff80000040b97808 */ /* 0x000fe40000800000 */
[----:B------:R-:W-:Y:S02]  /*3c50*/  FSEL R179, R78, -INF , P0 ;  /* 0xff8000004eb37808 */ /* 0x000fe40000000000 */
        /* <DEDUP_REMOVED lines=53> */
[----:B------:R-:W-:Y:S02]  /*3fb0*/  FSEL R184, R65, -INF , P6 ;  /* 0xff80000041b87808 */ /* 0x000fe40003000000 */
        /* <DEDUP_REMOVED lines=26> */
.L_x_1529:
[C---:B------:R-:W-:Y:S01]  /*4160*/  FMUL.FTZ R16, R149.reuse, c[0x0][0x2d0] ;  /* 0x0000b40095107a20 */ /* 0x040fe20000410000 */
[----:B------:R-:W-:Y:S01]  /*4170*/  FSETP.NEU.FTZ.AND P0, PT, R149, -INF , PT ;  /* 0xff8000009500780b */ /* 0x000fe20003f1d000 */
[----:B------:R-:W-:Y:S01]  /*4180*/  FMUL.FTZ R3, R148, c[0x0][0x2d0] ;  /* 0x0000b40094037a20 */ /* 0x000fe20000410000 */
[----:B----4-:R-:W-:Y:S01]  /*4190*/  FMNMX.FTZ R17, R17, R6, !PT ;  /* 0x0000000611117209 */ /* 0x010fe20007810000 */
[----:B------:R-:W-:Y:S01]  /*41a0*/  WARPSYNC 0xffffffff ;  /* 0xffffffff00007948 */ /* 0x000fe20003800000 */
[----:B------:R-:W-:Y:S01]  /*41b0*/  FSEL R16, R16, RZ, P0 ;  /* 0x000000ff10107208 */ /* 0x000fe20000000000 */
[----:B------:R-:W1:Y:S01]  /*41c0*/  LDSM.16.MT88.4 R36, [R201] ;  /* 0x00000000c924783b */ /* 0x000e620000004200 */
[----:B------:R-:W-:-:S03]  /*41d0*/  FSETP.NEU.FTZ.AND P0, PT, R148, -INF , PT ;  /* 0xff8000009400780b */ /* 0x000fc60003f1d000 */
[--C-:B------:R-:W-:Y:S01]  /*41e0*/  FFMA.FTZ R0, R7, c[0x0][0x2d0], -R16.reuse ;  /* 0x0000b40007007a23 */ /* 0x100fe20000010810 */
[----:B------:R-:W-:Y:S01]  /*41f0*/  FSEL R3, R3, RZ, P0 ;  /* 0x000000ff03037208 */ /* 0x000fe20000000000 */
[--C-:B------:R-:W-:Y:S01]  /*4200*/  FFMA.FTZ R2, R20, c[0x0][0x2d0], -R16.reuse ;  /* 0x0000b40014027a23 */ /* 0x100fe20000010810 */
[----:B------:R-:W-:Y:S01]  /*4210*/  FSETP.NEU.FTZ.AND P0, PT, R147, -INF , PT ;  /* 0xff8000009300780b */ /* 0x000fe20003f1d000 */
[----:B------:R2:W-:Y:S01]  /*4220*/  MUFU.EX2 R231, R0 ;  /* 0x0000000000e77308 */ /* 0x0005e20000000800 */
[----:B------:R-:W3:Y:S04]  /*4230*/  LDSM.16.MT88.4 R52, [R202] ;  /* 0x00000000ca34783b */ /* 0x000ee80000004200 */
[----:B------:R-:W4:Y:S03]  /*4240*/  LDSM.16.MT88.4 R44, [R201+0x1000] ;  /* 0x00100000c92c783b */ /* 0x000f260000004200 */
[----:B------:R5:W-:Y:S01]  /*4250*/  MUFU.EX2 R172, R2 ;  /* 0x0000000200ac7308 */ /* 0x000be20000000800 */
[----:B------:R-:W1:Y:S04]  /*4260*/  LDSM.16.MT88.4 R64, [R201+0x400] ;  /* 0x00040000c940783b */ /* 0x000e680000004200 */
[----:B------:R-:W1:Y:S01]  /*4270*/  LDSM.16.MT88.4 R60, [R202+0x400] ;  /* 0x00040000ca3c783b */ /* 0x000e620000004200 */
[----:B--2---:R-:W-:-:S03]  /*4280*/  FFMA.FTZ R0, R8, c[0x0][0x2d0], -R16 ;  /* 0x0000b40008007a23 */ /* 0x004fc60000010810 */
[----:B------:R-:W2:Y:S01]  /*4290*/  LDSM.16.MT88.4 R56, [R201+0x1400] ;  /* 0x00140000c938783b */ /* 0x000ea20000004200 */
[----:B------:R3:W3:Y:S01]  /*42a0*/  MUFU.EX2 R230, R0 ;  /* 0x0000000000e67308 */ /* 0x0006e20000000800 */
[----:B-----5:R-:W-:-:S05]  /*42b0*/  FMUL.FTZ R2, R147, c[0x0][0x2d0] ;  /* 0x0000b40093027a20 */ /* 0x020fca0000410000 */
[----:B------:R-:W-:Y:S02]  /*42c0*/  FSEL R2, R2, RZ, P0 ;  /* 0x000000ff02027208 */ /* 0x000fe40000000000 */
[----:B------:R-:W-:Y:S01]  /*42d0*/  FSETP.NEU.FTZ.AND P0, PT, R17, -INF , PT ;  /* 0xff8000001100780b */ /* 0x000fe20003f1d000 */
[----:B---3--:R-:W-:Y:S01]  /*42e0*/  FFMA.FTZ R0, R11, c[0x0][0x2d0], -R16 ;  /* 0x0000b4000b007a23 */ /* 0x008fe20000010810 */
[----:B------:R-:W-:-:S03]  /*42f0*/  F2FP.PACK_AB R20, R230, R231 ;  /* 0x000000e7e614723e */ /* 0x000fc600000000ff */
[----:B------:R3:W-:Y:S02]  /*4300*/  MUFU.EX2 R197, R0 ;  /* 0x0000000000c57308 */ /* 0x0007e40000000800 */
[----:B---3--:R-:W-:-:S06]  /*4310*/  FFMA.FTZ R0, R12, c[0x0][0x2d0], -R16 ;  /* 0x0000b4000c007a23 */ /* 0x008fcc0000010810 */
[----:B------:R3:W-:Y:S02]  /*4320*/  MUFU.EX2 R196, R0 ;  /* 0x0000000000c47308 */ /* 0x0007e40000000800 */
[----:B---3--:R-:W-:-:S06]  /*4330*/  FFMA.FTZ R0, R13, c[0x0][0x2d0], -R16 ;  /* 0x0000b4000d007a23 */ /* 0x008fcc0000010810 */
[----:B------:R3:W-:Y:S02]  /*4340*/  MUFU.EX2 R175, R0 ;  /* 0x0000000000af7308 */ /* 0x0007e40000000800 */
[----:B---3--:R-:W-:-:S06]  /*4350*/  FFMA.FTZ R0, R15, c[0x0][0x2d0], -R16 ;  /* 0x0000b4000f007a23 */ /* 0x008fcc0000010810 */
[----:B------:R3:W5:Y:S02]  /*4360*/  MUFU.EX2 R174, R0 ;  /* 0x0000000000ae7308 */ /* 0x0007640000000800 */
[----:B---3--:R-:W-:Y:S01]  /*4370*/  FFMA.FTZ R0, R23, c[0x0][0x2d0], -R16 ;  /* 0x0000b40017007a23 */ /* 0x008fe20000010810 */
[----:B-----5:R-:W-:-:S05]  /*4380*/  F2FP.PACK_AB R8, R174, R175 ;  /* 0x000000afae08723e */ /* 0x020fca00000000ff */
[----:B------:R3:W5:Y:S02]  /*4390*/  MUFU.EX2 R4, R0 ;  /* 0x0000000000047308 */ /* 0x0007640000000800 */
[----:B---3--:R-:W-:-:S06]  /*43a0*/  FFMA.FTZ R0, R9, c[0x0][0x2d0], -R3 ;  /* 0x0000b40009007a23 */ /* 0x008fcc0000010803 */
[----:B------:R3:W-:Y:S02]  /*43b0*/  MUFU.EX2 R229, R0 ;  /* 0x0000000000e57308 */ /* 0x0007e40000000800 */
[----:B---3--:R-:W-:-:S06]  /*43c0*/  FFMA.FTZ R0, R10, c[0x0][0x2d0], -R3 ;  /* 0x0000b4000a007a23 */ /* 0x008fcc0000010803 */
[----:B------:R3:W-:Y:S02]  /*43d0*/  MUFU.EX2 R228, R0 ;  /* 0x0000000000e47308 */ /* 0x0007e40000000800 */
[----:B---3--:R-:W-:-:S06]  /*43e0*/  FFMA.FTZ R0, R14, c[0x0][0x2d0], -R3 ;  /* 0x0000b4000e007a23 */ /* 0x008fcc0000010803 */
[----:B------:R3:W-:Y:S02]  /*43f0*/  MUFU.EX2 R248, R0 ;  /* 0x0000000000f87308 */ /* 0x0007e40000000800 */
[--C-:B---3--:R-:W-:Y:S01]  /*4400*/  FFMA.FTZ R0, R18, c[0x0][0x2d0], -R3.reuse ;  /* 0x0000b40012007a23 */ /* 0x108fe20000010803 */
[----:B-----5:R-:W-:Y:S01]  /*4410*/  MOV R18, R4 ;  /* 0x0000000400127202 */ /* 0x020fe20000000f00 */
[----:B------:R-:W-:-:S04]  /*4420*/  FFMA.FTZ R4, R25, c[0x0][0x2d0], -R3 ;  /* 0x0000b40019047a23 */ /* 0x000fc80000010803 */
[----:B------:R3:W5:Y:S01]  /*4430*/  MUFU.EX2 R250, R0 ;  /* 0x0000000000fa7308 */ /* 0x0007620000000800 */
[----:B------:R-:W-:-:S07]  /*4440*/  F2FP.PACK_AB R10, R18, R172 ;  /* 0x000000ac120a723e */ /* 0x000fce00000000ff */
[----:B------:R1:W-:Y:S01]  /*4450*/  MUFU.EX2 R144, R4 ;  /* 0x0000000400907308 */ /* 0x0003e20000000800 */
[----:B---3--:R-:W-:Y:S01]  /*4460*/  FFMA.FTZ R0, R19, c[0x0][0x2d0], -R3 ;  /* 0x0000b40013007a23 */ /* 0x008fe20000010803 */
[----:B-----5:R-:W-:-:S06]  /*4470*/  F2FP.PACK_AB R23, R250, R248 ;  /* 0x000000f8fa17723e */ /* 0x020fcc00000000ff */
[----:B------:R3:W-:Y:S01]  /*4480*/  MUFU.EX2 R251, R0 ;  /* 0x0000000000fb7308 */ /* 0x0007e20000000800 */
[----:B-1----:R-:W-:-:S07]  /*4490*/  FFMA.FTZ R4, R32, c[0x0][0x2d0], -R2 ;  /* 0x0000b40020047a23 */ /* 0x002fce0000010802 */
[----:B------:R1:W-:Y:S01]  /*44a0*/  MUFU.EX2 R246, R4 ;  /* 0x0000000400f67308 */ /* 0x0003e20000000800 */
[----:B---3--:R-:W-:Y:S01]  /*44b0*/  FFMA.FTZ R0, R21, c[0x0][0x2d0], -R3 ;  /* 0x0000b40015007a23 */ /* 0x008fe20000010803 */
[----:B------:R-:W-:-:S06]  /*44c0*/  F2FP.PACK_AB R21, R228, R229 ;  /* 0x000000e5e415723e */ /* 0x000fcc00000000ff */
[----:B------:R3:W5:Y:S01]  /*44d0*/  MUFU.EX2 R173, R0 ;  /* 0x0000000000ad7308 */ /* 0x0007620000000800 */
[----:B-1----:R-:W-:-:S07]  /*44e0*/  FFMA.FTZ R4, R34, c[0x0][0x2d0], -R2 ;  /* 0x0000b40022047a23 */ /* 0x002fce0000010802 */
[----:B------:R-:W-:Y:S01]  /*44f0*/  MUFU.EX2 R249, R4 ;  /* 0x0000000400f97308 */ /* 0x000fe20000000800 */
[----:B---3--:R-:W-:Y:S01]  /*4500*/  FFMA.FTZ R0, R26, c[0x0][0x2d0], -R3 ;  /* 0x0000b4001a007a23 */ /* 0x008fe20000010803 */
[----:B-----5:R-:W-:-:S06]  /*4510*/  F2FP.PACK_AB R9, R173, R251 ;  /* 0x000000fbad09723e */ /* 0x020fcc00000000ff */
[----:B------:R1:W3:Y:S02]  /*4520*/  MUFU.EX2 R19, R0 ;  /* 0x0000000000137308 */ /* 0x0002e40000000800 */
[----:B-1----:R-:W-:Y:S01]  /*4530*/  FFMA.FTZ R0, R22, c[0x0][0x2d0], -R2 ;  /* 0x0000b40016007a23 */ /* 0x002fe20000010802 */
[----:B------:R-:W-:Y:S02]  /*4540*/  F2FP.PACK_AB R22, R196, R197 ;  /* 0x000000c5c416723e */ /* 0x000fe400000000ff */
[----:B---3--:R-:W-:-:S03]  /*4550*/  F2FP.PACK_AB R11, R19, R144 ;  /* 0x00000090130b723e */ /* 0x008fc600000000ff */
[----:B------:R1:W-:Y:S02]  /*4560*/  MUFU.EX2 R239, R0 ;  /* 0x0000000000ef7308 */ /* 0x0003e40000000800 */
[C---:B------:R-:W-:Y:S08]  /*4570*/  HMMA.16816.F32 R88, R20.reuse, R36, RZ ;  /* 0x000000241458723c */ /* 0x040ff000000018ff */
[----:B------:R-:W-:Y:S01]  /*4580*/  HMMA.16816.F32 R84, R20, R52, RZ ;  /* 0x000000341454723c */ /* 0x000fe200000018ff */
[----:B-1----:R-:W-:-:S04]  /*4590*/  FFMA.FTZ R0, R24, c[0x0][0x2d0], -R2 ;  /* 0x0000b40018007a23 */ /* 0x002fc80000010802 */
[----:B------:R1:W3:Y:S03]  /*45a0*/  MUFU.EX2 R238, R0 ;  /* 0x0000000000ee7308 */ /* 0x0002e60000000800 */
[----:B----4-:R-:W-:Y:S08]  /*45b0*/  HMMA.16816.F32 R80, R20, R44, RZ ;  /* 0x0000002c1450723c */ /* 0x010ff000000018ff */
[C---:B------:R-:W-:Y:S01]  /*45c0*/  HMMA.16816.F32 R152, R8.reuse, R64, R88 ;  /* 0x000000400898723c */ /* 0x040fe20000001858 */
[--C-:B-1----:R-:W-:Y:S01]  /*45d0*/  FFMA.FTZ R0, R27, c[0x0][0x2d0], -R2.reuse ;  /* 0x0000b4001b007a23 */ /* 0x102fe20000010802 */
[----:B---3--:R-:W-:Y:S01]  /*45e0*/  F2FP.PACK_AB R12, R238, R239 ;  /* 0x000000efee0c723e */ /* 0x008fe200000000ff */
[----:B------:R-:W-:Y:S05]  /*45f0*/  LDSM.16.MT88.4 R24, [R202+0x2000] ;  /* 0x00200000ca18783b */ /* 0x000fea0000004200 */
[C---:B------:R-:W-:Y:S01]  /*4600*/  HMMA.16816.F32 R160, R8.reuse, R60, R84 ;  /* 0x0000003c08a0723c */ /* 0x040fe20000001854 */
[----:B------:R1:W-:Y:S07]  /*4610*/  MUFU.EX2 R243, R0 ;  /* 0x0000000000f37308 */ /* 0x0003ee0000000800 */
[----:B--2---:R-:W-:Y:S01]  /*4620*/  HMMA.16816.F32 R168, R8, R56, R80 ;  /* 0x0000003808a8723c */ /* 0x004fe20000001850 */
[----:B-1----:R-:W-:-:S04]  /*4630*/  FFMA.FTZ R0, R28, c[0x0][0x2d0], -R2 ;  /* 0x0000b4001c007a23 */ /* 0x002fc80000010802 */
[----:B------:R1:W2:Y:S02]  /*4640*/  MUFU.EX2 R244, R0 ;  /* 0x0000000000f47308 */ /* 0x0002a40000000800 */
[----:B-1----:R-:W-:Y:S01]  /*4650*/  FFMA.FTZ R0, R29, c[0x0][0x2d0], -R2 ;  /* 0x0000b4001d007a23 */ /* 0x002fe20000010802 */
[----:B--2---:R-:W-:-:S05]  /*4660*/  F2FP.PACK_AB R14, R244, R243 ;  /* 0x000000f3f40e723e */ /* 0x004fca00000000ff */
[----:B------:R1:W-:Y:S02]  /*4670*/  MUFU.EX2 R247, R0 ;  /* 0x0000000000f77308 */ /* 0x0003e40000000800 */
[----:B-1----:R-:W-:-:S05]  /*4680*/  FMUL.FTZ R0, R17, c[0x0][0x2d0] ;  /* 0x0000b40011007a20 */ /* 0x002fca0000410000 */
[----:B------:R-:W-:-:S05]  /*4690*/  FSEL R0, R0, RZ, P0 ;  /* 0x000000ff00007208 */ /* 0x000fca0000000000 */
[----:B------:R-:W-:-:S04]  /*46a0*/  FFMA.FTZ R4, R30, c[0x0][0x2d0], -R0 ;  /* 0x0000b4001e047a23 */ /* 0x000fc80000010800 */
[----:B------:R1:W-:Y:S02]  /*46b0*/  MUFU.EX2 R235, R4 ;  /* 0x0000000400eb7308 */ /* 0x0003e40000000800 */
[--C-:B-1----:R-:W-:Y:S02]  /*46c0*/  FFMA.FTZ R4, R31, c[0x0][0x2d0], -R0.reuse ;  /* 0x0000b4001f047a23 */ /* 0x102fe40000010800 */
[----:B------:R-:W1:Y:S04]  /*46d0*/  LDSM.16.MT88.4 R28, [R201+0x2000] ;  /* 0x00200000c91c783b */ /* 0x000e680000004200 */
[----:B------:R2:W3:Y:S02]  /*46e0*/  MUFU.EX2 R232, R4 ;  /* 0x0000000400e87308 */ /* 0x0004e40000000800 */
[----:B--2---:R-:W-:Y:S01]  /*46f0*/  FFMA.FTZ R4, R33, c[0x0][0x2d0], -R0 ;  /* 0x0000b40021047a23 */ /* 0x004fe20000010800 */
[----:B---3--:R-:W-:-:S05]  /*4700*/  F2FP.PACK_AB R13, R232, R235 ;  /* 0x000000ebe80d723e */ /* 0x008fca00000000ff */
[----:B------:R2:W-:Y:S02]  /*4710*/  MUFU.EX2 R234, R4 ;  /* 0x0000000400ea7308 */ /* 0x0005e40000000800 */
[----:B--2---:R-:W-:Y:S02]  /*4720*/  FFMA.FTZ R4, R35, c[0x0][0x2d0], -R0 ;  /* 0x0000b40023047a23 */ /* 0x004fe40000010800 */
[----:B------:R-:W2:Y:S01]  /*4730*/  LDSM.16.MT88.4 R32, [R202+0x1000] ;  /* 0x00100000ca20783b */ /* 0x000ea20000004200 */
[----:B-1----:R-:W-:Y:S03]  /*4740*/  HMMA.16816.F32 R80, R20, R28, RZ ;  /* 0x0000001c1450723c */ /* 0x002fe600000018ff */
[----:B------:R1:W3:Y:S02]  /*4750*/  MUFU.EX2 R237, R4 ;  /* 0x0000000400ed7308 */ /* 0x0002e40000000800 */
[----:B-1----:R-:W-:Y:S01]  /*4760*/  FFMA.FTZ R4, R41, c[0x0][0x2d0], -R2 ;  /* 0x0000b40029047a23 */ /* 0x002fe20000010802 */
[----:B---3--:R-:W-:-:S05]  /*4770*/  F2FP.PACK_AB R15, R237, R234 ;  /* 0x000000eaed0f723e */ /* 0x008fca00000000ff */
[----:B------:R1:W3:Y:S02]  /*4780*/  MUFU.EX2 R245, R4 ;  /* 0x0000000400f57308 */ /* 0x0002e40000000800 */
[C---:B------:R-:W-:Y:S08]  /*4790*/  HMMA.16816.F32 R76, R12.reuse, R36, RZ ;  /* 0x000000240c4c723c */ /* 0x040ff000000018ff */
[----:B------:R-:W-:Y:S01]  /*47a0*/  HMMA.16816.F32 R72, R12, R52, RZ ;  /* 0x000000340c48723c */ /* 0x000fe200000018ff */
[----:B-1----:R-:W-:Y:S01]  /*47b0*/  FFMA.FTZ R4, R40, c[0x0][0x2d0], -R0 ;  /* 0x0000b40028047a23 */ /* 0x002fe20000010800 */
[----:B---3--:R-:W-:-:S03]  /*47c0*/  F2FP.PACK_AB R6, R245, R249 ;  /* 0x000000f9f506723e */ /* 0x008fc600000000ff */
[----:B------:R1:W-:Y:S03]  /*47d0*/  MUFU.EX2 R236, R4 ;  /* 0x0000000400ec7308 */ /* 0x0003e60000000800 */
[C---:B------:R-:W-:Y:S08]  /*47e0*/  HMMA.16816.F32 R68, R12.reuse, R44, RZ ;  /* 0x0000002c0c44723c */ /* 0x040ff000000018ff */
[----:B--2---:R-:W-:Y:S01]  /*47f0*/  HMMA.16816.F32 R92, R12, R32, RZ ;  /* 0x000000200c5c723c */ /* 0x004fe200000018ff */
[----:B-1----:R-:W-:-:S07]  /*4800*/  FFMA.FTZ R4, R42, c[0x0][0x2d0], -R0 ;  /* 0x0000b4002a047a23 */ /* 0x002fce0000010800 */
[C---:B------:R-:W-:Y:S01]  /*4810*/  HMMA.16816.F32 R88, R12.reuse, R38, RZ ;  /* 0x000000260c58723c */ /* 0x040fe200000018ff */
[----:B------:R1:W2:Y:S07]  /*4820*/  MUFU.EX2 R242, R4 ;  /* 0x0000000400f27308 */ /* 0x0002ae0000000800 */
[C---:B------:R-:W-:Y:S08]  /*4830*/  HMMA.16816.F32 R96, R12.reuse, R54, RZ ;  /* 0x000000360c60723c */ /* 0x040ff000000018ff */
[C---:B------:R-:W-:Y:S01]  /*4840*/  HMMA.16816.F32 R100, R12.reuse, R46, RZ ;  /* 0x0000002e0c64723c */ /* 0x040fe200000018ff */
[--C-:B-1----:R-:W-:Y:S01]  /*4850*/  FFMA.FTZ R4, R43, c[0x0][0x2d0], -R0.reuse ;  /* 0x0000b4002b047a23 */ /* 0x102fe20000010800 */
[----:B--2---:R-:W-:Y:S01]  /*4860*/  F2FP.PACK_AB R5, R242, R236 ;  /* 0x000000ecf205723e */ /* 0x004fe200000000ff */
[----:B------:R-:W-:Y:S02]  /*4870*/  LDSM.16.MT88.4 R40, [R201+0x2400] ;  /* 0x00240000c928783b */ /* 0x000fe40000004200 */
[----:B------:R1:W-:Y:S03]  /*4880*/  MUFU.EX2 R241, R4 ;  /* 0x0000000400f17308 */ /* 0x0003e60000000800 */
[C---:B------:R-:W-:Y:S08]  /*4890*/  HMMA.16816.F32 R104, R12.reuse, R34, RZ ;  /* 0x000000220c68723c */ /* 0x040ff000000018ff */
[----:B------:R-:W-:Y:S01]  /*48a0*/  HMMA.16816.F32 R108, R12, R30, RZ ;  /* 0x0000001e0c6c723c */ /* 0x000fe200000018ff */
[----:B-1----:R-:W-:-:S07]  /*48b0*/  FFMA.FTZ R4, R48, c[0x0][0x2d0], -R0 ;  /* 0x0000b40030047a23 */ /* 0x002fce0000010800 */
        /* <DEDUP_REMOVED lines=19> */
[----:B------:R-:W3:Y:S07]  /*49f0*/  LDSM.16.MT88.4 R24, [R202+0x800] ;  /* 0x00080000ca18783b */ /* 0x000eee0000004200 */
[C---:B-1----:R-:W-:Y:S08]  /*4a00*/  HMMA.16816.F32 R116, R8.reuse, R48, R84 ;  /* 0x000000300874723c */ /* 0x042ff00000001854 */
[C---:B------:R-:W-:Y:S08]  /*4a10*/  HMMA.16816.F32 R84, R8.reuse, R40, R80 ;  /* 0x000000280854723c */ /* 0x040ff00000001850 */
[C---:B------:R-:W-:Y:S08]  /*4a20*/  HMMA.16816.F32 R80, R8.reuse, R62, R52 ;  /* 0x0000003e0850723c */ /* 0x040ff00000001834 */
[C---:B------:R-:W-:Y:S08]  /*4a30*/  HMMA.16816.F32 R128, R8.reuse, R58, R44 ;  /* 0x0000003a0880723c */ /* 0x040ff0000000182c */
        /* <DEDUP_REMOVED lines=14> */
[C---:B------:R-:W-:Y:S01]  /*4b20*/  HMMA.16816.F32 R64, R4.reuse, R66, R88 ;  /* 0x000000420440723c */ /* 0x040fe20000001858 */
[----:B------:R-:W-:Y:S02]  /*4b30*/  MOV R75, R196 ;  /* 0x000000c4004b7202 */ /* 0x000fe40000000f00 */
[----:B------:R-:W-:Y:S02]  /*4b40*/  MOV R74, R175 ;  /* 0x000000af004a7202 */ /* 0x000fe40000000f00 */
[----:B------:R-:W-:Y:S02]  /*4b50*/  MOV R73, R174 ;  /* 0x000000ae00497202 */ /* 0x000fe40000000f00 */
[----:B------:R-:W-:Y:S01]  /*4b60*/  MOV R89, R144 ;  /* 0x0000009000597202 */ /* 0x000fe20000000f00 */
[----:B------:R-:W-:Y:S01]  /*4b70*/  HMMA.16816.F32 R60, R4, R62, R96 ;  /* 0x0000003e043c723c */ /* 0x000fe20000001860 */
[----:B------:R-:W-:-:S02]  /*4b80*/  MOV R91, R197 ;  /* 0x000000c5005b7202 */ /* 0x000fc40000000f00 */
[----:B------:R-:W-:Y:S02]  /*4b90*/  MOV R72, R173 ;  /* 0x000000ad00487202 */ /* 0x000fe40000000f00 */
[----:B------:R-:W-:Y:S01]  /*4ba0*/  MOV R90, R172 ;  /* 0x000000ac005a7202 */ /* 0x000fe20000000f00 */
[--C-:B-1----:R-:W-:Y:S02]  /*4bb0*/  FFMA.FTZ R8, R165, c[0x0][0x2d0], -R16.reuse ;  /* 0x0000b400a5087a23 */ /* 0x102fe40000010810 */
[C---:B------:R-:W-:Y:S02]  /*4bc0*/  HMMA.16816.F32 R56, R4.reuse, R58, R100 ;  /* 0x0000003a0438723c */ /* 0x040fe40000001864 */
[----:B------:R1:W-:Y:S06]  /*4bd0*/  MUFU.EX2 R226, R8 ;  /* 0x0000000800e27308 */ /* 0x0003ec0000000800 */
[C---:B------:R-:W-:Y:S08]  /*4be0*/  HMMA.16816.F32 R48, R4.reuse, R50, R104 ;  /* 0x000000320430723c */ /* 0x040ff00000001868 */
[----:B------:R-:W-:Y:S01]  /*4bf0*/  HMMA.16816.F32 R40, R4, R42, R108 ;  /* 0x0000002a0428723c */ /* 0x000fe2000000186c */
[----:B------:R-:W-:Y:S01]  /*4c00*/  LDSM.16.MT88.4 R108, [R202+0xc00] ;  /* 0x000c0000ca6c783b */ /* 0x000fe20000004200 */
[----:B-1----:R-:W-:-:S04]  /*4c10*/  FFMA.FTZ R8, R164, c[0x0][0x2d0], -R16 ;  /* 0x0000b400a4087a23 */ /* 0x002fc80000010810 */
[----:B------:R1:W2:Y:S02]  /*4c20*/  MUFU.EX2 R227, R8 ;  /* 0x0000000800e37308 */ /* 0x0002a40000000800 */
[----:B------:R-:W-:Y:S01]  /*4c30*/  HMMA.16816.F32 R36, R4, R14, R112 ;  /* 0x0000000e0424723c */ /* 0x000fe20000001870 */
[----:B------:R-:W4:Y:S06]  /*4c40*/  LDSM.16.MT88.4 R12, [R201+0x800] ;  /* 0x00080000c90c783b */ /* 0x000f2c0000004200 */
[----:B------:R-:W-:Y:S02]  /*4c50*/  FFMA.FTZ R4, R139, c[0x0][0x2d0], -R2 ;  /* 0x0000b4008b047a23 */ /* 0x000fe40000010802 */
[----:B-1----:R-:W-:Y:S01]  /*4c60*/  FFMA.FTZ R8, R151, c[0x0][0x2d0], -R3 ;  /* 0x0000b40097087a23 */ /* 0x002fe20000010803 */
[----:B--2---:R-:W-:Y:S01]  /*4c70*/  F2FP.PACK_AB R10, R227, R226 ;  /* 0x000000e2e30a723e */ /* 0x004fe200000000ff */
[----:B------:R1:W-:Y:S08]  /*4c80*/  MUFU.EX2 R151, R4 ;  /* 0x0000000400977308 */ /* 0x0003f00000000800 */
[----:B------:R2:W-:Y:S01]  /*4c90*/  MUFU.EX2 R199, R8 ;  /* 0x0000000800c77308 */ /* 0x0005e20000000800 */
[----:B-1----:R-:W-:-:S07]  /*4ca0*/  FFMA.FTZ R4, R126, c[0x0][0x2d0], -R0 ;  /* 0x0000b4007e047a23 */ /* 0x002fce0000010800 */
[----:B------:R1:W-:Y:S01]  /*4cb0*/  MUFU.EX2 R144, R4 ;  /* 0x0000000400907308 */ /* 0x0003e20000000800 */
[----:B--2---:R-:W-:-:S07]  /*4cc0*/  FFMA.FTZ R8, R150, c[0x0][0x2d0], -R3 ;  /* 0x0000b40096087a23 */ /* 0x004fce0000010803 */
[----:B------:R2:W5:Y:S01]  /*4cd0*/  MUFU.EX2 R217, R8 ;  /* 0x0000000800d97308 */ /* 0x0005620000000800 */
[----:B-1----:R-:W-:Y:S02]  /*4ce0*/  FFMA.FTZ R4, R125, c[0x0][0x2d0], -R0 ;  /* 0x0000b4007d047a23 */ /* 0x002fe40000010800 */
[----:B--2---:R-:W-:Y:S01]  /*4cf0*/  FFMA.FTZ R8, R146, c[0x0][0x2d0], -R3 ;  /* 0x0000b40092087a23 */ /* 0x004fe20000010803 */
[----:B-----5:R-:W-:-:S04]  /*4d00*/  F2FP.PACK_AB R9, R217, R199 ;  /* 0x000000c7d909723e */ /* 0x020fc800000000ff */
[----:B------:R1:W-:Y:S02]  /*4d10*/  MUFU.EX2 R222, R8 ;  /* 0x0000000800de7308 */ /* 0x0003e40000000800 */
[----:B-1----:R-:W-:-:S06]  /*4d20*/  FFMA.FTZ R8, R145, c[0x0][0x2d0], -R3 ;  /* 0x0000b40091087a23 */ /* 0x002fcc0000010803 */
[----:B------:R1:W2:Y:S08]  /*4d30*/  MUFU.EX2 R145, R4 ;  /* 0x0000000400917308 */ /* 0x0002b00000000800 */
[----:B------:R5:W3:Y:S01]  /*4d40*/  MUFU.EX2 R223, R8 ;  /* 0x0000000800df7308 */ /* 0x000ae20000000800 */
[----:B-1----:R-:W-:Y:S01]  /*4d50*/  FFMA.FTZ R4, R127, c[0x0][0x2d0], -R0 ;  /* 0x0000b4007f047a23 */ /* 0x002fe20000010800 */
[----:B--2---:R-:W-:-:S06]  /*4d60*/  F2FP.PACK_AB R5, R145, R144 ;  /* 0x000000909105723e */ /* 0x004fcc00000000ff */
[----:B------:R1:W-:Y:S01]  /*4d70*/  MUFU.EX2 R146, R4 ;  /* 0x0000000400927308 */ /* 0x0003e20000000800 */
[----:B-----5:R-:W-:Y:S01]  /*4d80*/  FFMA.FTZ R8, R138, c[0x0][0x2d0], -R2 ;  /* 0x0000b4008a087a23 */ /* 0x020fe20000010802 */
[----:B---3--:R-:W-:-:S06]  /*4d90*/  F2FP.PACK_AB R11, R223, R222 ;  /* 0x000000dedf0b723e */ /* 0x008fcc00000000ff */
[----:B------:R2:W-:Y:S01]  /*4da0*/  MUFU.EX2 R196, R8 ;  /* 0x0000000800c47308 */ /* 0x0005e20000000800 */
[----:B-1----:R-:W-:Y:S02]  /*4db0*/  FFMA.FTZ R4, R124, c[0x0][0x2d0], -R0 ;  /* 0x0000b4007c047a23 */ /* 0x002fe40000010800 */
[----:B------:R-:W-:Y:S05]  /*4dc0*/  LDSM.16.MT88.4 R124, [R201+0x1c00] ;  /* 0x001c0000c97c783b */ /* 0x000fea0000004200 */
[----:B------:R-:W1:Y:S01]  /*4dd0*/  MUFU.EX2 R150, R4 ;  /* 0x0000000400967308 */ /* 0x000e620000000800 */
[----:B--2---:R-:W-:-:S07]  /*4de0*/  FFMA.FTZ R8, R137, c[0x0][0x2d0], -R2 ;  /* 0x0000b40089087a23 */ /* 0x004fce0000010802 */
[----:B------:R2:W3:Y:S01]  /*4df0*/  MUFU.EX2 R197, R8 ;  /* 0x0000000800c57308 */ /* 0x0004e20000000800 */
[----:B-1----:R-:W-:Y:S01]  /*4e00*/  F2FP.PACK_AB R7, R150, R146 ;  /* 0x000000929607723e */ /* 0x002fe200000000ff */
[----:B--2---:R-:W-:Y:S01]  /*4e10*/  FFMA.FTZ R8, R136, c[0x0][0x2d0], -R2 ;  /* 0x0000b40088087a23 */ /* 0x004fe20000010802 */
[----:B---3--:R-:W-:-:S05]  /*4e20*/  F2FP.PACK_AB R4, R197, R196 ;  /* 0x000000c4c504723e */ /* 0x008fca00000000ff */
[----:B------:R1:W2:Y:S02]  /*4e30*/  MUFU.EX2 R198, R8 ;  /* 0x0000000800c67308 */ /* 0x0002a40000000800 */
[----:B-1----:R-:W-:Y:S02]  /*4e40*/  F2FP.PACK_AB R8, R225, R224 ;  /* 0x000000e0e108723e */ /* 0x002fe400000000ff */
[----:B--2---:R-:W-:-:S05]  /*4e50*/  F2FP.PACK_AB R6, R151, R198 ;  /* 0x000000c69706723e */ /* 0x004fca00000000ff */
[C---:B------:R-:W-:Y:S08]  /*4e60*/  HMMA.16816.F32 R112, R8.reuse, R26, R80 ;  /* 0x0000001a0870723c */ /* 0x040ff00000001850 */
[-C--:B----4-:R-:W-:Y:S08]  /*4e70*/  HMMA.16816.F32 R152, R8, R12.reuse, R152 ;  /* 0x0000000c0898723c */ /* 0x090ff00000001898 */
[----:B------:R-:W-:Y:S08]  /*4e80*/  HMMA.16816.F32 R156, R4, R12, R156 ;  /* 0x0000000c049c723c */ /* 0x000ff0000000189c */
[-C--:B------:R-:W-:Y:S08]  /*4e90*/  HMMA.16816.F32 R164, R8, R14.reuse, R68 ;  /* 0x0000000e08a4723c */ /* 0x080ff00000001844 */
[----:B------:R-:W-:Y:S01]  /*4ea0*/  HMMA.16816.F32 R64, R4, R14, R64 ;  /* 0x0000000e0440723c */ /* 0x000fe20000001840 */
[----:B------:R-:W1:Y:S07]  /*4eb0*/  LDSM.16.MT88.4 R12, [R202+0x1800] ;  /* 0x00180000ca0c783b */ /* 0x000e6e0000004200 */
[----:B------:R-:W-:Y:S01]  /*4ec0*/  HMMA.16816.F32 R80, R8, R30, R32 ;  /* 0x0000001e0850723c */ /* 0x000fe20000001820 */
[----:B------:R-:W2:Y:S07]  /*4ed0*/  LDSM.16.MT88.4 R32, [R202+0x2800] ;  /* 0x00280000ca20783b */ /* 0x000eae0000004200 */
[----:B------:R-:W-:Y:S08]  /*4ee0*/  HMMA.16816.F32 R172, R4, R24, R132 ;  /* 0x0000001804ac723c */ /* 0x000ff00000001884 */
[C---:B------:R-:W-:Y:S08]  /*4ef0*/  HMMA.16816.F32 R104, R8.reuse, R28, R84 ;  /* 0x0000001c0868723c */ /* 0x040ff00000001854 */
[C---:B------:R-:W-:Y:S01]  /*4f00*/  HMMA.16816.F32 R100, R8.reuse, R24, R160 ;  /* 0x000000180864723c */ /* 0x040fe200000018a0 */
[----:B------:R-:W-:Y:S07]  /*4f10*/  LDSM.16.MT88.4 R160, [R201+0xc00] ;  /* 0x000c0000c9a0783b */ /* 0x000fee0000004200 */
[C---:B------:R-:W-:Y:S01]  /*4f20*/  HMMA.16816.F32 R68, R8.reuse, R20, R168 ;  /* 0x000000140844723c */ /* 0x040fe200000018a8 */
[----:B------:R-:W-:Y:S07]  /*4f30*/  LDSM.16.MT88.4 R168, [R202+0x1c00] ;  /* 0x001c0000caa8783b */ /* 0x000fee0000004200 */
[C---:B-1----:R-:W-:Y:S08]  /*4f40*/  HMMA.16816.F32 R132, R8.reuse, R12, R116 ;  /* 0x0000000c0884723c */ /* 0x042ff00000001874 */
[C---:B------:R-:W-:Y:S08]  /*4f50*/  HMMA.16816.F32 R128, R8.reuse, R22, R128 ;  /* 0x000000160880723c */ /* 0x040ff00000001880 */
[C---:B------:R-:W-:Y:S08]  /*4f60*/  HMMA.16816.F32 R52, R8.reuse, R14, R52 ;  /* 0x0000000e0834723c */ /* 0x040ff00000001834 */
[C---:B--2---:R-:W-:Y:S08]  /*4f70*/  HMMA.16816.F32 R84, R8.reuse, R32, R120 ;  /* 0x000000200854723c */ /* 0x044ff00000001878 */
[----:B------:R-:W-:Y:S01]  /*4f80*/  HMMA.16816.F32 R44, R8, R34, R44 ;  /* 0x00000022082c723c */ /* 0x000fe2000000182c */
[----:B------:R-:W2:Y:S06]  /*4f90*/  LDL R9, [R1+0x40] ;  /* 0x0000400001097983 */ /* 0x000eac0000100800 */
[----:B------:R-:W-:Y:S01]  /*4fa0*/  FFMA.FTZ R8, R195, c[0x0][0x2d0], -R16 ;  /* 0x0000b400c3087a23 */ /* 0x000fe20000010810 */
[----:B------:R-:W-:Y:S01]  /*4fb0*/  HMMA.16816.F32 R60, R4, R26, R60 ;  /* 0x0000001a043c723c */ /* 0x000fe2000000183c */
[----:B------:R-:W-:-:S02]  /*4fc0*/  MOV R195, R72 ;  /* 0x0000004800c37202 */ /* 0x000fc40000000f00 */
[----:B------:R1:W-:Y:S05]  /*4fd0*/  MUFU.EX2 R24, R8 ;  /* 0x0000000800187308 */ /* 0x0003ea0000000800 */
[C---:B------:R-:W-:Y:S07]  /*4fe0*/  HMMA.16816.F32 R120, R4.reuse, R20, R180 ;  /* 0x000000140478723c */ /* 0x040fee00000018b4 */
[----:B------:R-:W-:Y:S01]  /*4ff0*/  MOV R182, R18 ;  /* 0x0000001200b67202 */ /* 0x000fe20000000f00 */
[----:B------:R-:W-:Y:S01]  /*5000*/  HMMA.16816.F32 R56, R4, R22, R56 ;  /* 0x000000160438723c */ /* 0x000fe20000001838 */
[----:B------:R-:W-:Y:S01]  /*5010*/  MOV R181, R89 ;  /* 0x0000005900b57202 */ /* 0x000fe20000000f00 */
[----:B-1----:R-:W-:Y:S01]  /*5020*/  FFMA.FTZ R8, R194, c[0x0][0x2d0], -R16 ;  /* 0x0000b400c2087a23 */ /* 0x002fe20000010810 */
[----:B------:R-:W-:-:S02]  /*5030*/  MOV R194, R73 ;  /* 0x0000004900c27202 */ /* 0x000fc40000000f00 */
[----:B------:R-:W-:Y:S01]  /*5040*/  MOV R180, R90 ;  /* 0x0000005a00b47202 */ /* 0x000fe20000000f00 */
[----:B------:R1:W3:Y:S02]  /*5050*/  MUFU.EX2 R25, R8 ;  /* 0x0000000800197308 */ /* 0x0002e40000000800 */
[----:B------:R-:W-:Y:S01]  /*5060*/  HMMA.16816.F32 R48, R4, R14, R48 ;  /* 0x0000000e0430723c */ /* 0x000fe20000001830 */
[----:B------:R-:W-:-:S07]  /*5070*/  MOV R183, R19 ;  /* 0x0000001300b77202 */ /* 0x000fce0000000f00 */
[----:B------:R-:W-:Y:S01]  /*5080*/  HMMA.16816.F32 R136, R4, R12, R92 ;  /* 0x0000000c0488723c */ /* 0x000fe2000000185c */
[----:B-1----:R-:W-:Y:S01]  /*5090*/  FFMA.FTZ R8, R193, c[0x0][0x2d0], -R16 ;  /* 0x0000b400c1087a23 */ /* 0x002fe20000010810 */
[----:B------:R-:W-:-:S03]  /*50a0*/  MOV R193, R74 ;  /* 0x0000004a00c17202 */ /* 0x000fc60000000f00 */
[----:B------:R1:W-:Y:S02]  /*50b0*/  MUFU.EX2 R27, R8 ;  /* 0x00000008001b7308 */ /* 0x0003e40000000800 */
[----:B-1----:R-:W-:Y:S01]  /*50c0*/  FFMA.FTZ R8, R192, c[0x0][0x2d0], -R16 ;  /* 0x0000b400c0087a23 */ /* 0x002fe20000010810 */
[----:B------:R-:W-:Y:S02]  /*50d0*/  MOV R192, R75 ;  /* 0x0000004b00c07202 */ /* 0x000fe40000000f00 */
[C---:B------:R-:W-:Y:S03]  /*50e0*/  HMMA.16816.F32 R72, R4.reuse, R28, R76 ;  /* 0x0000001c0448723c */ /* 0x040fe6000000184c */
[----:B------:R1:W-:Y:S05]  /*50f0*/  MUFU.EX2 R26, R8 ;  /* 0x00000008001a7308 */ /* 0x0003ea0000000800 */
[----:B------:R-:W-:Y:S01]  /*5100*/  HMMA.16816.F32 R40, R4, R30, R40 ;  /* 0x0000001e0428723c */ /* 0x000fe20000001828 */
[----:B------:R-:W-:-:S07]  /*5110*/  MOV R29, R91 ;  /* 0x0000005b001d7202 */ /* 0x000fce0000000f00 */
[----:B------:R-:W-:Y:S01]  /*5120*/  HMMA.16816.F32 R36, R4, R34, R36 ;  /* 0x000000220424723c */ /* 0x000fe20000001824 */
[--C-:B-1----:R-:W-:Y:S02]  /*5130*/  FFMA.FTZ R8, R191, c[0x0][0x2d0], -R3.reuse ;  /* 0x0000b400bf087a23 */ /* 0x102fe40000010803 */
[----:B------:R-:W-:Y:S01]  /*5140*/  FADD.FTZ R10, R229, R228 ;  /* 0x000000e4e50a7221 */ /* 0x000fe20000010000 */
[----:B---3--:R-:W-:Y:S01]  /*5150*/  F2FP.PACK_AB R96, R25, R24 ;  /* 0x000000181960723e */ /* 0x008fe200000000ff */
[----:B------:R1:W-:Y:S01]  /*5160*/  MUFU.EX2 R20, R8 ;  /* 0x0000000800147308 */ /* 0x0003e20000000800 */
[----:B------:R-:W-:Y:S01]  /*5170*/  LDSM.16.MT88.4 R76, [R201+0x2c00] ;  /* 0x002c0000c94c783b */ /* 0x000fe20000004200 */
[----:B-1----:R-:W-:-:S06]  /*5180*/  FFMA.FTZ R8, R190, c[0x0][0x2d0], -R3 ;  /* 0x0000b400be087a23 */ /* 0x002fcc0000010803 */
[----:B------:R1:W3:Y:S02]  /*5190*/  MUFU.EX2 R21, R8 ;  /* 0x0000000800157308 */ /* 0x0002e40000000800 */
[--C-:B-1----:R-:W-:Y:S02]  /*51a0*/  FFMA.FTZ R8, R189, c[0x0][0x2d0], -R3.reuse ;  /* 0x0000b400bd087a23 */ /* 0x102fe40000010803 */
[----:B------:R-:W-:-:S04]  /*51b0*/  FFMA.FTZ R3, R188, c[0x0][0x2d0], -R3 ;  /* 0x0000b400bc037a23 */ /* 0x000fc80000010803 */
[----:B------:R1:W-:Y:S02]  /*51c0*/  MUFU.EX2 R22, R3 ;  /* 0x0000000300167308 */ /* 0x0003e40000000800 */
[----:B-1----:R-:W-:-:S06]  /*51d0*/  FFMA.FTZ R3, R187, c[0x0][0x2d0], -R2 ;  /* 0x0000b400bb037a23 */ /* 0x002fcc0000010802 */
[----:B------:R1:W-:Y:S01]  /*51e0*/  MUFU.EX2 R15, R3 ;  /* 0x00000003000f7308 */ /* 0x0003e20000000800 */
[----:B------:R-:W-:Y:S01]  /*51f0*/  HMMA.16816.F32 R88, R4, R32, R140 ;  /* 0x000000200458723c */ /* 0x000fe2000000188c */
[----:B------:R-:W4:Y:S01]  /*5200*/  LDSM.16.MT88.4 R4, [R202+0x2c00] ;  /* 0x002c0000ca04783b */ /* 0x000f220000004200 */
[----:B-1----:R-:W-:-:S05]  /*5210*/  FFMA.FTZ R3, R186, c[0x0][0x2d0], -R2 ;  /* 0x0000b400ba037a23 */ /* 0x002fca0000010802 */
[----:B------:R1:W-:Y:S02]  /*5220*/  MUFU.EX2 R18, R3 ;  /* 0x0000000300127308 */ /* 0x0003e40000000800 */
        /* <DEDUP_REMOVED lines=9> */
[----:B------:R2:W-:Y:S08]  /*52c0*/  MUFU.EX2 R13, R2 ;  /* 0x00000002000d7308 */ /* 0x0005f00000000800 */
[----:B------:R1:W-:Y:S08]  /*52d0*/  MUFU.EX2 R14, R0 ;  /* 0x00000000000e7308 */ /* 0x0003f00000000800 */
[----:B------:R-:W5:Y:S08]  /*52e0*/  MUFU.EX2 R23, R8 ;  /* 0x0000000800177308 */ /* 0x000f700000000800 */
[----:B------:R1:W1:Y:S01]  /*52f0*/  MUFU.EX2 R19, R3 ;  /* 0x0000000300137308 */ /* 0x0002620000000800 */
[----:B--2---:R-:W-:Y:S01]  /*5300*/  @P5 IMAD.HI.U32 R2, R9, c[0x0][0x2c8], RZ ;  /* 0x0000b20009025a27 */ /* 0x004fe200078e00ff */
[----:B-1----:R-:W-:-:S02]  /*5310*/  MOV R0, R9 ;  /* 0x0000000900007202 */ /* 0x002fc40000000f00 */
[----:B------:R-:W-:Y:S02]  /*5320*/  MOV R9, c[0x0][0x2ac] ;  /* 0x0000ab0000097a02 */ /* 0x000fe40000000f00 */
[----:B------:R-:W-:-:S03]  /*5330*/  @P5 SHF.R.U32.HI R0, RZ, c[0x0][0x2cc], R2 ;  /* 0x0000b300ff005a19 */ /* 0x000fc60000011602 */
[----:B------:R-:W-:-:S05]  /*5340*/  IMAD R9, R9, c[0x0][0x1d0], RZ ;  /* 0x0000740009097a24 */ /* 0x000fca00078e02ff */
[----:B------:R-:W-:Y:S01]  /*5350*/  IADD3 R0, R0, -c[0x0][0x168], R9 ;  /* 0x80005a0000007a10 */ /* 0x000fe20007ffe009 */
[----:B------:R-:W-:-:S03]  /*5360*/  FADD.FTZ R3, R231, R230 ;  /* 0x000000e6e7037221 */ /* 0x000fc60000010000 */
[----:B------:R-:W-:Y:S01]  /*5370*/  SHF.R.S32.HI R2, RZ, 0x1f, R0 ;  /* 0x0000001fff027819 */ /* 0x000fe20000011400 */
[----:B------:R-:W-:Y:S02]  /*5380*/  FADD.FTZ R8, R239, R238 ;  /* 0x000000eeef087221 */ /* 0x000fe40000010000 */
[----:B------:R-:W-:Y:S01]  /*5390*/  FADD.FTZ R3, R29, R3 ;  /* 0x000000031d037221 */ /* 0x000fe20000010000 */
[----:B------:R-:W-:Y:S01]  /*53a0*/  LEA.HI R9, R2, R0, RZ, 0x6 ;  /* 0x0000000002097211 */ /* 0x000fe200078f30ff */
[----:B------:R-:W-:Y:S01]  /*53b0*/  FADD.FTZ R2, R248, R10 ;  /* 0x0000000af8027221 */ /* 0x000fe20000010000 */
[----:B---3--:R-:W-:Y:S01]  /*53c0*/  F2FP.PACK_AB R97, R21, R20 ;  /* 0x000000141561723e */ /* 0x008fe200000000ff */
[----:B------:R-:W-:Y:S01]  /*53d0*/  FADD.FTZ R0, R243, R8 ;  /* 0x00000008f3007221 */ /* 0x000fe20000010000 */
[----:B------:R-:W-:Y:S01]  /*53e0*/  F2FP.PACK_AB R98, R26, R27 ;  /* 0x0000001b1a62723e */ /* 0x000fe200000000ff */
[----:B------:R-:W-:Y:S01]  /*53f0*/  FADD.FTZ R8, R235, R232 ;  /* 0x000000e8eb087221 */ /* 0x000fe20000010000 */
[----:B-----5:R-:W-:Y:S01]  /*5400*/  F2FP.PACK_AB R99, R22, R23 ;  /* 0x000000171663723e */ /* 0x020fe200000000ff */
[----:B------:R-:W-:Y:S01]  /*5410*/  FADD.FTZ R3, R192, R3 ;  /* 0x00000003c0037221 */ /* 0x000fe20000010000 */
[----:B------:R-:W-:-:S02]  /*5420*/  F2FP.PACK_AB R92, R18, R15 ;  /* 0x0000000f125c723e */ /* 0x000fc400000000ff */
[----:B------:R-:W-:Y:S02]  /*5430*/  F2FP.PACK_AB R94, R16, R19 ;  /* 0x00000013105e723e */ /* 0x000fe400000000ff */
[----:B------:R-:W-:Y:S02]  /*5440*/  F2FP.PACK_AB R93, R12, R11 ;  /* 0x0000000b0c5d723e */ /* 0x000fe400000000ff */
[----:B------:R-:W-:Y:S01]  /*5450*/  F2FP.PACK_AB R95, R14, R13 ;  /* 0x0000000d0e5f723e */ /* 0x000fe200000000ff */
[----:B------:R-:W-:Y:S02]  /*5460*/  FADD.FTZ R2, R250, R2 ;  /* 0x00000002fa027221 */ /* 0x000fe40000010000 */
[----:B------:R-:W-:Y:S02]  /*5470*/  FADD.FTZ R0, R244, R0 ;  /* 0x00000000f4007221 */ /* 0x000fe40000010000 */
[----:B------:R-:W-:Y:S02]  /*5480*/  FADD.FTZ R8, R234, R8 ;  /* 0x00000008ea087221 */ /* 0x000fe40000010000 */
[----:B------:R-:W-:Y:S01]  /*5490*/  FADD.FTZ R3, R193, R3 ;  /* 0x00000003c1037221 */ /* 0x000fe20000010000 */
[----:B----4-:R-:W-:Y:S01]  /*54a0*/  HMMA.16816.F32 R84, R96, R4, R84 ;  /* 0x000000046054723c */ /* 0x010fe20000001854 */
[----:B------:R-:W-:-:S02]  /*54b0*/  FADD.FTZ R2, R251, R2 ;  /* 0x00000002fb027221 */ /* 0x000fc40000010000 */
        /* <DEDUP_REMOVED lines=38> */
[----:B------:R-:W-:-:S05]  /*5720*/  FADD.FTZ R0, R11, R2 ;  /* 0x000000020b007221 */ /* 0x000fca0000010000 */
        /* <DEDUP_REMOVED lines=39> */
[----:B------:R-:W-:Y:S11]  /*59a0*/  ISETP.GE.AND P0, PT, R221, R7, PT ;  /* 0x00000007dd00720c */ /* 0x000ff60003f06270 */
[----:B------:R-:W-:Y:S02]  /*59b0*/  @!UPT UIADD3 URZ, URZ, URZ, URZ ;  /* 0x0000003f3f3ff290 */ /* 0x000fe4000fffe03f */
[----:B------:R-:W-:Y:S05]  /*59c0*/  @!P0 BRA `(.L_x_1468) ;  /* 0x0000430000008947 */ /* 0x000fea0003800000 */
[----:B------:R-:W-:Y:S01]  /*59d0*/  MOV R146, R148 ;  /* 0x0000009400927202 */ /* 0x000fe20000000f00 */
[----:B------:R-:W-:Y:S01]  /*59e0*/  IMAD.MOV.U32 R151, RZ, RZ, R17 ;  /* 0x000000ffff977224 */ /* 0x000fe200078e0011 */
[----:B------:R-:W-:Y:S01]  /*59f0*/  MOV R145, R149 ;  /* 0x0000009500917202 */ /* 0x000fe20000000f00 */
[----:B------:R-:W-:Y:S01]  /*5a00*/  IMAD.MOV.U32 R235, RZ, RZ, R221 ;  /* 0x000000ffffeb7224 */ /* 0x000fe200078e00dd */
[----:B------:R-:W-:Y:S02]  /*5a10*/  MOV R150, R147 ;  /* 0x0000009300967202 */ /* 0x000fe40000000f00 */
.L_x_1479:
        /* <DEDUP_REMOVED lines=30> */
[----:B------:R-:W-:Y:S01]  /*5c00*/  SHF.R.S32.HI R6, RZ, 0x1f, R218 ;  /* 0x0000001fff067819 */ /* 0x000fe200000114da */
[----:B------:R-:W-:Y:S02]  /*5c10*/  IMAD R4, R220, c[0x0][0x21c], R4 ;  /* 0x00008700dc047a24 */ /* 0x000fe400078e0204 */
[----:B------:R-:W-:Y:S01]  /*5c20*/  IMAD.IADD R3, R3, 0x1, R0 ;  /* 0x0000000103037824 */ /* 0x000fe200078e0200 */
[----:B------:R-:W-:Y:S01]  /*5c30*/  SHF.L.U64.HI R13, R218, 0x1, R6 ;  /* 0x00000001da0d7819 */ /* 0x000fe20000010206 */
[----:B------:R-:W-:Y:S02]  /*5c40*/  IMAD.SHL.U32 R22, R5, 0x2, RZ ;  /* 0x0000000205167824 */ /* 0x000fe400078e00ff */
[----:B------:R-:W-:Y:S04]  /*5c50*/  IMAD.WIDE.U32 R2, R220, c[0x0][0x218], R2 ;  /* 0x00008600dc027a25 */ /* 0x000fe800078e0002 */
[----:B------:R-:W-:Y:S02]  /*5c60*/  IMAD.SHL.U32 R21, R252, 0x2, RZ ;  /* 0x00000002fc157824 */ /* 0x000fe400078e00ff */
[----:B------:R-:W-:Y:S01]  /*5c70*/  IMAD.SHL.U32 R20, R218, 0x2, RZ ;  /* 0x00000002da147824 */ /* 0x000fe200078e00ff */
[----:B---3--:R-:W-:Y:S04]  /*5c80*/  IADD3 R0, P0, R8, R2, RZ ;  /* 0x0000000208007210 */ /* 0x008fe80007f1e0ff */
[----:B----4-:R-:W-:Y:S02]  /*5c90*/  IADD3.X R4, R7, R3, R4, P0, !PT ;  /* 0x0000000307047210 */ /* 0x010fe400007fe404 */
[C---:B------:R-:W-:Y:S02]  /*5ca0*/  LEA R12, P0, R0.reuse, c[0x0][0x1f8], 0x1 ;  /* 0x00007e00000c7a11 */ /* 0x040fe400078008ff */
[----:B------:R-:W-:Y:S02]  /*5cb0*/  SHF.R.S32.HI R7, RZ, 0x1f, R252 ;  /* 0x0000001fff077819 */ /* 0x000fe400000114fc */
[----:B------:R-:W-:Y:S02]  /*5cc0*/  LEA.HI.X R5, R0, c[0x0][0x1fc], R4, 0x1, P0 ;  /* 0x00007f0000057a11 */ /* 0x000fe400000f0c04 */
[----:B------:R-:W-:Y:S01]  /*5cd0*/  SHF.L.U64.HI R14, R252, 0x1, R7 ;  /* 0x00000001fc0e7819 */ /* 0x000fe20000010207 */
[----:B------:R-:W-:-:S05]  /*5ce0*/  BRA.DIV ~URZ, `(.L_x_1471) ;  /* 0x0000b3b27f007947 */ /* 0x000fca000b800000 */
[----:B------:R1:W3:Y:S02]  /*5cf0*/  SHFL.IDX PT, R4, R5, RZ, 0x1c1f ;  /* 0x001c1fff05047589 */ /* 0x0002e400000e0000 */
.L_x_1530:
[----:B------:R-:W-:-:S05]  /*5d00*/  BRA.DIV ~URZ, `(.L_x_1472) ;  /* 0x0000b4027f007947 */ /* 0x000fca000b800000 */
[----:B------:R-:W4:Y:S01]  /*5d10*/  SHFL.IDX PT, R0, R12, RZ, 0x1c1f ;  /* 0x001c1fff0c007589 */ /* 0x000f2200000e0000 */
[----:B------:R-:W-:Y:S02]  /*5d20*/  ISETP.GE.AND P2, PT, R218, c[0x0][0x1d4], PT ;  /* 0x00007500da007a0c */ /* 0x000fe40003f46270 */
[----:B------:R-:W-:Y:S02]  /*5d30*/  ISETP.GE.AND P1, PT, R252, c[0x0][0x1d4], PT ;  /* 0x00007500fc007a0c */ /* 0x000fe40003f26270 */
[----:B------:R-:W-:Y:S02]  /*5d40*/  IADD3 R8, R218, 0x40, RZ ;  /* 0x00000040da087810 */ /* 0x000fe40007ffe0ff */
[----:B------:R-:W-:Y:S02]  /*5d50*/  SEL R11, RZ, 0x10, P2 ;  /* 0x00000010ff0b7807 */ /* 0x000fe40001000000 */
[----:B------:R-:W-:Y:S02]  /*5d60*/  SEL R10, RZ, 0x10, P1 ;  /* 0x00000010ff0a7807 */ /* 0x000fe40000800000 */
[C---:B----4-:R-:W-:Y:S02]  /*5d70*/  IADD3 R6, P0, R0.reuse, R20, RZ ;  /* 0x0000001400067210 */ /* 0x050fe40007f1e0ff */
[----:B------:R-:W-:Y:S03]  /*5d80*/  IADD3 R2, P6, R0, R21, RZ ;  /* 0x0000001500027210 */ /* 0x000fe60007fde0ff */
[----:B---3--:R-:W-:Y:S01]  /*5d90*/  IMAD.X R7, R4, 0x1, R13, P0 ;  /* 0x0000000104077824 */ /* 0x008fe200000e060d */
        /* <DEDUP_REMOVED lines=12> */
.L_x_1531:
[----:B---3--:R-:W-:Y:S02]  /*5e60*/  IADD3 R2, -R10, 0x10, RZ ;  /* 0x000000100a027810 */ /* 0x008fe40007ffe1ff */
[----:B------:R-:W-:Y:S02]  /*5e70*/  IADD3 R8, -R11, 0x10, RZ ;  /* 0x000000100b087810 */ /* 0x000fe40007ffe1ff */
[----:B------:R-:W-:Y:S02]  /*5e80*/  LOP3.LUT R6, R2, 0xf, RZ, 0xc0, !PT ;  /* 0x0000000f02067812 */ /* 0x000fe400078ec0ff */
[----:B------:R-:W-:Y:S02]  /*5e90*/  LOP3.LUT R8, R8, 0xf, RZ, 0xc0, !PT ;  /* 0x0000000f08087812 */ /* 0x000fe400078ec0ff */
[----:B------:R-:W-:Y:S02]  /*5ea0*/  IADD3 R3, -R5, 0x10, RZ ;  /* 0x0000001005037810 */ /* 0x000fe40007ffe1ff */
[-C--:B--2---:R-:W-:Y:S02]  /*5eb0*/  IADD3 R6, P6, P2, R6, R0.reuse, R21 ;  /* 0x0000000006067210 */ /* 0x084fe40007ade015 */
[----:B------:R-:W-:Y:S02]  /*5ec0*/  IADD3 R8, P1, P0, R8, R0, R20 ;  /* 0x0000000008087210 */ /* 0x000fe4000783e014 */
[----:B------:R-:W-:Y:S02]  /*5ed0*/  LOP3.LUT R2, R3, 0xf, RZ, 0xc0, !PT ;  /* 0x0000000f03027812 */ /* 0x000fe400078ec0ff */
[-C--:B------:R-:W-:Y:S02]  /*5ee0*/  IADD3.X R7, RZ, R4.reuse, R14, P6, P2 ;  /* 0x00000004ff077210 */ /* 0x080fe400037e440e */
[----:B------:R-:W-:Y:S02]  /*5ef0*/  ISETP.NE.U32.AND P6, PT, R11, RZ, PT ;  /* 0x000000ff0b00720c */ /* 0x000fe40003fc5070 */
[----:B------:R-:W-:Y:S02]  /*5f00*/  IADD3.X R9, RZ, R4, R13, P1, P0 ;  /* 0x00000004ff097210 */ /* 0x000fe40000fe040d */
        /* <DEDUP_REMOVED lines=10> */
.L_x_1470:
[----:B---34-:R-:W-:Y:S05]  /*5fb0*/  BSYNC B0 ;  /* 0x0000000000007941 */ /* 0x018fea0003800000 */
.L_x_1469:
        /* <DEDUP_REMOVED lines=85> */
[-C--:B---3--:R-:W-:Y:S01]  /*6510*/  HMMA.16816.F32 R4, R172, R180.reuse, R4 ;  /* 0x000000b4ac04723c */ /* 0x088fe20000001804 */
[----:B------:R-:W3:Y:S07]  /*6520*/  LDSM.16.M88.4 R192, [R200+0x2c00] ;  /* 0x002c0000c8c0783b */ /* 0x000eee0000000200 */
[C---:B----4-:R-:W-:Y:S08]  /*6530*/  HMMA.16816.F32 R8, R188.reuse, R180, R8 ;  /* 0x000000b4bc08723c */ /* 0x050ff00000001808 */
[-C--:B------:R-:W-:Y:S08]  /*6540*/  HMMA.16816.F32 R12, R188, R182.reuse, R12 ;  /* 0x000000b6bc0c723c */ /* 0x080ff0000000180c */
[C---:B------:R-:W-:Y:S01]  /*6550*/  HMMA.16816.F32 R16, R172.reuse, R182, R16 ;  /* 0x000000b6ac10723c */ /* 0x040fe20000001810 */
[----:B------:R-:W-:Y:S07]  /*6560*/  LDSM.16.M88.4 R180, [R209] ;  /* 0x00000000d1b4783b */ /* 0x000fee0000000200 */
[-C--:B-1----:R-:W-:Y:S08]  /*6570*/  HMMA.16816.F32 R20, R172, R176.reuse, R20 ;  /* 0x000000b0ac14723c */ /* 0x082ff00000001814 */
        /* <DEDUP_REMOVED lines=8> */
[----:B------:R-:W4:Y:S07]  /*6600*/  LDSM.16.M88.4 R184, [R204+0x5000] ;  /* 0x00500000ccb8783b */ /* 0x000f2e0000000200 */
[-C--:B---3--:R-:W-:Y:S08]  /*6610*/  HMMA.16816.F32 R52, R172, R192.reuse, R52 ;  /* 0x000000c0ac34723c */ /* 0x088ff00000001834 */
[C---:B------:R-:W-:Y:S08]  /*6620*/  HMMA.16816.F32 R56, R188.reuse, R192, R56 ;  /* 0x000000c0bc38723c */ /* 0x040ff00000001838 */
[-C--:B------:R-:W-:Y:S01]  /*6630*/  HMMA.16816.F32 R60, R188, R194.reuse, R60 ;  /* 0x000000c2bc3c723c */ /* 0x080fe2000000183c */
[----:B------:R-:W-:Y:S07]  /*6640*/  LDSM.16.M88.4 R188, [R207] ;  /* 0x00000000cfbc783b */ /* 0x000fee0000000200 */
[----:B------:R-:W-:Y:S01]  /*6650*/  HMMA.16816.F32 R64, R172, R194, R64 ;  /* 0x000000c2ac40723c */ /* 0x000fe20000001840 */
[----:B------:R-:W3:Y:S07]  /*6660*/  LDSM.16.M88.4 R172, [R208] ;  /* 0x00000000d0ac783b */ /* 0x000eee0000000200 */
[-C--:B-1----:R-:W-:Y:S01]  /*6670*/  HMMA.16816.F32 R4, R176, R180.reuse, R4 ;  /* 0x000000b4b004723c */ /* 0x082fe20000001804 */
[----:B------:R-:W1:Y:S01]  /*6680*/  LDSM.16.M88.4 R192, [R206] ;  /* 0x00000000cec0783b */ /* 0x000e620000000200 */
[----:B------:R-:W-:Y:S06]  /*6690*/  DEPBAR.LE SB0, 0x0 ;  /* 0x000080000000791a */ /* 0x000fec0000000000 */
[C---:B----4-:R-:W-:Y:S01]  /*66a0*/  HMMA.16816.F32 R8, R184.reuse, R180, R8 ;  /* 0x000000b4b808723c */ /* 0x050fe20000001808 */
[----:B------:R-:W-:Y:S07]  /*66b0*/  BAR.SYNC.DEFER_BLOCKING 0x0 ;  /* 0x0000000000007b1d */ /* 0x000fee0000010000 */
        /* <DEDUP_REMOVED lines=14> */
[----:B------:R-:W-:Y:S07]  /*67a0*/  @!UPT UIADD3 URZ, URZ, URZ, URZ ;  /* 0x0000003f3f3ff290 */ /* 0x000fee000fffe03f */
[----:B------:R-:W-:-:S11]  /*67b0*/  @!P0 BRA `(.L_x_1474) ;  /* 0x0000058000008947 */ /* 0x000fd60003800000 */
[C---:B------:R-:W-:Y:S01]  /*67c0*/  IADD3 R217, R218.reuse, 0x40, RZ ;  /* 0x00000040dad97810 */ /* 0x040fe20007ffe0ff */
[----:B------:R-:W3:Y:S01]  /*67d0*/  LDL R2, [R1+0x28] ;  /* 0x0000280001027983 */ /* 0x000ee20000100800 */
[----:B------:R-:W-:Y:S01]  /*67e0*/  IADD3 R147, R218, 0x40, RZ ;  /* 0x00000040da937810 */ /* 0x000fe20007ffe0ff */
[----:B------:R-:W-:Y:S01]  /*67f0*/  IMAD.MOV.U32 R220, RZ, RZ, RZ ;  /* 0x000000ffffdc7224 */ /* 0x000fe200078e00ff */
[----:B------:R-:W-:Y:S01]  /*6800*/  SHF.R.S32.HI R217, RZ, 0x1f, R217 ;  /* 0x0000001fffd97819 */ /* 0x000fe200000114d9 */
[----:B------:R-:W-:Y:S01]  /*6810*/  IMAD.SHL.U32 R182, R252, 0x2, RZ ;  /* 0x00000002fcb67824 */ /* 0x000fe200078e00ff */
[----:B------:R-:W4:Y:S01]  /*6820*/  LDL R0, [R1] ;  /* 0x0000000001007983 */ /* 0x000f220000100800 */
[C---:B------:R-:W-:Y:S01]  /*6830*/  IMAD.SHL.U32 R183, R147.reuse, 0x2, RZ ;  /* 0x0000000293b77824 */ /* 0x040fe200078e00ff */
[----:B------:R-:W-:Y:S01]  /*6840*/  SHF.L.U64.HI R180, R147, 0x1, R217 ;  /* 0x0000000193b47819 */ /* 0x000fe200000102d9 */
[----:B------:R-:W-:Y:S01]  /*6850*/  IMAD.SHL.U32 R181, R218, 0x2, RZ ;  /* 0x00000002dab57824 */ /* 0x000fe200078e00ff */
[----:B------:R-:W-:Y:S01]  /*6860*/  SHF.R.S32.HI R217, RZ, 0x1f, R252 ;  /* 0x0000001fffd97819 */ /* 0x000fe200000114fc */
[----:B------:R-:W5:Y:S01]  /*6870*/  LDL.64 R148, [R1+0x20] ;  /* 0x0000200001947983 */ /* 0x000f620000100a00 */
[----:B------:R-:W-:Y:S02]  /*6880*/  SHF.R.S32.HI R147, RZ, 0x1f, R218 ;  /* 0x0000001fff937819 */ /* 0x000fe400000114da */
[----:B------:R-:W-:Y:S02]  /*6890*/  SHF.L.U64.HI R179, R252, 0x1, R217 ;  /* 0x00000001fcb37819 */ /* 0x000fe400000102d9 */
[----:B------:R-:W-:Y:S01]  /*68a0*/  SHF.L.U64.HI R178, R218, 0x1, R147 ;  /* 0x00000001dab27819 */ /* 0x000fe20000010293 */
[----:B--2---:R-:W2:Y:S04]  /*68b0*/  LDL R144, [R1+0x38] ;  /* 0x0000380001907983 */ /* 0x004ea80000100800 */
[----:B------:R-:W2:Y:S06]  /*68c0*/  LDL.64 R222, [R1+0x18] ;  /* 0x0000180001de7983 */ /* 0x000eac0000100a00 */
[----:B------:R-:W2:Y:S01]  /*68d0*/  LDL R221, [R1+0x2c] ;  /* 0x00002c0001dd7983 */ /* 0x000ea20000100800 */
[----:B---3--:R-:W-:Y:S05]  /*68e0*/  IMAD R2, R235, 0x40, R2 ;  /* 0x00000040eb027824 */ /* 0x008fea00078e0202 */
[----:B----4-:R-:W-:Y:S05]  /*68f0*/  IADD3 R2, R2, -0x40, R0 ;  /* 0xffffffc002027810 */ /* 0x010fea0007ffe000 */
[----:B------:R-:W-:Y:S04]  /*6900*/  @P4 IMAD.HI.U32 R3, R2, c[0x0][0x2bc], RZ ;  /* 0x0000af0002034a27 */ /* 0x000fe800078e00ff */
[----:B------:R-:W-:Y:S01]  /*6910*/  IMAD.MOV.U32 R0, RZ, RZ, R2 ;  /* 0x000000ffff007224 */ /* 0x000fe200078e0002 */
[----:B------:R-:W-:Y:S04]  /*6920*/  @P4 SHF.R.U32.HI R0, RZ, c[0x0][0x2c0], R3 ;  /* 0x0000b000ff004a19 */ /* 0x000fe80000011603 */
[C---:B-----5:R-:W-:Y:S04]  /*6930*/  @!P3 IADD3 R3, P0, R0.reuse, R148, RZ ;  /* 0x000000940003b210 */ /* 0x060fe80007f1e0ff */
[----:B--2---:R-:W-:Y:S01]  /*6940*/  @!P3 LEA.HI.X.SX32 R144, R0, R144, 0x1, P0 ;  /* 0x000000900090b211 */ /* 0x004fe200000f0eff */
        /* <DEDUP_REMOVED lines=20> */
.L_x_1532:
[----:B------:R-:W-:-:S05]  /*6a90*/  BRA.DIV ~URZ, `(.L_x_1476) ;  /* 0x0000a9327f007947 */ /* 0x000fca000b800000 */
[----:B------:R-:W3:Y:S01]  /*6aa0*/  SHFL.IDX PT, R0, R177, RZ, 0x1c1f ;  /* 0x001c1fffb1007589 */ /* 0x000ee200000e0000 */
[----:B------:R-:W-:Y:S02]  /*6ab0*/  ISETP.GE.AND P2, PT, R218, c[0x0][0x1d4], PT ;  /* 0x00007500da007a0c */ /* 0x000fe40003f46270 */
        /* <DEDUP_REMOVED lines=19> */
.L_x_1533:
[----:B--2---:R-:W-:Y:S02]  /*6bf0*/  IADD3 R2, -R175, 0x10, RZ ;  /* 0x00000010af027810 */ /* 0x004fe40007ffe1ff */
[----:B------:R-:W-:Y:S02]  /*6c00*/  IADD3 R172, -R176, 0x10, RZ ;  /* 0x00000010b0ac7810 */ /* 0x000fe40007ffe1ff */
[----:B------:R-:W-:Y:S02]  /*6c10*/  LOP3.LUT R148, R2, 0xf, RZ, 0xc0, !PT ;  /* 0x0000000f02947812 */ /* 0x000fe400078ec0ff */
[----:B------:R-:W-:Y:S02]  /*6c20*/  LOP3.LUT R172, R172, 0xf, RZ, 0xc0, !PT ;  /* 0x0000000facac7812 */ /* 0x000fe400078ec0ff */
[----:B------:R-:W-:Y:S02]  /*6c30*/  IADD3 R3, -R174, 0x10, RZ ;  /* 0x00000010ae037810 */ /* 0x000fe40007ffe1ff */
[-C--:B------:R-:W-:Y:S02]  /*6c40*/  IADD3 R148, P6, P2, R148, R0.reuse, R182 ;  /* 0x0000000094947210 */ /* 0x080fe40007ade0b6 */
[----:B------:R-:W-:Y:S02]  /*6c50*/  IADD3 R172, P1, P0, R172, R0, R181 ;  /* 0x00000000acac7210 */ /* 0x000fe4000783e0b5 */
[----:B------:R-:W-:Y:S02]  /*6c60*/  LOP3.LUT R2, R3, 0xf, RZ, 0xc0, !PT ;  /* 0x0000000f03027812 */ /* 0x000fe400078ec0ff */
[-C--:B----4-:R-:W-:Y:S02]  /*6c70*/  IADD3.X R149, RZ, R144.reuse, R179, P6, P2 ;  /* 0x00000090ff957210 */ /* 0x090fe400037e44b3 */
        /* <DEDUP_REMOVED lines=12> */
.L_x_1474:
[----:B------:R-:W-:Y:S05]  /*6d40*/  BSYNC B0 ;  /* 0x0000000000007941 */ /* 0x000fea0003800000 */
.L_x_1473:
[----:B------:R-:W3:Y:S01]  /*6d50*/  LDL R144, [R1+0x40] ;  /* 0x0000400001907983 */ /* 0x000ee20000100800 */
[----:B------:R-:W-:Y:S03]  /*6d60*/  MOV R0, 0x1 ;  /* 0x0000000100007802 */ /* 0x000fe60000000f00 */
[----:B-1----:R-:W3:Y:S02]  /*6d70*/  LDL R3, [R1+0x50] ;  /* 0x0000500001037983 */ /* 0x002ee40000100800 */
[----:B------:R-:W-:Y:S02]  /*6d80*/  IMAD R0, R235, -0x40, R0 ;  /* 0xffffffc0eb007824 */ /* 0x000fe400078e0200 */
[----:B------:R-:W4:Y:S04]  /*6d90*/  LDL R2, [R1+0x4c] ;  /* 0x00004c0001027983 */ /* 0x000f280000100800 */
[----:B------:R-:W0:Y:S01]  /*6da0*/  LDGDEPBAR ;  /* 0x00000000000079af */ /* 0x000e220000000000 */
[----:B---3--:R-:W-:Y:S02]  /*6db0*/  IADD3 R147, R3, R144, RZ ;  /* 0x0000009003937210 */ /* 0x008fe40007ffe0ff */
[----:B------:R-:W-:Y:S02]  /*6dc0*/  MOV R3, c[0x0][0x2ac] ;  /* 0x0000ab0000037a02 */ /* 0x000fe40000000f00 */
[----:B----4-:R-:W-:Y:S01]  /*6dd0*/  IADD3 R0, -R2, R0, RZ ;  /* 0x0000000002007210 */ /* 0x010fe20007ffe1ff */
[----:B------:R-:W-:Y:S04]  /*6de0*/  @P5 IMAD.HI.U32 R2, R147, c[0x0][0x2c8], RZ ;  /* 0x0000b20093025a27 */ /* 0x000fe800078e00ff */
[----:B------:R-:W-:Y:S01]  /*6df0*/  IMAD R0, R3, c[0x0][0x1d0], R0 ;  /* 0x0000740003007a24 */ /* 0x000fe200078e0200 */
[----:B------:R-:W-:Y:S04]  /*6e00*/  @P5 SHF.R.U32.HI R147, RZ, c[0x0][0x2cc], R2 ;  /* 0x0000b300ff935a19 */ /* 0x000fe80000011602 */
[----:B------:R-:W-:Y:S01]  /*6e10*/  IADD3 R144, R0, -c[0x0][0x168], RZ ;  /* 0x80005a0000907a10 */ /* 0x000fe20007ffe0ff */
[----:B------:R-:W-:-:S05]  /*6e20*/  BRA.DIV ~URZ, `(.L_x_1477) ;  /* 0x0000a7f27f007947 */ /* 0x000fca000b800000 */
[----:B------:R1:W3:Y:S02]  /*6e30*/  SHFL.IDX PT, R0, R147, RZ, 0x1c1f ;  /* 0x001c1fff93007589 */ /* 0x0002e400000e0000 */
.L_x_1534:
[----:B---3--:R-:W-:Y:S05]  /*6e40*/  IMAD.IADD R0, R144, 0x1, R0 ;  /* 0x0000000190007824 */ /* 0x008fea00078e0200 */
        /* <DEDUP_REMOVED lines=33> */
[----:B------:R-:W-:Y:S01]  /*7060*/  FMNMX.FTZ R3, R172, R145, !PT ;  /* 0x00000091ac037209 */ /* 0x000fe20007810000 */
[----:B------:R-:W3:Y:S08]  /*7070*/  SHFL.IDX PT, R0, R147, 0x2, 0x1c1f ;  /* 0x005c1f0093007f89 */ /* 0x000ef000000e0000 */
[----:B------:R-:W4:Y:S08]  /*7080*/  SHFL.IDX PT, R2, R147, 0x1, 0x1c1f ;  /* 0x003c1f0093027f89 */ /* 0x000f3000000e0000 */
[----:B-1----:R-:W1:Y:S01]  /*7090*/  SHFL.IDX PT, R147, R147, 0x3, 0x1c1f ;  /* 0x007c1f0093937f89 */ /* 0x002e6200000e0000 */
[----:B---3--:R-:W-:Y:S05]  /*70a0*/  IMAD.IADD R0, R144, 0x1, R0 ;  /* 0x0000000190007824 */ /* 0x008fea00078e0200 */
[C---:B------:R-:W-:Y:S02]  /*70b0*/  ISETP.GT.AND P6, PT, R0.reuse, RZ, PT ;  /* 0x000000ff0000720c */ /* 0x040fe40003fc4270 */
[----:B------:R-:W-:Y:S01]  /*70c0*/  ISETP.GT.AND P2, PT, R0, 0x1, PT ;  /* 0x000000010000780c */ /* 0x000fe20003f44270 */
[----:B----4-:R-:W-:Y:S01]  /*70d0*/  IMAD.IADD R2, R144, 0x1, R2 ;  /* 0x0000000190027824 */ /* 0x010fe200078e0202 */
[----:B------:R-:W-:Y:S02]  /*70e0*/  FSEL R8, R8, -INF , P6 ;  /* 0xff80000008087808 */ /* 0x000fe40003000000 */
[----:B------:R-:W-:Y:S02]  /*70f0*/  FSEL R9, R9, -INF , P2 ;  /* 0xff80000009097808 */ /* 0x000fe40001000000 */
[C---:B------:R-:W-:Y:S02]  /*7100*/  ISETP.GT.AND P6, PT, R2.reuse, 0x8, PT ;  /* 0x000000080200780c */ /* 0x040fe40003fc4270 */
[----:B------:R-:W-:Y:S01]  /*7110*/  ISETP.GT.AND P2, PT, R2, 0x9, PT ;  /* 0x000000090200780c */ /* 0x000fe20003f44270 */
[----:B-1----:R-:W-:Y:S01]  /*7120*/  IMAD.IADD R144, R144, 0x1, R147 ;  /* 0x0000000190907824 */ /* 0x002fe200078e0293 */
[----:B------:R-:W-:Y:S02]  /*7130*/  FSEL R18, R18, -INF , P6 ;  /* 0xff80000012127808 */ /* 0x000fe40003000000 */
[----:B------:R-:W-:Y:S02]  /*7140*/  FSEL R19, R19, -INF , P2 ;  /* 0xff80000013137808 */ /* 0x000fe40001000000 */
[C---:B------:R-:W-:Y:S02]  /*7150*/  ISETP.GT.AND P6, PT, R0.reuse, 0x8, PT ;  /* 0x000000080000780c */ /* 0x040fe40003fc4270 */
[----:B------:R-:W-:Y:S02]  /*7160*/  ISETP.GT.AND P2, PT, R0, 0x9, PT ;  /* 0x000000090000780c */ /* 0x000fe40003f44270 */
[----:B------:R-:W-:Y:S02]  /*7170*/  FSEL R12, R12, -INF , P6 ;  /* 0xff8000000c0c7808 */ /* 0x000fe40003000000 */
[C---:B------:R-:W-:Y:S02]  /*7180*/  ISETP.GT.AND P6, PT, R2.reuse, 0x10, PT ;  /* 0x000000100200780c */ /* 0x040fe40003fc4270 */
[----:B------:R-:W-:Y:S02]  /*7190*/  FSEL R13, R13, -INF , P2 ;  /* 0xff8000000d0d7808 */ /* 0x000fe40001000000 */
[C---:B------:R-:W-:Y:S02]  /*71a0*/  ISETP.GT.AND P2, PT, R2.reuse, 0x11, PT ;  /* 0x000000110200780c */ /* 0x040fe40003f44270 */
[C---:B------:R-:W-:Y:S02]  /*71b0*/  ISETP.GT.AND P1, PT, R2.reuse, RZ, PT ;  /* 0x000000ff0200720c */ /* 0x040fe40003f24270 */
[----:B------:R-:W-:Y:S02]  /*71c0*/  ISETP.GT.AND P0, PT, R2, 0x1, PT ;  /* 0x000000010200780c */ /* 0x000fe40003f04270 */
[----:B------:R-:W-:Y:S02]  /*71d0*/  FSEL R64, R22, -INF , P6 ;  /* 0xff80000016407808 */ /* 0x000fe40003000000 */
[----:B------:R-:W-:Y:S02]  /*71e0*/  FSEL R65, R23, -INF , P2 ;  /* 0xff80000017417808 */ /* 0x000fe40001000000 */
[C---:B------:R-:W-:Y:S02]  /*71f0*/  ISETP.GT.AND P6, PT, R0.reuse, 0x10, PT ;  /* 0x000000100000780c */ /* 0x040fe40003fc4270 */
[----:B------:R-:W-:Y:S02]  /*7200*/  ISETP.GT.AND P2, PT, R0, 0x11, PT ;  /* 0x000000110000780c */ /* 0x000fe40003f44270 */
[----:B------:R-:W-:Y:S02]  /*7210*/  FSEL R16, R6, -INF , P1 ;  /* 0xff80000006107808 */ /* 0x000fe40000800000 */
[----:B------:R-:W-:Y:S02]  /*7220*/  FSEL R7, R7, -INF , P0 ;  /* 0xff80000007077808 */ /* 0x000fe40000000000 */
[C---:B------:R-:W-:Y:S02]  /*7230*/  ISETP.GT.AND P1, PT, R144.reuse, RZ, PT ;  /* 0x000000ff9000720c */ /* 0x040fe40003f24270 */
[----:B------:R-:W-:Y:S02]  /*7240*/  ISETP.GT.AND P0, PT, R144, 0x1, PT ;  /* 0x000000019000780c */ /* 0x000fe40003f04270 */
[----:B------:R-:W-:Y:S02]  /*7250*/  FSEL R189, R24, -INF , P6 ;  /* 0xff80000018bd7808 */ /* 0x000fe40003000000 */
[C---:B------:R-:W-:Y:S02]  /*7260*/  ISETP.GT.AND P6, PT, R2.reuse, 0x18, PT ;  /* 0x000000180200780c */ /* 0x040fe40003fc4270 */
[----:B------:R-:W-:Y:S02]  /*7270*/  FSEL R191, R25, -INF , P2 ;  /* 0xff80000019bf7808 */ /* 0x000fe40001000000 */
[----:B------:R-:W-:Y:S02]  /*7280*/  ISETP.GT.AND P2, PT, R2, 0x19, PT ;  /* 0x000000190200780c */ /* 0x000fe40003f44270 */
[----:B------:R-:W-:Y:S02]  /*7290*/  FSEL R10, R10, -INF , P1 ;  /* 0xff8000000a0a7808 */ /* 0x000fe40000800000 */
[----:B------:R-:W-:Y:S02]  /*72a0*/  FSEL R11, R11, -INF , P0 ;  /* 0xff8000000b0b7808 */ /* 0x000fe40000000000 */
[C---:B------:R-:W-:Y:S02]  /*72b0*/  ISETP.GT.AND P1, PT, R144.reuse, 0x8, PT ;  /* 0x000000089000780c */ /* 0x040fe40003f24270 */
        /* <DEDUP_REMOVED lines=32> */
[----:B------:R-:W-:Y:S02]  /*74c0*/  FSEL R221, R51, -INF , P2 ;  /* 0xff80000033dd7808 */ /* 0x000fe40001000000 */
[C---:B------:R-:W-:Y:S02]  /*74d0*/  ISETP.GT.AND P6, PT, R0.reuse, 0x28, PT ;  /* 0x000000280000780c */ /* 0x040fe40003fc4270 */
[----:B------:R-:W-:Y:S02]  /*74e0*/  ISETP.GT.AND P2, PT, R0, 0x29, PT ;  /* 0x000000290000780c */ /* 0x000fe40003f44270 */
        /* <DEDUP_REMOVED lines=94> */
[----:B------:R-:W3:Y:S08]  /*7ad0*/  SHFL.BFLY PT, R148, R3, 0x2, 0x1f ;  /* 0x0c401f0003947f89 */ /* 0x000ef000000e0000 */
[----:B------:R-:W4:Y:S08]  /*7ae0*/  SHFL.BFLY PT, R5, R2, 0x2, 0x1f ;  /* 0x0c401f0002057f89 */ /* 0x000f3000000e0000 */
[----:B------:R-:W5:Y:S01]  /*7af0*/  SHFL.BFLY PT, R6, R144, 0x2, 0x1f ;  /* 0x0c401f0090067f89 */ /* 0x000f6200000e0000 */
[----:B-1----:R-:W-:Y:S07]  /*7b00*/  FMNMX.FTZ R0, R4, R0, !PT ;  /* 0x0000000004007209 */ /* 0x002fee0007810000 */
[----:B------:R-:W1:Y:S01]  /*7b10*/  SHFL.BFLY PT, R149, R0, 0x1, 0x1f ;  /* 0x0c201f0000957f89 */ /* 0x000e6200000e0000 */
[----:B---3--:R-:W-:Y:S07]  /*7b20*/  FMNMX.FTZ R148, R3, R148, !PT ;  /* 0x0000009403947209 */ /* 0x008fee0007810000 */
[----:B------:R-:W3:Y:S01]  /*7b30*/  SHFL.BFLY PT, R4, R148, 0x1, 0x1f ;  /* 0x0c201f0094047f89 */ /* 0x000ee200000e0000 */
[----:B----4-:R-:W-:Y:S07]  /*7b40*/  FMNMX.FTZ R2, R2, R5, !PT ;  /* 0x0000000502027209 */ /* 0x010fee0007810000 */
[----:B------:R-:W4:Y:S01]  /*7b50*/  SHFL.BFLY PT, R147, R2, 0x1, 0x1f ;  /* 0x0c201f0002937f89 */ /* 0x000f2200000e0000 */
[----:B-----5:R-:W-:Y:S07]  /*7b60*/  FMNMX.FTZ R144, R144, R6, !PT ;  /* 0x0000000690907209 */ /* 0x020fee0007810000 */
[----:B------:R2:W2:Y:S01]  /*7b70*/  SHFL.BFLY PT, R3, R144, 0x1, 0x1f ;  /* 0x0c201f0090037f89 */ /* 0x0004a200000e0000 */
[----:B-1----:R-:W-:Y:S02]  /*7b80*/  FMNMX.FTZ R149, R0, R149, !PT ;  /* 0x0000009500957209 */ /* 0x002fe40007810000 */
[----:B---3--:R-:W-:Y:S02]  /*7b90*/  FMNMX.FTZ R148, R148, R4, !PT ;  /* 0x0000000494947209 */ /* 0x008fe40007810000 */
[----:B----4-:R-:W-:Y:S03]  /*7ba0*/  FMNMX.FTZ R147, R2, R147, !PT ;  /* 0x0000009302937209 */ /* 0x010fe60007810000 */
.L_x_1535:
        /* <DEDUP_REMOVED lines=8> */
[----:B------:R-:W1:Y:S01]  /*7c30*/  LDSM.16.MT88.4 R20, [R201] ;  /* 0x00000000c914783b */ /* 0x000e620000004200 */
[----:B------:R-:W-:Y:S01]  /*7c40*/  FSETP.NEU.FTZ.AND P0, PT, R147, -INF , PT ;  /* 0xff8000009300780b */ /* 0x000fe20003f1d000 */
[--C-:B------:R-:W-:Y:S01]  /*7c50*/  FFMA.FTZ R0, R172, c[0x0][0x2d0], -R180.reuse ;  /* 0x0000b400ac007a23 */ /* 0x100fe200000108b4 */
[----:B--2---:R-:W-:Y:S01]  /*7c60*/  FMNMX.FTZ R144, R3, R144, !PT ;  /* 0x0000009003907209 */ /* 0x004fe20007810000 */
[--C-:B------:R-:W-:Y:S01]  /*7c70*/  FFMA.FTZ R2, R173, c[0x0][0x2d0], -R180.reuse ;  /* 0x0000b400ad027a23 */ /* 0x100fe200000108b4 */
[----:B------:R-:W-:Y:S01]  /*7c80*/  FSEL R182, R182, RZ, P0 ;  /* 0x000000ffb6b67208 */ /* 0x000fe20000000000 */
[----:B------:R2:W-:Y:S01]  /*7c90*/  MUFU.EX2 R251, R0 ;  /* 0x0000000000fb7308 */ /* 0x0005e20000000800 */
[----:B------:R-:W-:Y:S01]  /*7ca0*/  FFMA.FTZ R48, R183, c[0x0][0x2d0], -R180 ;  /* 0x0000b400b7307a23 */ /* 0x000fe200000108b4 */
[----:B------:R-:W3:Y:S01]  /*7cb0*/  LDSM.16.MT88.4 R36, [R202] ;  /* 0x00000000ca24783b */ /* 0x000ee20000004200 */
[--C-:B------:R-:W-:Y:S02]  /*7cc0*/  FFMA.FTZ R60, R65, c[0x0][0x2d0], -R181.reuse ;  /* 0x0000b400413c7a23 */ /* 0x100fe400000108b5 */
[--C-:B------:R-:W-:Y:S02]  /*7cd0*/  FFMA.FTZ R4, R9, c[0x0][0x2d0], -R182.reuse ;  /* 0x0000b40009047a23 */ /* 0x100fe400000108b6 */
[--C-:B------:R-:W-:Y:S03]  /*7ce0*/  FFMA.FTZ R5, R8, c[0x0][0x2d0], -R182.reuse ;  /* 0x0000b40008057a23 */ /* 0x100fe600000108b6 */
[----:B------:R4:W5:Y:S01]  /*7cf0*/  MUFU.EX2 R67, R2 ;  /* 0x0000000200437308 */ /* 0x0009620000000800 */
[----:B------:R-:W1:Y:S09]  /*7d00*/  LDSM.16.MT88.4 R52, [R201+0x1000] ;  /* 0x00100000c934783b */ /* 0x000e720000004200 */
[----:B------:R-:W-:Y:S01]  /*7d10*/  MUFU.EX2 R6, R4 ;  /* 0x0000000400067308 */ /* 0x000fe20000000800 */
[--C-:B--2---:R-:W-:Y:S09]  /*7d20*/  FFMA.FTZ R0, R16, c[0x0][0x2d0], -R181.reuse ;  /* 0x0000b40010007a23 */ /* 0x104ff200000108b5 */
[----:B------:R2:W-:Y:S01]  /*7d30*/  MUFU.EX2 R56, R0 ;  /* 0x0000000000387308 */ /* 0x0005e20000000800 */
[--C-:B----4-:R-:W-:Y:S09]  /*7d40*/  FFMA.FTZ R2, R19, c[0x0][0x2d0], -R181.reuse ;  /* 0x0000b40013027a23 */ /* 0x110ff200000108b5 */
[----:B------:R4:W-:Y:S10]  /*7d50*/  MUFU.EX2 R63, R2 ;  /* 0x00000002003f7308 */ /* 0x0009f40000000800 */
[----:B------:R-:W-:Y:S01]  /*7d60*/  MUFU.EX2 R66, R5 ;  /* 0x0000000500427308 */ /* 0x000fe20000000800 */
[--C-:B--2---:R-:W-:Y:S09]  /*7d70*/  FFMA.FTZ R0, R7, c[0x0][0x2d0], -R181.reuse ;  /* 0x0000b40007007a23 */ /* 0x104ff200000108b5 */
[----:B------:R2:W1:Y:S01]  /*7d80*/  MUFU.EX2 R61, R0 ;  /* 0x00000000003d7308 */ /* 0x0004620000000800 */
[----:B----4-:R-:W-:Y:S09]  /*7d90*/  FFMA.FTZ R2, R13, c[0x0][0x2d0], -R182 ;  /* 0x0000b4000d027a23 */ /* 0x010ff200000108b6 */
[----:B------:R4:W-:Y:S01]  /*7da0*/  MUFU.EX2 R62, R2 ;  /* 0x00000002003e7308 */ /* 0x0009e20000000800 */
[--C-:B--2---:R-:W-:Y:S09]  /*7db0*/  FFMA.FTZ R0, R174, c[0x0][0x2d0], -R180.reuse ;  /* 0x0000b400ae007a23 */ /* 0x104ff200000108b4 */
[----:B------:R2:W-:Y:S01]  /*7dc0*/  MUFU.EX2 R27, R0 ;  /* 0x00000000001b7308 */ /* 0x0005e20000000800 */
[----:B----4-:R-:W-:Y:S01]  /*7dd0*/  FSEL R2, R148, RZ, P1 ;  /* 0x000000ff94027208 */ /* 0x010fe20000800000 */
[----:B--2---:R-:W-:Y:S01]  /*7de0*/  FFMA.FTZ R0, R17, c[0x0][0x2d0], -R180 ;  /* 0x0000b40011007a23 */ /* 0x004fe200000108b4 */
[----:B-----5:R-:W-:Y:S02]  /*7df0*/  F2FP.PACK_AB R172, R67, R251 ;  /* 0x000000fb43ac723e */ /* 0x020fe400000000ff */
[----:B-1----:R-:W-:Y:S05]  /*7e00*/  F2FP.PACK_AB R173, R61, R56 ;  /* 0x000000383dad723e */ /* 0x002fea00000000ff */
[----:B------:R1:W2:Y:S02]  /*7e10*/  MUFU.EX2 R57, R0 ;  /* 0x0000000000397308 */ /* 0x0002a40000000800 */
[----:B-1----:R-:W-:Y:S01]  /*7e20*/  FFMA.FTZ R0, R18, c[0x0][0x2d0], -R181 ;  /* 0x0000b40012007a23 */ /* 0x002fe200000108b5 */
[----:B--2---:R-:W-:Y:S07]  /*7e30*/  F2FP.PACK_AB R174, R57, R27 ;  /* 0x0000001b39ae723e */ /* 0x004fee00000000ff */
[----:B------:R1:W2:Y:S02]  /*7e40*/  MUFU.EX2 R26, R0 ;  /* 0x00000000001a7308 */ /* 0x0002a40000000800 */
[----:B-1----:R-:W-:Y:S01]  /*7e50*/  FFMA.FTZ R0, R12, c[0x0][0x2d0], -R182 ;  /* 0x0000b4000c007a23 */ /* 0x002fe200000108b6 */
[----:B--2---:R-:W-:Y:S07]  /*7e60*/  F2FP.PACK_AB R175, R63, R26 ;  /* 0x0000001a3faf723e */ /* 0x004fee00000000ff */
[----:B------:R1:W2:Y:S02]  /*7e70*/  MUFU.EX2 R25, R0 ;  /* 0x0000000000197308 */ /* 0x0002a40000000800 */
[----:B-1----:R-:W-:Y:S02]  /*7e80*/  FSEL R0, R149, RZ, P2 ;  /* 0x000000ff95007208 */ /* 0x002fe40001000000 */
[----:B--2---:R-:W-:Y:S03]  /*7e90*/  F2FP.PACK_AB R178, R62, R25 ;  /* 0x000000193eb2723e */ /* 0x004fe600000000ff */
[----:B------:R-:W-:Y:S04]  /*7ea0*/  FADD.FTZ R0, -R0, R145 ;  /* 0x0000009100007221 */ /* 0x000fe80000010100 */
[----:B------:R-:W-:Y:S04]  /*7eb0*/  FMUL.FTZ R0, R0, c[0x0][0x2d0] ;  /* 0x0000b40000007a20 */ /* 0x000fe80000410000 */
[----:B------:R1:W2:Y:S02]  /*7ec0*/  MUFU.EX2 R145, R0 ;  /* 0x0000000000917308 */ /* 0x0002a40000000800 */
[----:B-1----:R-:W-:Y:S01]  /*7ed0*/  FADD.FTZ R0, -R2, R146 ;  /* 0x0000009202007221 */ /* 0x002fe20000010100 */
[----:B------:R-:W-:Y:S01]  /*7ee0*/  FSEL R2, R147, RZ, P0 ;  /* 0x000000ff93027208 */ /* 0x000fe20000000000 */
[C---:B------:R-:W-:Y:S01]  /*7ef0*/  FMUL.FTZ R146, R144.reuse, c[0x0][0x2d0] ;  /* 0x0000b40090927a20 */ /* 0x040fe20000410000 */
[----:B------:R-:W-:Y:S01]  /*7f00*/  FSETP.NEU.FTZ.AND P0, PT, R144, -INF , PT ;  /* 0xff8000009000780b */ /* 0x000fe20003f1d000 */
[----:B------:R-:W-:Y:S02]  /*7f10*/  FMUL.FTZ R0, R0, c[0x0][0x2d0] ;  /* 0x0000b40000007a20 */ /* 0x000fe40000410000 */
[C---:B--2---:R-:W-:Y:S01]  /*7f20*/  FMUL.FTZ R5, R145.reuse, R153 ;  /* 0x0000009991057220 */ /* 0x044fe20000410000 */
[----:B------:R-:W-:Y:S01]  /*7f30*/  FSEL R146, R146, RZ, P0 ;  /* 0x000000ff92927208 */ /* 0x000fe20000000000 */
[----:B------:R1:W2:Y:S01]  /*7f40*/  MUFU.EX2 R3, R0 ;  /* 0x0000000000037308 */ /* 0x0002a20000000800 */
[C---:B------:R-:W-:Y:S02]  /*7f50*/  FMUL.FTZ R16, R145.reuse, R164 ;  /* 0x000000a491107220 */ /* 0x040fe40000410000 */
[----:B------:R-:W-:Y:S01]  /*7f60*/  FMUL.FTZ R17, R145, R165 ;  /* 0x000000a591117220 */ /* 0x000fe20000410000 */
[----:B------:R-:W-:Y:S01]  /*7f70*/  MOV R165, R27 ;  /* 0x0000001b00a57202 */ /* 0x000fe20000000f00 */
[----:B------:R-:W-:Y:S02]  /*7f80*/  FFMA.FTZ R4, R11, c[0x0][0x2d0], -R146 ;  /* 0x0000b4000b047a23 */ /* 0x000fe40000010892 */
[C---:B------:R-:W-:Y:S02]  /*7f90*/  FMUL.FTZ R32, R145.reuse, R112 ;  /* 0x0000007091207220 */ /* 0x040fe40000410000 */
[C---:B------:R-:W-:Y:S01]  /*7fa0*/  FMUL.FTZ R33, R145.reuse, R113 ;  /* 0x0000007191217220 */ /* 0x040fe20000410000 */
[----:B------:R4:W5:Y:S01]  /*7fb0*/  MUFU.EX2 R28, R4 ;  /* 0x00000004001c7308 */ /* 0x0009620000000800 */
[C---:B------:R-:W-:Y:S02]  /*7fc0*/  FMUL.FTZ R49, R145.reuse, R129 ;  /* 0x0000008191317220 */ /* 0x040fe40000410000 */
[C---:B------:R-:W-:Y:S01]  /*7fd0*/  FMUL.FTZ R65, R145.reuse, R141 ;  /* 0x0000008d91417220 */ /* 0x040fe20000410000 */
[----:B------:R-:W-:Y:S01]  /*7fe0*/  MOV R141, R66 ;  /* 0x00000042008d7202 */ /* 0x000fe20000000f00 */
[C---:B------:R-:W-:Y:S02]  /*7ff0*/  FMUL.FTZ R68, R145.reuse, R68 ;  /* 0x0000004491447220 */ /* 0x040fe40000410000 */
[C---:B------:R-:W-:Y:S02]  /*8000*/  FMUL.FTZ R69, R145.reuse, R69 ;  /* 0x0000004591457220 */ /* 0x040fe40000410000 */
[C---:B------:R-:W-:Y:S01]  /*8010*/  FMUL.FTZ R80, R145.reuse, R80 ;  /* 0x0000005091507220 */ /* 0x040fe20000410000 */
[----:B------:R3:W-:Y:S01]  /*8020*/  MUFU.EX2 R153, R60 ;  /* 0x0000003c00997308 */ /* 0x0007e20000000800 */
[C---:B------:R-:W-:Y:S02]  /*8030*/  FMUL.FTZ R81, R145.reuse, R81 ;  /* 0x0000005191517220 */ /* 0x040fe40000410000 */
[----:B------:R-:W-:Y:S02]  /*8040*/  FMUL.FTZ R84, R145, R84 ;  /* 0x0000005491547220 */ /* 0x000fe40000410000 */
[----:B-1----:R-:W-:Y:S02]  /*8050*/  FADD.FTZ R0, -R2, R150 ;  /* 0x0000009602007221 */ /* 0x002fe40000010100 */
[C---:B--2---:R-:W-:Y:S02]  /*8060*/  FMUL.FTZ R7, R3.reuse, R155 ;  /* 0x0000009b03077220 */ /* 0x044fe40000410000 */
[----:B------:R-:W-:Y:S02]  /*8070*/  FMUL.FTZ R0, R0, c[0x0][0x2d0] ;  /* 0x0000b40000007a20 */ /* 0x000fe40000410000 */
[----:B------:R-:W-:Y:S01]  /*8080*/  FMUL.FTZ R18, R3, R166 ;  /* 0x000000a603127220 */ /* 0x000fe20000410000 */
[----:B------:R-:W-:Y:S01]  /*8090*/  MOV R166, R26 ;  /* 0x0000001a00a67202 */ /* 0x000fe20000000f00 */
[----:B------:R1:W2:Y:S01]  /*80a0*/  MUFU.EX2 R2, R0 ;  /* 0x0000000000027308 */ /* 0x0002a20000000800 */
[----:B----4-:R-:W-:Y:S01]  /*80b0*/  FFMA.FTZ R4, R15, c[0x0][0x2d0], -R146 ;  /* 0x0000b4000f047a23 */ /* 0x010fe20000010892 */
[----:B-----5:R-:W-:Y:S01]  /*80c0*/  MOV R164, R28 ;  /* 0x0000001c00a47202 */ /* 0x020fe20000000f00 */
[C---:B------:R-:W-:Y:S01]  /*80d0*/  FMUL.FTZ R19, R3.reuse, R167 ;  /* 0x000000a703137220 */ /* 0x040fe20000410000 */
[----:B------:R-:W-:Y:S01]  /*80e0*/  MOV R167, R25 ;  /* 0x0000001900a77202 */ /* 0x000fe20000000f00 */
[C---:B------:R-:W-:Y:S02]  /*80f0*/  FMUL.FTZ R34, R3.reuse, R114 ;  /* 0x0000007203227220 */ /* 0x040fe40000410000 */
[C---:B------:R-:W-:Y:S02]  /*8100*/  FMUL.FTZ R35, R3.reuse, R115 ;  /* 0x0000007303237220 */ /* 0x040fe40000410000 */
[C---:B------:R-:W-:Y:S01]  /*8110*/  FMUL.FTZ R50, R3.reuse, R130 ;  /* 0x0000008203327220 */ /* 0x040fe20000410000 */
[----:B------:R4:W5:Y:S01]  /*8120*/  MUFU.EX2 R24, R4 ;  /* 0x0000000400187308 */ /* 0x0009620000000800 */
[C---:B------:R-:W-:Y:S01]  /*8130*/  FMUL.FTZ R51, R3.reuse, R131 ;  /* 0x0000008303337220 */ /* 0x040fe20000410000 */
[----:B------:R-:W-:Y:S01]  /*8140*/  LDSM.16.MT88.4 R112, [R202+0x400] ;  /* 0x00040000ca70783b */ /* 0x000fe20000004200 */
[----:B---3--:R-:W-:Y:S01]  /*8150*/  FFMA.FTZ R60, R188, c[0x0][0x2d0], -R180 ;  /* 0x0000b400bc3c7a23 */ /* 0x008fe200000108b4 */
[----:B------:R-:W-:Y:S01]  /*8160*/  MOV R188, R63 ;  /* 0x0000003f00bc7202 */ /* 0x000fe20000000f00 */
[C---:B------:R-:W-:Y:S02]  /*8170*/  FMUL.FTZ R70, R3.reuse, R70 ;  /* 0x0000004603467220 */ /* 0x040fe40000410000 */
[C---:B------:R-:W-:Y:S02]  /*8180*/  FMUL.FTZ R71, R3.reuse, R71 ;  /* 0x0000004703477220 */ /* 0x040fe40000410000 */
[C---:B------:R-:W-:Y:S02]  /*8190*/  FMUL.FTZ R82, R3.reuse, R82 ;  /* 0x0000005203527220 */ /* 0x040fe40000410000 */
[----:B------:R-:W-:Y:S02]  /*81a0*/  FMUL.FTZ R83, R3, R83 ;  /* 0x0000005303537220 */ /* 0x000fe40000410000 */
[C---:B------:R-:W-:Y:S02]  /*81b0*/  FMUL.FTZ R85, R145.reuse, R85 ;  /* 0x0000005591557220 */ /* 0x040fe40000410000 */
[--C-:B-1----:R-:W-:Y:S02]  /*81c0*/  FFMA.FTZ R0, R10, c[0x0][0x2d0], -R146.reuse ;  /* 0x0000b4000a007a23 */ /* 0x102fe40000010892 */
[C---:B--2---:R-:W-:Y:S02]  /*81d0*/  FMUL.FTZ R8, R2.reuse, R156 ;  /* 0x0000009c02087220 */ /* 0x044fe40000410000 */
[----:B------:R-:W1:Y:S01]  /*81e0*/  MUFU.EX2 R150, R0 ;  /* 0x0000000000967308 */ /* 0x000e620000000800 */
[C---:B------:R-:W-:Y:S02]  /*81f0*/  FMUL.FTZ R9, R2.reuse, R157 ;  /* 0x0000009d02097220 */ /* 0x040fe40000410000 */
[C---:B------:R-:W-:Y:S02]  /*8200*/  FMUL.FTZ R12, R2.reuse, R160 ;  /* 0x000000a0020c7220 */ /* 0x040fe40000410000 */
[----:B----4-:R-:W-:Y:S01]  /*8210*/  FMUL.FTZ R4, R145, R152 ;  /* 0x0000009891047220 */ /* 0x010fe20000410000 */
[----:B-----5:R-:W-:Y:S01]  /*8220*/  MOV R160, R24 ;  /* 0x0000001800a07202 */ /* 0x020fe20000000f00 */
        /* <DEDUP_REMOVED lines=11> */
[--C-:B------:R-:W-:Y:S02]  /*82e0*/  FFMA.FTZ R0, R14, c[0x0][0x2d0], -R146.reuse ;  /* 0x0000b4000e007a23 */ /* 0x100fe40000010892 */
[C---:B------:R-:W-:Y:S02]  /*82f0*/  FMUL.FTZ R28, R2.reuse, R108 ;  /* 0x0000006c021c7220 */ /* 0x040fe40000410000 */
[----:B------:R1:W3:Y:S01]  /*8300*/  MUFU.EX2 R44, R0 ;  /* 0x00000000002c7308 */ /* 0x0002e20000000800 */
[C---:B------:R-:W-:Y:S02]  /*8310*/  FMUL.FTZ R77, R2.reuse, R77 ;  /* 0x0000004d024d7220 */ /* 0x040fe40000410000 */
[----:B------:R-:W-:Y:S02]  /*8320*/  FMUL.FTZ R86, R3, R86 ;  /* 0x0000005603567220 */ /* 0x000fe40000410000 */
[----:B--2---:R-:W-:Y:S02]  /*8330*/  FMUL.FTZ R48, R145, R128 ;  /* 0x0000008091307220 */ /* 0x004fe40000410000 */
[----:B------:R-:W-:Y:S02]  /*8340*/  FMUL.FTZ R87, R3, R87 ;  /* 0x0000005703577220 */ /* 0x000fe40000410000 */
[C---:B------:R-:W-:Y:S02]  /*8350*/  FMUL.FTZ R88, R2.reuse, R88 ;  /* 0x0000005802587220 */ /* 0x040fe40000410000 */
[C---:B------:R-:W-:Y:S02]  /*8360*/  FMUL.FTZ R89, R2.reuse, R89 ;  /* 0x0000005902597220 */ /* 0x040fe40000410000 */
[C---:B------:R-:W-:Y:S02]  /*8370*/  FMUL.FTZ R92, R2.reuse, R92 ;  /* 0x0000005c025c7220 */ /* 0x040fe40000410000 */
[----:B------:R-:W-:Y:S02]  /*8380*/  FMUL.FTZ R93, R2, R93 ;  /* 0x0000005d025d7220 */ /* 0x000fe40000410000 */
[----:B------:R-:W-:Y:S02]  /*8390*/  FFMA.FTZ R108, R194, c[0x0][0x2d0], -R146 ;  /* 0x0000b400c26c7a23 */ /* 0x000fe40000010892 */
[C---:B------:R-:W-:Y:S02]  /*83a0*/  FMUL.FTZ R96, R145.reuse, R96 ;  /* 0x0000006091607220 */ /* 0x040fe40000410000 */
[----:B------:R-:W-:Y:S01]  /*83b0*/  MUFU.EX2 R161, R108 ;  /* 0x0000006c00a17308 */ /* 0x000fe20000000800 */
[----:B------:R-:W-:Y:S01]  /*83c0*/  FMUL.FTZ R97, R145, R97 ;  /* 0x0000006191617220 */ /* 0x000fe20000410000 */
[----:B-1----:R-:W-:Y:S01]  /*83d0*/  FSEL R0, R144, RZ, P0 ;  /* 0x000000ff90007208 */ /* 0x002fe20000000000 */
[C---:B------:R-:W-:Y:S01]  /*83e0*/  FMUL.FTZ R98, R3.reuse, R98 ;  /* 0x0000006203627220 */ /* 0x040fe20000410000 */
[----:B---3--:R-:W-:Y:S01]  /*83f0*/  F2FP.PACK_AB R179, R24, R44 ;  /* 0x0000002c18b3723e */ /* 0x008fe200000000ff */
[----:B------:R-:W-:Y:S01]  /*8400*/  FMUL.FTZ R24, R2, R104 ;  /* 0x0000006802187220 */ /* 0x000fe20000410000 */
[----:B------:R-:W-:Y:S01]  /*8410*/  MOV R183, R44 ;  /* 0x0000002c00b77202 */ /* 0x000fe20000000f00 */
[----:B------:R-:W-:Y:S01]  /*8420*/  FADD.FTZ R0, -R0, R151 ;  /* 0x0000009700007221 */ /* 0x000fe20000010100 */
[----:B------:R-:W-:Y:S01]  /*8430*/  MOV R151, R6 ;  /* 0x0000000600977202 */ /* 0x000fe20000000f00 */
[----:B------:R-:W-:Y:S01]  /*8440*/  FMUL.FTZ R6, R3, R154 ;  /* 0x0000009a03067220 */ /* 0x000fe20000410000 */
[----:B------:R-:W-:Y:S01]  /*8450*/  MOV R154, R56 ;  /* 0x00000038009a7202 */ /* 0x000fe20000000f00 */
[----:B------:R-:W-:Y:S01]  /*8460*/  FMUL.FTZ R0, R0, c[0x0][0x2d0] ;  /* 0x0000b40000007a20 */ /* 0x000fe20000410000 */
[----:B------:R-:W-:Y:S01]  /*8470*/  F2FP.PACK_AB R176, R151, R66 ;  /* 0x0000004297b0723e */ /* 0x000fe200000000ff */
[----:B------:R-:W-:Y:S02]  /*8480*/  FMUL.FTZ R66, R3, R142 ;  /* 0x0000008e03427220 */ /* 0x000fe40000410000 */
[--C-:B------:R-:W-:Y:S01]  /*8490*/  FFMA.FTZ R125, R229, c[0x0][0x2d0], -R180.reuse ;  /* 0x0000b400e57d7a23 */ /* 0x100fe200000108b4 */
[-C--:B------:R-:W-:Y:S01]  /*84a0*/  HMMA.16816.F32 R4, R172, R20.reuse, R4 ;  /* 0x00000014ac04723c */ /* 0x080fe20000001804 */
[----:B------:R-:W1:Y:S04]  /*84b0*/  MUFU.EX2 R0, R0 ;  /* 0x0000000000007308 */ /* 0x000e680000000800 */
[----:B------:R-:W-:Y:S02]  /*84c0*/  FMUL.FTZ R44, R2, R124 ;  /* 0x0000007c022c7220 */ /* 0x000fe40000410000 */
[--C-:B------:R-:W-:Y:S02]  /*84d0*/  FFMA.FTZ R56, R64, c[0x0][0x2d0], -R181.reuse ;  /* 0x0000b40040387a23 */ /* 0x100fe400000108b5 */
[--C-:B------:R-:W-:Y:S02]  /*84e0*/  FFMA.FTZ R64, R187, c[0x0][0x2d0], -R180.reuse ;  /* 0x0000b400bb407a23 */ /* 0x100fe400000108b4 */
[----:B------:R-:W-:Y:S01]  /*84f0*/  MUFU.EX2 R156, R56 ;  /* 0x00000038009c7308 */ /* 0x000fe20000000800 */
[----:B------:R-:W-:Y:S01]  /*8500*/  MOV R187, R61 ;  /* 0x0000003d00bb7202 */ /* 0x000fe20000000f00 */
[----:B------:R-:W-:Y:S02]  /*8510*/  FMUL.FTZ R61, R2, R169 ;  /* 0x000000a9023d7220 */ /* 0x000fe40000410000 */
[----:B------:R-:W-:Y:S02]  /*8520*/  FMUL.FTZ R99, R3, R99 ;  /* 0x0000006303637220 */ /* 0x000fe40000410000 */
[--C-:B------:R-:W-:Y:S02]  /*8530*/  FFMA.FTZ R124, R217, c[0x0][0x2d0], -R181.reuse ;  /* 0x0000b400d97c7a23 */ /* 0x100fe400000108b5 */
[--C-:B------:R-:W-:Y:S02]  /*8540*/  FFMA.FTZ R120, R222, c[0x0][0x2d0], -R181.reuse ;  /* 0x0000b400de787a23 */ /* 0x100fe400000108b5 */
[----:B------:R-:W-:Y:S02]  /*8550*/  FFMA.FTZ R121, R232, c[0x0][0x2d0], -R180 ;  /* 0x0000b400e8797a23 */ /* 0x000fe400000108b4 */
[--C-:B------:R-:W-:Y:S02]  /*8560*/  FFMA.FTZ R128, R250, c[0x0][0x2d0], -R182.reuse ;  /* 0x0000b400fa807a23 */ /* 0x100fe400000108b6 */
[C---:B-1----:R-:W-:Y:S01]  /*8570*/  FMUL.FTZ R10, R0.reuse, R158 ;  /* 0x0000009e000a7220 */ /* 0x042fe20000410000 */
[----:B------:R-:W-:Y:S01]  /*8580*/  MOV R158, R62 ;  /* 0x0000003e009e7202 */ /* 0x000fe20000000f00 */
[C---:B------:R-:W-:Y:S02]  /*8590*/  FMUL.FTZ R11, R0.reuse, R159 ;  /* 0x0000009f000b7220 */ /* 0x040fe40000410000 */
[C---:B------:R-:W-:Y:S02]  /*85a0*/  FMUL.FTZ R26, R0.reuse, R106 ;  /* 0x0000006a001a7220 */ /* 0x040fe40000410000 */
[C---:B------:R-:W-:Y:S02]  /*85b0*/  FMUL.FTZ R27, R0.reuse, R107 ;  /* 0x0000006b001b7220 */ /* 0x040fe40000410000 */
[----:B------:R-:W-:Y:S01]  /*85c0*/  LDSM.16.MT88.4 R104, [R201+0x2000] ;  /* 0x00200000c968783b */ /* 0x000fe20000004200 */
[C---:B------:R-:W-:Y:S04]  /*85d0*/  HMMA.16816.F32 R8, R176.reuse, R20, R8 ;  /* 0x00000014b008723c */ /* 0x040fe80000001808 */
[C---:B------:R-:W-:Y:S02]  /*85e0*/  FMUL.FTZ R14, R0.reuse, R162 ;  /* 0x000000a2000e7220 */ /* 0x040fe40000410000 */
[----:B------:R-:W-:Y:S01]  /*85f0*/  FMUL.FTZ R15, R0, R163 ;  /* 0x000000a3000f7220 */ /* 0x000fe20000410000 */
[----:B------:R-:W1:Y:S01]  /*8600*/  MUFU.EX2 R162, R60 ;  /* 0x0000003c00a27308 */ /* 0x000e620000000800 */
[C---:B------:R-:W-:Y:S04]  /*8610*/  FMUL.FTZ R20, R145.reuse, R100 ;  /* 0x0000006491147220 */ /* 0x040fe80000410000 */
[----:B------:R-:W-:Y:S01]  /*8620*/  FMUL.FTZ R21, R145, R101 ;  /* 0x0000006591157220 */ /* 0x000fe20000410000 */
[-C--:B------:R-:W-:Y:S03]  /*8630*/  HMMA.16816.F32 R12, R176, R22.reuse, R12 ;  /* 0x00000016b00c723c */ /* 0x080fe6000000180c */
[--C-:B------:R-:W-:Y:S01]  /*8640*/  FFMA.FTZ R129, R249, c[0x0][0x2d0], -R182.reuse ;  /* 0x0000b400f9817a23 */ /* 0x100fe200000108b6 */
[----:B------:R-:W-:Y:S01]  /*8650*/  MOV R249, R161 ;  /* 0x000000a100f97202 */ /* 0x000fe20000000f00 */
[----:B------:R-:W-:Y:S02]  /*8660*/  FFMA.FTZ R130, R248, c[0x0][0x2d0], -R182 ;  /* 0x0000b400f8827a23 */ /* 0x000fe400000108b6 */
[----:B------:R-:W-:Y:S01]  /*8670*/  FFMA.FTZ R131, R245, c[0x0][0x2d0], -R146 ;  /* 0x0000b400f5837a23 */ /* 0x000fe20000010892 */
[C---:B------:R-:W-:Y:S04]  /*8680*/  HMMA.16816.F32 R16, R172.reuse, R22, R16 ;  /* 0x00000016ac10723c */ /* 0x040fe80000001810 */
[C---:B------:R-:W-:Y:S02]  /*8690*/  FMUL.FTZ R30, R0.reuse, R110 ;  /* 0x0000006e001e7220 */ /* 0x040fe40000410000 */
[C---:B------:R-:W-:Y:S02]  /*86a0*/  FMUL.FTZ R31, R0.reuse, R111 ;  /* 0x0000006f001f7220 */ /* 0x040fe40000410000 */
[C---:B------:R-:W-:Y:S04]  /*86b0*/  FMUL.FTZ R22, R3.reuse, R102 ;  /* 0x0000006603167220 */ /* 0x040fe80000410000 */
[----:B------:R-:W-:Y:S01]  /*86c0*/  FMUL.FTZ R23, R3, R103 ;  /* 0x0000006703177220 */ /* 0x000fe20000410000 */
[----:B-1----:R-:W-:Y:S01]  /*86d0*/  MOV R250, R162 ;  /* 0x000000a200fa7202 */ /* 0x002fe20000000f00 */
[----:B------:R-:W1:Y:S01]  /*86e0*/  LDSM.16.MT88.4 R100, [R202+0x1000] ;  /* 0x00100000ca64783b */ /* 0x000e620000004200 */
[C---:B------:R-:W-:Y:S02]  /*86f0*/  FMUL.FTZ R42, R0.reuse, R122 ;  /* 0x0000007a002a7220 */ /* 0x040fe40000410000 */
[--C-:B------:R-:W-:Y:S02]  /*8700*/  FFMA.FTZ R122, R221, c[0x0][0x2d0], -R181.reuse ;  /* 0x0000b400dd7a7a23 */ /* 0x100fe400000108b5 */
[-C--:B------:R-:W-:Y:S01]  /*8710*/  HMMA.16816.F32 R20, R172, R36.reuse, R20 ;  /* 0x00000024ac14723c */ /* 0x080fe20000001814 */
[----:B------:R-:W-:Y:S02]  /*8720*/  MUFU.EX2 R221, R124 ;  /* 0x0000007c00dd7308 */ /* 0x000fe40000000800 */
[C---:B------:R-:W-:Y:S02]  /*8730*/  FMUL.FTZ R43, R0.reuse, R123 ;  /* 0x0000007b002b7220 */ /* 0x040fe40000410000 */
[--C-:B------:R-:W-:Y:S02]  /*8740*/  FFMA.FTZ R123, R197, c[0x0][0x2d0], -R180.reuse ;  /* 0x0000b400c57b7a23 */ /* 0x100fe400000108b4 */
[----:B------:R-:W-:Y:S01]  /*8750*/  FMUL.FTZ R46, R0, R126 ;  /* 0x0000007e002e7220 */ /* 0x000fe20000410000 */
[C---:B------:R-:W-:Y:S04]  /*8760*/  HMMA.16816.F32 R24, R176.reuse, R36, R24 ;  /* 0x00000024b018723c */ /* 0x040fe80000001818 */
[--C-:B------:R-:W-:Y:S02]  /*8770*/  FFMA.FTZ R126, R230, c[0x0][0x2d0], -R180.reuse ;  /* 0x0000b400e67e7a23 */ /* 0x100fe400000108b4 */
[----:B------:R-:W-:Y:S01]  /*8780*/  MUFU.EX2 R230, R120 ;  /* 0x0000007800e67308 */ /* 0x000fe20000000800 */
[----:B------:R-:W-:Y:S01]  /*8790*/  FMUL.FTZ R37, R145, R117 ;  /* 0x0000007591257220 */ /* 0x000fe20000410000 */
[-C--:B------:R-:W-:Y:S04]  /*87a0*/  HMMA.16816.F32 R28, R176, R38.reuse, R28 ;  /* 0x00000026b01c723c */ /* 0x080fe8000000181c */
[--C-:B------:R-:W-:Y:S02]  /*87b0*/  FFMA.FTZ R117, R223, c[0x0][0x2d0], -R181.reuse ;  /* 0x0000b400df757a23 */ /* 0x100fe400000108b5 */
[----:B------:R-:W-:Y:S02]  /*87c0*/  FMUL.FTZ R47, R0, R127 ;  /* 0x0000007f002f7220 */ /* 0x000fe40000410000 */
[C---:B------:R-:W-:Y:S04]  /*87d0*/  HMMA.16816.F32 R32, R172.reuse, R38, R32 ;  /* 0x00000026ac20723c */ /* 0x040fe80000001820 */
[----:B------:R-:W-:Y:S02]  /*87e0*/  FMUL.FTZ R36, R145, R116 ;  /* 0x0000007491247220 */ /* 0x000fe40000410000 */
[----:B------:R-:W-:Y:S02]  /*87f0*/  FMUL.FTZ R56, R2, R136 ;  /* 0x0000008802387220 */ /* 0x000fe40000410000 */
[C---:B------:R-:W-:Y:S04]  /*8800*/  FMUL.FTZ R38, R3.reuse, R118 ;  /* 0x0000007603267220 */ /* 0x040fe80000410000 */
[----:B------:R-:W-:Y:S02]  /*8810*/  FMUL.FTZ R39, R3, R119 ;  /* 0x0000007703277220 */ /* 0x000fe40000410000 */
[--C-:B------:R-:W-:Y:S02]  /*8820*/  FFMA.FTZ R119, R199, c[0x0][0x2d0], -R180.reuse ;  /* 0x0000b400c7777a23 */ /* 0x100fe400000108b4 */
[--C-:B------:R-:W-:Y:S02]  /*8830*/  FFMA.FTZ R118, R198, c[0x0][0x2d0], -R180.reuse ;  /* 0x0000b400c6767a23 */ /* 0x100fe400000108b4 */
[--C-:B------:R-:W-:Y:S01]  /*8840*/  FFMA.FTZ R127, R231, c[0x0][0x2d0], -R181.reuse ;  /* 0x0000b400e77f7a23 */ /* 0x100fe200000108b5 */
[-C--:B------:R-:W-:Y:S01]  /*8850*/  HMMA.16816.F32 R36, R172, R52.reuse, R36 ;  /* 0x00000034ac24723c */ /* 0x080fe20000001824 */
[----:B------:R-:W-:Y:S02]  /*8860*/  MUFU.EX2 R232, R119 ;  /* 0x0000007700e87308 */ /* 0x000fe40000000800 */
[C---:B------:R-:W-:Y:S02]  /*8870*/  FMUL.FTZ R58, R0.reuse, R138 ;  /* 0x0000008a003a7220 */ /* 0x040fe40000410000 */
[----:B------:R-:W-:Y:S02]  /*8880*/  FMUL.FTZ R59, R0, R139 ;  /* 0x0000008b003b7220 */ /* 0x000fe40000410000 */
[----:B------:R-:W-:Y:S01]  /*8890*/  FMUL.FTZ R60, R2, R168 ;  /* 0x000000a8023c7220 */ /* 0x000fe20000410000 */
[C---:B------:R-:W-:Y:S03]  /*88a0*/  HMMA.16816.F32 R40, R176.reuse, R52, R40 ;  /* 0x00000034b028723c */ /* 0x040fe60000001828 */
[----:B------:R-:W-:Y:S01]  /*88b0*/  MUFU.EX2 R231, R121 ;  /* 0x0000007900e77308 */ /* 0x000fe20000000800 */
[C---:B------:R-:W-:Y:S02]  /*88c0*/  FMUL.FTZ R62, R0.reuse, R170 ;  /* 0x000000aa003e7220 */ /* 0x040fe40000410000 */
[----:B------:R-:W-:Y:S02]  /*88d0*/  FMUL.FTZ R63, R0, R171 ;  /* 0x000000ab003f7220 */ /* 0x000fe40000410000 */
[-C--:B------:R-:W-:Y:S04]  /*88e0*/  HMMA.16816.F32 R44, R176, R54.reuse, R44 ;  /* 0x00000036b02c723c */ /* 0x080fe8000000182c */
[--C-:B------:R-:W-:Y:S01]  /*88f0*/  FFMA.FTZ R52, R184, c[0x0][0x2d0], -R180.reuse ;  /* 0x0000b400b8347a23 */ /* 0x100fe200000108b4 */
[----:B------:R-:W-:Y:S01]  /*8900*/  MUFU.EX2 R194, R127 ;  /* 0x0000007f00c27308 */ /* 0x000fe20000000800 */
[----:B------:R-:W-:Y:S01]  /*8910*/  FMUL.FTZ R53, R145, R133 ;  /* 0x0000008591357220 */ /* 0x000fe20000410000 */
[----:B------:R-:W-:Y:S01]  /*8920*/  MOV R184, R57 ;  /* 0x0000003900b87202 */ /* 0x000fe20000000f00 */
[C---:B------:R-:W-:Y:S04]  /*8930*/  HMMA.16816.F32 R48, R172.reuse, R54, R48 ;  /* 0x00000036ac30723c */ /* 0x040fe80000001830 */
[----:B------:R-:W-:Y:S02]  /*8940*/  FMUL.FTZ R57, R2, R137 ;  /* 0x0000008902397220 */ /* 0x000fe40000410000 */
[C---:B------:R-:W-:Y:S01]  /*8950*/  FMUL.FTZ R74, R0.reuse, R74 ;  /* 0x0000004a004a7220 */ /* 0x040fe20000410000 */
[----:B------:R2:W-:Y:S01]  /*8960*/  MUFU.EX2 R152, R52 ;  /* 0x0000003400987308 */ /* 0x0005e20000000800 */
[C---:B------:R-:W-:Y:S04]  /*8970*/  FMUL.FTZ R54, R3.reuse, R134 ;  /* 0x0000008603367220 */ /* 0x040fe80000410000 */
[----:B------:R-:W-:Y:S02]  /*8980*/  FMUL.FTZ R55, R3, R135 ;  /* 0x0000008703377220 */ /* 0x000fe40000410000 */
[C---:B------:R-:W-:Y:S01]  /*8990*/  FMUL.FTZ R75, R0.reuse, R75 ;  /* 0x0000004b004b7220 */ /* 0x040fe20000410000 */
[----:B------:R-:W3:Y:S01]  /*89a0*/  LDL.LU R135, [R1+0xc] ;  /* 0x00000c0001877983 */ /* 0x000ee20000300800 */
[C---:B------:R-:W-:Y:S01]  /*89b0*/  FMUL.FTZ R78, R0.reuse, R78 ;  /* 0x0000004e004e7220 */ /* 0x040fe20000410000 */
[----:B------:R4:W-:Y:S01]  /*89c0*/  MUFU.EX2 R168, R64 ;  /* 0x0000004000a87308 */ /* 0x0009e20000000800 */
[C---:B------:R-:W-:Y:S01]  /*89d0*/  FMUL.FTZ R79, R0.reuse, R79 ;  /* 0x0000004f004f7220 */ /* 0x040fe20000410000 */
[----:B------:R-:W5:Y:S01]  /*89e0*/  LDL.LU R134, [R1+0x8] ;  /* 0x0000080001867983 */ /* 0x000f620000300800 */
[C---:B------:R-:W-:Y:S02]  /*89f0*/  FMUL.FTZ R90, R0.reuse, R90 ;  /* 0x0000005a005a7220 */ /* 0x040fe40000410000 */
[C---:B------:R-:W-:Y:S01]  /*8a00*/  FMUL.FTZ R91, R0.reuse, R91 ;  /* 0x0000005b005b7220 */ /* 0x040fe20000410000 */
[----:B------:R-:W5:Y:S01]  /*8a10*/  LDL.LU R142, [R1+0x10] ;  /* 0x00001000018e7983 */ /* 0x000f620000300800 */
[C---:B------:R-:W-:Y:S02]  /*8a20*/  FMUL.FTZ R94, R0.reuse, R94 ;  /* 0x0000005e005e7220 */ /* 0x040fe40000410000 */
[----:B------:R-:W-:Y:S02]  /*8a30*/  FMUL.FTZ R95, R0, R95 ;  /* 0x0000005f005f7220 */ /* 0x000fe40000410000 */
[--C-:B------:R-:W-:Y:S02]  /*8a40*/  FFMA.FTZ R116, R224, c[0x0][0x2d0], -R181.reuse ;  /* 0x0000b400e0747a23 */ /* 0x100fe400000108b5 */
[----:B------:R-:W-:Y:S01]  /*8a50*/  MUFU.EX2 R224, R126 ;  /* 0x0000007e00e07308 */ /* 0x000fe20000000800 */
[----:B--2---:R-:W-:Y:S02]  /*8a60*/  FMUL.FTZ R52, R145, R132 ;  /* 0x0000008491347220 */ /* 0x004fe40000410000 */
[--C-:B------:R-:W-:Y:S02]  /*8a70*/  FFMA.FTZ R136, R228, c[0x0][0x2d0], -R180.reuse ;  /* 0x0000b400e4887a23 */ /* 0x100fe400000108b4 */
[----:B------:R-:W-:Y:S02]  /*8a80*/  FFMA.FTZ R180, R227, c[0x0][0x2d0], -R180 ;  /* 0x0000b400e3b47a23 */ /* 0x000fe400000108b4 */
[--C-:B------:R-:W-:Y:S01]  /*8a90*/  FFMA.FTZ R137, R226, c[0x0][0x2d0], -R181.reuse ;  /* 0x0000b400e2897a23 */ /* 0x100fe200000108b5 */
[-C--:B-1----:R-:W-:Y:S02]  /*8aa0*/  HMMA.16816.F32 R52, R172, R100.reuse, R52 ;  /* 0x00000064ac34723c */ /* 0x082fe40000001834 */
[----:B------:R-:W-:Y:S01]  /*8ab0*/  MUFU.EX2 R227, R117 ;  /* 0x0000007500e37308 */ /* 0x000fe20000000800 */
[----:B----4-:R-:W-:Y:S01]  /*8ac0*/  FMUL.FTZ R64, R145, R140 ;  /* 0x0000008c91407220 */ /* 0x010fe20000410000 */
[----:B------:R-:W-:Y:S01]  /*8ad0*/  MOV R140, R67 ;  /* 0x00000043008c7202 */ /* 0x000fe20000000f00 */
[----:B------:R-:W-:Y:S01]  /*8ae0*/  FMUL.FTZ R67, R3, R143 ;  /* 0x0000008f03437220 */ /* 0x000fe20000410000 */
[----:B------:R-:W-:Y:S01]  /*8af0*/  MOV R143, R154 ;  /* 0x0000009a008f7202 */ /* 0x000fe20000000f00 */
[--C-:B------:R-:W-:Y:S01]  /*8b00*/  FFMA.FTZ R132, R244, c[0x0][0x2d0], -R146.reuse ;  /* 0x0000b400f4847a23 */ /* 0x100fe20000010892 */
[C---:B------:R-:W-:Y:S04]  /*8b10*/  HMMA.16816.F32 R56, R176.reuse, R100, R56 ;  /* 0x00000064b038723c */ /* 0x040fe80000001838 */
[----:B------:R-:W-:Y:S01]  /*8b20*/  MUFU.EX2 R228, R123 ;  /* 0x0000007b00e47308 */ /* 0x000fe20000000800 */
[----:B------:R-:W-:Y:S01]  /*8b30*/  FFMA.FTZ R133, R238, c[0x0][0x2d0], -R146 ;  /* 0x0000b400ee857a23 */ /* 0x000fe20000010892 */
[----:B------:R-:W-:Y:S01]  /*8b40*/  MOV R238, R156 ;  /* 0x0000009c00ee7202 */ /* 0x000fe20000000f00 */
[--C-:B------:R-:W-:Y:S01]  /*8b50*/  FFMA.FTZ R100, R185, c[0x0][0x2d0], -R181.reuse ;  /* 0x0000b400b9647a23 */ /* 0x100fe200000108b5 */
[-C--:B------:R-:W-:Y:S01]  /*8b60*/  HMMA.16816.F32 R60, R176, R102.reuse, R60 ;  /* 0x00000066b03c723c */ /* 0x080fe2000000183c */
[----:B------:R-:W2:Y:S05]  /*8b70*/  LDL.LU R185, [R1+0x4] ;  /* 0x0000040001b97983 */ /* 0x000eaa0000300800 */
[----:B------:R1:W-:Y:S02]  /*8b80*/  MUFU.EX2 R163, R100 ;  /* 0x0000006400a37308 */ /* 0x0003e40000000800 */
[C---:B------:R-:W-:Y:S08]  /*8b90*/  HMMA.16816.F32 R64, R172.reuse, R102, R64 ;  /* 0x00000066ac40723c */ /* 0x040ff00000001840 */
[-C--:B------:R-:W-:Y:S01]  /*8ba0*/  HMMA.16816.F32 R68, R172, R104.reuse, R68 ;  /* 0x00000068ac44723c */ /* 0x080fe20000001844 */
[----:B------:R4:W-:Y:S07]  /*8bb0*/  MUFU.EX2 R226, R122 ;  /* 0x0000007a00e27308 */ /* 0x0009ee0000000800 */
[C---:B------:R-:W-:Y:S03]  /*8bc0*/  HMMA.16816.F32 R72, R176.reuse, R104, R72 ;  /* 0x00000068b048723c */ /* 0x040fe60000001848 */
[----:B------:R4:W-:Y:S01]  /*8bd0*/  MUFU.EX2 R229, R116 ;  /* 0x0000007400e57308 */ /* 0x0009e20000000800 */
[--C-:B-1----:R-:W-:Y:S01]  /*8be0*/  FFMA.FTZ R100, R186, c[0x0][0x2d0], -R181.reuse ;  /* 0x0000b400ba647a23 */ /* 0x102fe200000108b5 */
[----:B------:R-:W-:Y:S03]  /*8bf0*/  MOV R186, R251 ;  /* 0x000000fb00ba7202 */ /* 0x000fe60000000f00 */
[-C--:B------:R-:W-:Y:S04]  /*8c00*/  HMMA.16816.F32 R76, R176, R106.reuse, R76 ;  /* 0x0000006ab04c723c */ /* 0x080fe8000000184c */
[--C-:B------:R-:W-:Y:S01]  /*8c10*/  FFMA.FTZ R104, R191, c[0x0][0x2d0], -R182.reuse ;  /* 0x0000b400bf687a23 */ /* 0x100fe200000108b6 */
[----:B------:R1:W-:Y:S01]  /*8c20*/  MUFU.EX2 R169, R100 ;  /* 0x0000006400a97308 */ /* 0x0003e20000000800 */
[----:B------:R-:W-:Y:S02]  /*8c30*/  FFMA.FTZ R181, R225, c[0x0][0x2d0], -R181 ;  /* 0x0000b400e1b57a23 */ /* 0x000fe400000108b5 */
[C---:B------:R-:W-:Y:S01]  /*8c40*/  HMMA.16816.F32 R80, R172.reuse, R106, R80 ;  /* 0x0000006aac50723c */ /* 0x040fe20000001850 */
[----:B----4-:R-:W-:Y:S06]  /*8c50*/  LDSM.16.MT88.4 R120, [R201+0x1800] ;  /* 0x00180000c978783b */ /* 0x010fec0000004200 */
[----:B------:R4:W4:Y:S01]  /*8c60*/  MUFU.EX2 R159, R104 ;  /* 0x00000068009f7308 */ /* 0x0009220000000800 */
[--C-:B------:R-:W-:Y:S09]  /*8c70*/  FFMA.FTZ R116, R240, c[0x0][0x2d0], -R182.reuse ;  /* 0x0000b400f0747a23 */ /* 0x100ff200000108b6 */
[----:B------:R4:W-:Y:S01]  /*8c80*/  MUFU.EX2 R199, R116 ;  /* 0x0000007400c77308 */ /* 0x0009e20000000800 */
[--C-:B-1----:R-:W-:Y:S09]  /*8c90*/  FFMA.FTZ R100, R189, c[0x0][0x2d0], -R182.reuse ;  /* 0x0000b400bd647a23 */ /* 0x102ff200000108b6 */
[----:B------:R1:W1:Y:S01]  /*8ca0*/  MUFU.EX2 R155, R100 ;  /* 0x00000064009b7308 */ /* 0x0002620000000800 */
[--C-:B----4-:R-:W-:Y:S01]  /*8cb0*/  FFMA.FTZ R104, R190, c[0x0][0x2d0], -R182.reuse ;  /* 0x0000b400be687a23 */ /* 0x110fe200000108b6 */
[----:B------:R-:W-:Y:S08]  /*8cc0*/  MOV R248, R159 ;  /* 0x0000009f00f87202 */ /* 0x000ff00000000f00 */
[----:B------:R4:W-:Y:S01]  /*8cd0*/  MUFU.EX2 R138, R104 ;  /* 0x00000068008a7308 */ /* 0x0009e20000000800 */
[--C-:B------:R-:W-:Y:S09]  /*8ce0*/  FFMA.FTZ R116, R239, c[0x0][0x2d0], -R182.reuse ;  /* 0x0000b400ef747a23 */ /* 0x100ff200000108b6 */
[----:B------:R4:W-:Y:S01]  /*8cf0*/  MUFU.EX2 R217, R116 ;  /* 0x0000007400d97308 */ /* 0x0009e20000000800 */
[----:B-1----:R-:W1:Y:S01]  /*8d00*/  LDSM.16.MT88.4 R100, [R202+0x2000] ;  /* 0x00200000ca64783b */ /* 0x002e620000004200 */
[-C--:B------:R-:W-:Y:S02]  /*8d10*/  F2FP.PACK_AB R108, R159, R155.reuse ;  /* 0x0000009b9f6c723e */ /* 0x080fe400000000ff */
[----:B------:R-:W-:Y:S06]  /*8d20*/  MOV R244, R155 ;  /* 0x0000009b00f47202 */ /* 0x000fec0000000f00 */
[----:B------:R-:W-:Y:S01]  /*8d30*/  MUFU.EX2 R251, R118 ;  /* 0x0000007600fb7308 */ /* 0x000fe20000000800 */
[--C-:B----4-:R-:W-:Y:S09]  /*8d40*/  FFMA.FTZ R104, R193, c[0x0][0x2d0], -R182.reuse ;  /* 0x0000b400c1687a23 */ /* 0x110ff200000108b6 */
[----:B------:R4:W1:Y:S01]  /*8d50*/  MUFU.EX2 R170, R104 ;  /* 0x0000006800aa7308 */ /* 0x0008620000000800 */
[----:B------:R-:W-:Y:S01]  /*8d60*/  FFMA.FTZ R116, R237, c[0x0][0x2d0], -R182 ;  /* 0x0000b400ed747a23 */ /* 0x000fe200000108b6 */
[----:B------:R-:W-:Y:S08]  /*8d70*/  MOV R237, R169 ;  /* 0x000000a900ed7202 */ /* 0x000ff00000000f00 */
[----:B------:R4:W4:Y:S10]  /*8d80*/  MUFU.EX2 R225, R125 ;  /* 0x0000007d00e17308 */ /* 0x0009340000000800 */
[----:B------:R-:W-:Y:S01]  /*8d90*/  MUFU.EX2 R190, R181 ;  /* 0x000000b500be7308 */ /* 0x000fe20000000800 */
[-C--:B-1----:R-:W-:Y:S03]  /*8da0*/  HMMA.16816.F32 R84, R172, R100.reuse, R84 ;  /* 0x00000064ac54723c */ /* 0x082fe60000001854 */
[--C-:B----4-:R-:W-:Y:S01]  /*8db0*/  FFMA.FTZ R104, R192, c[0x0][0x2d0], -R146.reuse ;  /* 0x0000b400c0687a23 */ /* 0x110fe20000010892 */
[----:B------:R-:W-:Y:S05]  /*8dc0*/  F2FP.PACK_AB R110, R170, R138 ;  /* 0x0000008aaa6e723e */ /* 0x000fea00000000ff */
[----:B------:R-:W-:Y:S03]  /*8dd0*/  MUFU.EX2 R192, R180 ;  /* 0x000000b400c07308 */ /* 0x000fe60000000800 */
[----:B------:R-:W-:Y:S01]  /*8de0*/  MOV R239, R170 ;  /* 0x000000aa00ef7202 */ /* 0x000fe20000000f00 */
[C---:B------:R-:W-:Y:S01]  /*8df0*/  HMMA.16816.F32 R88, R176.reuse, R100, R88 ;  /* 0x00000064b058723c */ /* 0x040fe20000001858 */
[----:B------:R-:W-:Y:S06]  /*8e00*/  LDSM.16.MT88.4 R124, [R201+0x2800] ;  /* 0x00280000c97c783b */ /* 0x000fec0000004200 */
[--C-:B------:R-:W-:Y:S01]  /*8e10*/  FFMA.FTZ R100, R195, c[0x0][0x2d0], -R146.reuse ;  /* 0x0000b400c3647a23 */ /* 0x100fe20000010892 */
[-C--:B------:R-:W-:Y:S01]  /*8e20*/  HMMA.16816.F32 R92, R176, R102.reuse, R92 ;  /* 0x00000066b05c723c */ /* 0x080fe2000000185c */
[----:B------:R1:W4:Y:S03]  /*8e30*/  MUFU.EX2 R154, R104 ;  /* 0x00000068009a7308 */ /* 0x0003260000000800 */
[----:B------:R-:W-:Y:S03]  /*8e40*/  F2FP.PACK_AB R101, R153, R156 ;  /* 0x0000009c9965723e */ /* 0x000fe600000000ff */
[----:B------:R-:W-:Y:S01]  /*8e50*/  MOV R177, R183 ;  /* 0x000000b700b17202 */ /* 0x000fe20000000f00 */
[----:B------:R-:W-:Y:S03]  /*8e60*/  HMMA.16816.F32 R96, R172, R102, R96 ;  /* 0x00000066ac60723c */ /* 0x000fe60000001860 */
[----:B------:R4:W-:Y:S01]  /*8e70*/  MUFU.EX2 R139, R100 ;  /* 0x00000064008b7308 */ /* 0x0009e20000000800 */
[----:B------:R-:W-:Y:S02]  /*8e80*/  MOV R183, R167 ;  /* 0x000000a700b77202 */ /* 0x000fe40000000f00 */
[----:B------:R-:W-:Y:S02]  /*8e90*/  MOV R179, R188 ;  /* 0x000000bc00b37202 */ /* 0x000fe40000000f00 */
[----:B------:R-:W-:Y:S04]  /*8ea0*/  F2FP.PACK_AB R102, R168, R162 ;  /* 0x000000a2a866723e */ /* 0x000fe800000000ff */
[----:B------:R-:W-:Y:S01]  /*8eb0*/  F2FP.PACK_AB R103, R169, R163 ;  /* 0x000000a3a967723e */ /* 0x000fe200000000ff */
[----:B------:R4:W-:Y:S01]  /*8ec0*/  MUFU.EX2 R222, R116 ;  /* 0x0000007400de7308 */ /* 0x0009e20000000800 */
[----:B------:R-:W-:Y:S02]  /*8ed0*/  F2FP.PACK_AB R172, R225, R224 ;  /* 0x000000e0e1ac723e */ /* 0x000fe400000000ff */
[----:B------:R-:W-:Y:S01]  /*8ee0*/  F2FP.PACK_AB R173, R194, R221 ;  /* 0x000000ddc2ad723e */ /* 0x000fe200000000ff */
[----:B-1----:R-:W1:Y:S01]  /*8ef0*/  LDSM.16.MT88.4 R104, [R201+0x400] ;  /* 0x00040000c968783b */ /* 0x002e620000004200 */
[-C--:B----4-:R-:W-:Y:S02]  /*8f00*/  F2FP.PACK_AB R109, R161, R154.reuse ;  /* 0x0000009aa16d723e */ /* 0x090fe400000000ff */
[----:B------:R-:W-:Y:S02]  /*8f10*/  MOV R245, R154 ;  /* 0x0000009a00f57202 */ /* 0x000fe40000000f00 */
[----:B------:R-:W-:Y:S01]  /*8f20*/  MOV R178, R184 ;  /* 0x000000b800b27202 */ /* 0x000fe20000000f00 */
[----:B------:R-:W-:Y:S01]  /*8f30*/  MUFU.EX2 R189, R128 ;  /* 0x0000008000bd7308 */ /* 0x000fe20000000800 */
[----:B------:R-:W-:Y:S09]  /*8f40*/  FFMA.FTZ R100, R196, c[0x0][0x2d0], -R146 ;  /* 0x0000b400c4647a23 */ /* 0x000ff20000010892 */
[----:B------:R4:W1:Y:S01]  /*8f50*/  MUFU.EX2 R171, R100 ;  /* 0x0000006400ab7308 */ /* 0x0008620000000800 */
[--C-:B------:R-:W-:Y:S01]  /*8f60*/  FFMA.FTZ R116, R236, c[0x0][0x2d0], -R182.reuse ;  /* 0x0000b400ec747a23 */ /* 0x100fe200000108b6 */
[----:B------:R-:W-:Y:S01]  /*8f70*/  MOV R236, R168 ;  /* 0x000000a800ec7202 */ /* 0x000fe20000000f00 */
[----:B------:R-:W-:Y:S01]  /*8f80*/  FFMA.FTZ R182, R247, c[0x0][0x2d0], -R182 ;  /* 0x0000b400f7b67a23 */ /* 0x000fe200000108b6 */
[----:B------:R-:W-:Y:S06]  /*8f90*/  MOV R247, R152 ;  /* 0x0000009800f77202 */ /* 0x000fec0000000f00 */
[----:B------:R1:W-:Y:S10]  /*8fa0*/  MUFU.EX2 R223, R116 ;  /* 0x0000007400df7308 */ /* 0x0003f40000000800 */
[----:B------:R-:W1:Y:S01]  /*8fb0*/  MUFU.EX2 R188, R129 ;  /* 0x0000008100bc7308 */ /* 0x000e620000000800 */
[----:B----4-:R-:W-:Y:S02]  /*8fc0*/  F2FP.PACK_AB R100, R152, R157 ;  /* 0x0000009d9864723e */ /* 0x010fe400000000ff */
[----:B-1----:R-:W-:Y:S02]  /*8fd0*/  F2FP.PACK_AB R111, R171, R139 ;  /* 0x0000008bab6f723e */ /* 0x002fe400000000ff */
[----:B------:R-:W-:Y:S05]  /*8fe0*/  MOV R240, R171 ;  /* 0x000000ab00f07202 */ /* 0x000fea0000000f00 */
[----:B------:R-:W-:Y:S01]  /*8ff0*/  MUFU.EX2 R184, R132 ;  /* 0x0000008400b87308 */ /* 0x000fe20000000800 */
[-C--:B------:R-:W-:Y:S05]  /*9000*/  HMMA.16816.F32 R4, R100, R104.reuse, R4 ;  /* 0x000000686404723c */ /* 0x080fea0000001804 */
[----:B------:R-:W-:Y:S01]  /*9010*/  FFMA.FTZ R116, R243, c[0x0][0x2d0], -R146 ;  /* 0x0000b400f3747a23 */ /* 0x000fe20000010892 */
[----:B------:R-:W-:Y:S02]  /*9020*/  MOV R243, R163 ;  /* 0x000000a300f37202 */ /* 0x000fe40000000f00 */
[C---:B------:R-:W-:Y:S01]  /*9030*/  HMMA.16816.F32 R8, R108.reuse, R104, R8 ;  /* 0x000000686c08723c */ /* 0x040fe20000001808 */
[----:B------:R1:W-:Y:S03]  /*9040*/  MUFU.EX2 R197, R116 ;  /* 0x0000007400c57308 */ /* 0x0003e60000000800 */
[----:B------:R-:W-:Y:S04]  /*9050*/  F2FP.PACK_AB R176, R188, R189 ;  /* 0x000000bdbcb0723e */ /* 0x000fe800000000ff */
[-C--:B------:R-:W-:Y:S03]  /*9060*/  HMMA.16816.F32 R12, R108, R106.reuse, R12 ;  /* 0x0000006a6c0c723c */ /* 0x080fe6000000180c */
[----:B------:R-:W4:Y:S05]  /*9070*/  MUFU.EX2 R193, R136 ;  /* 0x0000008800c17308 */ /* 0x000f2a0000000800 */
[C---:B------:R-:W-:Y:S01]  /*9080*/  HMMA.16816.F32 R16, R100.reuse, R106, R16 ;  /* 0x0000006a6410723c */ /* 0x040fe20000001810 */
[----:B------:R-:W5:Y:S04]  /*9090*/  LDSM.16.MT88.4 R104, [R201+0x1400] ;  /* 0x00140000c968783b */ /* 0x000f680000004200 */
[----:B------:R-:W5:Y:S03]  /*90a0*/  MUFU.EX2 R191, R137 ;  /* 0x0000008900bf7308 */ /* 0x000f660000000800 */
[-C--:B------:R-:W-:Y:S01]  /*90b0*/  HMMA.16816.F32 R20, R100, R112.reuse, R20 ;  /* 0x000000706414723c */ /* 0x080fe20000001814 */
[----:B-1----:R-:W-:Y:S07]  /*90c0*/  LDSM.16.MT88.4 R116, [R202+0x800] ;  /* 0x00080000ca74783b */ /* 0x002fee0000004200 */
[C---:B------:R-:W-:Y:S04]  /*90d0*/  HMMA.16816.F32 R24, R108.reuse, R112, R24 ;  /* 0x000000706c18723c */ /* 0x040fe80000001818 */
[----:B----4-:R-:W-:Y:S01]  /*90e0*/  F2FP.PACK_AB R174, R192, R193 ;  /* 0x000000c1c0ae723e */ /* 0x010fe200000000ff */
[----:B---3--:R-:W-:Y:S01]  /*90f0*/  FFMA.FTZ R135, R2, R135, R141 ;  /* 0x0000008702877223 */ /* 0x008fe2000001008d */
[----:B------:R-:W-:Y:S01]  /*9100*/  MOV R141, R165 ;  /* 0x000000a5008d7202 */ /* 0x000fe20000000f00 */
[----:B-----5:R-:W-:Y:S01]  /*9110*/  FFMA.FTZ R134, R0, R134, R150 ;  /* 0x0000008600867223 */ /* 0x020fe20000010096 */
[-C--:B------:R-:W-:Y:S04]  /*9120*/  HMMA.16816.F32 R28, R108, R114.reuse, R28 ;  /* 0x000000726c1c723c */ /* 0x080fe8000000181c */
[----:B------:R-:W-:Y:S01]  /*9130*/  FFMA.FTZ R3, R3, R142, R143 ;  /* 0x0000008e03037223 */ /* 0x000fe2000001008f */
[----:B------:R-:W-:Y:S02]  /*9140*/  MOV R142, R164 ;  /* 0x000000a4008e7202 */ /* 0x000fe40000000f00 */
[----:B------:R-:W-:Y:S01]  /*9150*/  MOV R143, R151 ;  /* 0x00000097008f7202 */ /* 0x000fe20000000f00 */
[C---:B------:R-:W-:Y:S01]  /*9160*/  HMMA.16816.F32 R32, R100.reuse, R114, R32 ;  /* 0x000000726420723c */ /* 0x040fe20000001820 */
[----:B------:R-:W1:Y:S01]  /*9170*/  LDSM.16.MT88.4 R112, [R202+0x1400] ;  /* 0x00140000ca70783b */ /* 0x000e620000004200 */
[----:B------:R-:W-:Y:S02]  /*9180*/  MUFU.EX2 R151, R133 ;  /* 0x0000008500977308 */ /* 0x000fe40000000800 */
[----:B------:R-:W-:Y:S01]  /*9190*/  FADD.FTZ R0, R143, R135 ;  /* 0x000000878f007221 */ /* 0x000fe20000010000 */
[----:B------:R-:W-:Y:S01]  /*91a0*/  F2FP.PACK_AB R175, R190, R191 ;  /* 0x000000bfbeaf723e */ /* 0x000fe200000000ff */
[----:B------:R-:W-:Y:S02]  /*91b0*/  FADD.FTZ R2, R187, R3 ;  /* 0x00000003bb027221 */ /* 0x000fe40000010000 */
[-C--:B------:R-:W-:Y:S04]  /*91c0*/  HMMA.16816.F32 R36, R100, R104.reuse, R36 ;  /* 0x000000686424723c */ /* 0x080fe80000001824 */
[----:B------:R-:W-:Y:S04]  /*91d0*/  MUFU.EX2 R187, R130 ;  /* 0x0000008200bb7308 */ /* 0x000fe80000000800 */
[C---:B------:R-:W-:Y:S08]  /*91e0*/  HMMA.16816.F32 R40, R108.reuse, R104, R40 ;  /* 0x000000686c28723c */ /* 0x040ff00000001828 */
[-C--:B------:R-:W-:Y:S04]  /*91f0*/  HMMA.16816.F32 R44, R108, R106.reuse, R44 ;  /* 0x0000006a6c2c723c */ /* 0x080fe8000000182c */
[----:B--2---:R-:W-:Y:S02]  /*9200*/  FFMA.FTZ R145, R145, R185, R186 ;  /* 0x000000b991917223 */ /* 0x004fe400000100ba */
[----:B------:R-:W2:Y:S02]  /*9210*/  MUFU.EX2 R186, R182 ;  /* 0x000000b600ba7308 */ /* 0x000ea40000000800 */
[C---:B------:R-:W-:Y:S01]  /*9220*/  HMMA.16816.F32 R48, R100.reuse, R106, R48 ;  /* 0x0000006a6430723c */ /* 0x040fe20000001830 */
[----:B------:R-:W3:Y:S03]  /*9230*/  LDSM.16.MT88.4 R104, [R201+0x2400] ;  /* 0x00240000c968783b */ /* 0x000ee60000004200 */
[----:B------:R-:W-:Y:S01]  /*9240*/  FADD.FTZ R145, R140, R145 ;  /* 0x000000918c917221 */ /* 0x000fe20000010000 */
[----:B------:R-:W-:Y:S03]  /*9250*/  MOV R140, R166 ;  /* 0x000000a6008c7202 */ /* 0x000fe60000000f00 */
[-C--:B-1----:R-:W-:Y:S01]  /*9260*/  HMMA.16816.F32 R52, R100, R112.reuse, R52 ;  /* 0x000000706434723c */ /* 0x082fe20000001834 */
[----:B------:R-:W-:Y:S01]  /*9270*/  LDSM.16.MT88.4 R164, [R201+0xc00] ;  /* 0x000c0000c9a4783b */ /* 0x000fe20000004200 */
[----:B------:R1:W-:Y:S02]  /*9280*/  MUFU.EX2 R185, R131 ;  /* 0x0000008300b97308 */ /* 0x0003e40000000800 */
[----:B------:R-:W-:Y:S02]  /*9290*/  FADD.FTZ R3, R141, R145 ;  /* 0x000000918d037221 */ /* 0x000fe40000010000 */
[----:B------:R-:W-:Y:S02]  /*92a0*/  FADD.FTZ R2, R140, R2 ;  /* 0x000000028c027221 */ /* 0x000fe40000010000 */
[C---:B------:R-:W-:Y:S04]  /*92b0*/  HMMA.16816.F32 R56, R108.reuse, R112, R56 ;  /* 0x000000706c38723c */ /* 0x040fe80000001838 */
[----:B------:R-:W-:Y:S01]  /*92c0*/  FADD.FTZ R3, R178, R3 ;  /* 0x00000003b2037221 */ /* 0x000fe20000010000 */
[----:B--2---:R-:W-:Y:S01]  /*92d0*/  F2FP.PACK_AB R178, R186, R187 ;  /* 0x000000bbbab2723e */ /* 0x004fe200000000ff */
[----:B------:R-:W-:Y:S02]  /*92e0*/  FADD.FTZ R145, R179, R2 ;  /* 0x00000002b3917221 */ /* 0x000fe40000010000 */
[-C--:B------:R-:W-:Y:S04]  /*92f0*/  HMMA.16816.F32 R60, R108, R114.reuse, R60 ;  /* 0x000000726c3c723c */ /* 0x080fe8000000183c */
[----:B------:R-:W-:Y:S04]  /*9300*/  MOV R2, R158 ;  /* 0x0000009e00027202 */ /* 0x000fe80000000f00 */
[C---:B------:R-:W-:Y:S01]  /*9310*/  HMMA.16816.F32 R64, R100.reuse, R114, R64 ;  /* 0x000000726440723c */ /* 0x040fe20000001840 */
[----:B------:R-:W2:Y:S07]  /*9320*/  LDSM.16.MT88.4 R112, [R202+0x2400] ;  /* 0x00240000ca70783b */ /* 0x000eae0000004200 */
[-C--:B---3--:R-:W-:Y:S01]  /*9330*/  HMMA.16816.F32 R68, R100, R104.reuse, R68 ;  /* 0x000000686444723c */ /* 0x088fe20000001844 */
[----:B-1----:R-:W-:Y:S07]  /*9340*/  LDSM.16.MT88.4 R128, [R201+0x1c00] ;  /* 0x001c0000c980783b */ /* 0x002fee0000004200 */
[C---:B------:R-:W-:Y:S07]  /*9350*/  HMMA.16816.F32 R72, R108.reuse, R104, R72 ;  /* 0x000000686c48723c */ /* 0x040fee0000001848 */
[--C-:B------:R-:W-:Y:S01]  /*9360*/  FFMA.FTZ R104, R241, c[0x0][0x2d0], -R146.reuse ;  /* 0x0000b400f1687a23 */ /* 0x100fe20000010892 */
[-C--:B------:R-:W-:Y:S03]  /*9370*/  HMMA.16816.F32 R76, R108, R106.reuse, R76 ;  /* 0x0000006a6c4c723c */ /* 0x080fe6000000184c */
[----:B------:R1:W-:Y:S01]  /*9380*/  MUFU.EX2 R198, R104 ;  /* 0x0000006800c67308 */ /* 0x0003e20000000800 */
[----:B------:R-:W-:Y:S04]  /*9390*/  MOV R241, R139 ;  /* 0x0000008b00f17202 */ /* 0x000fe80000000f00 */
[C---:B------:R-:W-:Y:S08]  /*93a0*/  HMMA.16816.F32 R80, R100.reuse, R106, R80 ;  /* 0x0000006a6450723c */ /* 0x040ff00000001850 */
[-C--:B--2---:R-:W-:Y:S08]  /*93b0*/  HMMA.16816.F32 R84, R100, R112.reuse, R84 ;  /* 0x000000706454723c */ /* 0x084ff00000001854 */
[C---:B------:R-:W-:Y:S04]  /*93c0*/  HMMA.16816.F32 R88, R108.reuse, R112, R88 ;  /* 0x000000706c58723c */ /* 0x040fe80000001858 */
[--C-:B-1----:R-:W-:Y:S01]  /*93d0*/  FFMA.FTZ R104, R242, c[0x0][0x2d0], -R146.reuse ;  /* 0x0000b400f2687a23 */ /* 0x102fe20000010892 */
[----:B------:R-:W-:Y:S02]  /*93e0*/  MOV R242, R138 ;  /* 0x0000008a00f27202 */ /* 0x000fe40000000f00 */
[--C-:B------:R-:W-:Y:S01]  /*93f0*/  FFMA.FTZ R112, R246, c[0x0][0x2d0], -R146.reuse ;  /* 0x0000b400f6707a23 */ /* 0x100fe20000010892 */
[-C--:B------:R-:W-:Y:S01]  /*9400*/  HMMA.16816.F32 R92, R108, R114.reuse, R92 ;  /* 0x000000726c5c723c */ /* 0x080fe2000000185c */
[----:B------:R1:W2:Y:S03]  /*9410*/  MUFU.EX2 R196, R104 ;  /* 0x0000006800c47308 */ /* 0x0002a60000000800 */
[----:B------:R-:W-:Y:S01]  /*9420*/  MOV R246, R153 ;  /* 0x0000009900f67202 */ /* 0x000fe20000000f00 */
[----:B------:R-:W-:Y:S01]  /*9430*/  FFMA.FTZ R146, R234, c[0x0][0x2d0], -R146 ;  /* 0x0000b400ea927a23 */ /* 0x000fe20000010892 */
[----:B------:R-:W-:Y:S02]  /*9440*/  MOV R234, R157 ;  /* 0x0000009d00ea7202 */ /* 0x000fe40000000f00 */
[----:B------:R-:W-:Y:S03]  /*9450*/  HMMA.16816.F32 R96, R100, R114, R96 ;  /* 0x000000726460723c */ /* 0x000fe60000001860 */
[----:B------:R3:W4:Y:S01]  /*9460*/  MUFU.EX2 R195, R112 ;  /* 0x0000007000c37308 */ /* 0x0007220000000800 */
[----:B------:R-:W-:Y:S01]  /*9470*/  F2FP.PACK_AB R108, R217, R199 ;  /* 0x000000c7d96c723e */ /* 0x000fe200000000ff */
[----:B------:R-:W-:Y:S01]  /*9480*/  FADD.FTZ R3, R234, R3 ;  /* 0x00000003ea037221 */ /* 0x000fe20000010000 */
[----:B------:R-:W-:Y:S02]  /*9490*/  F2FP.PACK_AB R110, R223, R222 ;  /* 0x000000dedf6e723e */ /* 0x000fe400000000ff */
[----:B------:R-:W-:Y:S01]  /*94a0*/  F2FP.PACK_AB R100, R251, R232 ;  /* 0x000000e8fb64723e */ /* 0x000fe200000000ff */
[----:B------:R-:W-:Y:S03]  /*94b0*/  FADD.FTZ R3, R247, R3 ;  /* 0x00000003f7037221 */ /* 0x000fe60000010000 */
[----:B------:R-:W-:Y:S01]  /*94c0*/  F2FP.PACK_AB R101, R227, R229 ;  /* 0x000000e5e365723e */ /* 0x000fe200000000ff */
[----:B------:R5:W5:Y:S01]  /*94d0*/  MUFU.EX2 R150, R146 ;  /* 0x0000009200967308 */ /* 0x000b620000000800 */
[----:B------:R-:W-:Y:S02]  /*94e0*/  F2FP.PACK_AB R102, R231, R228 ;  /* 0x000000e4e766723e */ /* 0x000fe400000000ff */
[----:B------:R-:W-:Y:S01]  /*94f0*/  F2FP.PACK_AB R103, R226, R230 ;  /* 0x000000e6e267723e */ /* 0x000fe200000000ff */
[----:B-1----:R-:W1:Y:S01]  /*9500*/  LDSM.16.MT88.4 R104, [R201+0x800] ;  /* 0x00080000c968783b */ /* 0x002e620000004200 */
[----:B--2---:R-:W-:Y:S07]  /*9510*/  F2FP.PACK_AB R109, R196, R198 ;  /* 0x000000c6c46d723e */ /* 0x004fee00000000ff */
[----:B---3--:R-:W2:Y:S01]  /*9520*/  LDSM.16.MT88.4 R112, [R202+0x1800] ;  /* 0x00180000ca70783b */ /* 0x008ea20000004200 */
[----:B----4-:R-:W-:Y:S01]  /*9530*/  F2FP.PACK_AB R111, R195, R197 ;  /* 0x000000c5c36f723e */ /* 0x010fe200000000ff */
[----:B-----5:R-:W-:Y:S01]  /*9540*/  FADD.FTZ R146, R183, R0 ;  /* 0x00000000b7927221 */ /* 0x020fe20000010000 */
[----:B------:R-:W-:Y:S05]  /*9550*/  F2FP.PACK_AB R179, R150, R151 ;  /* 0x0000009796b3723e */ /* 0x000fea00000000ff */
[----:B------:R-:W-:Y:S01]  /*9560*/  LDSM.16.MT88.4 R180, [R201+0x2c00] ;  /* 0x002c0000c9b4783b */ /* 0x000fe20000004200 */
[----:B------:R-:W-:Y:S01]  /*9570*/  FADD.FTZ R2, R2, R146 ;  /* 0x0000009202027221 */ /* 0x000fe20000010000 */
[----:B------:R-:W-:Y:S01]  /*9580*/  MOV R146, R148 ;  /* 0x0000009400927202 */ /* 0x000fe20000000f00 */
        /* <DEDUP_REMOVED lines=16> */
[C---:B------:R-:W-:Y:S01]  /*9690*/  HMMA.16816.F32 R64, R100.reuse, R114, R64 ;  /* 0x000000726440723c */ /* 0x040fe20000001840 */
[----:B------:R-:W2:Y:S07]  /*96a0*/  LDSM.16.MT88.4 R112, [R202+0xc00] ;  /* 0x000c0000ca70783b */ /* 0x000eae0000004200 */
[-C--:B------:R-:W-:Y:S08]  /*96b0*/  HMMA.16816.F32 R68, R100, R124.reuse, R68 ;  /* 0x0000007c6444723c */ /* 0x080ff00000001844 */
[C---:B------:R-:W-:Y:S08]  /*96c0*/  HMMA.16816.F32 R72, R108.reuse, R124, R72 ;  /* 0x0000007c6c48723c */ /* 0x040ff00000001848 */
[-C--:B------:R-:W-:Y:S08]  /*96d0*/  HMMA.16816.F32 R76, R108, R126.reuse, R76 ;  /* 0x0000007e6c4c723c */ /* 0x080ff0000000184c */
[C---:B------:R-:W-:Y:S08]  /*96e0*/  HMMA.16816.F32 R80, R100.reuse, R126, R80 ;  /* 0x0000007e6450723c */ /* 0x040ff00000001850 */
[-C--:B-1----:R-:W-:Y:S08]  /*96f0*/  HMMA.16816.F32 R84, R100, R104.reuse, R84 ;  /* 0x000000686454723c */ /* 0x082ff00000001854 */
[C---:B------:R-:W-:Y:S07]  /*9700*/  HMMA.16816.F32 R88, R108.reuse, R104, R88 ;  /* 0x000000686c58723c */ /* 0x040fee0000001858 */
[----:B------:R-:W-:Y:S01]  /*9710*/  FADD.FTZ R104, R142, R134 ;  /* 0x000000868e687221 */ /* 0x000fe20000010000 */
[-C--:B------:R-:W-:Y:S01]  /*9720*/  HMMA.16816.F32 R92, R108, R106.reuse, R92 ;  /* 0x0000006a6c5c723c */ /* 0x080fe2000000185c */
[----:B------:R-:W1:Y:S03]  /*9730*/  LDSM.16.MT88.4 R140, [R202+0x1c00] ;  /* 0x001c0000ca8c783b */ /* 0x000e660000004200 */
[----:B------:R-:W-:Y:S01]  /*9740*/  FADD.FTZ R0, R177, R104 ;  /* 0x00000068b1007221 */ /* 0x000fe20000010000 */
[----:B------:R-:W-:Y:S03]  /*9750*/  F2FP.PACK_AB R177, R184, R185 ;  /* 0x000000b9b8b1723e */ /* 0x000fe600000000ff */
[----:B------:R-:W-:Y:S08]  /*9760*/  HMMA.16816.F32 R96, R100, R106, R96 ;  /* 0x0000006a6460723c */ /* 0x000ff00000001860 */
[-C--:B------:R-:W-:Y:S01]  /*9770*/  HMMA.16816.F32 R152, R172, R164.reuse, R4 ;  /* 0x000000a4ac98723c */ /* 0x080fe20000001804 */
[----:B------:R-:W3:Y:S07]  /*9780*/  LDSM.16.MT88.4 R4, [R202+0x2c00] ;  /* 0x002c0000ca04783b */ /* 0x000eee0000004200 */
[C---:B------:R-:W-:Y:S07]  /*9790*/  HMMA.16816.F32 R156, R176.reuse, R164, R8 ;  /* 0x000000a4b09c723c */ /* 0x040fee0000001808 */
[----:B------:R-:W-:Y:S01]  /*97a0*/  MOV R11, R160 ;  /* 0x000000a0000b7202 */ /* 0x000fe20000000f00 */
[----:B------:R-:W-:Y:S01]  /*97b0*/  FADD.FTZ R10, R238, R145 ;  /* 0x00000091ee0a7221 */ /* 0x000fe20000010000 */
[-C--:B------:R-:W-:Y:S01]  /*97c0*/  HMMA.16816.F32 R160, R176, R166.reuse, R12 ;  /* 0x000000a6b0a0723c */ /* 0x080fe2000000180c */
[----:B------:R-:W4:Y:S02]  /*97d0*/  LDL R12, [R1+0x14] ;  /* 0x00001400010c7983 */ /* 0x000f240000100800 */
[----:B------:R-:W-:Y:S01]  /*97e0*/  FADD.FTZ R0, R11, R0 ;  /* 0x000000000b007221 */ /* 0x000fe20000010000 */
[----:B------:R-:W-:Y:S01]  /*97f0*/  MOV R145, R149 ;  /* 0x0000009500917202 */ /* 0x000fe20000000f00 */
[----:B------:R-:W-:Y:S02]  /*9800*/  FADD.FTZ R9, R244, R2 ;  /* 0x00000002f4097221 */ /* 0x000fe40000010000 */
[----:B------:R-:W-:Y:S01]  /*9810*/  FADD.FTZ R2, R246, R10 ;  /* 0x0000000af6027221 */ /* 0x000fe20000010000 */
[C---:B------:R-:W-:Y:S04]  /*9820*/  HMMA.16816.F32 R164, R172.reuse, R166, R16 ;  /* 0x000000a6aca4723c */ /* 0x040fe80000001810 */
[----:B------:R-:W-:Y:S02]  /*9830*/  FADD.FTZ R10, R250, R3 ;  /* 0x00000003fa0a7221 */ /* 0x000fe40000010000 */
[----:B------:R-:W-:Y:S01]  /*9840*/  FADD.FTZ R8, R245, R0 ;  /* 0x00000000f5087221 */ /* 0x000fe20000010000 */
[-C--:B------:R-:W-:Y:S01]  /*9850*/  MOV R17, R144.reuse ;  /* 0x0000009000117202 */ /* 0x080fe20000000f00 */
        /* <DEDUP_REMOVED lines=24> */
[-C--:B-1----:R-:W-:Y:S04]  /*99e0*/  HMMA.16816.F32 R132, R172, R140.reuse, R52 ;  /* 0x0000008cac84723c */ /* 0x082fe80000001834 */
        /* <DEDUP_REMOVED lines=11> */
[-C--:B------:R-:W-:Y:S08]  /*9aa0*/  HMMA.16816.F32 R68, R172, R180.reuse, R68 ;  /* 0x000000b4ac44723c */ /* 0x080ff00000001844 */
        /* <DEDUP_REMOVED lines=8> */
[----:B------:R-:W-:Y:S01]  /*9b30*/  FADD.FTZ R2, R221, R8 ;  /* 0x00000008dd027221 */ /* 0x000fe20000010000 */
[----:B------:R-:W-:Y:S01]  /*9b40*/  IADD3 R221, R235, -0x1, RZ ;  /* 0xffffffffebdd7810 */ /* 0x000fe20007ffe0ff */
        /* <DEDUP_REMOVED lines=21> */
[----:B----4-:R-:W-:Y:S02]  /*9ca0*/  ISETP.GT.AND P0, PT, R235, R12, PT ;  /* 0x0000000ceb00720c */ /* 0x010fe40003f04270 */
[----:B------:R-:W-:Y:S11]  /*9cb0*/  MOV R235, R221 ;  /* 0x000000dd00eb7202 */ /* 0x000ff60000000f00 */
[----:B-1----:R-:W-:-:S05]  /*9cc0*/  @P0 BRA `(.L_x_1479) ;  /* 0xffffbd5000000947 */ /* 0x002fca000383ffff */
.L_x_1468:
[----:B------:R-:W-:-:S13]  /*9cd0*/  ISETP.GE.AND P0, PT, R221, RZ, PT ;  /* 0x000000ffdd00720c */ /* 0x000fda0003f06270 */
[----:B------:R-:W-:Y:S05]  /*9ce0*/  @!P0 BRA `(.L_x_1480) ;  /* 0x000034d000008947 */ /* 0x000fea0003800000 */
[----:B------:R-:W-:Y:S01]  /*9cf0*/  IMAD.MOV.U32 R145, RZ, RZ, R148 ;  /* 0x000000ffff917224 */ /* 0x000fe200078e0094 */
[----:B------:R-:W-:Y:S01]  /*9d00*/  MOV R151, R17 ;  /* 0x0000001100977202 */ /* 0x000fe20000000f00 */
[----:B-1----:R-:W-:Y:S01]  /*9d10*/  IMAD.MOV.U32 R0, RZ, RZ, R149 ;  /* 0x000000ffff007224 */ /* 0x002fe200078e0095 */
[----:B------:R-:W-:Y:S02]  /*9d20*/  MOV R150, R147 ;  /* 0x0000009300967202 */ /* 0x000fe40000000f00 */
.L_x_1487:
[----:B------:R-:W2:Y:S01]  /*9d30*/  LDL.64 R6, [R1+0x30] ;  /* 0x0000300001067983 */ /* 0x000ea20000100a00 */
[----:B------:R-:W-:Y:S04]  /*9d40*/  DEPBAR.LE SB0, 0x0 ;  /* 0x000080000000791a */ /* 0x000fe80000000000 */
[----:B------:R-:W3:Y:S01]  /*9d50*/  LDL R5, [R1+0x3c] ;  /* 0x00003c0001057983 */ /* 0x000ee20000100800 */
[----:B------:R-:W-:Y:S01]  /*9d60*/  WARPSYNC 0xffffffff ;  /* 0xffffffff00007948 */ /* 0x000fe20003800000 */
[----:B------:R-:W-:Y:S01]  /*9d70*/  SHF.R.S32.HI R4, RZ, 0x1f, R233 ;  /* 0x0000001fff047819 */ /* 0x000fe200000114e9 */
[C---:B------:R-:W-:Y:S01]  /*9d80*/  IMAD.WIDE.U32 R2, R233.reuse, c[0x0][0x208], RZ ;  /* 0x00008200e9027a25 */ /* 0x040fe200078e00ff */
[----:B------:R-:W-:Y:S03]  /*9d90*/  BAR.SYNC.DEFER_BLOCKING 0x0 ;  /* 0x0000000000007b1d */ /* 0x000fe60000010000 */
[----:B------:R-:W-:Y:S02]  /*9da0*/  IMAD R4, R4, c[0x0][0x208], RZ ;  /* 0x0000820004047a24 */ /* 0x000fe400078e02ff */
[----:B------:R-:W-:Y:S02]  /*9db0*/  IMAD.SHL.U32 R45, R252, 0x2, RZ ;  /* 0x00000002fc2d7824 */ /* 0x000fe400078e00ff */
[----:B------:R-:W-:Y:S02]  /*9dc0*/  IMAD R4, R233, c[0x0][0x20c], R4 ;  /* 0x00008300e9047a24 */ /* 0x000fe400078e0204 */
[----:B------:R-:W-:Y:S02]  /*9dd0*/  IMAD.SHL.U32 R47, R218, 0x2, RZ ;  /* 0x00000002da2f7824 */ /* 0x000fe400078e00ff */
[----:B------:R-:W-:Y:S01]  /*9de0*/  IMAD.IADD R3, R3, 0x1, R4 ;  /* 0x0000000103037824 */ /* 0x000fe200078e0204 */
[----:B------:R-:W-:Y:S03]  /*9df0*/  SHF.R.S32.HI R4, RZ, 0x1f, R220 ;  /* 0x0000001fff047819 */ /* 0x000fe600000114dc */
[----:B------:R-:W-:Y:S04]  /*9e00*/  IMAD.WIDE.U32 R2, R220, c[0x0][0x218], R2 ;  /* 0x00008600dc027a25 */ /* 0x000fe800078e0002 */
[----:B------:R-:W-:Y:S04]  /*9e10*/  IMAD R4, R4, c[0x0][0x218], RZ ;  /* 0x0000860004047a24 */ /* 0x000fe800078e02ff */
[----:B------:R-:W-:Y:S01]  /*9e20*/  IMAD R4, R220, c[0x0][0x21c], R4 ;  /* 0x00008700dc047a24 */ /* 0x000fe200078e0204 */
        /* <DEDUP_REMOVED lines=14> */
[----:B------:R-:W-:Y:S02]  /*9f10*/  SHF.R.S32.HI R6, RZ, 0x1f, R252 ;  /* 0x0000001fff067819 */ /* 0x000fe400000114fc */
[----:B---3--:R-:W-:Y:S01]  /*9f20*/  IADD3.X R2, R5, R3, R4, P0, !PT ;  /* 0x0000000305027210 */ /* 0x008fe200007fe404 */
[----:B------:R-:W-:Y:S01]  /*9f30*/  IMAD.SHL.U32 R54, R7, 0x2, RZ ;  /* 0x0000000207367824 */ /* 0x000fe200078e00ff */
[----:B------:R-:W-:Y:S02]  /*9f40*/  IADD3 R5, R218, 0x40, RZ ;  /* 0x00000040da057810 */ /* 0x000fe40007ffe0ff */
[C---:B------:R-:W-:Y:S02]  /*9f50*/  LEA R52, P0, R147.reuse, c[0x0][0x1f8], 0x1 ;  /* 0x00007e0093347a11 */ /* 0x040fe400078008ff */
[----:B------:R-:W-:Y:S02]  /*9f60*/  SHF.R.S32.HI R5, RZ, 0x1f, R5 ;  /* 0x0000001fff057819 */ /* 0x000fe40000011405 */
[----:B------:R-:W-:Y:S02]  /*9f70*/  LEA.HI.X R147, R147, c[0x0][0x1fc], R2, 0x1, P0 ;  /* 0x00007f0093937a11 */ /* 0x000fe400000f0c02 */
[----:B------:R-:W-:Y:S02]  /*9f80*/  SHF.L.U64.HI R53, R7, 0x1, R5 ;  /* 0x0000000107357819 */ /* 0x000fe40000010205 */
[----:B------:R-:W-:Y:S02]  /*9f90*/  SHF.R.S32.HI R5, RZ, 0x1f, R218 ;  /* 0x0000001fff057819 */ /* 0x000fe400000114da */
[----:B------:R-:W-:Y:S02]  /*9fa0*/  SHF.L.U64.HI R39, R252, 0x1, R6 ;  /* 0x00000001fc277819 */ /* 0x000fe40000010206 */
[----:B------:R-:W-:Y:S01]  /*9fb0*/  SHF.L.U64.HI R38, R218, 0x1, R5 ;  /* 0x00000001da267819 */ /* 0x000fe20000010205 */
[----:B------:R-:W-:-:S05]  /*9fc0*/  BRA.DIV ~URZ, `(.L_x_1481) ;  /* 0x000083e27f007947 */ /* 0x000fca000b800000 */
[----:B-1--4-:R1:W2:Y:S02]  /*9fd0*/  SHFL.IDX PT, R3, R147, RZ, 0x1c1f ;  /* 0x001c1fff93037589 */ /* 0x0122a400000e0000 */
.L_x_1536:
[-C--:B------:R-:W-:Y:S01]  /*9fe0*/  HMMA.16816.F32 R4, R64, R16.reuse, RZ ;  /* 0x000000104004723c */ /* 0x080fe200000018ff */
[----:B------:R-:W3:Y:S01]  /*9ff0*/  SHFL.IDX PT, R2, R52, RZ, 0x1c1f ;  /* 0x001c1fff34027589 */ /* 0x000ee200000e0000 */
[----:B------:R-:W-:Y:S01]  /*a000*/  BSSY B0, `(.L_x_1482) ;  /* 0x00000ef000007945 */ /* 0x000fe20003800000 */
[----:B------:R-:W-:Y:S02]  /*a010*/  ISETP.GE.AND P0, PT, R218, c[0x0][0x1d4], PT ;  /* 0x00007500da007a0c */ /* 0x000fe40003f06270 */
[----:B------:R-:W-:Y:S02]  /*a020*/  ISETP.GE.AND P2, PT, R252, c[0x0][0x1d4], PT ;  /* 0x00007500fc007a0c */ /* 0x000fe40003f46270 */
[----:B------:R-:W-:Y:S01]  /*a030*/  IADD3 R148, R218, 0x40, RZ ;  /* 0x00000040da947810 */ /* 0x000fe20007ffe0ff */
[C---:B------:R-:W-:Y:S01]  /*a040*/  HMMA.16816.F32 R8, R60.reuse, R16, RZ ;  /* 0x000000103c08723c */ /* 0x040fe200000018ff */
[----:B------:R-:W4:Y:S03]  /*a050*/  SHFL.IDX PT, R52, R52, 0x1, 0x1c1f ;  /* 0x003c1f0034347f89 */ /* 0x000f2600000e0000 */
        /* <DEDUP_REMOVED lines=12> */
[----:B------:R-:W-:Y:S03]  /*a120*/  IADD3 R36, P6, R2, R45, RZ ;  /* 0x0000002d02247210 */ /* 0x000fe60007fde0ff */
[C-C-:B--2---:R-:W-:Y:S01]  /*a130*/  IMAD.X R29, R3.reuse, 0x1, R38.reuse, P1 ;  /* 0x00000001031d7824 */ /* 0x144fe200008e0626 */
[----:B------:R-:W-:Y:S02]  /*a140*/  ISETP.GE.AND P1, PT, R148, c[0x0][0x1d4], PT ;  /* 0x0000750094007a0c */ /* 0x000fe40003f26270 */
[C---:B------:R-:W-:Y:S01]  /*a150*/  IMAD.X R37, R3.reuse, 0x1, R39, P6 ;  /* 0x0000000103257824 */ /* 0x040fe200030e0627 */
[----:B------:R-:W-:Y:S01]  /*a160*/  IADD3 R2, P6, R2, R54, RZ ;  /* 0x0000003602027210 */ /* 0x000fe20007fde0ff */
[----:B------:R2:W-:Y:S01]  /*a170*/  LDGSTS.E.BYPASS.LTC128B.128 [R219+0x100], [R28.64], !P0 ;  /* 0x001000001cdb7fae */ /* 0x0005e2000c101d46 */
[-C--:B----4-:R-:W-:Y:S03]  /*a180*/  IADD3 R46, P5, P0, R46, R52.reuse, R47 ;  /* 0x000000342e2e7210 */ /* 0x090fe600078be02f */
[----:B------:R-:W-:Y:S01]  /*a190*/  IMAD.X R3, R3, 0x1, R53, P6 ;  /* 0x0000000103037824 */ /* 0x000fe200030e0635 */
[----:B------:R-:W-:Y:S02]  /*a1a0*/  ISETP.NE.U32.AND P6, PT, R217, RZ, PT ;  /* 0x000000ffd900720c */ /* 0x000fe40003fc5070 */
[-C--:B-1----:R-:W-:Y:S01]  /*a1b0*/  IADD3.X R47, RZ, R147.reuse, R38, P5, P0 ;  /* 0x00000093ff2f7210 */ /* 0x082fe20002fe0426 */
[----:B------:R1:W-:Y:S01]  /*a1c0*/  LDGSTS.E.BYPASS.LTC128B.128 [R219+0x1100], [R36.64], !P2 ;  /* 0x0110000024db7fae */ /* 0x0003e2000d101d46 */
[-C--:B------:R-:W-:Y:S04]  /*a1d0*/  IADD3 R44, P5, P0, R44, R52.reuse, R45 ;  /* 0x000000342c2c7210 */ /* 0x080fe800078be02d */
[-C--:B------:R-:W-:Y:S02]  /*a1e0*/  IADD3.X R45, RZ, R147.reuse, R39, P5, P0 ;  /* 0x00000093ff2d7210 */ /* 0x080fe40002fe0427 */
[----:B------:R-:W-:Y:S01]  /*a1f0*/  ISETP.NE.U32.AND P0, PT, R40, RZ, PT ;  /* 0x000000ff2800720c */ /* 0x000fe20003f05070 */
[----:B------:R3:W-:Y:S08]  /*a200*/  LDGSTS.E.BYPASS.LTC128B.128 [R219+0x2100], [R2.64], !P1 ;  /* 0x0210000002db7fae */ /* 0x0007f0000c901d46 */
[----:B------:R4:W-:Y:S01]  /*a210*/  LDGSTS.E.BYPASS.LTC128B.128.ZFILL [R219+0x900], [R46.64], P6 ;  /* 0x009000002edb7fae */ /* 0x0009e2000b141d46 */
[-C--:B--2---:R-:W-:Y:S07]  /*a220*/  HMMA.16816.F32 R28, R60, R34.reuse, RZ ;  /* 0x000000223c1c723c */ /* 0x084fee00000018ff */
[----:B------:R4:W-:Y:S01]  /*a230*/  LDGSTS.E.BYPASS.LTC128B.128.ZFILL [R219+0x1900], [R44.64], P0 ;  /* 0x019000002cdb7fae */ /* 0x0009e20008141d46 */
[C---:B------:R-:W-:Y:S08]  /*a240*/  HMMA.16816.F32 R32, R64.reuse, R34, RZ ;  /* 0x000000224020723c */ /* 0x040ff000000018ff */
[-C--:B-1----:R-:W-:Y:S01]  /*a250*/  HMMA.16816.F32 R36, R64, R48.reuse, RZ ;  /* 0x000000304024723c */ /* 0x082fe200000018ff */
[----:B---3--:R-:W-:Y:S04]  /*a260*/  SEL R2, RZ, 0x10, P1 ;  /* 0x00000010ff027807 */ /* 0x008fe80000800000 */
        /* <DEDUP_REMOVED lines=77> */
[----:B------:R-:W-:Y:S07]  /*a740*/  LDSM.16.M88.4 R184, [R200+0x2800] ;  /* 0x00280000c8b8783b */ /* 0x000fee0000000200 */
[----:B------:R-:W-:Y:S01]  /*a750*/  HMMA.16816.F32 R64, R176, R194, R64 ;  /* 0x000000c2b040723c */ /* 0x000fe20000001840 */
[----:B------:R-:W1:Y:S07]  /*a760*/  LDSM.16.M88.4 R176, [R200+0x2400] ;  /* 0x00240000c8b0783b */ /* 0x000e6e0000000200 */
[-C--:B--2---:R-:W-:Y:S01]  /*a770*/  HMMA.16816.F32 R4, R172, R180.reuse, R4 ;  /* 0x000000b4ac04723c */ /* 0x084fe20000001804 */
[----:B------:R-:W2:Y:S07]  /*a780*/  LDSM.16.M88.4 R192, [R200+0x2c00] ;  /* 0x002c0000c8c0783b */ /* 0x000eae0000000200 */
[C---:B---3--:R-:W-:Y:S08]  /*a790*/  HMMA.16816.F32 R8, R188.reuse, R180, R8 ;  /* 0x000000b4bc08723c */ /* 0x048ff00000001808 */
        /* <DEDUP_REMOVED lines=13> */
[-C--:B--2---:R-:W-:Y:S08]  /*a870*/  HMMA.16816.F32 R52, R172, R192.reuse, R52 ;  /* 0x000000c0ac34723c */ /* 0x084ff00000001834 */
[C---:B------:R-:W-:Y:S08]  /*a880*/  HMMA.16816.F32 R56, R188.reuse, R192, R56 ;  /* 0x000000c0bc38723c */ /* 0x040ff00000001838 */
[-C--:B------:R-:W-:Y:S01]  /*a890*/  HMMA.16816.F32 R60, R188, R194.reuse, R60 ;  /* 0x000000c2bc3c723c */ /* 0x080fe2000000183c */
[----:B------:R-:W-:Y:S07]  /*a8a0*/  LDSM.16.M88.4 R188, [R207] ;  /* 0x00000000cfbc783b */ /* 0x000fee0000000200 */
[----:B------:R-:W-:Y:S01]  /*a8b0*/  HMMA.16816.F32 R64, R172, R194, R64 ;  /* 0x000000c2ac40723c */ /* 0x000fe20000001840 */
[----:B------:R-:W2:Y:S07]  /*a8c0*/  LDSM.16.M88.4 R172, [R208] ;  /* 0x00000000d0ac783b */ /* 0x000eae0000000200 */
[-C--:B-1----:R-:W-:Y:S01]  /*a8d0*/  HMMA.16816.F32 R4, R176, R180.reuse, R4 ;  /* 0x000000b4b004723c */ /* 0x082fe20000001804 */
[----:B------:R-:W1:Y:S01]  /*a8e0*/  LDSM.16.M88.4 R192, [R206] ;  /* 0x00000000cec0783b */ /* 0x000e620000000200 */
[----:B------:R-:W-:Y:S06]  /*a8f0*/  DEPBAR.LE SB0, 0x0 ;  /* 0x000080000000791a */ /* 0x000fec0000000000 */
[C---:B---3--:R-:W-:Y:S01]  /*a900*/  HMMA.16816.F32 R8, R184.reuse, R180, R8 ;  /* 0x000000b4b808723c */ /* 0x048fe20000001808 */
[----:B------:R-:W-:Y:S07]  /*a910*/  BAR.SYNC.DEFER_BLOCKING 0x0 ;  /* 0x0000000000007b1d */ /* 0x000fee0000010000 */
        /* <DEDUP_REMOVED lines=16> */
[----:B------:R-:W2:Y:S01]  /*aa20*/  LDL R222, [R1+0x28] ;  /* 0x0000280001de7983 */ /* 0x000ea20000100800 */
[----:B------:R-:W-:Y:S02]  /*aa30*/  IMAD.MOV.U32 R220, RZ, RZ, RZ ;  /* 0x000000ffffdc7224 */ /* 0x000fe400078e00ff */
[----:B------:R-:W-:Y:S01]  /*aa40*/  IMAD.SHL.U32 R180, R148, 0x2, RZ ;  /* 0x0000000294b47824 */ /* 0x000fe200078e00ff */
[----:B------:R-:W3:Y:S01]  /*aa50*/  LDL R144, [R1] ;  /* 0x0000000001907983 */ /* 0x000ee20000100800 */
[----:B------:R-:W-:Y:S02]  /*aa60*/  IMAD.SHL.U32 R179, R252, 0x2, RZ ;  /* 0x00000002fcb37824 */ /* 0x000fe400078e00ff */
[C---:B------:R-:W-:Y:S01]  /*aa70*/  IMAD.SHL.U32 R181, R218.reuse, 0x2, RZ ;  /* 0x00000002dab57824 */ /* 0x040fe200078e00ff */
[----:B------:R-:W4:Y:S06]  /*aa80*/  LDL.64 R226, [R1+0x20] ;  /* 0x0000200001e27983 */ /* 0x000f2c0000100a00 */
[----:B------:R-:W5:Y:S04]  /*aa90*/  LDL R146, [R1+0x38] ;  /* 0x0000380001927983 */ /* 0x000f680000100800 */
[----:B------:R-:W4:Y:S06]  /*aaa0*/  LDL.64 R224, [R1+0x18] ;  /* 0x0000180001e07983 */ /* 0x000f2c0000100a00 */
[----:B------:R-:W5:Y:S01]  /*aab0*/  LDL R223, [R1+0x2c] ;  /* 0x00002c0001df7983 */ /* 0x000f620000100800 */
[----:B--2---:R-:W-:Y:S01]  /*aac0*/  IMAD R3, R221, 0x40, R222 ;  /* 0x00000040dd037824 */ /* 0x004fe200078e02de */
[----:B------:R-:W-:Y:S04]  /*aad0*/  IADD3 R222, R218, 0x40, RZ ;  /* 0x00000040dade7810 */ /* 0x000fe80007ffe0ff */
[----:B---3--:R-:W-:Y:S02]  /*aae0*/  IADD3 R3, R3, -0x40, R144 ;  /* 0xffffffc003037810 */ /* 0x008fe40007ffe090 */
[----:B------:R-:W-:Y:S03]  /*aaf0*/  SHF.R.S32.HI R222, RZ, 0x1f, R222 ;  /* 0x0000001fffde7819 */ /* 0x000fe600000114de */
[----:B------:R-:W-:Y:S01]  /*ab00*/  @P4 IMAD.HI.U32 R144, R3, c[0x0][0x2bc], RZ ;  /* 0x0000af0003904a27 */ /* 0x000fe200078e00ff */
[----:B------:R-:W-:Y:S02]  /*ab10*/  SHF.L.U64.HI R177, R148, 0x1, R222 ;  /* 0x0000000194b17819 */ /* 0x000fe400000102de */
[----:B------:R-:W-:Y:S01]  /*ab20*/  SHF.R.S32.HI R222, RZ, 0x1f, R252 ;  /* 0x0000001fffde7819 */ /* 0x000fe200000114fc */
[--C-:B------:R-:W-:Y:S01]  /*ab30*/  IMAD.MOV.U32 R2, RZ, RZ, R3.reuse ;  /* 0x000000ffff027224 */ /* 0x100fe200078e0003 */
[----:B------:R-:W-:Y:S02]  /*ab40*/  @P4 SHF.R.U32.HI R2, RZ, c[0x0][0x2c0], R144 ;  /* 0x0000b000ff024a19 */ /* 0x000fe40000011690 */
[----:B------:R-:W-:Y:S02]  /*ab50*/  SHF.R.S32.HI R148, RZ, 0x1f, R218 ;  /* 0x0000001fff947819 */ /* 0x000fe400000114da */
[----:B----4-:R-:W-:Y:S02]  /*ab60*/  @!P3 IADD3 R144, P0, R2, R226, RZ ;  /* 0x000000e20290b210 */ /* 0x010fe40007f1e0ff */
[----:B------:R-:W-:Y:S02]  /*ab70*/  SHF.L.U64.HI R176, R252, 0x1, R222 ;  /* 0x00000001fcb07819 */ /* 0x000fe400000102de */
[----:B-----5:R-:W-:Y:S01]  /*ab80*/  @!P3 LEA.HI.X.SX32 R147, R2, R146, 0x1, P0 ;  /* 0x000000920293b211 */ /* 0x020fe200000f0eff */
[----:B------:R-:W-:Y:S01]  /*ab90*/  IMAD.MOV R2, RZ, RZ, -R2 ;  /* 0x000000ffff027224 */ /* 0x000fe200078e0a02 */
[----:B------:R-:W-:Y:S02]  /*aba0*/  @!P3 LEA R146, P0, R144, c[0x0][0x2a0], 0x2 ;  /* 0x0000a8009092ba11 */ /* 0x000fe400078010ff */
[----:B------:R-:W-:Y:S01]  /*abb0*/  SHF.L.U64.HI R178, R218, 0x1, R148 ;  /* 0x00000001dab27819 */ /* 0x000fe20000010294 */
[----:B------:R-:W-:Y:S01]  /*abc0*/  IMAD R233, R2, c[0x0][0x2b8], R3 ;  /* 0x0000ae0002e97a24 */ /* 0x000fe200078e0203 */
[----:B------:R-:W-:Y:S04]  /*abd0*/  @!P3 LEA.HI.X R147, R144, c[0x0][0x2a4], R147, 0x2, P0 ;  /* 0x0000a9009093ba11 */ /* 0x000fe800000f1493 */
[----:B------:R-:W-:Y:S01]  /*abe0*/  SHF.R.S32.HI R2, RZ, 0x1f, R233 ;  /* 0x0000001fff027819 */ /* 0x000fe200000114e9 */
[----:B------:R-:W2:Y:S04]  /*abf0*/  @!P3 LDG.E R220, [R146.64] ;  /* 0x0000000692dcb981 */ /* 0x000ea8000c1e1900 */
[----:B------:R-:W-:Y:S02]  /*ac00*/  IMAD R144, R2, c[0x0][0x1e0], RZ ;  /* 0x0000780002907a24 */ /* 0x000fe400078e02ff */
[C---:B------:R-:W-:Y:S04]  /*ac10*/  IMAD.WIDE.U32 R2, R233.reuse, c[0x0][0x1e0], RZ ;  /* 0x00007800e9027a25 */ /* 0x040fe800078e00ff */
        /* <DEDUP_REMOVED lines=12> */
.L_x_1537:
[----:B------:R-:W-:-:S05]  /*ace0*/  BRA.DIV ~URZ, `(.L_x_1485) ;  /* 0x000077927f007947 */ /* 0x000fca000b800000 */
[----:B------:R-:W3:Y:S01]  /*acf0*/  SHFL.IDX PT, R2, R175, RZ, 0x1c1f ;  /* 0x001c1fffaf027589 */ /* 0x000ee200000e0000 */
[C---:B------:R-:W-:Y:S02]  /*ad00*/  IADD3 R146, -R217.reuse, 0x10, RZ ;  /* 0x00000010d9927810 */ /* 0x040fe40007ffe1ff */
[----:B------:R-:W-:Y:S02]  /*ad10*/  ISETP.NE.U32.AND P0, PT, R217, RZ, PT ;  /* 0x000000ffd900720c */ /* 0x000fe40003f05070 */
[----:B------:R-:W-:Y:S04]  /*ad20*/  LOP3.LUT R146, R146, 0xf, RZ, 0xc0, !PT ;  /* 0x0000000f92927812 */ /* 0x000fe800078ec0ff */
[----:B---3--:R-:W-:Y:S04]  /*ad30*/  IADD3 R146, P6, P5, R146, R2, R181 ;  /* 0x0000000292927210 */ /* 0x008fe80007dde0b5 */
[----:B--2---:R-:W-:Y:S02]  /*ad40*/  IADD3.X R147, RZ, R144, R178, P6, P5 ;  /* 0x00000090ff937210 */ /* 0x004fe400037ea4b2 */
[C---:B------:R-:W-:Y:S02]  /*ad50*/  IADD3 R172, P6, R2.reuse, R179, RZ ;  /* 0x000000b302ac7210 */ /* 0x040fe40007fde0ff */
[----:B------:R-:W-:Y:S01]  /*ad60*/  IADD3 R148, P5, R2, R180, RZ ;  /* 0x000000b402947210 */ /* 0x000fe20007fbe0ff */
[----:B------:R-:W-:Y:S01]  /*ad70*/  @!PT LDS RZ, [RZ] ;  /* 0x00000000fffff984 */ /* 0x000fe20000000800 */
[----:B------:R-:W-:Y:S01]  /*ad80*/  @!PT LDS RZ, [RZ] ;  /* 0x00000000fffff984 */ /* 0x000fe20000000800 */
[----:B------:R2:W-:Y:S02]  /*ad90*/  LDGSTS.E.BYPASS.LTC128B.128.ZFILL [R219+0x3100], [R146.64], P0 ;  /* 0x0310000092db7fae */ /* 0x0005e40008141d46 */
[C---:B------:R-:W-:Y:S02]  /*ada0*/  IMAD.X R173, R144.reuse, 0x1, R176, P6 ;  /* 0x0000000190ad7824 */ /* 0x040fe400030e06b0 */
[----:B------:R2:W3:Y:S01]  /*adb0*/  SHFL.IDX PT, R2, R175, 0x1, 0x1c1f ;  /* 0x003c1f00af027f89 */ /* 0x0004e200000e0000 */
[----:B------:R-:W-:Y:S03]  /*adc0*/  IMAD.X R149, R144, 0x1, R177, P5 ;  /* 0x0000000190957824 */ /* 0x000fe600028e06b1 */
[----:B------:R2:W-:Y:S04]  /*add0*/  LDGSTS.E.BYPASS.LTC128B.128 [R219+0x4100], [R172.64], !P2 ;  /* 0x04100000acdb7fae */ /* 0x0005e8000d101d46 */
[----:B------:R2:W4:Y:S04]  /*ade0*/  SHFL.IDX PT, R144, R174, 0x1, 0x1c1f ;  /* 0x003c1f00ae907f89 */ /* 0x00052800000e0000 */
[----:B------:R2:W-:Y:S02]  /*adf0*/  LDGSTS.E.BYPASS.LTC128B.128 [R219+0x5100], [R148.64], !P1 ;  /* 0x0510000094db7fae */ /* 0x0005e4000c901d46 */
.L_x_1538:
[C---:B------:R-:W-:Y:S02]  /*ae00*/  IADD3 R3, -R217.reuse, 0x10, RZ ;  /* 0x00000010d9037810 */ /* 0x040fe40007ffe1ff */
[C---:B--23--:R-:W-:Y:S02]  /*ae10*/  IADD3 R148, P6, R2.reuse, R179, RZ ;  /* 0x000000b302947210 */ /* 0x04cfe40007fde0ff */
[----:B------:R-:W-:Y:S02]  /*ae20*/  IADD3 R146, P5, R2, R180, RZ ;  /* 0x000000b402927210 */ /* 0x000fe40007fbe0ff */
[----:B------:R-:W-:Y:S01]  /*ae30*/  ISETP.NE.U32.AND P0, PT, R217, RZ, PT ;  /* 0x000000ffd900720c */ /* 0x000fe20003f05070 */
[C---:B----4-:R-:W-:Y:S01]  /*ae40*/  IMAD.X R149, R144.reuse, 0x1, R176, P6 ;  /* 0x0000000190957824 */ /* 0x050fe200030e06b0 */
        /* <DEDUP_REMOVED lines=10> */
.L_x_1483:
[----:B------:R-:W-:Y:S05]  /*aef0*/  BSYNC B0 ;  /* 0x0000000000007941 */ /* 0x000fea0003800000 */
.L_x_1482:
[----:B--2---:R-:W-:Y:S01]  /*af00*/  FMNMX.FTZ R3, R4, R0, !PT ;  /* 0x0000000004037209 */ /* 0x004fe20007810000 */
        /* <DEDUP_REMOVED lines=65> */
[----:B------:R-:W2:Y:S04]  /*b320*/  SHFL.BFLY PT, R149, R144, 0x2, 0x1f ;  /* 0x0c401f0090957f89 */ /* 0x000ea800000e0000 */
[----:B------:R-:W3:Y:S04]  /*b330*/  SHFL.BFLY PT, R2, R148, 0x2, 0x1f ;  /* 0x0c401f0094027f89 */ /* 0x000ee800000e0000 */
[----:B------:R-:W4:Y:S04]  /*b340*/  SHFL.BFLY PT, R3, R147, 0x2, 0x1f ;  /* 0x0c401f0093037f89 */ /* 0x000f2800000e0000 */
[----:B-1----:R-:W1:Y:S01]  /*b350*/  SHFL.BFLY PT, R174, R146, 0x2, 0x1f ;  /* 0x0c401f0092ae7f89 */ /* 0x002e6200000e0000 */
[----:B--2---:R-:W-:Y:S02]  /*b360*/  FMNMX.FTZ R149, R144, R149, !PT ;  /* 0x0000009590957209 */ /* 0x004fe40007810000 */
[----:B---3--:R-:W-:Y:S02]  /*b370*/  FMNMX.FTZ R148, R148, R2, !PT ;  /* 0x0000000294947209 */ /* 0x008fe40007810000 */
[----:B----4-:R-:W-:Y:S03]  /*b380*/  FMNMX.FTZ R147, R147, R3, !PT ;  /* 0x0000000393937209 */ /* 0x010fe60007810000 */
[----:B------:R-:W2:Y:S01]  /*b390*/  SHFL.BFLY PT, R172, R148, 0x1, 0x1f ;  /* 0x0c201f0094ac7f89 */ /* 0x000ea200000e0000 */
[----:B-1----:R-:W-:Y:S03]  /*b3a0*/  FMNMX.FTZ R144, R146, R174, !PT ;  /* 0x000000ae92907209 */ /* 0x002fe60007810000 */
[----:B------:R-:W1:Y:S04]  /*b3b0*/  SHFL.BFLY PT, R3, R149, 0x1, 0x1f ;  /* 0x0c201f0095037f89 */ /* 0x000e6800000e0000 */
[----:B------:R-:W3:Y:S04]  /*b3c0*/  SHFL.BFLY PT, R173, R147, 0x1, 0x1f ;  /* 0x0c201f0093ad7f89 */ /* 0x000ee800000e0000 */
[----:B------:R4:W4:Y:S01]  /*b3d0*/  SHFL.BFLY PT, R2, R144, 0x1, 0x1f ;  /* 0x0c201f0090027f89 */ /* 0x00092200000e0000 */
[----:B--2---:R-:W-:Y:S02]  /*b3e0*/  FMNMX.FTZ R148, R148, R172, !PT ;  /* 0x000000ac94947209 */ /* 0x004fe40007810000 */
[----:B-1----:R-:W-:Y:S02]  /*b3f0*/  FMNMX.FTZ R149, R149, R3, !PT ;  /* 0x0000000395957209 */ /* 0x002fe40007810000 */
[----:B---3--:R-:W-:Y:S03]  /*b400*/  FMNMX.FTZ R147, R147, R173, !PT ;  /* 0x000000ad93937209 */ /* 0x008fe60007810000 */
.L_x_1539:
[----:B------:R-:W-:Y:S01]  /*b410*/  FADD.FTZ R0, -R149, R0 ;  /* 0x0000000095007221 */ /* 0x000fe20000010100 */
[----:B----4-:R-:W-:Y:S01]  /*b420*/  FMNMX.FTZ R2, R2, R144, !PT ;  /* 0x0000009002027209 */ /* 0x010fe20007810000 */
[----:B------:R-:W-:Y:S01]  /*b430*/  WARPSYNC 0xffffffff ;  /* 0xffffffff00007948 */ /* 0x000fe20003800000 */
[----:B------:R-:W1:Y:S01]  /*b440*/  LDSM.16.MT88.4 R172, [R201] ;  /* 0x00000000c9ac783b */ /* 0x000e620000004200 */
[----:B------:R-:W-:Y:S01]  /*b450*/  FMUL.FTZ R0, R0, c[0x0][0x2d0] ;  /* 0x0000b40000007a20 */ /* 0x000fe20000410000 */
[----:B------:R-:W-:Y:S01]  /*b460*/  ISETP.GT.AND P0, PT, R221, RZ, PT ;  /* 0x000000ffdd00720c */ /* 0x000fe20003f04270 */
[----:B------:R-:W-:Y:S02]  /*b470*/  FMUL.FTZ R144, R2, c[0x0][0x2d0] ;  /* 0x0000b40002907a20 */ /* 0x000fe40000410000 */
[----:B------:R2:W-:Y:S01]  /*b480*/  MUFU.EX2 R146, R0 ;  /* 0x0000000000927308 */ /* 0x0005e20000000800 */
[----:B------:R-:W-:Y:S02]  /*b490*/  FMUL.FTZ R180, R149, c[0x0][0x2d0] ;  /* 0x0000b40095b47a20 */ /* 0x000fe40000410000 */
[----:B------:R-:W-:Y:S01]  /*b4a0*/  FMUL.FTZ R181, R148, c[0x0][0x2d0] ;  /* 0x0000b40094b57a20 */ /* 0x000fe20000410000 */
[----:B------:R-:W3:Y:S01]  /*b4b0*/  LDL.LU R246, [R1+0x4] ;  /* 0x0000040001f67983 */ /* 0x000ee20000300800 */
[--C-:B------:R-:W-:Y:S02]  /*b4c0*/  FFMA.FTZ R10, R10, c[0x0][0x2d0], -R144.reuse ;  /* 0x0000b4000a0a7a23 */ /* 0x100fe40000010890 */
[----:B------:R-:W-:Y:S01]  /*b4d0*/  FFMA.FTZ R11, R11, c[0x0][0x2d0], -R144 ;  /* 0x0000b4000b0b7a23 */ /* 0x000fe20000010890 */
[----:B------:R-:W4:Y:S01]  /*b4e0*/  LDL.LU R245, [R1+0x10] ;  /* 0x0000100001f57983 */ /* 0x000f220000300800 */
[--C-:B------:R-:W-:Y:S01]  /*b4f0*/  FFMA.FTZ R16, R16, c[0x0][0x2d0], -R180.reuse ;  /* 0x0000b40010107a23 */ /* 0x100fe200000108b4 */
[----:B------:R-:W-:Y:S01]  /*b500*/  MUFU.EX2 R189, R10 ;  /* 0x0000000a00bd7308 */ /* 0x000fe20000000800 */
[--C-:B------:R-:W-:Y:S01]  /*b510*/  FFMA.FTZ R17, R17, c[0x0][0x2d0], -R180.reuse ;  /* 0x0000b40011117a23 */ /* 0x100fe200000108b4 */
[----:B------:R-:W5:Y:S01]  /*b520*/  LDL.LU R244, [R1+0xc] ;  /* 0x00000c0001f47983 */ /* 0x000f620000300800 */
[--C-:B------:R-:W-:Y:S02]  /*b530*/  FFMA.FTZ R18, R18, c[0x0][0x2d0], -R181.reuse ;  /* 0x0000b40012127a23 */ /* 0x100fe400000108b5 */
[--C-:B------:R-:W-:Y:S01]  /*b540*/  FFMA.FTZ R19, R19, c[0x0][0x2d0], -R181.reuse ;  /* 0x0000b40013137a23 */ /* 0x100fe200000108b5 */
[----:B------:R-:W3:Y:S01]  /*b550*/  LDL.LU R243, [R1+0x8] ;  /* 0x0000080001f37983 */ /* 0x000ee20000300800 */
[--C-:B------:R-:W-:Y:S02]  /*b560*/  FFMA.FTZ R4, R4, c[0x0][0x2d0], -R180.reuse ;  /* 0x0000b40004047a23 */ /* 0x100fe400000108b4 */
[----:B------:R-:W-:Y:S01]  /*b570*/  FFMA.FTZ R5, R5, c[0x0][0x2d0], -R180 ;  /* 0x0000b40005057a23 */ /* 0x000fe200000108b4 */
[----:B------:R-:W-:Y:S01]  /*b580*/  MUFU.EX2 R231, R11 ;  /* 0x0000000b00e77308 */ /* 0x000fe20000000800 */
[--C-:B------:R-:W-:Y:S02]  /*b590*/  FFMA.FTZ R6, R6, c[0x0][0x2d0], -R181.reuse ;  /* 0x0000b40006067a23 */ /* 0x100fe400000108b5 */
[----:B------:R-:W-:Y:S02]  /*b5a0*/  FFMA.FTZ R7, R7, c[0x0][0x2d0], -R181 ;  /* 0x0000b40007077a23 */ /* 0x000fe400000108b5 */
[----:B--2---:R-:W-:Y:S02]  /*b5b0*/  FADD.FTZ R0, -R148, R145 ;  /* 0x0000009194007221 */ /* 0x004fe40000010100 */
[--C-:B------:R-:W-:Y:S02]  /*b5c0*/  FFMA.FTZ R14, R14, c[0x0][0x2d0], -R144.reuse ;  /* 0x0000b4000e0e7a23 */ /* 0x100fe40000010890 */
[----:B------:R-:W-:Y:S01]  /*b5d0*/  FMUL.FTZ R0, R0, c[0x0][0x2d0] ;  /* 0x0000b40000007a20 */ /* 0x000fe20000410000 */
[----:B------:R-:W-:Y:S01]  /*b5e0*/  MUFU.EX2 R193, R4 ;  /* 0x0000000400c17308 */ /* 0x000fe20000000800 */
[----:B------:R-:W-:Y:S02]  /*b5f0*/  FFMA.FTZ R15, R15, c[0x0][0x2d0], -R144 ;  /* 0x0000b4000f0f7a23 */ /* 0x000fe40000010890 */
[--C-:B------:R-:W-:Y:S02]  /*b600*/  FFMA.FTZ R32, R32, c[0x0][0x2d0], -R180.reuse ;  /* 0x0000b40020207a23 */ /* 0x100fe400000108b4 */
[--C-:B------:R-:W-:Y:S02]  /*b610*/  FFMA.FTZ R33, R33, c[0x0][0x2d0], -R180.reuse ;  /* 0x0000b40021217a23 */ /* 0x100fe400000108b4 */
[--C-:B------:R-:W-:Y:S02]  /*b620*/  FFMA.FTZ R34, R34, c[0x0][0x2d0], -R181.reuse ;  /* 0x0000b40022227a23 */ /* 0x100fe400000108b5 */
[--C-:B------:R-:W-:Y:S01]  /*b630*/  FFMA.FTZ R35, R35, c[0x0][0x2d0], -R181.reuse ;  /* 0x0000b40023237a23 */ /* 0x100fe200000108b5 */
[----:B------:R2:W-:Y:S01]  /*b640*/  MUFU.EX2 R145, R0 ;  /* 0x0000000000917308 */ /* 0x0005e20000000800 */
[--C-:B------:R-:W-:Y:S02]  /*b650*/  FFMA.FTZ R36, R36, c[0x0][0x2d0], -R180.reuse ;  /* 0x0000b40024247a23 */ /* 0x100fe400000108b4 */
[----:B------:R-:W-:Y:S02]  /*b660*/  FFMA.FTZ R37, R37, c[0x0][0x2d0], -R180 ;  /* 0x0000b40025257a23 */ /* 0x000fe400000108b4 */
[--C-:B------:R-:W-:Y:S02]  /*b670*/  FFMA.FTZ R38, R38, c[0x0][0x2d0], -R181.reuse ;  /* 0x0000b40026267a23 */ /* 0x100fe400000108b5 */
[--C-:B------:R-:W-:Y:S02]  /*b680*/  FFMA.FTZ R39, R39, c[0x0][0x2d0], -R181.reuse ;  /* 0x0000b40027277a23 */ /* 0x100fe400000108b5 */
[--C-:B------:R-:W-:Y:S01]  /*b690*/  FFMA.FTZ R42, R42, c[0x0][0x2d0], -R144.reuse ;  /* 0x0000b4002a2a7a23 */ /* 0x100fe20000010890 */
[----:B------:R-:W-:Y:S01]  /*b6a0*/  MUFU.EX2 R197, R5 ;  /* 0x0000000500c57308 */ /* 0x000fe20000000800 */
[----:B------:R-:W-:Y:S02]  /*b6b0*/  FFMA.FTZ R43, R43, c[0x0][0x2d0], -R144 ;  /* 0x0000b4002b2b7a23 */ /* 0x000fe40000010890 */
[--C-:B------:R-:W-:Y:S02]  /*b6c0*/  FFMA.FTZ R48, R48, c[0x0][0x2d0], -R180.reuse ;  /* 0x0000b40030307a23 */ /* 0x100fe400000108b4 */
[----:B------:R-:W-:Y:S02]  /*b6d0*/  FFMA.FTZ R49, R49, c[0x0][0x2d0], -R180 ;  /* 0x0000b40031317a23 */ /* 0x000fe400000108b4 */
[--C-:B------:R-:W-:Y:S02]  /*b6e0*/  FFMA.FTZ R50, R50, c[0x0][0x2d0], -R181.reuse ;  /* 0x0000b40032327a23 */ /* 0x100fe400000108b5 */
[--C-:B------:R-:W-:Y:S01]  /*b6f0*/  FFMA.FTZ R51, R51, c[0x0][0x2d0], -R181.reuse ;  /* 0x0000b40033337a23 */ /* 0x100fe200000108b5 */
[----:B------:R-:W-:Y:S01]  /*b700*/  MUFU.EX2 R192, R6 ;  /* 0x0000000600c07308 */ /* 0x000fe20000000800 */
[--C-:B------:R-:W-:Y:S02]  /*b710*/  FFMA.FTZ R46, R46, c[0x0][0x2d0], -R144.reuse ;  /* 0x0000b4002e2e7a23 */ /* 0x100fe40000010890 */
[----:B------:R-:W-:Y:S02]  /*b720*/  FFMA.FTZ R47, R47, c[0x0][0x2d0], -R144 ;  /* 0x0000b4002f2f7a23 */ /* 0x000fe40000010890 */
[C---:B--2---:R-:W-:Y:S02]  /*b730*/  FADD.FTZ R0, -R147.reuse, R150 ;  /* 0x0000009693007221 */ /* 0x044fe40000010100 */
[----:B------:R-:W-:Y:S02]  /*b740*/  FMUL.FTZ R150, R147, c[0x0][0x2d0] ;  /* 0x0000b40093967a20 */ /* 0x000fe40000410000 */
[----:B------:R-:W-:Y:S01]  /*b750*/  FMUL.FTZ R0, R0, c[0x0][0x2d0] ;  /* 0x0000b40000007a20 */ /* 0x000fe20000410000 */
[----:B------:R-:W-:Y:S01]  /*b760*/  MUFU.EX2 R235, R7 ;  /* 0x0000000700eb7308 */ /* 0x000fe20000000800 */
[--C-:B------:R-:W-:Y:S02]  /*b770*/  FFMA.FTZ R8, R8, c[0x0][0x2d0], -R150.reuse ;  /* 0x0000b40008087a23 */ /* 0x100fe40000010896 */
[--C-:B------:R-:W-:Y:S02]  /*b780*/  FFMA.FTZ R9, R9, c[0x0][0x2d0], -R150.reuse ;  /* 0x0000b40009097a23 */ /* 0x100fe40000010896 */
[--C-:B------:R-:W-:Y:S02]  /*b790*/  FFMA.FTZ R12, R12, c[0x0][0x2d0], -R150.reuse ;  /* 0x0000b4000c0c7a23 */ /* 0x100fe40000010896 */
[--C-:B------:R-:W-:Y:S02]  /*b7a0*/  FFMA.FTZ R13, R13, c[0x0][0x2d0], -R150.reuse ;  /* 0x0000b4000d0d7a23 */ /* 0x100fe40000010896 */
[--C-:B------:R-:W-:Y:S01]  /*b7b0*/  FFMA.FTZ R40, R40, c[0x0][0x2d0], -R150.reuse ;  /* 0x0000b40028287a23 */ /* 0x100fe20000010896 */
[----:B------:R2:W1:Y:S01]  /*b7c0*/  MUFU.EX2 R3, R0 ;  /* 0x0000000000037308 */ /* 0x0004620000000800 */
[--C-:B------:R-:W-:Y:S02]  /*b7d0*/  FFMA.FTZ R41, R41, c[0x0][0x2d0], -R150.reuse ;  /* 0x0000b40029297a23 */ /* 0x100fe40000010896 */
[--C-:B------:R-:W-:Y:S02]  /*b7e0*/  FFMA.FTZ R44, R44, c[0x0][0x2d0], -R150.reuse ;  /* 0x0000b4002c2c7a23 */ /* 0x100fe40000010896 */
[----:B------:R-:W-:Y:S02]  /*b7f0*/  FFMA.FTZ R45, R45, c[0x0][0x2d0], -R150 ;  /* 0x0000b4002d2d7a23 */ /* 0x000fe40000010896 */
[--C-:B------:R-:W-:Y:S02]  /*b800*/  FFMA.FTZ R54, R54, c[0x0][0x2d0], -R181.reuse ;  /* 0x0000b40036367a23 */ /* 0x100fe400000108b5 */
[--C-:B------:R-:W-:Y:S01]  /*b810*/  FFMA.FTZ R53, R53, c[0x0][0x2d0], -R180.reuse ;  /* 0x0000b40035357a23 */ /* 0x100fe200000108b4 */
[----:B------:R-:W-:Y:S01]  /*b820*/  MUFU.EX2 R190, R8 ;  /* 0x0000000800be7308 */ /* 0x000fe20000000800 */
[--C-:B------:R-:W-:Y:S02]  /*b830*/  FFMA.FTZ R20, R20, c[0x0][0x2d0], -R180.reuse ;  /* 0x0000b40014147a23 */ /* 0x100fe400000108b4 */
[----:B------:R-:W-:Y:S02]  /*b840*/  FFMA.FTZ R21, R21, c[0x0][0x2d0], -R180 ;  /* 0x0000b40015157a23 */ /* 0x000fe400000108b4 */
[--C-:B------:R-:W-:Y:S02]  /*b850*/  FFMA.FTZ R22, R22, c[0x0][0x2d0], -R181.reuse ;  /* 0x0000b40016167a23 */ /* 0x100fe400000108b5 */
[----:B------:R-:W-:Y:S02]  /*b860*/  FFMA.FTZ R23, R23, c[0x0][0x2d0], -R181 ;  /* 0x0000b40017177a23 */ /* 0x000fe400000108b5 */
[--C-:B------:R-:W-:Y:S01]  /*b870*/  FFMA.FTZ R24, R24, c[0x0][0x2d0], -R150.reuse ;  /* 0x0000b40018187a23 */ /* 0x100fe20000010896 */
[----:B------:R-:W1:Y:S01]  /*b880*/  MUFU.EX2 R232, R9 ;  /* 0x0000000900e87308 */ /* 0x000e620000000800 */
[----:B------:R-:W-:Y:S02]  /*b890*/  FFMA.FTZ R25, R25, c[0x0][0x2d0], -R150 ;  /* 0x0000b40019197a23 */ /* 0x000fe40000010896 */
[--C-:B------:R-:W-:Y:S02]  /*b8a0*/  FFMA.FTZ R26, R26, c[0x0][0x2d0], -R144.reuse ;  /* 0x0000b4001a1a7a23 */ /* 0x100fe40000010890 */
[----:B--2---:R-:W-:Y:S02]  /*b8b0*/  FADD.FTZ R0, -R2, R151 ;  /* 0x0000009702007221 */ /* 0x004fe40000010100 */
[----:B------:R-:W-:Y:S02]  /*b8c0*/  FFMA.FTZ R27, R27, c[0x0][0x2d0], -R144 ;  /* 0x0000b4001b1b7a23 */ /* 0x000fe40000010890 */
[----:B------:R-:W-:Y:S01]  /*b8d0*/  FMUL.FTZ R0, R0, c[0x0][0x2d0] ;  /* 0x0000b40000007a20 */ /* 0x000fe20000410000 */
[----:B------:R-:W-:Y:S01]  /*b8e0*/  MUFU.EX2 R236, R16 ;  /* 0x0000001000ec7308 */ /* 0x000fe20000000800 */
[--C-:B------:R-:W-:Y:S02]  /*b8f0*/  FFMA.FTZ R28, R28, c[0x0][0x2d0], -R150.reuse ;  /* 0x0000b4001c1c7a23 */ /* 0x100fe40000010896 */
[----:B------:R-:W-:Y:S02]  /*b900*/  FFMA.FTZ R29, R29, c[0x0][0x2d0], -R150 ;  /* 0x0000b4001d1d7a23 */ /* 0x000fe40000010896 */
[--C-:B------:R-:W-:Y:S02]  /*b910*/  FFMA.FTZ R30, R30, c[0x0][0x2d0], -R144.reuse ;  /* 0x0000b4001e1e7a23 */ /* 0x100fe40000010890 */
[----:B------:R-:W-:Y:S02]  /*b920*/  FFMA.FTZ R31, R31, c[0x0][0x2d0], -R144 ;  /* 0x0000b4001f1f7a23 */ /* 0x000fe40000010890 */
[--C-:B------:R-:W-:Y:S01]  /*b930*/  FFMA.FTZ R52, R52, c[0x0][0x2d0], -R180.reuse ;  /* 0x0000b40034347a23 */ /* 0x100fe200000108b4 */
[----:B------:R-:W-:Y:S01]  /*b940*/  MUFU.EX2 R0, R0 ;  /* 0x0000000000007308 */ /* 0x000fe20000000800 */
[--C-:B------:R-:W-:Y:S02]  /*b950*/  FFMA.FTZ R64, R64, c[0x0][0x2d0], -R180.reuse ;  /* 0x0000b40040407a23 */ /* 0x100fe400000108b4 */
[----:B------:R-:W-:Y:S02]  /*b960*/  FFMA.FTZ R180, R65, c[0x0][0x2d0], -R180 ;  /* 0x0000b40041b47a23 */ /* 0x000fe400000108b4 */
[--C-:B------:R-:W-:Y:S02]  /*b970*/  FFMA.FTZ R67, R67, c[0x0][0x2d0], -R181.reuse ;  /* 0x0000b40043437a23 */ /* 0x100fe400000108b5 */
[----:B------:R-:W-:Y:S02]  /*b980*/  FFMA.FTZ R61, R61, c[0x0][0x2d0], -R150 ;  /* 0x0000b4003d3d7a23 */ /* 0x000fe40000010896 */
[----:B------:R-:W-:Y:S01]  /*b990*/  FFMA.FTZ R63, R63, c[0x0][0x2d0], -R144 ;  /* 0x0000b4003f3f7a23 */ /* 0x000fe20000010890 */
[----:B------:R-:W-:Y:S01]  /*b9a0*/  MUFU.EX2 R241, R17 ;  /* 0x0000001100f17308 */ /* 0x000fe20000000800 */
[--C-:B------:R-:W-:Y:S02]  /*b9b0*/  FFMA.FTZ R55, R55, c[0x0][0x2d0], -R181.reuse ;  /* 0x0000b40037377a23 */ /* 0x100fe400000108b5 */
[----:B------:R-:W-:Y:S02]  /*b9c0*/  FFMA.FTZ R66, R66, c[0x0][0x2d0], -R181 ;  /* 0x0000b40042427a23 */ /* 0x000fe400000108b5 */
[----:B------:R-:W-:Y:S02]  /*b9d0*/  FFMA.FTZ R60, R60, c[0x0][0x2d0], -R150 ;  /* 0x0000b4003c3c7a23 */ /* 0x000fe40000010896 */
[----:B------:R-:W-:Y:S02]  /*b9e0*/  FFMA.FTZ R62, R62, c[0x0][0x2d0], -R144 ;  /* 0x0000b4003e3e7a23 */ /* 0x000fe40000010890 */
[----:B------:R-:W-:Y:S01]  /*b9f0*/  FFMA.FTZ R57, R57, c[0x0][0x2d0], -R150 ;  /* 0x0000b40039397a23 */ /* 0x000fe20000010896 */
[----:B------:R-:W-:Y:S01]  /*ba00*/  MUFU.EX2 R238, R18 ;  /* 0x0000001200ee7308 */ /* 0x000fe20000000800 */
[----:B------:R-:W-:Y:S02]  /*ba10*/  FFMA.FTZ R59, R59, c[0x0][0x2d0], -R144 ;  /* 0x0000b4003b3b7a23 */ /* 0x000fe40000010890 */
[----:B------:R-:W-:Y:S01]  /*ba20*/  FFMA.FTZ R56, R56, c[0x0][0x2d0], -R150 ;  /* 0x0000b40038387a23 */ /* 0x000fe20000010896 */
[----:B------:R-:W-:Y:S01]  /*ba30*/  MOV R150, R147 ;  /* 0x0000009300967202 */ /* 0x000fe20000000f00 */
[----:B------:R-:W-:Y:S05]  /*ba40*/  FFMA.FTZ R58, R58, c[0x0][0x2d0], -R144 ;  /* 0x0000b4003a3a7a23 */ /* 0x000fea0000010890 */
[----:B------:R-:W-:Y:S10]  /*ba50*/  MUFU.EX2 R242, R19 ;  /* 0x0000001300f27308 */ /* 0x000ff40000000800 */
[----:B------:R-:W-:Y:S10]  /*ba60*/  MUFU.EX2 R239, R12 ;  /* 0x0000000c00ef7308 */ /* 0x000ff40000000800 */
[----:B------:R-:W2:Y:S10]  /*ba70*/  MUFU.EX2 R240, R13 ;  /* 0x0000000d00f07308 */ /* 0x000eb40000000800 */
[----:B------:R-:W-:Y:S10]  /*ba80*/  MUFU.EX2 R234, R14 ;  /* 0x0000000e00ea7308 */ /* 0x000ff40000000800 */
[----:B------:R-:W1:Y:S10]  /*ba90*/  MUFU.EX2 R237, R15 ;  /* 0x0000000f00ed7308 */ /* 0x000e740000000800 */
[----:B------:R-:W-:Y:S10]  /*baa0*/  MUFU.EX2 R226, R32 ;  /* 0x0000002000e27308 */ /* 0x000ff40000000800 */
[----:B------:R-:W-:Y:S10]  /*bab0*/  MUFU.EX2 R227, R33 ;  /* 0x0000002100e37308 */ /* 0x000ff40000000800 */
[----:B------:R-:W-:Y:S10]  /*bac0*/  MUFU.EX2 R224, R34 ;  /* 0x0000002200e07308 */ /* 0x000ff40000000800 */
[----:B------:R1:W-:Y:S10]  /*bad0*/  MUFU.EX2 R223, R35 ;  /* 0x0000002300df7308 */ /* 0x0003f40000000800 */
[----:B------:R-:W-:Y:S10]  /*bae0*/  MUFU.EX2 R186, R36 ;  /* 0x0000002400ba7308 */ /* 0x000ff40000000800 */
[----:B------:R-:W-:Y:S01]  /*baf0*/  MUFU.EX2 R188, R37 ;  /* 0x0000002500bc7308 */ /* 0x000fe20000000800 */
[----:B-1----:R-:W-:Y:S09]  /*bb00*/  LDSM.16.MT88.4 R32, [R202+0x2000] ;  /* 0x00200000ca20783b */ /* 0x002ff20000004200 */
[----:B------:R-:W-:Y:S10]  /*bb10*/  MUFU.EX2 R185, R38 ;  /* 0x0000002600b97308 */ /* 0x000ff40000000800 */
[----:B------:R1:W-:Y:S10]  /*bb20*/  MUFU.EX2 R187, R39 ;  /* 0x0000002700bb7308 */ /* 0x0003f40000000800 */
[----:B------:R-:W-:Y:S10]  /*bb30*/  MUFU.EX2 R151, R42 ;  /* 0x0000002a00977308 */ /* 0x000ff40000000800 */
[----:B------:R-:W-:Y:S01]  /*bb40*/  MUFU.EX2 R184, R48 ;  /* 0x0000003000b87308 */ /* 0x000fe20000000800 */
[----:B-1----:R-:W-:Y:S09]  /*bb50*/  LDSM.16.MT88.4 R36, [R202+0x2400] ;  /* 0x00240000ca24783b */ /* 0x002ff20000004200 */
[----:B------:R-:W-:Y:S10]  /*bb60*/  MUFU.EX2 R183, R49 ;  /* 0x0000003100b77308 */ /* 0x000ff40000000800 */
[----:B------:R-:W-:Y:S10]  /*bb70*/  MUFU.EX2 R182, R50 ;  /* 0x0000003200b67308 */ /* 0x000ff40000000800 */
[----:B------:R-:W-:Y:S10]  /*bb80*/  MUFU.EX2 R65, R46 ;  /* 0x0000002e00417308 */ /* 0x000ff40000000800 */
[----:B------:R-:W-:Y:S10]  /*bb90*/  MUFU.EX2 R180, R180 ;  /* 0x000000b400b47308 */ /* 0x000ff40000000800 */
[----:B------:R-:W-:Y:S10]  /*bba0*/  MUFU.EX2 R67, R67 ;  /* 0x0000004300437308 */ /* 0x000ff40000000800 */
[----:B------:R-:W-:Y:S10]  /*bbb0*/  MUFU.EX2 R61, R61 ;  /* 0x0000003d003d7308 */ /* 0x000ff40000000800 */
[----:B------:R-:W-:Y:S10]  /*bbc0*/  MUFU.EX2 R63, R63 ;  /* 0x0000003f003f7308 */ /* 0x000ff40000000800 */
[----:B------:R-:W-:Y:S10]  /*bbd0*/  MUFU.EX2 R230, R20 ;  /* 0x0000001400e67308 */ /* 0x000ff40000000800 */
[----:B------:R-:W1:Y:S10]  /*bbe0*/  MUFU.EX2 R229, R21 ;  /* 0x0000001500e57308 */ /* 0x000e740000000800 */
[----:B------:R-:W-:Y:S10]  /*bbf0*/  MUFU.EX2 R228, R22 ;  /* 0x0000001600e47308 */ /* 0x000ff40000000800 */
[----:B------:R-:W1:Y:S10]  /*bc00*/  MUFU.EX2 R225, R23 ;  /* 0x0000001700e17308 */ /* 0x000e740000000800 */
[----:B------:R1:W-:Y:S10]  /*bc10*/  MUFU.EX2 R198, R24 ;  /* 0x0000001800c67308 */ /* 0x0003f40000000800 */
[----:B------:R1:W1:Y:S10]  /*bc20*/  MUFU.EX2 R217, R25 ;  /* 0x0000001900d97308 */ /* 0x0002740000000800 */
[----:B------:R1:W-:Y:S10]  /*bc30*/  MUFU.EX2 R196, R26 ;  /* 0x0000001a00c47308 */ /* 0x0003f40000000800 */
[----:B------:R1:W-:Y:S10]  /*bc40*/  MUFU.EX2 R194, R27 ;  /* 0x0000001b00c27308 */ /* 0x0003f40000000800 */
[----:B------:R1:W-:Y:S10]  /*bc50*/  MUFU.EX2 R222, R28 ;  /* 0x0000001c00de7308 */ /* 0x0003f40000000800 */
[----:B------:R-:W1:Y:S10]  /*bc60*/  MUFU.EX2 R199, R29 ;  /* 0x0000001d00c77308 */ /* 0x000e740000000800 */
[----:B------:R1:W-:Y:S10]  /*bc70*/  MUFU.EX2 R195, R30 ;  /* 0x0000001e00c37308 */ /* 0x0003f40000000800 */
[----:B------:R-:W1:Y:S10]  /*bc80*/  MUFU.EX2 R191, R31 ;  /* 0x0000001f00bf7308 */ /* 0x000e740000000800 */
        /* <DEDUP_REMOVED lines=8> */
[----:B------:R-:W-:Y:S01]  /*bd10*/  MUFU.EX2 R58, R58 ;  /* 0x0000003a003a7308 */ /* 0x000fe20000000800 */
[C---:B------:R-:W-:Y:S01]  /*bd20*/  FMUL.FTZ R8, R3.reuse, R156 ;  /* 0x0000009c03087220 */ /* 0x040fe20000410000 */
[----:B------:R-:W-:Y:S01]  /*bd30*/  F2FP.PACK_AB R176, R232, R190 ;  /* 0x000000bee8b0723e */ /* 0x000fe200000000ff */
[----:B------:R-:W-:Y:S01]  /*bd40*/  FMUL.FTZ R9, R3, R157 ;  /* 0x0000009d03097220 */ /* 0x000fe20000410000 */
[----:B--2---:R-:W-:Y:S01]  /*bd50*/  F2FP.PACK_AB R178, R240, R239 ;  /* 0x000000eff0b2723e */ /* 0x004fe200000000ff */
[C---:B------:R-:W-:Y:S01]  /*bd60*/  FMUL.FTZ R10, R0.reuse, R158 ;  /* 0x0000009e000a7220 */ /* 0x040fe20000410000 */
[----:B------:R-:W-:Y:S01]  /*bd70*/  F2FP.PACK_AB R177, R231, R189 ;  /* 0x000000bde7b1723e */ /* 0x000fe200000000ff */
[----:B------:R-:W-:Y:S01]  /*bd80*/  FMUL.FTZ R11, R0, R159 ;  /* 0x0000009f000b7220 */ /* 0x000fe20000410000 */
[----:B------:R-:W-:Y:S01]  /*bd90*/  F2FP.PACK_AB R179, R237, R234 ;  /* 0x000000eaedb3723e */ /* 0x000fe200000000ff */
[----:B------:R-:W2:Y:S01]  /*bda0*/  LDSM.16.MT88.4 R156, [R202] ;  /* 0x00000000ca9c783b */ /* 0x000ea20000004200 */
[C---:B------:R-:W-:Y:S01]  /*bdb0*/  FMUL.FTZ R4, R146.reuse, R152 ;  /* 0x0000009892047220 */ /* 0x040fe20000410000 */
[----:B------:R-:W-:Y:S01]  /*bdc0*/  F2FP.PACK_AB R152, R197, R193 ;  /* 0x000000c1c598723e */ /* 0x000fe200000000ff */
[----:B------:R-:W-:Y:S01]  /*bdd0*/  FMUL.FTZ R5, R146, R153 ;  /* 0x0000009992057220 */ /* 0x000fe20000410000 */
[----:B------:R-:W-:Y:S01]  /*bde0*/  F2FP.PACK_AB R153, R235, R192 ;  /* 0x000000c0eb99723e */ /* 0x000fe200000000ff */
[----:B------:R-:W-:Y:S01]  /*bdf0*/  FMUL.FTZ R6, R145, R154 ;  /* 0x0000009a91067220 */ /* 0x000fe20000410000 */
[----:B------:R-:W-:Y:S01]  /*be00*/  F2FP.PACK_AB R154, R241, R236 ;  /* 0x000000ecf19a723e */ /* 0x000fe200000000ff */
[----:B------:R-:W-:Y:S01]  /*be10*/  FMUL.FTZ R7, R145, R155 ;  /* 0x0000009b91077220 */ /* 0x000fe20000410000 */
[----:B------:R-:W-:Y:S01]  /*be20*/  F2FP.PACK_AB R155, R242, R238 ;  /* 0x000000eef29b723e */ /* 0x000fe200000000ff */
[----:B------:R-:W-:Y:S01]  /*be30*/  FMUL.FTZ R12, R3, R160 ;  /* 0x000000a0030c7220 */ /* 0x000fe20000410000 */
[----:B-1----:R-:W-:Y:S01]  /*be40*/  F2FP.PACK_AB R24, R229, R230 ;  /* 0x000000e6e518723e */ /* 0x002fe200000000ff */
[----:B------:R-:W-:Y:S01]  /*be50*/  FMUL.FTZ R13, R3, R161 ;  /* 0x000000a1030d7220 */ /* 0x000fe20000410000 */
[----:B------:R-:W-:Y:S01]  /*be60*/  F2FP.PACK_AB R25, R225, R228 ;  /* 0x000000e4e119723e */ /* 0x000fe200000000ff */
[C---:B------:R-:W-:Y:S01]  /*be70*/  FMUL.FTZ R14, R0.reuse, R162 ;  /* 0x000000a2000e7220 */ /* 0x040fe20000410000 */
[----:B------:R-:W-:Y:S01]  /*be80*/  F2FP.PACK_AB R26, R227, R226 ;  /* 0x000000e2e31a723e */ /* 0x000fe200000000ff */
[-C--:B------:R-:W-:Y:S05]  /*be90*/  HMMA.16816.F32 R4, R152, R172.reuse, R4 ;  /* 0x000000ac9804723c */ /* 0x080fea0000001804 */
[----:B------:R-:W-:Y:S01]  /*bea0*/  FMUL.FTZ R15, R0, R163 ;  /* 0x000000a3000f7220 */ /* 0x000fe20000410000 */
[----:B------:R-:W-:Y:S01]  /*beb0*/  F2FP.PACK_AB R27, R223, R224 ;  /* 0x000000e0df1b723e */ /* 0x000fe200000000ff */
[----:B------:R-:W1:Y:S01]  /*bec0*/  LDSM.16.MT88.4 R160, [R201+0x1000] ;  /* 0x00100000c9a0783b */ /* 0x000e620000004200 */
[C---:B------:R-:W-:Y:S01]  /*bed0*/  HMMA.16816.F32 R8, R176.reuse, R172, R8 ;  /* 0x000000acb008723c */ /* 0x040fe20000001808 */
[----:B------:R-:W-:Y:S03]  /*bee0*/  MUFU.EX2 R173, R40 ;  /* 0x0000002800ad7308 */ /* 0x000fe60000000800 */
[C---:B------:R-:W-:Y:S01]  /*bef0*/  FMUL.FTZ R16, R146.reuse, R164 ;  /* 0x000000a492107220 */ /* 0x040fe20000410000 */
[----:B------:R-:W-:Y:S01]  /*bf00*/  F2FP.PACK_AB R28, R217, R198 ;  /* 0x000000c6d91c723e */ /* 0x000fe200000000ff */
[----:B------:R-:W-:Y:S01]  /*bf10*/  FMUL.FTZ R17, R146, R165 ;  /* 0x000000a592117220 */ /* 0x000fe20000410000 */
[----:B------:R-:W-:Y:S01]  /*bf20*/  F2FP.PACK_AB R30, R199, R222 ;  /* 0x000000dec71e723e */ /* 0x000fe200000000ff */
[-C--:B------:R-:W-:Y:S03]  /*bf30*/  HMMA.16816.F32 R12, R176, R174.reuse, R12 ;  /* 0x000000aeb00c723c */ /* 0x080fe6000000180c */
[----:B------:R-:W1:Y:S01]  /*bf40*/  MUFU.EX2 R172, R41 ;  /* 0x0000002900ac7308 */ /* 0x000e620000000800 */
[C---:B------:R-:W-:Y:S01]  /*bf50*/  FMUL.FTZ R18, R145.reuse, R166 ;  /* 0x000000a691127220 */ /* 0x040fe20000410000 */
[----:B------:R-:W-:Y:S01]  /*bf60*/  F2FP.PACK_AB R29, R194, R196 ;  /* 0x000000c4c21d723e */ /* 0x000fe200000000ff */
[----:B------:R-:W-:Y:S01]  /*bf70*/  FMUL.FTZ R19, R145, R167 ;  /* 0x000000a791137220 */ /* 0x000fe20000410000 */
[----:B------:R-:W-:Y:S01]  /*bf80*/  F2FP.PACK_AB R31, R191, R195 ;  /* 0x000000c3bf1f723e */ /* 0x000fe200000000ff */
[----:B------:R-:W-:Y:S01]  /*bf90*/  LDSM.16.MT88.4 R164, [R201+0xc00] ;  /* 0x000c0000c9a4783b */ /* 0x000fe20000004200 */
[C---:B------:R-:W-:Y:S03]  /*bfa0*/  FMUL.FTZ R100, R146.reuse, R100 ;  /* 0x0000006492647220 */ /* 0x040fe60000410000 */
[----:B------:R-:W-:Y:S01]  /*bfb0*/  FMUL.FTZ R101, R146, R101 ;  /* 0x0000006592657220 */ /* 0x000fe20000410000 */
[C---:B------:R-:W-:Y:S01]  /*bfc0*/  HMMA.16816.F32 R16, R152.reuse, R174, R16 ;  /* 0x000000ae9810723c */ /* 0x040fe20000001810 */
[----:B------:R-:W-:Y:S03]  /*bfd0*/  MUFU.EX2 R174, R44 ;  /* 0x0000002c00ae7308 */ /* 0x000fe60000000800 */
[C---:B------:R-:W-:Y:S02]  /*bfe0*/  FMUL.FTZ R102, R145.reuse, R102 ;  /* 0x0000006691667220 */ /* 0x040fe40000410000 */
[----:B------:R-:W-:Y:S02]  /*bff0*/  FMUL.FTZ R103, R145, R103 ;  /* 0x0000006791677220 */ /* 0x000fe40000410000 */
[C---:B------:R-:W-:Y:S03]  /*c000*/  FMUL.FTZ R104, R3.reuse, R104 ;  /* 0x0000006803687220 */ /* 0x040fe60000410000 */
[----:B------:R-:W-:Y:S01]  /*c010*/  MUFU.EX2 R175, R54 ;  /* 0x0000003600af7308 */ /* 0x000fe20000000800 */
[C---:B------:R-:W-:Y:S01]  /*c020*/  FMUL.FTZ R105, R3.reuse, R105 ;  /* 0x0000006903697220 */ /* 0x040fe20000410000 */
[-C--:B--2---:R-:W-:Y:S03]  /*c030*/  HMMA.16816.F32 R100, R152, R156.reuse, R100 ;  /* 0x0000009c9864723c */ /* 0x084fe60000001864 */
[C---:B------:R-:W-:Y:S02]  /*c040*/  FMUL.FTZ R106, R0.reuse, R106 ;  /* 0x0000006a006a7220 */ /* 0x040fe40000410000 */
[C---:B------:R-:W-:Y:S02]  /*c050*/  FMUL.FTZ R107, R0.reuse, R107 ;  /* 0x0000006b006b7220 */ /* 0x040fe40000410000 */
[C---:B------:R-:W-:Y:S01]  /*c060*/  FMUL.FTZ R108, R3.reuse, R108 ;  /* 0x0000006c036c7220 */ /* 0x040fe20000410000 */
[----:B------:R2:W-:Y:S01]  /*c070*/  MUFU.EX2 R54, R43 ;  /* 0x0000002b00367308 */ /* 0x0005e20000000800 */
[----:B------:R-:W-:Y:S03]  /*c080*/  FMUL.FTZ R109, R3, R109 ;  /* 0x0000006d036d7220 */ /* 0x000fe60000410000 */
[C---:B------:R-:W-:Y:S04]  /*c090*/  HMMA.16816.F32 R104, R176.reuse, R156, R104 ;  /* 0x0000009cb068723c */ /* 0x040fe80000001868 */
[C---:B------:R-:W-:Y:S02]  /*c0a0*/  FMUL.FTZ R110, R0.reuse, R110 ;  /* 0x0000006e006e7220 */ /* 0x040fe40000410000 */
[----:B------:R-:W-:Y:S02]  /*c0b0*/  FMUL.FTZ R111, R0, R111 ;  /* 0x0000006f006f7220 */ /* 0x000fe40000410000 */
[C---:B------:R-:W-:Y:S04]  /*c0c0*/  FMUL.FTZ R112, R146.reuse, R112 ;  /* 0x0000007092707220 */ /* 0x040fe80000410000 */
[C---:B------:R-:W-:Y:S01]  /*c0d0*/  FMUL.FTZ R113, R146.reuse, R113 ;  /* 0x0000007192717220 */ /* 0x040fe20000410000 */
[-C--:B------:R-:W-:Y:S03]  /*c0e0*/  HMMA.16816.F32 R108, R176, R158.reuse, R108 ;  /* 0x0000009eb06c723c */ /* 0x080fe6000000186c */
[C---:B------:R-:W-:Y:S02]  /*c0f0*/  FMUL.FTZ R114, R145.reuse, R114 ;  /* 0x0000007291727220 */ /* 0x040fe40000410000 */
[C---:B------:R-:W-:Y:S01]  /*c100*/  FMUL.FTZ R115, R145.reuse, R115 ;  /* 0x0000007391737220 */ /* 0x040fe20000410000 */
[----:B--2---:R-:W-:Y:S01]  /*c110*/  LDSM.16.MT88.4 R40, [R202+0x800] ;  /* 0x00080000ca28783b */ /* 0x004fe20000004200 */
[C---:B------:R-:W-:Y:S05]  /*c120*/  FMUL.FTZ R116, R146.reuse, R116 ;  /* 0x0000007492747220 */ /* 0x040fea0000410000 */
[C---:B------:R-:W-:Y:S02]  /*c130*/  HMMA.16816.F32 R112, R152.reuse, R158, R112 ;  /* 0x0000009e9870723c */ /* 0x040fe40000001870 */
[----:B------:R-:W2:Y:S02]  /*c140*/  LDSM.16.MT88.4 R156, [R202+0x1000] ;  /* 0x00100000ca9c783b */ /* 0x000ea40000004200 */
[----:B------:R-:W-:Y:S02]  /*c150*/  FMUL.FTZ R117, R146, R117 ;  /* 0x0000007592757220 */ /* 0x000fe40000410000 */
[C---:B------:R-:W-:Y:S02]  /*c160*/  FMUL.FTZ R118, R145.reuse, R118 ;  /* 0x0000007691767220 */ /* 0x040fe40000410000 */
[----:B------:R-:W-:Y:S04]  /*c170*/  FMUL.FTZ R119, R145, R119 ;  /* 0x0000007791777220 */ /* 0x000fe80000410000 */
[C---:B------:R-:W-:Y:S02]  /*c180*/  FMUL.FTZ R120, R3.reuse, R120 ;  /* 0x0000007803787220 */ /* 0x040fe40000410000 */
[C---:B------:R-:W-:Y:S01]  /*c190*/  FMUL.FTZ R121, R3.reuse, R121 ;  /* 0x0000007903797220 */ /* 0x040fe20000410000 */
[-C--:B-1----:R-:W-:Y:S03]  /*c1a0*/  HMMA.16816.F32 R116, R152, R160.reuse, R116 ;  /* 0x000000a09874723c */ /* 0x082fe60000001874 */
[C---:B------:R-:W-:Y:S02]  /*c1b0*/  FMUL.FTZ R122, R0.reuse, R122 ;  /* 0x0000007a007a7220 */ /* 0x040fe40000410000 */
[C---:B------:R-:W-:Y:S02]  /*c1c0*/  FMUL.FTZ R123, R0.reuse, R123 ;  /* 0x0000007b007b7220 */ /* 0x040fe40000410000 */
[C---:B------:R-:W-:Y:S02]  /*c1d0*/  FMUL.FTZ R124, R3.reuse, R124 ;  /* 0x0000007c037c7220 */ /* 0x040fe40000410000 */
        /* <DEDUP_REMOVED lines=8> */
[C---:B------:R-:W-:Y:S02]  /*c260*/  FMUL.FTZ R131, R145.reuse, R131 ;  /* 0x0000008391837220 */ /* 0x040fe40000410000 */
[C---:B------:R-:W-:Y:S02]  /*c270*/  FMUL.FTZ R132, R146.reuse, R132 ;  /* 0x0000008492847220 */ /* 0x040fe40000410000 */
[----:B------:R-:W-:Y:S03]  /*c280*/  FMUL.FTZ R133, R146, R133 ;  /* 0x0000008592857220 */ /* 0x000fe60000410000 */
[C---:B------:R-:W-:Y:S01]  /*c290*/  HMMA.16816.F32 R128, R152.reuse, R162, R128 ;  /* 0x000000a29880723c */ /* 0x040fe20000001880 */
[----:B------:R-:W1:Y:S03]  /*c2a0*/  LDSM.16.MT88.4 R160, [R201+0x2000] ;  /* 0x00200000c9a0783b */ /* 0x000e660000004200 */
[C---:B------:R-:W-:Y:S02]  /*c2b0*/  FMUL.FTZ R134, R145.reuse, R134 ;  /* 0x0000008691867220 */ /* 0x040fe40000410000 */
[----:B------:R-:W-:Y:S02]  /*c2c0*/  FMUL.FTZ R135, R145, R135 ;  /* 0x0000008791877220 */ /* 0x000fe40000410000 */
[C---:B------:R-:W-:Y:S04]  /*c2d0*/  FMUL.FTZ R136, R3.reuse, R136 ;  /* 0x0000008803887220 */ /* 0x040fe80000410000 */
[C---:B------:R-:W-:Y:S01]  /*c2e0*/  FMUL.FTZ R137, R3.reuse, R137 ;  /* 0x0000008903897220 */ /* 0x040fe20000410000 */
[-C--:B--2---:R-:W-:Y:S03]  /*c2f0*/  HMMA.16816.F32 R132, R152, R156.reuse, R132 ;  /* 0x0000009c9884723c */ /* 0x084fe60000001884 */
        /* <DEDUP_REMOVED lines=15> */
[----:B------:R-:W2:Y:S03]  /*c3f0*/  LDSM.16.MT88.4 R156, [R201+0x400] ;  /* 0x00040000c99c783b */ /* 0x000ea60000004200 */
[C---:B------:R-:W-:Y:S02]  /*c400*/  FMUL.FTZ R70, R145.reuse, R70 ;  /* 0x0000004691467220 */ /* 0x040fe40000410000 */
[----:B------:R-:W-:Y:S02]  /*c410*/  FMUL.FTZ R71, R145, R71 ;  /* 0x0000004791477220 */ /* 0x000fe40000410000 */
[C---:B------:R-:W-:Y:S04]  /*c420*/  FMUL.FTZ R72, R3.reuse, R72 ;  /* 0x0000004803487220 */ /* 0x040fe80000410000 */
        /* <DEDUP_REMOVED lines=31> */
[----:B------:R-:W-:Y:S01]  /*c620*/  FMUL.FTZ R97, R146, R97 ;  /* 0x0000006192617220 */ /* 0x000fe20000410000 */
[-C--:B------:R-:W-:Y:S01]  /*c630*/  HMMA.16816.F32 R92, R176, R34.reuse, R92 ;  /* 0x00000022b05c723c */ /* 0x080fe2000000185c */
[----:B------:R1:W-:Y:S02]  /*c640*/  MUFU.EX2 R179, R51 ;  /* 0x0000003300b37308 */ /* 0x0003e40000000800 */
[C---:B------:R-:W-:Y:S02]  /*c650*/  FMUL.FTZ R98, R145.reuse, R98 ;  /* 0x0000006291627220 */ /* 0x040fe40000410000 */
[----:B------:R-:W-:Y:S02]  /*c660*/  FMUL.FTZ R99, R145, R99 ;  /* 0x0000006391637220 */ /* 0x000fe40000410000 */
[----:B---3--:R-:W-:Y:S02]  /*c670*/  FFMA.FTZ R0, R0, R243, R189 ;  /* 0x000000f300007223 */ /* 0x008fe400000100bd */
[----:B------:R-:W-:Y:S02]  /*c680*/  FFMA.FTZ R146, R146, R246, R193 ;  /* 0x000000f692927223 */ /* 0x000fe400000100c1 */
[----:B------:R-:W3:Y:S01]  /*c690*/  MUFU.EX2 R176, R45 ;  /* 0x0000002d00b07308 */ /* 0x000ee20000000800 */
[----:B------:R-:W-:Y:S01]  /*c6a0*/  HMMA.16816.F32 R96, R152, R34, R96 ;  /* 0x000000229860723c */ /* 0x000fe20000001860 */
[----:B------:R-:W3:Y:S03]  /*c6b0*/  LDSM.16.MT88.4 R32, [R201+0x1400] ;  /* 0x00140000c920783b */ /* 0x000ee60000004200 */
[----:B------:R-:W-:Y:S02]  /*c6c0*/  FADD.FTZ R146, R197, R146 ;  /* 0x00000092c5927221 */ /* 0x000fe40000010000 */
[----:B----4-:R-:W-:Y:S02]  /*c6d0*/  FFMA.FTZ R145, R145, R245, R192 ;  /* 0x000000f591917223 */ /* 0x010fe400000100c0 */
[-C--:B--2---:R-:W-:Y:S01]  /*c6e0*/  HMMA.16816.F32 R4, R24, R156.reuse, R4 ;  /* 0x0000009c1804723c */ /* 0x084fe20000001804 */
[----:B------:R-:W2:Y:S01]  /*c6f0*/  LDSM.16.MT88.4 R152, [R202+0x1400] ;  /* 0x00140000ca98783b */ /* 0x000ea20000004200 */
[----:B------:R-:W-:Y:S06]  /*c700*/  MUFU.EX2 R178, R53 ;  /* 0x0000003500b27308 */ /* 0x000fec0000000800 */
[C---:B------:R-:W-:Y:S01]  /*c710*/  HMMA.16816.F32 R8, R28.reuse, R156, R8 ;  /* 0x0000009c1c08723c */ /* 0x040fe20000001808 */
[----:B-1----:R-:W-:Y:S03]  /*c720*/  LDSM.16.MT88.4 R48, [R201+0x2800] ;  /* 0x00280000c930783b */ /* 0x002fe60000004200 */
[----:B------:R1:W4:Y:S04]  /*c730*/  MUFU.EX2 R53, R47 ;  /* 0x0000002f00357308 */ /* 0x0003280000000800 */
[-C--:B------:R-:W-:Y:S06]  /*c740*/  HMMA.16816.F32 R12, R28, R158.reuse, R12 ;  /* 0x0000009e1c0c723c */ /* 0x080fec000000180c */
[----:B------:R5:W2:Y:S02]  /*c750*/  MUFU.EX2 R177, R52 ;  /* 0x0000003400b17308 */ /* 0x000aa40000000800 */
[C---:B------:R-:W-:Y:S08]  /*c760*/  HMMA.16816.F32 R16, R24.reuse, R158, R16 ;  /* 0x0000009e1810723c */ /* 0x040ff00000001810 */
[-C--:B------:R-:W-:Y:S01]  /*c770*/  HMMA.16816.F32 R100, R24, R160.reuse, R100 ;  /* 0x000000a01864723c */ /* 0x080fe20000001864 */
[----:B-1----:R-:W-:Y:S07]  /*c780*/  LDSM.16.MT88.4 R44, [R201+0x1800] ;  /* 0x00180000c92c783b */ /* 0x002fee0000004200 */
[C---:B------:R-:W-:Y:S04]  /*c790*/  HMMA.16816.F32 R104, R28.reuse, R160, R104 ;  /* 0x000000a01c68723c */ /* 0x040fe80000001868 */
[----:B-----5:R-:W-:Y:S04]  /*c7a0*/  FFMA.FTZ R52, R3, R244, R190 ;  /* 0x000000f403347223 */ /* 0x020fe800000100be */
[-C--:B------:R-:W-:Y:S04]  /*c7b0*/  HMMA.16816.F32 R108, R28, R162.reuse, R108 ;  /* 0x000000a21c6c723c */ /* 0x080fe8000000186c */
[----:B------:R-:W-:Y:S01]  /*c7c0*/  FADD.FTZ R3, R235, R145 ;  /* 0x00000091eb037221 */ /* 0x000fe20000010000 */
[----:B------:R-:W-:Y:S03]  /*c7d0*/  MOV R145, R148 ;  /* 0x0000009400917202 */ /* 0x000fe60000000f00 */
[C---:B------:R-:W-:Y:S04]  /*c7e0*/  HMMA.16816.F32 R112, R24.reuse, R162, R112 ;  /* 0x000000a21870723c */ /* 0x040fe80000001870 */
[----:B------:R-:W-:Y:S04]  /*c7f0*/  FADD.FTZ R3, R238, R3 ;  /* 0x00000003ee037221 */ /* 0x000fe80000010000 */
[-C--:B---3--:R-:W-:Y:S04]  /*c800*/  HMMA.16816.F32 R116, R24, R32.reuse, R116 ;  /* 0x000000201874723c */ /* 0x088fe80000001874 */
[----:B------:R-:W-:Y:S04]  /*c810*/  FADD.FTZ R3, R242, R3 ;  /* 0x00000003f2037221 */ /* 0x000fe80000010000 */
[C---:B------:R-:W-:Y:S04]  /*c820*/  HMMA.16816.F32 R120, R28.reuse, R32, R120 ;  /* 0x000000201c78723c */ /* 0x040fe80000001878 */
[----:B------:R-:W-:Y:S04]  /*c830*/  FADD.FTZ R3, R228, R3 ;  /* 0x00000003e4037221 */ /* 0x000fe80000010000 */
[-C--:B------:R-:W-:Y:S04]  /*c840*/  HMMA.16816.F32 R124, R28, R34.reuse, R124 ;  /* 0x000000221c7c723c */ /* 0x080fe8000000187c */
[----:B------:R-:W-:Y:S04]  /*c850*/  FADD.FTZ R3, R225, R3 ;  /* 0x00000003e1037221 */ /* 0x000fe80000010000 */
[C---:B------:R-:W-:Y:S01]  /*c860*/  HMMA.16816.F32 R128, R24.reuse, R34, R128 ;  /* 0x000000221880723c */ /* 0x040fe20000001880 */
[----:B------:R-:W1:Y:S07]  /*c870*/  LDSM.16.MT88.4 R32, [R201+0x2400] ;  /* 0x00240000c920783b */ /* 0x000e6e0000004200 */
[-C--:B--2---:R-:W-:Y:S08]  /*c880*/  HMMA.16816.F32 R132, R24, R152.reuse, R132 ;  /* 0x000000981884723c */ /* 0x084ff00000001884 */
[C---:B------:R-:W-:Y:S08]  /*c890*/  HMMA.16816.F32 R136, R28.reuse, R152, R136 ;  /* 0x000000981c88723c */ /* 0x040ff00000001888 */
[-C--:B------:R-:W-:Y:S08]  /*c8a0*/  HMMA.16816.F32 R20, R28, R154.reuse, R20 ;  /* 0x0000009a1c14723c */ /* 0x080ff00000001814 */
[C---:B------:R-:W-:Y:S08]  /*c8b0*/  HMMA.16816.F32 R140, R24.reuse, R154, R140 ;  /* 0x0000009a188c723c */ /* 0x040ff0000000188c */
[-C--:B-1----:R-:W-:Y:S08]  /*c8c0*/  HMMA.16816.F32 R68, R24, R32.reuse, R68 ;  /* 0x000000201844723c */ /* 0x082ff00000001844 */
[C---:B------:R-:W-:Y:S08]  /*c8d0*/  HMMA.16816.F32 R72, R28.reuse, R32, R72 ;  /* 0x000000201c48723c */ /* 0x040ff00000001848 */
[-C--:B------:R-:W-:Y:S08]  /*c8e0*/  HMMA.16816.F32 R76, R28, R34.reuse, R76 ;  /* 0x000000221c4c723c */ /* 0x080ff0000000184c */
[C---:B------:R-:W-:Y:S01]  /*c8f0*/  HMMA.16816.F32 R80, R24.reuse, R34, R80 ;  /* 0x000000221850723c */ /* 0x040fe20000001850 */
[----:B------:R-:W1:Y:S07]  /*c900*/  LDSM.16.MT88.4 R32, [R201+0x800] ;  /* 0x00080000c920783b */ /* 0x000e6e0000004200 */
[-C--:B------:R-:W-:Y:S08]  /*c910*/  HMMA.16816.F32 R84, R24, R36.reuse, R84 ;  /* 0x000000241854723c */ /* 0x080ff00000001854 */
[C---:B------:R-:W-:Y:S08]  /*c920*/  HMMA.16816.F32 R88, R28.reuse, R36, R88 ;  /* 0x000000241c58723c */ /* 0x040ff00000001858 */
[-C--:B------:R-:W-:Y:S07]  /*c930*/  HMMA.16816.F32 R92, R28, R38.reuse, R92 ;  /* 0x000000261c5c723c */ /* 0x080fee000000185c */
[----:B------:R-:W-:Y:S01]  /*c940*/  F2FP.PACK_AB R28, R172, R173 ;  /* 0x000000adac1c723e */ /* 0x000fe200000000ff */
[----:B------:R-:W-:Y:S01]  /*c950*/  HMMA.16816.F32 R96, R24, R38, R96 ;  /* 0x000000261860723c */ /* 0x000fe20000001860 */
[----:B------:R-:W2:Y:S03]  /*c960*/  LDSM.16.MT88.4 R36, [R202+0x1800] ;  /* 0x00180000ca24783b */ /* 0x000ea60000004200 */
[----:B------:R-:W-:Y:S02]  /*c970*/  F2FP.PACK_AB R30, R176, R174 ;  /* 0x000000aeb01e723e */ /* 0x000fe400000000ff */
[----:B------:R-:W-:Y:S02]  /*c980*/  F2FP.PACK_AB R29, R54, R151 ;  /* 0x00000097361d723e */ /* 0x000fe400000000ff */
[----:B------:R-:W-:Y:S04]  /*c990*/  F2FP.PACK_AB R24, R188, R186 ;  /* 0x000000babc18723e */ /* 0x000fe800000000ff */
[----:B------:R-:W-:Y:S02]  /*c9a0*/  F2FP.PACK_AB R25, R187, R185 ;  /* 0x000000b9bb19723e */ /* 0x000fe400000000ff */
[----:B------:R-:W-:Y:S02]  /*c9b0*/  F2FP.PACK_AB R26, R183, R184 ;  /* 0x000000b8b71a723e */ /* 0x000fe400000000ff */
[----:B------:R-:W-:Y:S02]  /*c9c0*/  F2FP.PACK_AB R27, R179, R182 ;  /* 0x000000b6b31b723e */ /* 0x000fe400000000ff */
[----:B----4-:R-:W-:Y:S05]  /*c9d0*/  F2FP.PACK_AB R31, R53, R65 ;  /* 0x00000041351f723e */ /* 0x010fea00000000ff */
        /* <DEDUP_REMOVED lines=9> */
[----:B------:R-:W-:Y:S07]  /*ca70*/  LDSM.16.MT88.4 R40, [R201+0x1c00] ;  /* 0x001c0000c928783b */ /* 0x000fee0000004200 */
[-C--:B------:R-:W-:Y:S08]  /*ca80*/  HMMA.16816.F32 R116, R24, R44.reuse, R116 ;  /* 0x0000002c1874723c */ /* 0x080ff00000001874 */
[C---:B------:R-:W-:Y:S08]  /*ca90*/  HMMA.16816.F32 R120, R28.reuse, R44, R120 ;  /* 0x0000002c1c78723c */ /* 0x040ff00000001878 */
[-C--:B------:R-:W-:Y:S08]  /*caa0*/  HMMA.16816.F32 R124, R28, R46.reuse, R124 ;  /* 0x0000002e1c7c723c */ /* 0x080ff0000000187c */
[C---:B------:R-:W-:Y:S01]  /*cab0*/  HMMA.16816.F32 R128, R24.reuse, R46, R128 ;  /* 0x0000002e1880723c */ /* 0x040fe20000001880 */
[----:B------:R-:W-:Y:S07]  /*cac0*/  LDSM.16.MT88.4 R44, [R202+0x1c00] ;  /* 0x001c0000ca2c783b */ /* 0x000fee0000004200 */
        /* <DEDUP_REMOVED lines=10> */
[C---:B------:R-:W-:Y:S08]  /*cb70*/  HMMA.16816.F32 R88, R28.reuse, R32, R88 ;  /* 0x000000201c58723c */ /* 0x040ff00000001858 */
[-C--:B------:R-:W-:Y:S07]  /*cb80*/  HMMA.16816.F32 R92, R28, R34.reuse, R92 ;  /* 0x000000221c5c723c */ /* 0x080fee000000185c */
[----:B------:R-:W-:Y:S01]  /*cb90*/  F2FP.PACK_AB R30, R61, R60 ;  /* 0x0000003c3d1e723e */ /* 0x000fe200000000ff */
[----:B------:R-:W-:Y:S01]  /*cba0*/  HMMA.16816.F32 R96, R24, R34, R96 ;  /* 0x000000221860723c */ /* 0x000fe20000001860 */
[----:B------:R-:W1:Y:S03]  /*cbb0*/  LDSM.16.MT88.4 R32, [R201+0x2c00] ;  /* 0x002c0000c920783b */ /* 0x000e660000004200 */
[----:B------:R-:W-:Y:S01]  /*cbc0*/  FADD.FTZ R29, R232, R52 ;  /* 0x00000034e81d7221 */ /* 0x000fe20000010000 */
[----:B------:R-:W-:Y:S01]  /*cbd0*/  F2FP.PACK_AB R31, R63, R62 ;  /* 0x0000003e3f1f723e */ /* 0x000fe200000000ff */
[----:B------:R-:W-:Y:S01]  /*cbe0*/  FADD.FTZ R28, R231, R0 ;  /* 0x00000000e71c7221 */ /* 0x000fe20000010000 */
[----:B------:R-:W-:Y:S01]  /*cbf0*/  F2FP.PACK_AB R24, R178, R177 ;  /* 0x000000b1b218723e */ /* 0x000fe200000000ff */
[----:B------:R-:W-:Y:S01]  /*cc00*/  FADD.FTZ R50, R239, R29 ;  /* 0x0000001def327221 */ /* 0x000fe20000010000 */
[----:B------:R-:W-:Y:S03]  /*cc10*/  F2FP.PACK_AB R25, R55, R175 ;  /* 0x000000af3719723e */ /* 0x000fe600000000ff */
[----:B------:R-:W-:Y:S01]  /*cc20*/  F2FP.PACK_AB R26, R180, R64 ;  /* 0x00000040b41a723e */ /* 0x000fe200000000ff */
[----:B------:R-:W-:Y:S01]  /*cc30*/  FADD.FTZ R49, R234, R28 ;  /* 0x0000001cea317221 */ /* 0x000fe20000010000 */
[----:B------:R-:W-:Y:S01]  /*cc40*/  F2FP.PACK_AB R27, R67, R66 ;  /* 0x00000042431b723e */ /* 0x000fe200000000ff */
[----:B------:R-:W-:Y:S01]  /*cc50*/  FADD.FTZ R0, R236, R146 ;  /* 0x00000092ec007221 */ /* 0x000fe20000010000 */
[----:B------:R-:W-:Y:S02]  /*cc60*/  F2FP.PACK_AB R28, R57, R56 ;  /* 0x00000038391c723e */ /* 0x000fe400000000ff */
[----:B------:R-:W-:Y:S01]  /*cc70*/  F2FP.PACK_AB R29, R59, R58 ;  /* 0x0000003a3b1d723e */ /* 0x000fe200000000ff */
[----:B------:R-:W-:Y:S02]  /*cc80*/  FADD.FTZ R48, R241, R0 ;  /* 0x00000000f1307221 */ /* 0x000fe40000010000 */
[-C--:B------:R-:W-:Y:S01]  /*cc90*/  HMMA.16816.F32 R152, R24, R164.reuse, R4 ;  /* 0x000000a41898723c */ /* 0x080fe20000001804 */
[----:B------:R-:W3:Y:S02]  /*cca0*/  LDSM.16.MT88.4 R4, [R202+0x2c00] ;  /* 0x002c0000ca04783b */ /* 0x000ee40000004200 */
[----:B------:R-:W-:Y:S05]  /*ccb0*/  FADD.FTZ R0, R237, R49 ;  /* 0x00000031ed007221 */ /* 0x000fea0000010000 */
[C---:B------:R-:W-:Y:S07]  /*ccc0*/  HMMA.16816.F32 R156, R28.reuse, R164, R8 ;  /* 0x000000a41c9c723c */ /* 0x040fee0000001808 */
[----:B------:R-:W-:Y:S01]  /*ccd0*/  FADD.FTZ R9, R196, R0 ;  /* 0x00000000c4097221 */ /* 0x000fe20000010000 */
[-C--:B------:R-:W-:Y:S04]  /*cce0*/  HMMA.16816.F32 R160, R28, R166.reuse, R12 ;  /* 0x000000a61ca0723c */ /* 0x080fe8000000180c */
[----:B------:R-:W-:Y:S02]  /*ccf0*/  FADD.FTZ R10, R240, R50 ;  /* 0x00000032f00a7221 */ /* 0x000fe40000010000 */
[----:B------:R-:W-:Y:S02]  /*cd00*/  FADD.FTZ R8, R230, R48 ;  /* 0x00000030e6087221 */ /* 0x000fe40000010000 */
        /* <DEDUP_REMOVED lines=24> */
[----:B------:R-:W-:Y:S01]  /*ce90*/  FADD.FTZ R3, R151, R11 ;  /* 0x0000000b97037221 */ /* 0x000fe20000010000 */
[----:B------:R-:W-:Y:S01]  /*cea0*/  MOV R151, R2 ;  /* 0x0000000200977202 */ /* 0x000fe20000000f00 */
[C---:B------:R-:W-:Y:S04]  /*ceb0*/  HMMA.16816.F32 R128, R24.reuse, R42, R128 ;  /* 0x0000002a1880723c */ /* 0x040fe80000001880 */
[----:B------:R-:W-:Y:S02]  /*cec0*/  FADD.FTZ R11, R187, R9 ;  /* 0x00000009bb0b7221 */ /* 0x000fe40000010000 */
[----:B------:R-:W-:Y:S02]  /*ced0*/  FADD.FTZ R9, R54, R3 ;  /* 0x0000000336097221 */ /* 0x000fe40000010000 */
[-C--:B------:R-:W-:Y:S04]  /*cee0*/  HMMA.16816.F32 R132, R24, R44.reuse, R132 ;  /* 0x0000002c1884723c */ /* 0x080fe80000001884 */
[----:B------:R-:W-:Y:S04]  /*cef0*/  FADD.FTZ R8, R173, R12 ;  /* 0x0000000cad087221 */ /* 0x000fe80000010000 */
[C---:B------:R-:W-:Y:S04]  /*cf00*/  HMMA.16816.F32 R136, R28.reuse, R44, R136 ;  /* 0x0000002c1c88723c */ /* 0x040fe80000001888 */
[----:B------:R-:W-:Y:S02]  /*cf10*/  FADD.FTZ R10, R172, R8 ;  /* 0x00000008ac0a7221 */ /* 0x000fe40000010000 */
[----:B------:R-:W-:Y:S02]  /*cf20*/  FADD.FTZ R8, R184, R0 ;  /* 0x00000000b8087221 */ /* 0x000fe40000010000 */
[-C--:B------:R-:W-:Y:S04]  /*cf30*/  HMMA.16816.F32 R168, R28, R46.reuse, R20 ;  /* 0x0000002e1ca8723c */ /* 0x080fe80000001814 */
[----:B------:R-:W-:Y:S02]  /*cf40*/  FADD.FTZ R3, R174, R10 ;  /* 0x0000000aae037221 */ /* 0x000fe40000010000 */
[----:B------:R-:W-:Y:S02]  /*cf50*/  FADD.FTZ R10, R183, R8 ;  /* 0x00000008b70a7221 */ /* 0x000fe40000010000 */
[C---:B------:R-:W-:Y:S04]  /*cf60*/  HMMA.16816.F32 R140, R24.reuse, R46, R140 ;  /* 0x0000002e188c723c */ /* 0x040fe8000000188c */
[----:B------:R-:W-:Y:S04]  /*cf70*/  FADD.FTZ R0, R65, R9 ;  /* 0x0000000941007221 */ /* 0x000fe80000010000 */
[-C--:B-1----:R-:W-:Y:S04]  /*cf80*/  HMMA.16816.F32 R68, R24, R32.reuse, R68 ;  /* 0x000000201844723c */ /* 0x082fe80000001844 */
[----:B------:R-:W-:Y:S04]  /*cf90*/  FADD.FTZ R8, R53, R0 ;  /* 0x0000000035087221 */ /* 0x000fe80000010000 */
[C---:B------:R-:W-:Y:S04]  /*cfa0*/  HMMA.16816.F32 R72, R28.reuse, R32, R72 ;  /* 0x000000201c48723c */ /* 0x040fe80000001848 */
[----:B------:R-:W-:Y:S04]  /*cfb0*/  FADD.FTZ R8, R58, R8 ;  /* 0x000000083a087221 */ /* 0x000fe80000010000 */
        /* <DEDUP_REMOVED lines=32> */
.L_x_1480:
[----:B------:R-:W-:Y:S05]  /*d1c0*/  BRA.DIV ~URZ, `(.L_x_1488) ;  /* 0x000057027f007947 */ /* 0x000fea000b800000 */
[----:B-1----:R-:W2:Y:S04]  /*d1d0*/  LDL R0, [R1+0x4] ;  /* 0x0000040001007983 */ /* 0x002ea80000100800 */
[----:B--2---:R1:W2:Y:S02]  /*d1e0*/  SHFL.BFLY PT, R4, R0, 0x2, 0x1f ;  /* 0x0c401f0000047f89 */ /* 0x0042a400000e0000 */
.L_x_1540:
        /* <DEDUP_REMOVED lines=19> */
.L_x_1541:
        /* <DEDUP_REMOVED lines=11> */
[----:B------:R-:W-:Y:S02]  /*d3d0*/  MOV R44, 0xff800000 ;  /* 0xff800000002c7802 */ /* 0x000fe40000000f00 */
[----:B------:R-:W-:-:S03]  /*d3e0*/  @P1 MOV R13, 0x3f317218 ;  /* 0x3f317218000d1802 */ /* 0x000fc60000000f00 */
[----:B------:R-:W2:Y:S08]  /*d3f0*/  @P2 MUFU.RCP R3, R5 ;  /* 0x0000000500032308 */ /* 0x000eb00000001000 */
[----:B------:R-:W3:Y:S01]  /*d400*/  @P1 MUFU.RCP R2, R6 ;  /* 0x0000000600021308 */ /* 0x000ee20000001000 */
[C---:B-1----:R-:W-:Y:S02]  /*d410*/  FMUL.FTZ R152, R0.reuse, R152 ;  /* 0x0000009800987220 */ /* 0x042fe40000410000 */
[----:B------:R-:W-:-:S02]  /*d420*/  FMUL.FTZ R43, R0, R153 ;  /* 0x00000099002b7220 */ /* 0x000fc40000410000 */
[C---:B------:R-:W-:Y:S02]  /*d430*/  FMUL.FTZ R164, R0.reuse, R164 ;  /* 0x000000a400a47220 */ /* 0x040fe40000410000 */
[C---:B------:R-:W-:Y:S01]  /*d440*/  FMUL.FTZ R40, R0.reuse, R165 ;  /* 0x000000a500287220 */ /* 0x040fe20000410000 */
[----:B------:R-:W1:Y:S01]  /*d450*/  @P3 MUFU.LG2 R8, R4 ;  /* 0x0000000400083308 */ /* 0x000e620000000c00 */
[C---:B------:R-:W-:Y:S02]  /*d460*/  FMUL.FTZ R100, R0.reuse, R100 ;  /* 0x0000006400647220 */ /* 0x040fe40000410000 */
[C---:B------:R-:W-:Y:S02]  /*d470*/  FMUL.FTZ R37, R0.reuse, R101 ;  /* 0x0000006500257220 */ /* 0x040fe40000410000 */
[C---:B------:R-:W-:Y:S02]  /*d480*/  FMUL.FTZ R112, R0.reuse, R112 ;  /* 0x0000007000707220 */ /* 0x040fe40000410000 */
[C---:B------:R-:W-:Y:S01]  /*d490*/  FMUL.FTZ R34, R0.reuse, R113 ;  /* 0x0000007100227220 */ /* 0x040fe20000410000 */
[----:B------:R4:W5:Y:S01]  /*d4a0*/  @P2 MUFU.LG2 R4, R5 ;  /* 0x0000000500042308 */ /* 0x0009620000000c00 */
[----:B------:R-:W-:-:S02]  /*d4b0*/  FMUL.FTZ R116, R0, R116 ;  /* 0x0000007400747220 */ /* 0x000fc40000410000 */
[C---:B------:R-:W-:Y:S02]  /*d4c0*/  FMUL.FTZ R31, R0.reuse, R117 ;  /* 0x00000075001f7220 */ /* 0x040fe40000410000 */
[C---:B------:R-:W-:Y:S02]  /*d4d0*/  FMUL.FTZ R128, R0.reuse, R128 ;  /* 0x0000008000807220 */ /* 0x040fe40000410000 */
[C---:B------:R-:W-:Y:S01]  /*d4e0*/  FMUL.FTZ R28, R0.reuse, R129 ;  /* 0x00000081001c7220 */ /* 0x040fe20000410000 */
[----:B------:R-:W1:Y:S01]  /*d4f0*/  @P1 MUFU.LG2 R6, R6 ;  /* 0x0000000600061308 */ /* 0x000e620000000c00 */
[C---:B------:R-:W-:Y:S02]  /*d500*/  FMUL.FTZ R132, R0.reuse, R132 ;  /* 0x0000008400847220 */ /* 0x040fe40000410000 */
[C---:B------:R-:W-:Y:S02]  /*d510*/  FMUL.FTZ R24, R0.reuse, R133 ;  /* 0x0000008500187220 */ /* 0x040fe40000410000 */
[----:B------:R-:W-:-:S02]  /*d520*/  FMUL.FTZ R140, R0, R140 ;  /* 0x0000008c008c7220 */ /* 0x000fc40000410000 */
[C---:B------:R-:W-:Y:S01]  /*d530*/  FMUL.FTZ R20, R0.reuse, R141 ;  /* 0x0000008d00147220 */ /* 0x040fe20000410000 */
[----:B----4-:R-:W-:Y:S01]  /*d540*/  @P3 MOV R5, 0x3f317218 ;  /* 0x3f31721800053802 */ /* 0x010fe20000000f00 */
[C---:B------:R-:W-:Y:S02]  /*d550*/  FMUL.FTZ R68, R0.reuse, R68 ;  /* 0x0000004400447220 */ /* 0x040fe40000410000 */
[C---:B------:R-:W-:Y:S02]  /*d560*/  FMUL.FTZ R16, R0.reuse, R69 ;  /* 0x0000004500107220 */ /* 0x040fe40000410000 */
[C---:B------:R-:W-:Y:S02]  /*d570*/  FMUL.FTZ R80, R0.reuse, R80 ;  /* 0x0000005000507220 */ /* 0x040fe40000410000 */
[C---:B------:R-:W-:Y:S02]  /*d580*/  FMUL.FTZ R12, R0.reuse, R81 ;  /* 0x00000051000c7220 */ /* 0x040fe40000410000 */
[----:B------:R-:W-:-:S02]  /*d590*/  FMUL.FTZ R84, R0, R84 ;  /* 0x0000005400547220 */ /* 0x000fc40000410000 */
[C---:B------:R-:W-:Y:S02]  /*d5a0*/  FMUL.FTZ R85, R0.reuse, R85 ;  /* 0x0000005500557220 */ /* 0x040fe40000410000 */
[C---:B------:R-:W-:Y:S02]  /*d5b0*/  FMUL.FTZ R96, R0.reuse, R96 ;  /* 0x0000006000607220 */ /* 0x040fe40000410000 */
[----:B------:R-:W-:Y:S01]  /*d5c0*/  FMUL.FTZ R97, R0, R97 ;  /* 0x0000006100617220 */ /* 0x000fe20000410000 */
[----:B------:R-:W-:Y:S01]  /*d5d0*/  MOV R0, RZ ;  /* 0x000000ff00007202 */ /* 0x000fe20000000f00 */
[C---:B--2---:R-:W-:Y:S02]  /*d5e0*/  FMUL.FTZ R154, R3.reuse, R154 ;  /* 0x0000009a039a7220 */ /* 0x044fe40000410000 */
[C---:B------:R-:W-:Y:S02]  /*d5f0*/  FMUL.FTZ R42, R3.reuse, R155 ;  /* 0x0000009b032a7220 */ /* 0x040fe40000410000 */
[C---:B------:R-:W-:Y:S01]  /*d600*/  FMUL.FTZ R166, R3.reuse, R166 ;  /* 0x000000a603a67220 */ /* 0x040fe20000410000 */
[----:B------:R-:W-:Y:S01]  /*d610*/  @P0 MUFU.RCP R0, R7 ;  /* 0x0000000700000308 */ /* 0x000fe20000001000 */
        /* <DEDUP_REMOVED lines=22> */
[C---:B---3--:R-:W-:Y:S02]  /*d780*/  FMUL.FTZ R156, R2.reuse, R156 ;  /* 0x0000009c029c7220 */ /* 0x048fe40000410000 */
        /* <DEDUP_REMOVED lines=22> */
[----:B------:R-:W-:Y:S02]  /*d8f0*/  FMUL.FTZ R93, R2, R93 ;  /* 0x0000005d025d7220 */ /* 0x000fe40000410000 */
[----:B------:R-:W2:Y:S01]  /*d900*/  @P0 MUFU.LG2 R2, R7 ;  /* 0x0000000700020308 */ /* 0x000ea20000000c00 */
[----:B-1----:R-:W-:Y:S02]  /*d910*/  @P3 FMUL.FTZ R9, R8, 0.69314718246459960938 ;  /* 0x3f31721808093820 */ /* 0x002fe40000410000 */
[----:B-----5:R-:W-:Y:S02]  /*d920*/  @P2 FMUL.FTZ R8, R4, 0.69314718246459960938 ;  /* 0x3f31721804082820 */ /* 0x020fe40000410000 */
[----:B------:R-:W-:Y:S02]  /*d930*/  @P2 FMUL.FTZ R4, R3, c[0x0][0x2d0] ;  /* 0x0000b40003042a20 */ /* 0x000fe40000410000 */
[----:B------:R-:W-:-:S02]  /*d940*/  @P1 FMUL.FTZ R6, R6, 0.69314718246459960938 ;  /* 0x3f31721806061820 */ /* 0x000fc40000410000 */
[----:B------:R-:W-:Y:S02]  /*d950*/  @P1 FMUL.FTZ R3, R13, c[0x0][0x2d0] ;  /* 0x0000b4000d031a20 */ /* 0x000fe40000410000 */
[----:B------:R-:W-:Y:S02]  /*d960*/  @P3 FMUL.FTZ R5, R5, c[0x0][0x2d0] ;  /* 0x0000b40005053a20 */ /* 0x000fe40000410000 */
[----:B------:R-:W-:Y:S01]  /*d970*/  @P1 FFMA.FTZ R47, R3, R147, R6 ;  /* 0x00000093032f1223 */ /* 0x000fe20000010006 */
[----:B------:R-:W-:Y:S01]  /*d980*/  @P0 MOV R3, 0x3f317218 ;  /* 0x3f31721800030802 */ /* 0x000fe20000000f00 */
[----:B------:R-:W-:Y:S01]  /*d990*/  @P2 FFMA.FTZ R46, R4, R148, R8 ;  /* 0x00000094042e2223 */ /* 0x000fe20000010008 */
[----:B------:R-:W-:Y:S01]  /*d9a0*/  MOV R4, 0x1 ;  /* 0x0000000100047802 */ /* 0x000fe20000000f00 */
[----:B--2---:R-:W-:Y:S02]  /*d9b0*/  @P0 FMUL.FTZ R2, R2, 0.69314718246459960938 ;  /* 0x3f31721802020820 */ /* 0x004fe40000410000 */
[----:B------:R-:W-:-:S02]  /*d9c0*/  @P0 FMUL.FTZ R3, R3, c[0x0][0x2d0] ;  /* 0x0000b40003030a20 */ /* 0x000fc40000410000 */
[----:B------:R-:W-:Y:S02]  /*d9d0*/  @P3 FFMA.FTZ R45, R5, R149, R9 ;  /* 0x00000095052d3223 */ /* 0x000fe40000010009 */
        /* <DEDUP_REMOVED lines=23> */
[----:B------:R-:W-:Y:S01]  /*db50*/  FMUL.FTZ R95, R0, R95 ;  /* 0x0000005f005f7220 */ /* 0x000fe20000410000 */
[----:B------:R-:W-:Y:S01]  /*db60*/  PRMT R0, R4, 0x7610, R0 ;  /* 0x0000761004007816 */ /* 0x000fe20000000000 */
[----:B------:R-:W-:Y:S02]  /*db70*/  @P0 FFMA.FTZ R44, R3, R17, R2 ;  /* 0x00000011032c0223 */ /* 0x000fe40000010002 */
.L_x_1449:
        /* <DEDUP_REMOVED lines=19> */
.L_x_1491:
[----:B--2---:R-:W-:Y:S05]  /*dcb0*/  BSYNC B0 ;  /* 0x0000000000007941 */ /* 0x004fea0003800000 */
.L_x_1490:
        /* <DEDUP_REMOVED lines=116> */
[----:B------:R-:W-:Y:S05]  /*e400*/  CALL.REL.NOINC `($__internal_9_$__cuda_sm70_shflsync_idx_p) ;  /* 0x00004bb000007944 */ /* 0x000fea0003c00000 */
.L_x_1494:
[----:B-1----:R-:W2:Y:S04]  /*e410*/  LDL R2, [R1+0x50] ;  /* 0x0000500001027983 */ /* 0x002ea80000100800 */
[----:B------:R-:W3:Y:S04]  /*e420*/  LDL.LU R8, [R1+0x48] ;  /* 0x0000480001087983 */ /* 0x000ee80000300800 */
[----:B------:R-:W4:Y:S04]  /*e430*/  LDL.LU R15, [R1+0x44] ;  /* 0x00004400010f7983 */ /* 0x000f280000300800 */
[----:B------:R-:W5:Y:S04]  /*e440*/  LDL R14, [R1] ;  /* 0x00000000010e7983 */ /* 0x000f680000100800 */
[----:B------:R-:W2:Y:S01]  /*e450*/  LDL.LU R19, [R1+0x40] ;  /* 0x0000400001137983 */ /* 0x000ea20000300800 */
[----:B------:R-:W-:-:S03]  /*e460*/  IMAD.MOV.U32 R0, RZ, RZ, 0x1 ;  /* 0x00000001ff007424 */ /* 0x000fc600078e00ff */
[----:B------:R-:W4:Y:S02]  /*e470*/  LDL R13, [R1+0x70] ;  /* 0x00007000010d7983 */ /* 0x000f240000100800 */
[----:B------:R-:W-:Y:S02]  /*e480*/  ISETP.NE.AND P1, PT, R0, c[0x0][0x4e8], PT ;  /* 0x00013a0000007a0c */ /* 0x000fe40003f25270 */
[----:B------:R-:W4:Y:S01]  /*e490*/  LDL R18, [R1+0x68] ;  /* 0x0000680001127983 */ /* 0x000f220000100800 */
[----:B------:R-:W-:Y:S02]  /*e4a0*/  ULDC UR5, c[0x0][0x4e8] ;  /* 0x00013a0000057ab9 */ /* 0x000fe40000000800 */
[----:B------:R-:W-:Y:S02]  /*e4b0*/  ULDC UR4, c[0x0][0x388] ;  /* 0x0000e20000047ab9 */ /* 0x000fe40000000800 */
[----:B------:R-:W-:Y:S01]  /*e4c0*/  UIMAD UR4, UR5, UR4, URZ ;  /* 0x00000004050472a4 */ /* 0x000fe2000f8e023f */
[----:B------:R-:W1:Y:S01]  /*e4d0*/  S2R R20, SR_TID.X ;  /* 0x0000000000147919 */ /* 0x000e620000002100 */
[----:B------:R-:W-:Y:S01]  /*e4e0*/  BSSY B0, `(.L_x_1495) ;  /* 0x0000077000007945 */ /* 0x000fe20003800000 */
[----:B------:R-:W-:-:S02]  /*e4f0*/  IADD3 R65, R218, 0x40, RZ ;  /* 0x00000040da417810 */ /* 0x000fc40007ffe0ff */
[----:B------:R-:W-:Y:S02]  /*e500*/  SHF.R.S32.HI R66, RZ, 0x1f, R252 ;  /* 0x0000001fff427819 */ /* 0x000fe400000114fc */
[----:B------:R-:W-:Y:S02]  /*e510*/  SHF.R.S32.HI R67, RZ, 0x1f, R218 ;  /* 0x0000001fff437819 */ /* 0x000fe400000114da */
[----:B---3--:R-:W-:-:S05]  /*e520*/  SHF.R.S32.HI R5, RZ, 0x1f, R8 ;  /* 0x0000001fff057819 */ /* 0x008fca0000011408 */
[----:B------:R-:W-:Y:S02]  /*e530*/  IMAD R6, R5, c[0x0][0x490], RZ ;  /* 0x0001240005067a24 */ /* 0x000fe400078e02ff */
[----:B--2---:R-:W-:-:S04]  /*e540*/  IMAD.IADD R4, R2, 0x1, R19 ;  /* 0x0000000102047824 */ /* 0x004fc800078e0213 */
[----:B------:R-:W-:-:S04]  /*e550*/  @P1 IMAD.HI.U32 R7, R4, c[0x0][0x4ec], RZ ;  /* 0x00013b0004071a27 */ /* 0x000fc800078e00ff */
[----:B------:R-:W-:-:S04]  /*e560*/  IMAD.WIDE.U32 R2, R8, c[0x0][0x490], RZ ;  /* 0x0001240008027a25 */ /* 0x000fc800078e00ff */
[C---:B------:R-:W-:Y:S02]  /*e570*/  IMAD R6, R8.reuse, c[0x0][0x494], R6 ;  /* 0x0001250008067a24 */ /* 0x040fe400078e0206 */
[----:B------:R-:W-:Y:S01]  /*e580*/  IMAD.MOV.U32 R0, RZ, RZ, R4 ;  /* 0x000000ffff007224 */ /* 0x000fe200078e0004 */
[----:B------:R-:W-:Y:S02]  /*e590*/  @P1 SHF.R.U32.HI R0, RZ, c[0x0][0x4f0], R7 ;  /* 0x00013c00ff001a19 */ /* 0x000fe40000011607 */
[----:B------:R-:W-:Y:S01]  /*e5a0*/  IADD3 R3, R3, R6, RZ ;  /* 0x0000000603037210 */ /* 0x000fe20007ffe0ff */
[----:B------:R-:W-:Y:S01]  /*e5b0*/  IMAD R6, R5, c[0x0][0x3e8], RZ ;  /* 0x0000fa0005067a24 */ /* 0x000fe200078e02ff */
[----:B----4-:R-:W-:Y:S01]  /*e5c0*/  SHF.R.S32.HI R5, RZ, 0x1f, R15 ;  /* 0x0000001fff057819 */ /* 0x010fe2000001140f */
[----:B------:R-:W-:Y:S02]  /*e5d0*/  IMAD.MOV R7, RZ, RZ, -R0 ;  /* 0x000000ffff077224 */ /* 0x000fe400078e0a00 */
[----:B------:R-:W-:-:S02]  /*e5e0*/  IMAD R10, R8, c[0x0][0x3ec], R6 ;  /* 0x0000fb00080a7a24 */ /* 0x000fc400078e0206 */
[----:B------:R-:W-:Y:S02]  /*e5f0*/  IMAD R4, R7, c[0x0][0x4e8], R4 ;  /* 0x00013a0007047a24 */ /* 0x000fe400078e0204 */
[----:B------:R-:W-:-:S04]  /*e600*/  IMAD.WIDE.U32 R8, R8, c[0x0][0x3e8], RZ ;  /* 0x0000fa0008087a25 */ /* 0x000fc800078e00ff */
[----:B------:R-:W-:Y:S02]  /*e610*/  IMAD R11, R5, c[0x0][0x498], RZ ;  /* 0x00012600050b7a24 */ /* 0x000fe400078e02ff */
[----:B------:R-:W-:Y:S01]  /*e620*/  IMAD.WIDE.U32 R6, R15, c[0x0][0x498], R2 ;  /* 0x000126000f067a25 */ /* 0x000fe200078e0002 */
[----:B------:R-:W-:-:S03]  /*e630*/  MOV R2, R8 ;  /* 0x0000000800027202 */ /* 0x000fc60000000f00 */
[----:B------:R-:W-:Y:S01]  /*e640*/  IMAD R12, R5, c[0x0][0x3f0], RZ ;  /* 0x0000fc00050c7a24 */ /* 0x000fe200078e02ff */
[----:B------:R-:W-:Y:S01]  /*e650*/  SHF.R.S32.HI R5, RZ, 0x1f, R0 ;  /* 0x0000001fff057819 */ /* 0x000fe20000011400 */
[----:B------:R-:W-:Y:S01]  /*e660*/  IMAD R11, R15, c[0x0][0x49c], R11 ;  /* 0x000127000f0b7a24 */ /* 0x000fe200078e020b */
[----:B------:R-:W-:Y:S01]  /*e670*/  IADD3 R6, P0, R0, R6, RZ ;  /* 0x0000000600067210 */ /* 0x000fe20007f1e0ff */
[----:B------:R-:W-:-:S03]  /*e680*/  IMAD.IADD R3, R9, 0x1, R10 ;  /* 0x0000000109037824 */ /* 0x000fc600078e020a */
[----:B------:R-:W-:Y:S01]  /*e690*/  IADD3.X R7, R5, R7, R11, P0, !PT ;  /* 0x0000000705077210 */ /* 0x000fe200007fe40b */
[C---:B------:R-:W-:Y:S02]  /*e6a0*/  IMAD R11, R15.reuse, c[0x0][0x3f4], R12 ;  /* 0x0000fd000f0b7a24 */ /* 0x040fe400078e020c */
[----:B------:R-:W-:Y:S02]  /*e6b0*/  IMAD.WIDE.U32 R8, R15, c[0x0][0x3f0], R2 ;  /* 0x0000fc000f087a25 */ /* 0x000fe400078e0002 */
[----:B------:R-:W2:Y:S01]  /*e6c0*/  S2R R15, SR_TID.X ;  /* 0x00000000000f7919 */ /* 0x000ea20000002100 */
[----:B------:R-:W-:Y:S01]  /*e6d0*/  SHF.R.S32.HI R0, RZ, 0x1f, R4 ;  /* 0x0000001fff007819 */ /* 0x000fe20000011404 */
[----:B-----5:R-:W-:-:S04]  /*e6e0*/  IMAD.IADD R5, R14, 0x1, R19 ;  /* 0x000000010e057824 */ /* 0x020fc800078e0213 */
[----:B------:R-:W-:Y:S02]  /*e6f0*/  IMAD R0, R0, c[0x0][0x488], RZ ;  /* 0x0001220000007a24 */ /* 0x000fe400078e02ff */
[----:B------:R-:W-:-:S04]  /*e700*/  IMAD.WIDE.U32 R2, R4, c[0x0][0x488], R6 ;  /* 0x0001220004027a25 */ /* 0x000fc800078e0006 */
[----:B------:R-:W-:Y:S02]  /*e710*/  IMAD R10, R4, c[0x0][0x48c], R0 ;  /* 0x00012300040a7a24 */ /* 0x000fe400078e0200 */
[----:B------:R-:W-:Y:S01]  /*e720*/  @P1 IMAD.HI.U32 R6, R5, c[0x0][0x4ec], RZ ;  /* 0x00013b0005061a27 */ /* 0x000fe200078e00ff */
[----:B------:R-:W-:-:S03]  /*e730*/  LEA R4, P0, R2, c[0x0][0x450], 0x2 ;  /* 0x0001140002047a11 */ /* 0x000fc600078010ff */
[----:B------:R-:W-:Y:S01]  /*e740*/  IMAD.IADD R3, R3, 0x1, R10 ;  /* 0x0000000103037824 */ /* 0x000fe200078e020a */
[----:B--2---:R-:W-:-:S04]  /*e750*/  SHF.R.S32.HI R14, RZ, 0x1f, R15 ;  /* 0x0000001fff0e7819 */ /* 0x004fc8000001140f */
[-C--:B------:R-:W-:Y:S01]  /*e760*/  LEA.HI R14, R14, R15.reuse, RZ, 0x5 ;  /* 0x0000000f0e0e7211 */ /* 0x080fe200078f28ff */
[----:B------:R-:W-:Y:S01]  /*e770*/  IMAD.MOV.U32 R0, RZ, RZ, R5 ;  /* 0x000000ffff007224 */ /* 0x000fe200078e0005 */
[----:B------:R-:W-:Y:S02]  /*e780*/  @P1 SHF.R.U32.HI R0, RZ, c[0x0][0x4f0], R6 ;  /* 0x00013c00ff001a19 */ /* 0x000fe40000011606 */
[----:B------:R-:W-:Y:S01]  /*e790*/  LOP3.LUT R14, R14, 0xffffffe0, RZ, 0xc0, !PT ;  /* 0xffffffe00e0e7812 */ /* 0x000fe200078ec0ff */
[----:B------:R-:W-:Y:S01]  /*e7a0*/  IMAD.MOV.U32 R6, RZ, RZ, R8 ;  /* 0x000000ffff067224 */ /* 0x000fe200078e0008 */
[----:B------:R-:W-:Y:S02]  /*e7b0*/  LEA.HI.X R3, R2, c[0x0][0x454], R3, 0x2, P0 ;  /* 0x0001150002037a11 */ /* 0x000fe400000f1403 */
[----:B------:R-:W-:Y:S02]  /*e7c0*/  IADD3 R14, -R14, R15, RZ ;  /* 0x0000000f0e0e7210 */ /* 0x000fe40007ffe1ff */
[----:B------:R-:W-:Y:S01]  /*e7d0*/  SHF.R.S32.HI R8, RZ, 0x1f, R0 ;  /* 0x0000001fff087819 */ /* 0x000fe20000011400 */
[----:B------:R-:W-:Y:S01]  /*e7e0*/  IMAD.IADD R2, R13, 0x1, R19 ;  /* 0x000000010d027824 */ /* 0x000fe200078e0213 */
[----:B------:R-:W-:Y:S01]  /*e7f0*/  IADD3 R7, R9, R11, RZ ;  /* 0x0000000b09077210 */ /* 0x000fe20007ffe0ff */
[----:B------:R-:W-:Y:S01]  /*e800*/  SHFL.IDX PT, R12, R4, RZ, 0x1c1f ;  /* 0x001c1fff040c7589 */ /* 0x000fe200000e0000 */
[----:B------:R-:W-:Y:S01]  /*e810*/  LOP3.LUT P0, RZ, R14, 0x3, RZ, 0xc0, !PT ;  /* 0x000000030eff7812 */ /* 0x000fe2000780c0ff */
[----:B------:R-:W-:-:S02]  /*e820*/  IMAD R16, R8, c[0x0][0x3e0], RZ ;  /* 0x0000f80008107a24 */ /* 0x000fc400078e02ff */
[----:B------:R-:W2:Y:S04]  /*e830*/  SHFL.IDX PT, R13, R3, RZ, 0x1c1f ;  /* 0x001c1fff030d7589 */ /* 0x000ea800000e0000 */
[----:B------:R-:W-:Y:S04]  /*e840*/  SHFL.IDX PT, R10, R4, 0x1, 0x1c1f ;  /* 0x003c1f00040a7f89 */ /* 0x000fe800000e0000 */
[----:B------:R-:W3:Y:S04]  /*e850*/  SHFL.IDX PT, R11, R3, 0x1, 0x1c1f ;  /* 0x003c1f00030b7f89 */ /* 0x000ee800000e0000 */
[----:B------:R-:W-:Y:S04]  /*e860*/  SHFL.IDX PT, R14, R4, 0x2, 0x1c1f ;  /* 0x005c1f00040e7f89 */ /* 0x000fe800000e0000 */
[----:B------:R-:W4:Y:S04]  /*e870*/  SHFL.IDX PT, R15, R3, 0x2, 0x1c1f ;  /* 0x005c1f00030f7f89 */ /* 0x000f2800000e0000 */
[----:B------:R-:W-:Y:S04]  /*e880*/  SHFL.IDX PT, R8, R4, 0x3, 0x1c1f ;  /* 0x007c1f0004087f89 */ /* 0x000fe800000e0000 */
[----:B------:R5:W1:Y:S01]  /*e890*/  SHFL.IDX PT, R9, R3, 0x3, 0x1c1f ;  /* 0x007c1f0003097f89 */ /* 0x000a6200000e0000 */
[----:B------:R-:W-:-:S02]  /*e8a0*/  IADD3 R17, R2, 0x8, RZ ;  /* 0x0000000802117810 */ /* 0x000fc40007ffe0ff */
[----:B------:R-:W-:Y:S02]  /*e8b0*/  ISETP.GE.OR P3, PT, R2, UR4, P0 ;  /* 0x0000000402007c0c */ /* 0x000fe40008766670 */
[----:B------:R-:W-:Y:S01]  /*e8c0*/  ISETP.GE.OR P2, PT, R17, UR4, P0 ;  /* 0x0000000411007c0c */ /* 0x000fe20008746670 */
[C---:B------:R-:W-:Y:S02]  /*e8d0*/  IMAD R16, R0.reuse, c[0x0][0x3e4], R16 ;  /* 0x0000f90000107a24 */ /* 0x040fe400078e0210 */
[----:B------:R-:W-:Y:S01]  /*e8e0*/  IMAD.WIDE.U32 R6, R0, c[0x0][0x3e0], R6 ;  /* 0x0000f80000067a25 */ /* 0x000fe200078e0006 */
[C---:B-----5:R-:W-:Y:S02]  /*e8f0*/  IADD3 R3, R2.reuse, 0x40, RZ ;  /* 0x0000004002037810 */ /* 0x060fe40007ffe0ff */
        /* <DEDUP_REMOVED lines=10> */
[----:B-1----:R4:W-:Y:S01]  /*e9a0*/  @!P0 ST.E [R8.64], R44 ;  /* 0x0000002c08008985 */ /* 0x0029e2000c101906 */
[----:B------:R-:W-:-:S03]  /*e9b0*/  SHF.R.S32.HI R18, RZ, 0x1f, R20 ;  /* 0x0000001fff127819 */ /* 0x000fc60000011414 */
[----:B------:R4:W1:Y:S04]  /*e9c0*/  LDS.128 R36, [R0+0x880] ;  /* 0x0008800000247984 */ /* 0x0008680000000c00 */
        /* <DEDUP_REMOVED lines=8> */
[----:B------:R-:W-:Y:S01]  /*ea50*/  IADD3 R3, R7, R16, RZ ;  /* 0x0000001007037210 */ /* 0x000fe20007ffe0ff */
[----:B------:R-:W-:Y:S01]  /*ea60*/  IMAD.MOV.U32 R2, RZ, RZ, R6 ;  /* 0x000000ffff027224 */ /* 0x000fe200078e0006 */
[----:B------:R-:W-:Y:S01]  /*ea70*/  LEA.HI R18, R18, R20, RZ, 0x2 ;  /* 0x0000001412127211 */ /* 0x000fe200078f10ff */
[----:B------:R-:W-:-:S02]  /*ea80*/  IMAD R5, R5, c[0x0][0x3d8], RZ ;  /* 0x0000f60005057a24 */ /* 0x000fc400078e02ff */
[----:B------:R-:W-:Y:S01]  /*ea90*/  IMAD.WIDE.U32 R2, R4, c[0x0][0x3d8], R2 ;  /* 0x0000f60004027a25 */ /* 0x000fe200078e0002 */
[----:B------:R-:W-:-:S03]  /*eaa0*/  SHF.R.S32.HI R18, RZ, 0x2, R18 ;  /* 0x00000002ff127819 */ /* 0x000fc60000011412 */
[----:B------:R-:W-:Y:S01]  /*eab0*/  IMAD R5, R4, c[0x0][0x3dc], R5 ;  /* 0x0000f70004057a24 */ /* 0x000fe200078e0205 */
[----:B--2---:R-:W-:Y:S01]  /*eac0*/  LEA R12, P0, R2, c[0x0][0x380], 0x1 ;  /* 0x0000e000020c7a11 */ /* 0x004fe200078008ff */
[----:B---3--:R-:W-:-:S03]  /*ead0*/  IMAD.IADD R11, R18, 0x1, R19 ;  /* 0x00000001120b7824 */ /* 0x008fc600078e0213 */
[----:B------:R-:W-:-:S04]  /*eae0*/  IADD3 R3, R3, R5, RZ ;  /* 0x0000000503037210 */ /* 0x000fc80007ffe0ff */
[----:B------:R-:W-:Y:S02]  /*eaf0*/  LEA.HI.X R10, R2, c[0x0][0x384], R3, 0x1, P0 ;  /* 0x0000e100020a7a11 */ /* 0x000fe400000f0c03 */
[----:B------:R-:W-:Y:S01]  /*eb00*/  ISETP.GE.AND P0, PT, R11, UR4, PT ;  /* 0x000000040b007c0c */ /* 0x000fe2000bf06270 */
[----:B------:R4:W2:Y:S01]  /*eb10*/  SHFL.IDX PT, R2, R12, RZ, 0x1c1f ;  /* 0x001c1fff0c027589 */ /* 0x0008a200000e0000 */
[----:B------:R-:W-:-:S03]  /*eb20*/  IADD3 R13, R218, 0x40, RZ ;  /* 0x00000040da0d7810 */ /* 0x000fc60007ffe0ff */
[----:B------:R4:W3:Y:S01]  /*eb30*/  SHFL.IDX PT, R3, R10, RZ, 0x1c1f ;  /* 0x001c1fff0a037589 */ /* 0x0008e200000e0000 */
[----:B------:R-:W-:-:S07]  /*eb40*/  SHF.R.S32.HI R13, RZ, 0x1f, R13 ;  /* 0x0000001fff0d7819 */ /* 0x000fce000001140d */
[----:B------:R-:W-:Y:S05]  /*eb50*/  @P0 BRA `(.L_x_1496) ;  /* 0x000000f000000947 */ /* 0x000fea0003800000 */
[----:B------:R-:W5:Y:S01]  /*eb60*/  LDS.128 R24, [R0+0x80] ;  /* 0x0000800000187984 */ /* 0x000f620000000c00 */
[----:B------:R-:W-:Y:S02]  /*eb70*/  ISETP.GE.AND P5, PT, R218, c[0x0][0x3c8], PT ;  /* 0x0000f200da007a0c */ /* 0x000fe40003fa6270 */
[----:B------:R-:W-:Y:S01]  /*eb80*/  ISETP.GE.AND P4, PT, R252, c[0x0][0x3c8], PT ;  /* 0x0000f200fc007a0c */ /* 0x000fe20003f86270 */
[----:B------:R-:W4:Y:S01]  /*eb90*/  LDS.128 R20, [R0+0x2080] ;  /* 0x0020800000147984 */ /* 0x000f220000000c00 */
[----:B------:R-:W-:-:S03]  /*eba0*/  ISETP.GE.AND P3, PT, R65, c[0x0][0x3c8], PT ;  /* 0x0000f20041007a0c */ /* 0x000fc60003f66270 */
[----:B------:R-:W3:Y:S06]  /*ebb0*/  LDS.128 R16, [R0+0x4080] ;  /* 0x0040800000107984 */ /* 0x000eec0000000c00 */
[-C--:B--2---:R-:W-:Y:S02]  /*ebc0*/  @!P5 LEA R6, P2, R218, R2.reuse, 0x1 ;  /* 0x00000002da06d211 */ /* 0x084fe400078408ff */
[-C--:B------:R-:W-:Y:S02]  /*ebd0*/  @!P4 LEA R4, P1, R252, R2.reuse, 0x1 ;  /* 0x00000002fc04c211 */ /* 0x080fe400078208ff */
[----:B------:R-:W-:-:S02]  /*ebe0*/  @!P3 LEA R2, P0, R65, R2, 0x1 ;  /* 0x000000024102b211 */ /* 0x000fc400078008ff */
[-C--:B---3--:R-:W-:Y:S02]  /*ebf0*/  @!P5 LEA.HI.X R7, R218, R3.reuse, R67, 0x1, P2 ;  /* 0x00000003da07d211 */ /* 0x088fe400010f0c43 */
[-C--:B------:R-:W-:Y:S02]  /*ec00*/  @!P4 LEA.HI.X R5, R252, R3.reuse, R66, 0x1, P1 ;  /* 0x00000003fc05c211 */ /* 0x080fe400008f0c42 */
[----:B------:R-:W-:Y:S01]  /*ec10*/  @!P3 LEA.HI.X R3, R65, R3, R13, 0x1, P0 ;  /* 0x000000034103b211 */ /* 0x000fe200000f0c0d */
[----:B-----5:R2:W-:Y:S04]  /*ec20*/  @!P5 ST.E.128 [R6.64], R24 ;  /* 0x000000180600d985 */ /* 0x0205e8000c101d06 */
[----:B----4-:R2:W-:Y:S04]  /*ec30*/  @!P4 ST.E.128 [R4.64], R20 ;  /* 0x000000140400c985 */ /* 0x0105e8000c101d06 */
[----:B------:R2:W-:Y:S02]  /*ec40*/  @!P3 ST.E.128 [R2.64], R16 ;  /* 0x000000100200b985 */ /* 0x0005e4000c101d06 */
.L_x_1496:
[----:B------:R-:W-:Y:S05]  /*ec50*/  BSYNC B0 ;  /* 0x0000000000007941 */ /* 0x000fea0003800000 */
.L_x_1495:
[----:B--23--:R-:W-:Y:S01]  /*ec60*/  IADD3 R3, R11, 0x20, RZ ;  /* 0x000000200b037810 */ /* 0x00cfe20007ffe0ff */
[----:B------:R2:W3:Y:S01]  /*ec70*/  SHFL.IDX PT, R2, R10, 0x1, 0x1c1f ;  /* 0x003c1f000a027f89 */ /* 0x0004e200000e0000 */
[----:B------:R-:W-:Y:S02]  /*ec80*/  BSSY B0, `(.L_x_1497) ;  /* 0x0000010000007945 */ /* 0x000fe40003800000 */
[----:B------:R-:W-:Y:S01]  /*ec90*/  ISETP.GE.AND P0, PT, R3, UR4, PT ;  /* 0x0000000403007c0c */ /* 0x000fe2000bf06270 */
[----:B----4-:R2:W4:-:S12]  /*eca0*/  SHFL.IDX PT, R0, R12, 0x1, 0x1c1f ;  /* 0x003c1f000c007f89 */ /* 0x01051800000e0000 */
[----:B------:R-:W-:Y:S05]  /*ecb0*/  @P0 BRA `(.L_x_1498) ;  /* 0x000000c000000947 */ /* 0x000fea0003800000 */
[----:B------:R-:W-:Y:S02]  /*ecc0*/  ISETP.GE.AND P2, PT, R218, c[0x0][0x3c8], PT ;  /* 0x0000f200da007a0c */ /* 0x000fe40003f46270 */
[----:B------:R-:W-:Y:S02]  /*ecd0*/  ISETP.GE.AND P1, PT, R252, c[0x0][0x3c8], PT ;  /* 0x0000f200fc007a0c */ /* 0x000fe40003f26270 */
[----:B------:R-:W-:-:S09]  /*ece0*/  ISETP.GE.AND P0, PT, R65, c[0x0][0x3c8], PT ;  /* 0x0000f20041007a0c */ /* 0x000fd20003f06270 */
[-C--:B----4-:R-:W-:Y:S02]  /*ecf0*/  @!P2 LEA R8, P5, R218, R0.reuse, 0x1 ;  /* 0x00000000da08a211 */ /* 0x090fe400078a08ff */
[-C--:B------:R-:W-:Y:S02]  /*ed00*/  @!P1 LEA R6, P4, R252, R0.reuse, 0x1 ;  /* 0x00000000fc069211 */ /* 0x080fe400078808ff */
[C---:B------:R-:W-:Y:S02]  /*ed10*/  @!P0 LEA R4, P3, R65.reuse, R0, 0x1 ;  /* 0x0000000041048211 */ /* 0x040fe400078608ff */
[-C--:B---3--:R-:W-:Y:S02]  /*ed20*/  @!P2 LEA.HI.X R9, R218, R2.reuse, R67, 0x1, P5 ;  /* 0x00000002da09a211 */ /* 0x088fe400028f0c43 */
[-C--:B------:R-:W-:Y:S02]  /*ed30*/  @!P1 LEA.HI.X R7, R252, R2.reuse, R66, 0x1, P4 ;  /* 0x00000002fc079211 */ /* 0x080fe400020f0c42 */
[----:B------:R-:W-:Y:S01]  /*ed40*/  @!P0 LEA.HI.X R5, R65, R2, R13, 0x1, P3 ;  /* 0x0000000241058211 */ /* 0x000fe200018f0c0d */
[----:B-1----:R1:W-:Y:S04]  /*ed50*/  @!P2 ST.E.128 [R8.64], R36 ;  /* 0x000000240800a985 */ /* 0x0023e8000c101d06 */
[----:B------:R1:W-:Y:S04]  /*ed60*/  @!P1 ST.E.128 [R6.64], R32 ;  /* 0x0000002006009985 */ /* 0x0003e8000c101d06 */
[----:B------:R1:W-:Y:S02]  /*ed70*/  @!P0 ST.E.128 [R4.64], R28 ;  /* 0x0000001c04008985 */ /* 0x0003e4000c101d06 */
.L_x_1498:
[----:B------:R-:W-:Y:S05]  /*ed80*/  BSYNC B0 ;  /* 0x0000000000007941 */ /* 0x000fea0003800000 */
.L_x_1497:
[----:B------:R-:W-:Y:S01]  /*ed90*/  IADD3 R3, R11, 0x40, RZ ;  /* 0x000000400b037810 */ /* 0x000fe20007ffe0ff */
[----:B---3--:R3:W2:Y:S01]  /*eda0*/  SHFL.IDX PT, R2, R10, 0x2, 0x1c1f ;  /* 0x005c1f000a027f89 */ /* 0x0086a200000e0000 */
[----:B------:R-:W-:Y:S02]  /*edb0*/  BSSY B0, `(.L_x_1499) ;  /* 0x0000010000007945 */ /* 0x000fe40003800000 */
[----:B------:R-:W-:Y:S01]  /*edc0*/  ISETP.GE.AND P0, PT, R3, UR4, PT ;  /* 0x0000000403007c0c */ /* 0x000fe2000bf06270 */
[----:B----4-:R3:W4:-:S12]  /*edd0*/  SHFL.IDX PT, R0, R12, 0x2, 0x1c1f ;  /* 0x005c1f000c007f89 */ /* 0x01071800000e0000 */
[----:B------:R-:W-:Y:S05]  /*ede0*/  @P0 BRA `(.L_x_1500) ;  /* 0x000000c000000947 */ /* 0x000fea0003800000 */
[----:B------:R-:W-:Y:S02]  /*edf0*/  ISETP.GE.AND P2, PT, R218, c[0x0][0x3c8], PT ;  /* 0x0000f200da007a0c */ /* 0x000fe40003f46270 */
[----:B------:R-:W-:Y:S02]  /*ee00*/  ISETP.GE.AND P1, PT, R252, c[0x0][0x3c8], PT ;  /* 0x0000f200fc007a0c */ /* 0x000fe40003f26270 */
[----:B------:R-:W-:-:S09]  /*ee10*/  ISETP.GE.AND P0, PT, R65, c[0x0][0x3c8], PT ;  /* 0x0000f20041007a0c */ /* 0x000fd20003f06270 */
[-C--:B-1--4-:R-:W-:Y:S02]  /*ee20*/  @!P2 LEA R8, P5, R218, R0.reuse, 0x1 ;  /* 0x00000000da08a211 */ /* 0x092fe400078a08ff */
[-C--:B------:R-:W-:Y:S02]  /*ee30*/  @!P1 LEA R6, P4, R252, R0.reuse, 0x1 ;  /* 0x00000000fc069211 */ /* 0x080fe400078808ff */
[C---:B------:R-:W-:Y:S02]  /*ee40*/  @!P0 LEA R4, P3, R65.reuse, R0, 0x1 ;  /* 0x0000000041048211 */ /* 0x040fe400078608ff */
[-C--:B--2---:R-:W-:Y:S02]  /*ee50*/  @!P2 LEA.HI.X R9, R218, R2.reuse, R67, 0x1, P5 ;  /* 0x00000002da09a211 */ /* 0x084fe400028f0c43 */
[-C--:B------:R-:W-:Y:S02]  /*ee60*/  @!P1 LEA.HI.X R7, R252, R2.reuse, R66, 0x1, P4 ;  /* 0x00000002fc079211 */ /* 0x080fe400020f0c42 */
[----:B------:R-:W-:Y:S01]  /*ee70*/  @!P0 LEA.HI.X R5, R65, R2, R13, 0x1, P3 ;  /* 0x0000000241058211 */ /* 0x000fe200018f0c0d */
[----:B------:R1:W-:Y:S04]  /*ee80*/  @!P2 ST.E.128 [R8.64], R48 ;  /* 0x000000300800a985 */ /* 0x0003e8000c101d06 */
[----:B------:R1:W-:Y:S04]  /*ee90*/  @!P1 ST.E.128 [R6.64], R44 ;  /* 0x0000002c06009985 */ /* 0x0003e8000c101d06 */
[----:B------:R1:W-:Y:S02]  /*eea0*/  @!P0 ST.E.128 [R4.64], R40 ;  /* 0x0000002804008985 */ /* 0x0003e4000c101d06 */
.L_x_1500:
[----:B------:R-:W-:Y:S05]  /*eeb0*/  BSYNC B0 ;  /* 0x0000000000007941 */ /* 0x000fea0003800000 */
.L_x_1499:
[----:B------:R-:W-:Y:S01]  /*eec0*/  IADD3 R3, R11, 0x60, RZ ;  /* 0x000000600b037810 */ /* 0x000fe20007ffe0ff */
[----:B--2---:R2:W3:Y:S03]  /*eed0*/  SHFL.IDX PT, R2, R10, 0x3, 0x1c1f ;  /* 0x007c1f000a027f89 */ /* 0x0044e600000e0000 */
[----:B------:R-:W-:Y:S01]  /*eee0*/  ISETP.GE.AND P0, PT, R3, UR4, PT ;  /* 0x0000000403007c0c */ /* 0x000fe2000bf06270 */
[----:B----4-:R2:W4:-:S12]  /*eef0*/  SHFL.IDX PT, R0, R12, 0x3, 0x1c1f ;  /* 0x007c1f000c007f89 */ /* 0x01051800000e0000 */
[----:B------:R-:W-:Y:S05]  /*ef00*/  @P0 BRA `(.L_x_1501) ;  /* 0x00000c1000000947 */ /* 0x000fea0003800000 */
[----:B------:R-:W-:Y:S02]  /*ef10*/  ISETP.GE.AND P1, PT, R218, c[0x0][0x3c8], PT ;  /* 0x0000f200da007a0c */ /* 0x000fe40003f26270 */
[----:B------:R-:W-:-:S11]  /*ef20*/  ISETP.GE.AND P0, PT, R252, c[0x0][0x3c8], PT ;  /* 0x0000f200fc007a0c */ /* 0x000fd60003f06270 */
[-C--:B-1--4-:R-:W-:Y:S02]  /*ef30*/  @!P1 LEA R6, P3, R218, R0.reuse, 0x1 ;  /* 0x00000000da069211 */ /* 0x092fe400078608ff */
[----:B------:R-:W-:Y:S02]  /*ef40*/  @!P0 LEA R4, P2, R252, R0, 0x1 ;  /* 0x00000000fc048211 */ /* 0x000fe400078408ff */
[-C--:B---3--:R-:W-:Y:S02]  /*ef50*/  @!P1 LEA.HI.X R7, R218, R2.reuse, R67, 0x1, P3 ;  /* 0x00000002da079211 */ /* 0x088fe400018f0c43 */
        /* <DEDUP_REMOVED lines=9> */
.L_x_1493:
        /* <DEDUP_REMOVED lines=42> */
.L_x_1503:
[----:B------:R-:W-:Y:S05]  /*f290*/  BSYNC B0 ;  /* 0x0000000000007941 */ /* 0x000fea0003800000 */
.L_x_1502:
[----:B------:R-:W2:Y:S01]  /*f2a0*/  LDL R2, [R1] ;  /* 0x0000000001027983 */ /* 0x000ea20000100800 */
        /* <DEDUP_REMOVED lines=30> */
.L_x_1542:
[----:B------:R-:W-:Y:S05]  /*f490*/  BRA.DIV ~URZ, `(.L_x_1505) ;  /* 0x000037627f007947 */ /* 0x000fea000b800000 */
[----:B------:R3:W4:Y:S02]  /*f4a0*/  SHFL.IDX PT, R0, R11, RZ, 0x1c1f ;  /* 0x001c1fff0b007589 */ /* 0x00072400000e0000 */
.L_x_1543:
        /* <DEDUP_REMOVED lines=12> */
[----:B------:R-:W-:Y:S02]  /*f570*/  ISETP.GE.AND P2, PT, R218, c[0x0][0x3c8], PT ;  /* 0x0000f200da007a0c */ /* 0x000fe40003f46270 */
[----:B------:R-:W-:Y:S02]  /*f580*/  ISETP.GE.AND P1, PT, R252, c[0x0][0x3c8], PT ;  /* 0x0000f200fc007a0c */ /* 0x000fe40003f26270 */
[----:B------:R-:W-:Y:S02]  /*f590*/  ISETP.GE.AND P0, PT, R13, c[0x0][0x3c8], PT ;  /* 0x0000f2000d007a0c */ /* 0x000fe40003f06270 */
[----:B------:R-:W-:Y:S02]  /*f5a0*/  IADD3 R14, R218, 0x40, RZ ;  /* 0x00000040da0e7810 */ /* 0x000fe40007ffe0ff */
[----:B------:R-:W-:-:S02]  /*f5b0*/  SHF.R.S32.HI R16, RZ, 0x1f, R218 ;  /* 0x0000001fff107819 */ /* 0x000fc400000114da */
[----:B------:R-:W-:Y:S02]  /*f5c0*/  SHF.R.S32.HI R15, RZ, 0x1f, R252 ;  /* 0x0000001fff0f7819 */ /* 0x000fe400000114fc */
[----:B------:R-:W-:Y:S02]  /*f5d0*/  SHF.R.S32.HI R14, RZ, 0x1f, R14 ;  /* 0x0000001fff0e7819 */ /* 0x000fe4000001140e */
[-C--:B----4-:R-:W-:Y:S02]  /*f5e0*/  @!P2 LEA R8, P5, R218, R0.reuse, 0x1 ;  /* 0x00000000da08a211 */ /* 0x090fe400078a08ff */
[-C--:B------:R-:W-:Y:S02]  /*f5f0*/  @!P1 LEA R6, P4, R252, R0.reuse, 0x1 ;  /* 0x00000000fc069211 */ /* 0x080fe400078808ff */
[----:B------:R-:W-:Y:S02]  /*f600*/  @!P0 LEA R2, P3, R13, R0, 0x1 ;  /* 0x000000000d028211 */ /* 0x000fe400078608ff */
[----:B--2---:R-:W-:-:S02]  /*f610*/  @!P2 LEA.HI.X R9, R218, R4, R16, 0x1, P5 ;  /* 0x00000004da09a211 */ /* 0x004fc400028f0c10 */
[-C--:B------:R-:W-:Y:S02]  /*f620*/  @!P1 LEA.HI.X R7, R252, R4.reuse, R15, 0x1, P4 ;  /* 0x00000004fc079211 */ /* 0x080fe400020f0c0f */
[----:B------:R-:W-:Y:S01]  /*f630*/  @!P0 LEA.HI.X R3, R13, R4, R14, 0x1, P3 ;  /* 0x000000040d038211 */ /* 0x000fe200018f0c0e */
[----:B------:R1:W-:Y:S04]  /*f640*/  @!P2 ST.E.128 [R8.64], RZ ;  /* 0x000000ff0800a985 */ /* 0x0003e8000c101d06 */
[----:B------:R1:W-:Y:S04]  /*f650*/  @!P1 ST.E.128 [R6.64], RZ ;  /* 0x000000ff06009985 */ /* 0x0003e8000c101d06 */
[----:B------:R1:W-:Y:S02]  /*f660*/  @!P0 ST.E.128 [R2.64], RZ ;  /* 0x000000ff02008985 */ /* 0x0003e4000c101d06 */
.L_x_1507:
[----:B------:R-:W-:Y:S05]  /*f670*/  BSYNC B0 ;  /* 0x0000000000007941 */ /* 0x000fea0003800000 */
.L_x_1506:
[----:B------:R-:W-:Y:S05]  /*f680*/  BRA.DIV ~URZ, `(.L_x_1508) ;  /* 0x000035e27f007947 */ /* 0x000fea000b800000 */
[----:B--2---:R2:W1:Y:S04]  /*f690*/  SHFL.IDX PT, R4, R5, 0x1, 0x1c1f ;  /* 0x003c1f0005047f89 */ /* 0x00446800000e0000 */
[----:B----4-:R2:W4:Y:S02]  /*f6a0*/  SHFL.IDX PT, R0, R11, 0x1, 0x1c1f ;  /* 0x003c1f000b007f89 */ /* 0x01052400000e0000 */
.L_x_1544:
[----:B-1----:R-:W-:Y:S01]  /*f6b0*/  IADD3 R2, R10, 0x20, RZ ;  /* 0x000000200a027810 */ /* 0x002fe20007ffe0ff */
[----:B------:R-:W-:Y:S03]  /*f6c0*/  BSSY B0, `(.L_x_1509) ;  /* 0x0000014000007945 */ /* 0x000fe60003800000 */
        /* <DEDUP_REMOVED lines=13> */
[----:B------:R-:W-:-:S02]  /*f7a0*/  @!P2 LEA.HI.X R9, R218, R4, R16, 0x1, P5 ;  /* 0x00000004da09a211 */ /* 0x000fc400028f0c10 */
[-C--:B------:R-:W-:Y:S02]  /*f7b0*/  @!P1 LEA.HI.X R7, R252, R4.reuse, R15, 0x1, P4 ;  /* 0x00000004fc079211 */ /* 0x080fe400020f0c0f */
[----:B------:R-:W-:Y:S01]  /*f7c0*/  @!P0 LEA.HI.X R3, R13, R4, R14, 0x1, P3 ;  /* 0x000000040d038211 */ /* 0x000fe200018f0c0e */
[----:B------:R1:W-:Y:S04]  /*f7d0*/  @!P2 ST.E.128 [R8.64], RZ ;  /* 0x000000ff0800a985 */ /* 0x0003e8000c101d06 */
[----:B------:R1:W-:Y:S04]  /*f7e0*/  @!P1 ST.E.128 [R6.64], RZ ;  /* 0x000000ff06009985 */ /* 0x0003e8000c101d06 */
[----:B------:R1:W-:Y:S02]  /*f7f0*/  @!P0 ST.E.128 [R2.64], RZ ;  /* 0x000000ff02008985 */ /* 0x0003e4000c101d06 */
.L_x_1510:
[----:B------:R-:W-:Y:S05]  /*f800*/  BSYNC B0 ;  /* 0x0000000000007941 */ /* 0x000fea0003800000 */
.L_x_1509:
[----:B------:R-:W-:Y:S05]  /*f810*/  BRA.DIV ~URZ, `(.L_x_1511) ;  /* 0x000035227f007947 */ /* 0x000fea000b800000 */
[----:B------:R1:W2:Y:S02]  /*f820*/  SHFL.IDX PT, R4, R5, 0x2, 0x1c1f ;  /* 0x005c1f0005047f89 */ /* 0x0002a400000e0000 */
.L_x_1545:
[----:B------:R-:W-:Y:S05]  /*f830*/  BRA.DIV ~URZ, `(.L_x_1512) ;  /* 0x000035727f007947 */ /* 0x000fea000b800000 */
[----:B----4-:R4:W1:Y:S02]  /*f840*/  SHFL.IDX PT, R0, R11, 0x2, 0x1c1f ;  /* 0x005c1f000b007f89 */ /* 0x01086400000e0000 */
.L_x_1546:
        /* <DEDUP_REMOVED lines=12> */
[-C--:B------:R-:W-:Y:S02]  /*f910*/  @!P2 LEA R8, P5, R218, R0.reuse, 0x1 ;  /* 0x00000000da08a211 */ /* 0x080fe400078a08ff */
        /* <DEDUP_REMOVED lines=8> */
.L_x_1514:
[----:B------:R-:W-:Y:S05]  /*f9a0*/  BSYNC B0 ;  /* 0x0000000000007941 */ /* 0x000fea0003800000 */
.L_x_1513:
[----:B------:R-:W-:Y:S05]  /*f9b0*/  BRA.DIV ~URZ, `(.L_x_1515) ;  /* 0x000034627f007947 */ /* 0x000fea000b800000 */
[----:B--2---:R2:W1:Y:S04]  /*f9c0*/  SHFL.IDX PT, R4, R5, 0x3, 0x1c1f ;  /* 0x007c1f0005047f89 */ /* 0x00446800000e0000 */
[----:B------:R2:W3:Y:S02]  /*f9d0*/  SHFL.IDX PT, R0, R11, 0x3, 0x1c1f ;  /* 0x007c1f000b007f89 */ /* 0x0004e400000e0000 */
.L_x_1547:
[----:B------:R-:W-:-:S04]  /*f9e0*/  IADD3 R10, R10, 0x60, RZ ;  /* 0x000000600a0a7810 */ /* 0x000fc80007ffe0ff */
[----:B------:R-:W-:-:S13]  /*f9f0*/  ISETP.GE.AND P0, PT, R10, R12, PT ;  /* 0x0000000c0a00720c */ /* 0x000fda0003f06270 */
[----:B------:R-:W-:Y:S05]  /*fa00*/  @P0 BRA `(.L_x_1501) ;  /* 0x0000011000000947 */ /* 0x000fea0003800000 */
[C---:B--2---:R-:W-:Y:S02]  /*fa10*/  IADD3 R5, R218.reuse, 0x40, RZ ;  /* 0x00000040da057810 */ /* 0x044fe40007ffe0ff */
[----:B------:R-:W-:Y:S02]  /*fa20*/  ISETP.GE.AND P2, PT, R218, c[0x0][0x3c8], PT ;  /* 0x0000f200da007a0c */ /* 0x000fe40003f46270 */
[----:B------:R-:W-:Y:S02]  /*fa30*/  ISETP.GE.AND P1, PT, R252, c[0x0][0x3c8], PT ;  /* 0x0000f200fc007a0c */ /* 0x000fe40003f26270 */
[----:B------:R-:W-:Y:S02]  /*fa40*/  ISETP.GE.AND P0, PT, R5, c[0x0][0x3c8], PT ;  /* 0x0000f20005007a0c */ /* 0x000fe40003f06270 */
[----:B---34-:R-:W-:Y:S02]  /*fa50*/  IADD3 R11, R218, 0x40, RZ ;  /* 0x00000040da0b7810 */ /* 0x018fe40007ffe0ff */
[----:B------:R-:W-:-:S02]  /*fa60*/  SHF.R.S32.HI R14, RZ, 0x1f, R218 ;  /* 0x0000001fff0e7819 */ /* 0x000fc400000114da */
[----:B------:R-:W-:Y:S02]  /*fa70*/  SHF.R.S32.HI R13, RZ, 0x1f, R252 ;  /* 0x0000001fff0d7819 */ /* 0x000fe400000114fc */
[----:B------:R-:W-:Y:S02]  /*fa80*/  SHF.R.S32.HI R11, RZ, 0x1f, R11 ;  /* 0x0000001fff0b7819 */ /* 0x000fe4000001140b */
[-C--:B-1----:R-:W-:Y:S02]  /*fa90*/  @!P2 LEA R8, P5, R218, R0.reuse, 0x1 ;  /* 0x00000000da08a211 */ /* 0x082fe400078a08ff */
        /* <DEDUP_REMOVED lines=8> */
.L_x_1501:
[----:B------:R-:W-:Y:S05]  /*fb20*/  BSYNC B1 ;  /* 0x0000000000017941 */ /* 0x000fea0003800000 */
.L_x_1492:
[----:B---34-:R-:W3:Y:S02]  /*fb30*/  LDL R0, [R1+0x6c] ;  /* 0x00006c0001007983 */ /* 0x018ee40000100800 */
        /* <DEDUP_REMOVED lines=8> */
[----:B---3--:R3:W4:Y:S02]  /*fbc0*/  SHFL.IDX PT, R0, R64, RZ, 0x1f ;  /* 0x00001fff40007589 */ /* 0x00872400000e0000 */
.L_x_1548:
[----:B------:R-:W-:Y:S01]  /*fbd0*/  WARPSYNC 0xffffffff ;  /* 0xffffffff00007948 */ /* 0x000fe20003800000 */
[----:B------:R-:W-:Y:S06]  /*fbe0*/  BAR.SYNC.DEFER_BLOCKING 0x4, 0x80 ;  /* 0x0102000000007b1d */ /* 0x000fec0000010000 */
[----:B----4-:R4:W-:Y:S04]  /*fbf0*/  STL [R1+0x64], R0 ;  /* 0x0000640001007387 */ /* 0x0109e80000100800 */
[----:B------:R4:W-:Y:S04]  /*fc00*/  @!P6 STS [0xc100], R64 ;  /* 0x00c10040ff00e388 */ /* 0x0009e80000000800 */
[----:B------:R-:W-:Y:S06]  /*fc10*/  BAR.ARV 0x5, 0x80 ;  /* 0x0142000000007b1d */ /* 0x000fec0000002000 */
.L_x_1516:
[----:B---34-:R-:W3:Y:S02]  /*fc20*/  LDL R0, [R1+0x64] ;  /* 0x0000640001007983 */ /* 0x018ee40000100800 */
[----:B---3--:R-:W-:-:S13]  /*fc30*/  ISETP.GE.AND P0, PT, R0, c[0x0][0x538], PT ;  /* 0x00014e0000007a0c */ /* 0x008fda0003f06270 */
[----:B-12---:R-:W-:Y:S01]  /*fc40*/  @P0 CALL.REL.NOINC `(.L_x_1518) ;  /* 0x0000001000000944 */ /* 0x006fe20003c00000 */
[----:B------:R-:W-:Y:S05]  /*fc50*/  BRA `(.L_x_1519) ;  /* 0xffff0da000007947 */ /* 0x000fea000383ffff */
.L_x_1518:
[----:B------:R-:W-:Y:S05]  /*fc60*/  EXIT ;  /* 0x000000000000794d */ /* 0x000fea0003800000 */
.L_x_1450:
[----:B------:R-:W-:Y:S01]  /*fc70*/  IMAD.MOV.U32 R147, RZ, RZ, R5 ;  /* 0x000000ffff937224 */ /* 0x000fe200078e0005 */
[----:B------:R-:W-:Y:S01]  /*fc80*/  MOV R148, RZ ;  /* 0x000000ff00947202 */ /* 0x000fe20000000f00 */
[----:B------:R-:W-:Y:S01]  /*fc90*/  IMAD.MOV.U32 R3, RZ, RZ, 0x1c1f ;  /* 0x00001c1fff037424 */ /* 0x000fe200078e00ff */
[----:B------:R-:W-:Y:S02]  /*fca0*/  MOV R2, 0xfcc0 ;  /* 0x0000fcc000027802 */ /* 0x000fe40000000f00 */
[----:B-----5:R-:W-:Y:S05]  /*fcb0*/  CALL.REL.NOINC `($__internal_9_$__cuda_sm70_shflsync_idx_p) ;  /* 0x0000330000007944 */ /* 0x020fea0003c00000 */
[----:B------:R-:W-:Y:S01]  /*fcc0*/  MOV R4, R149 ;  /* 0x0000009500047202 */ /* 0x000fe20000000f00 */
[----:B------:R-:W-:Y:S05]  /*fcd0*/  BRA `(.L_x_1520) ;  /* 0xffff186000007947 */ /* 0x000fea000383ffff */
.L_x_1451:
[----:B------:R-:W-:Y:S01]  /*fce0*/  IMAD.MOV.U32 R147, RZ, RZ, R11 ;  /* 0x000000ffff937224 */ /* 0x000fe200078e000b */
[----:B------:R-:W-:Y:S01]  /*fcf0*/  MOV R148, RZ ;  /* 0x000000ff00947202 */ /* 0x000fe20000000f00 */
[----:B------:R-:W-:Y:S01]  /*fd00*/  IMAD.MOV.U32 R3, RZ, RZ, 0x1c1f ;  /* 0x00001c1fff037424 */ /* 0x000fe200078e00ff */
[----:B------:R-:W-:Y:S02]  /*fd10*/  MOV R2, 0xfd30 ;  /* 0x0000fd3000027802 */ /* 0x000fe40000000f00 */
[----:B-12--5:R-:W-:Y:S05]  /*fd20*/  CALL.REL.NOINC `($__internal_9_$__cuda_sm70_shflsync_idx_p) ;  /* 0x0000329000007944 */ /* 0x026fea0003c00000 */
[----:B------:R-:W-:Y:S01]  /*fd30*/  MOV R0, R149 ;  /* 0x0000009500007202 */ /* 0x000fe20000000f00 */
[----:B------:R-:W-:Y:S05]  /*fd40*/  BRA `(.L_x_1521) ;  /* 0xffff181000007947 */ /* 0x000fea000383ffff */
.L_x_1454:
[----:B------:R-:W-:Y:S01]  /*fd50*/  IMAD.MOV.U32 R147, RZ, RZ, R5 ;  /* 0x000000ffff937224 */ /* 0x000fe200078e0005 */
[----:B------:R-:W-:Y:S01]  /*fd60*/  MOV R148, 0x1 ;  /* 0x0000000100947802 */ /* 0x000fe20000000f00 */
[----:B-1----:R-:W-:Y:S01]  /*fd70*/  IMAD.MOV.U32 R3, RZ, RZ, 0x1c1f ;  /* 0x00001c1fff037424 */ /* 0x002fe200078e00ff */
[----:B------:R-:W-:-:S02]  /*fd80*/  MOV R2, 0xfda0 ;  /* 0x0000fda000027802 */ /* 0x000fc40000000f00 */
[----:B--2-45:R-:W-:Y:S05]  /*fd90*/  CALL.REL.NOINC `($__internal_9_$__cuda_sm70_shflsync_idx_p) ;  /* 0x0000322000007944 */ /* 0x034fea0003c00000 */
[----:B------:R-:W-:Y:S01]  /*fda0*/  IMAD.MOV.U32 R4, RZ, RZ, R149 ;  /* 0x000000ffff047224 */ /* 0x000fe200078e0095 */
[----:B------:R-:W-:Y:S01]  /*fdb0*/  MOV R148, 0x1 ;  /* 0x0000000100947802 */ /* 0x000fe20000000f00 */
[----:B------:R-:W-:Y:S01]  /*fdc0*/  IMAD.MOV.U32 R147, RZ, RZ, R11 ;  /* 0x000000ffff937224 */ /* 0x000fe200078e000b */
[----:B------:R-:W-:-:S02]  /*fdd0*/  MOV R3, 0x1c1f ;  /* 0x00001c1f00037802 */ /* 0x000fc40000000f00 */
[----:B------:R-:W-:Y:S02]  /*fde0*/  MOV R2, 0xfe00 ;  /* 0x0000fe0000027802 */ /* 0x000fe40000000f00 */
[----:B------:R-:W-:Y:S05]  /*fdf0*/  CALL.REL.NOINC `($__internal_9_$__cuda_sm70_shflsync_idx_p) ;  /* 0x000031c000007944 */ /* 0x000fea0003c00000 */
[----:B------:R-:W-:Y:S01]  /*fe00*/  MOV R0, R149 ;  /* 0x0000009500007202 */ /* 0x000fe20000000f00 */
[----:B------:R-:W-:Y:S05]  /*fe10*/  BRA `(.L_x_1522) ;  /* 0xffff196000007947 */ /* 0x000fea000383ffff */
.L_x_1457:
[----:B------:R-:W-:Y:S01]  /*fe20*/  IMAD.MOV.U32 R147, RZ, RZ, R5 ;  /* 0x000000ffff937224 */ /* 0x000fe200078e0005 */
[----:B------:R-:W-:Y:S01]  /*fe30*/  MOV R148, 0x2 ;  /* 0x0000000200947802 */ /* 0x000fe20000000f00 */
[----:B-1----:R-:W-:Y:S01]  /*fe40*/  IMAD.MOV.U32 R3, RZ, RZ, 0x1c1f ;  /* 0x00001c1fff037424 */ /* 0x002fe200078e00ff */
[----:B------:R-:W-:Y:S02]  /*fe50*/  MOV R2, 0xfe70 ;  /* 0x0000fe7000027802 */ /* 0x000fe40000000f00 */
[----:B--23-5:R-:W-:Y:S05]  /*fe60*/  CALL.REL.NOINC `($__internal_9_$__cuda_sm70_shflsync_idx_p) ;  /* 0x0000315000007944 */ /* 0x02cfea0003c00000 */
[----:B------:R-:W-:Y:S01]  /*fe70*/  MOV R4, R149 ;  /* 0x0000009500047202 */ /* 0x000fe20000000f00 */
[----:B------:R-:W-:Y:S05]  /*fe80*/  BRA `(.L_x_1523) ;  /* 0xffff1a9000007947 */ /* 0x000fea000383ffff */
.L_x_1458:
[----:B------:R-:W-:Y:S01]  /*fe90*/  IMAD.MOV.U32 R147, RZ, RZ, R11 ;  /* 0x000000ffff937224 */ /* 0x000fe200078e000b */
[----:B------:R-:W-:Y:S01]  /*fea0*/  MOV R148, 0x2 ;  /* 0x0000000200947802 */ /* 0x000fe20000000f00 */
[----:B-1----:R-:W-:Y:S01]  /*feb0*/  IMAD.MOV.U32 R3, RZ, RZ, 0x1c1f ;  /* 0x00001c1fff037424 */ /* 0x002fe200078e00ff */
[----:B------:R-:W-:Y:S02]  /*fec0*/  MOV R2, 0xfee0 ;  /* 0x0000fee000027802 */ /* 0x000fe40000000f00 */
[----:B--2345:R-:W-:Y:S05]  /*fed0*/  CALL.REL.NOINC `($__internal_9_$__cuda_sm70_shflsync_idx_p) ;  /* 0x000030e000007944 */ /* 0x03cfea0003c00000 */
[----:B------:R-:W-:Y:S01]  /*fee0*/  MOV R0, R149 ;  /* 0x0000009500007202 */ /* 0x000fe20000000f00 */
[----:B------:R-:W-:Y:S05]  /*fef0*/  BRA `(.L_x_1524) ;  /* 0xffff1a4000007947 */ /* 0x000fea000383ffff */
.L_x_1461:
[----:B------:R-:W-:Y:S01]  /*ff00*/  IMAD.MOV.U32 R147, RZ, RZ, R5 ;  /* 0x000000ffff937224 */ /* 0x000fe200078e0005 */
[----:B------:R-:W-:Y:S01]  /*ff10*/  MOV R148, 0x3 ;  /* 0x0000000300947802 */ /* 0x000fe20000000f00 */
[----:B--2---:R-:W-:Y:S01]  /*ff20*/  IMAD.MOV.U32 R3, RZ, RZ, 0x1c1f ;  /* 0x00001c1fff037424 */ /* 0x004fe200078e00ff */
[----:B------:R-:W-:-:S02]  /*ff30*/  MOV R2, 0xff50 ;  /* 0x0000ff5000027802 */ /* 0x000fc40000000f00 */
[----:B-1-345:R-:W-:Y:S05]  /*ff40*/  CALL.REL.NOINC `($__internal_9_$__cuda_sm70_shflsync_idx_p) ;  /* 0x0000307000007944 */ /* 0x03afea0003c00000 */
        /* <DEDUP_REMOVED lines=8> */
.L_x_1464:
[----:B------:R-:W-:Y:S01]  /*ffd0*/  IMAD.MOV.U32 R147, RZ, RZ, R5 ;  /* 0x000000ffff937224 */ /* 0x000fe200078e0005 */
[----:B------:R-:W-:Y:S01]  /*ffe0*/  MOV R148, RZ ;  /* 0x000000ff00947202 */ /* 0x000fe20000000f00 */
[----:B------:R-:W-:Y:S01]  /*fff0*/  IMAD.MOV.U32 R3, RZ, RZ, 0x1c1f ;  /* 0x00001c1fff037424 */ /* 0x000fe200078e00ff */
[----:B------:R-:W-:Y:S02]  /*10000*/  MOV R2, 0x10020 ;  /* 0x0001002000027802 */ /* 0x000fe40000000f00 */
[----:B------:R-:W-:Y:S05]  /*10010*/  CALL.REL.NOINC `($__internal_9_$__cuda_sm70_shflsync_idx_p) ;  /* 0x00002fa000007944 */ /* 0x000fea0003c00000 */
[----:B------:R-:W-:Y:S01]  /*10020*/  MOV R4, R149 ;  /* 0x0000009500047202 */ /* 0x000fe20000000f00 */
[----:B------:R-:W-:Y:S05]  /*10030*/  BRA `(.L_x_1526) ;  /* 0xffff300000007947 */ /* 0x000fea000383ffff */
.L_x_1465:
[----:B------:R-:W-:Y:S01]  /*10040*/  IMAD.MOV.U32 R147, RZ, RZ, R12 ;  /* 0x000000ffff937224 */ /* 0x000fe200078e000c */
[----:B------:R-:W-:Y:S01]  /*10050*/  MOV R148, RZ ;  /* 0x000000ff00947202 */ /* 0x000fe20000000f00 */
[----:B------:R-:W-:Y:S01]  /*10060*/  IMAD.MOV.U32 R3, RZ, RZ, 0x1c1f ;  /* 0x00001c1fff037424 */ /* 0x000fe200078e00ff */
[----:B------:R-:W-:Y:S02]  /*10070*/  MOV R2, 0x10090 ;  /* 0x0001009000027802 */ /* 0x000fe40000000f00 */
[----:B-12---:R-:W-:Y:S05]  /*10080*/  CALL.REL.NOINC `($__internal_9_$__cuda_sm70_shflsync_idx_p) ;  /* 0x00002f3000007944 */ /* 0x006fea0003c00000 */
[C---:B------:R-:W-:Y:S01]  /*10090*/  IADD3 R8, P0, R149.reuse, R150, RZ ;  /* 0x0000009695087210 */ /* 0x040fe20007f1e0ff */
[----:B------:R-:W-:Y:S01]  /*100a0*/  IMAD.MOV.U32 R147, RZ, RZ, R5 ;  /* 0x000000ffff937224 */ /* 0x000fe200078e0005 */
[----:B------:R-:W-:Y:S01]  /*100b0*/  IADD3 R0, R218, 0x40, RZ ;  /* 0x00000040da007810 */ /* 0x000fe20007ffe0ff */
[----:B------:R-:W-:Y:S01]  /*100c0*/  IMAD.MOV.U32 R148, RZ, RZ, 0x1 ;  /* 0x00000001ff947424 */ /* 0x000fe200078e00ff */
[----:B------:R-:W-:Y:S01]  /*100d0*/  IADD3 R6, P6, R149, R151, RZ ;  /* 0x0000009795067210 */ /* 0x000fe20007fde0ff */
[----:B------:R-:W-:Y:S01]  /*100e0*/  IMAD.X R9, R4, 0x1, R140, P0 ;  /* 0x0000000104097824 */ /* 0x000fe200000e068c */
[----:B------:R-:W-:-:S02]  /*100f0*/  ISETP.GE.AND P2, PT, R218, c[0x0][0x1d4], PT ;  /* 0x00007500da007a0c */ /* 0x000fc40003f46270 */
[----:B------:R-:W-:Y:S01]  /*10100*/  ISETP.GE.AND P1, PT, R252, c[0x0][0x1d4], PT ;  /* 0x00007500fc007a0c */ /* 0x000fe20003f26270 */
[----:B------:R-:W-:Y:S01]  /*10110*/  IMAD.X R7, R4, 0x1, R141, P6 ;  /* 0x0000000104077824 */ /* 0x000fe200030e068d */
[----:B------:R-:W-:Y:S02]  /*10120*/  ISETP.GE.AND P0, PT, R0, c[0x0][0x1d4], PT ;  /* 0x0000750000007a0c */ /* 0x000fe40003f06270 */
[----:B------:R-:W-:Y:S02]  /*10130*/  IADD3 R2, P6, R149, R152, RZ ;  /* 0x0000009895027210 */ /* 0x000fe40007fde0ff */
[----:B------:R-:W-:Y:S02]  /*10140*/  SEL R11, RZ, 0x10, P2 ;  /* 0x00000010ff0b7807 */ /* 0x000fe40001000000 */
        /* <DEDUP_REMOVED lines=9> */
[----:B--2---:R-:W-:Y:S01]  /*101e0*/  IMAD.MOV.U32 R3, RZ, RZ, 0x1c1f ;  /* 0x00001c1fff037424 */ /* 0x004fe200078e00ff */
[----:B------:R-:W-:-:S02]  /*101f0*/  MOV R2, 0x10210 ;  /* 0x0001021000027802 */ /* 0x000fc40000000f00 */
[----:B-1----:R-:W-:Y:S05]  /*10200*/  CALL.REL.NOINC `($__internal_9_$__cuda_sm70_shflsync_idx_p) ;  /* 0x00002db000007944 */ /* 0x002fea0003c00000 */
        /* <DEDUP_REMOVED lines=8> */
.L_x_1466:
[----:B------:R-:W-:Y:S01]  /*10290*/  IMAD.MOV.U32 R147, RZ, RZ, R0 ;  /* 0x000000ffff937224 */ /* 0x000fe200078e0000 */
[----:B------:R-:W-:Y:S01]  /*102a0*/  MOV R148, RZ ;  /* 0x000000ff00947202 */ /* 0x000fe20000000f00 */
[----:B------:R-:W-:Y:S01]  /*102b0*/  IMAD.MOV.U32 R3, RZ, RZ, 0x1c1f ;  /* 0x00001c1fff037424 */ /* 0x000fe200078e00ff */
[----:B------:R-:W-:Y:S02]  /*102c0*/  MOV R2, 0x102e0 ;  /* 0x000102e000027802 */ /* 0x000fe40000000f00 */
[----:B------:R-:W-:Y:S05]  /*102d0*/  CALL.REL.NOINC `($__internal_9_$__cuda_sm70_shflsync_idx_p) ;  /* 0x00002ce000007944 */ /* 0x000fea0003c00000 */
[----:B------:R-:W-:Y:S01]  /*102e0*/  MOV R2, R149 ;  /* 0x0000009500027202 */ /* 0x000fe20000000f00 */
[----:B------:R-:W-:Y:S05]  /*102f0*/  BRA `(.L_x_1528) ;  /* 0xffff30f000007947 */ /* 0x000fea000383ffff */
.L_x_1467:
[----:B------:R-:W-:Y:S01]  /*10300*/  IMAD.MOV.U32 R147, RZ, RZ, R0 ;  /* 0x000000ffff937224 */ /* 0x000fe200078e0000 */
[----:B------:R-:W-:Y:S01]  /*10310*/  MOV R148, 0x1 ;  /* 0x0000000100947802 */ /* 0x000fe20000000f00 */
[----:B------:R-:W-:Y:S01]  /*10320*/  IMAD.MOV.U32 R3, RZ, RZ, 0x1c1f ;  /* 0x00001c1fff037424 */ /* 0x000fe200078e00ff */
[----:B------:R-:W-:Y:S02]  /*10330*/  MOV R2, 0x10350 ;  /* 0x0001035000027802 */ /* 0x000fe40000000f00 */
[----:B-1----:R-:W-:Y:S05]  /*10340*/  CALL.REL.NOINC `($__internal_9_$__cuda_sm70_shflsync_idx_p) ;  /* 0x00002c7000007944 */ /* 0x002fea0003c00000 */
[----:B------:R-:W-:Y:S02]  /*10350*/  IMAD.IADD R2, R4, 0x1, R149 ;  /* 0x0000000104027824 */ /* 0x000fe400078e0295 */
[----:B------:R-:W-:-:S02]  /*10360*/  IMAD.MOV.U32 R147, RZ, RZ, R0 ;  /* 0x000000ffff937224 */ /* 0x000fc400078e0000 */
[----:B------:R-:W-:Y:S01]  /*10370*/  IMAD.MOV.U32 R148, RZ, RZ, 0x2 ;  /* 0x00000002ff947424 */ /* 0x000fe200078e00ff */
[----:B------:R-:W-:Y:S01]  /*10380*/  IMNMX R2, R5, R2, PT ;  /* 0x0000000205027217 */ /* 0x000fe20003800200 */
[----:B------:R-:W-:-:S03]  /*10390*/  IMAD.MOV.U32 R3, RZ, RZ, 0x1c1f ;  /* 0x00001c1fff037424 */ /* 0x000fc600078e00ff */
        /* <DEDUP_REMOVED lines=33> */
[----:B------:R-:W-:Y:S05]  /*105b0*/  CALL.REL.NOINC `($__internal_9_$__cuda_sm70_shflsync_idx_p) ;  /* 0x00002a0000007944 */ /* 0x000fea0003c00000 */
[----:B------:R-:W-:Y:S02]  /*105c0*/  IMAD.IADD R2, R4, 0x1, R149 ;  /* 0x0000000104027824 */ /* 0x000fe400078e0295 */
[----:B------:R-:W-:Y:S02]  /*105d0*/  IMAD.MOV.U32 R147, RZ, RZ, R0 ;  /* 0x000000ffff937224 */ /* 0x000fe400078e0000 */
        /* <DEDUP_REMOVED lines=37> */
[----:B------:R-:W-:Y:S01]  /*10830*/  IMAD.IADD R4, R4, 0x1, R149 ;  /* 0x0000000104047824 */ /* 0x000fe200078e0295 */
[----:B------:R-:W-:Y:S01]  /*10840*/  FMNMX.FTZ R149, R7, R8, !PT ;  /* 0x0000000807957209 */ /* 0x000fe20007810000 */
[----:B------:R-:W-:Y:S01]  /*10850*/  IMAD.MOV.U32 R3, RZ, RZ, 0x2 ;  /* 0x00000002ff037424 */ /* 0x000fe200078e00ff */
[----:B------:R-:W-:Y:S02]  /*10860*/  FMNMX.FTZ R148, R9, R10, !PT ;  /* 0x0000000a09947209 */ /* 0x000fe40007810000 */
[----:B------:R-:W-:Y:S02]  /*10870*/  IMNMX R5, R5, R4, PT ;  /* 0x0000000405057217 */ /* 0x000fe40003800200 */
[----:B------:R-:W-:-:S02]  /*10880*/  FMNMX.FTZ R149, R11, R149, !PT ;  /* 0x000000950b957209 */ /* 0x000fc40007810000 */
[C---:B------:R-:W-:Y:S02]  /*10890*/  ISETP.GT.AND P6, PT, R5.reuse, RZ, PT ;  /* 0x000000ff0500720c */ /* 0x040fe40003fc4270 */
[C---:B------:R-:W-:Y:S02]  /*108a0*/  ISETP.GT.AND P2, PT, R5.reuse, 0x1, PT ;  /* 0x000000010500780c */ /* 0x040fe40003f44270 */
[----:B------:R-:W-:Y:S02]  /*108b0*/  ISETP.GT.AND P1, PT, R5, 0x8, PT ;  /* 0x000000080500780c */ /* 0x000fe40003f24270 */
[----:B------:R-:W-:Y:S02]  /*108c0*/  FSEL R30, R102, -INF , P6 ;  /* 0xff800000661e7808 */ /* 0x000fe40003000000 */
[----:B------:R-:W-:Y:S02]  /*108d0*/  FSEL R31, R103, -INF , P2 ;  /* 0xff800000671f7808 */ /* 0x000fe40001000000 */
[----:B------:R-:W-:-:S02]  /*108e0*/  ISETP.GT.AND P0, PT, R5, 0x9, PT ;  /* 0x000000090500780c */ /* 0x000fc40003f04270 */
[----:B------:R-:W-:Y:S02]  /*108f0*/  FSEL R33, R98, -INF , P1 ;  /* 0xff80000062217808 */ /* 0x000fe40000800000 */
[----:B------:R-:W-:Y:S02]  /*10900*/  FMNMX.FTZ R147, R22, R24, !PT ;  /* 0x0000001816937209 */ /* 0x000fe40007810000 */
[----:B------:R-:W-:Y:S02]  /*10910*/  FMNMX.FTZ R6, R30, R31, !PT ;  /* 0x0000001f1e067209 */ /* 0x000fe40007810000 */
[----:B------:R-:W-:Y:S02]  /*10920*/  FMNMX.FTZ R149, R12, R149, !PT ;  /* 0x000000950c957209 */ /* 0x000fe40007810000 */
[----:B------:R-:W-:Y:S02]  /*10930*/  FSEL R35, R99, -INF , P0 ;  /* 0xff80000063237808 */ /* 0x000fe40000000000 */
[----:B------:R-:W-:-:S02]  /*10940*/  ISETP.GT.AND P6, PT, R5, 0x10, PT ;  /* 0x000000100500780c */ /* 0x000fc40003fc4270 */
        /* <DEDUP_REMOVED lines=79> */
[----:B------:R-:W-:Y:S05]  /*10e40*/  CALL.REL.NOINC `($__internal_8_$__cuda_sm70_shflsync_bfly_p) ;  /* 0x0000211000007944 */ /* 0x000fea0003c00000 */
[----:B------:R-:W-:Y:S01]  /*10e50*/  FMNMX.FTZ R149, R149, R175, !PT ;  /* 0x000000af95957209 */ /* 0x000fe20007810000 */
[----:B------:R-:W-:Y:S01]  /*10e60*/  IMAD.MOV.U32 R3, RZ, RZ, 0x1 ;  /* 0x00000001ff037424 */ /* 0x000fe200078e00ff */
[----:B------:R-:W-:-:S03]  /*10e70*/  MOV R2, 0x10ea0 ;  /* 0x00010ea000027802 */ /* 0x000fc60000000f00 */
[----:B------:R-:W-:Y:S02]  /*10e80*/  IMAD.MOV.U32 R144, RZ, RZ, R149 ;  /* 0x000000ffff907224 */ /* 0x000fe400078e0095 */
[----:B------:R-:W-:Y:S05]  /*10e90*/  CALL.REL.NOINC `($__internal_8_$__cuda_sm70_shflsync_bfly_p) ;  /* 0x000020c000007944 */ /* 0x000fea0003c00000 */
[----:B------:R-:W-:Y:S01]  /*10ea0*/  FMNMX.FTZ R149, R149, R175, !PT ;  /* 0x000000af95957209 */ /* 0x000fe20007810000 */
[----:B------:R-:W-:Y:S01]  /*10eb0*/  IMAD.MOV.U32 R144, RZ, RZ, R148 ;  /* 0x000000ffff907224 */ /* 0x000fe200078e0094 */
[----:B------:R-:W-:Y:S01]  /*10ec0*/  MOV R2, 0x10ef0 ;  /* 0x00010ef000027802 */ /* 0x000fe20000000f00 */
[----:B------:R-:W-:Y:S02]  /*10ed0*/  IMAD.MOV.U32 R3, RZ, RZ, 0x2 ;  /* 0x00000002ff037424 */ /* 0x000fe400078e00ff */
        /* <DEDUP_REMOVED lines=26> */
[----:B------:R-:W-:Y:S01]  /*11080*/  MOV R17, R175 ;  /* 0x000000af00117202 */ /* 0x000fe20000000f00 */
[----:B------:R-:W-:Y:S05]  /*11090*/  BRA `(.L_x_1529) ;  /* 0xffff30c000007947 */ /* 0x000fea000383ffff */
.L_x_1471:
[----:B------:R-:W-:Y:S01]  /*110a0*/  MOV R148, RZ ;  /* 0x000000ff00947202 */ /* 0x000fe20000000f00 */
[----:B------:R-:W-:Y:S01]  /*110b0*/  IMAD.MOV.U32 R147, RZ, RZ, R5 ;  /* 0x000000ffff937224 */ /* 0x000fe200078e0005 */
[----:B------:R-:W-:Y:S01]  /*110c0*/  MOV R2, 0x110f0 ;  /* 0x000110f000027802 */ /* 0x000fe20000000f00 */
[----:B------:R-:W-:Y:S02]  /*110d0*/  IMAD.MOV.U32 R3, RZ, RZ, 0x1c1f ;  /* 0x00001c1fff037424 */ /* 0x000fe400078e00ff */
[----:B--2---:R-:W-:Y:S05]  /*110e0*/  CALL.REL.NOINC `($__internal_9_$__cuda_sm70_shflsync_idx_p) ;  /* 0x00001ed000007944 */ /* 0x004fea0003c00000 */
[----:B------:R-:W-:Y:S01]  /*110f0*/  MOV R4, R149 ;  /* 0x0000009500047202 */ /* 0x000fe20000000f00 */
[----:B------:R-:W-:-:S05]  /*11100*/  BRA `(.L_x_1530) ;  /* 0xffff4bf000007947 */ /* 0x000fca000383ffff */
.L_x_1472:
[----:B------:R-:W-:Y:S01]  /*11110*/  MOV R148, RZ ;  /* 0x000000ff00947202 */ /* 0x000fe20000000f00 */
[----:B------:R-:W-:Y:S01]  /*11120*/  IMAD.MOV.U32 R147, RZ, RZ, R12 ;  /* 0x000000ffff937224 */ /* 0x000fe200078e000c */
[----:B------:R-:W-:Y:S01]  /*11130*/  MOV R2, 0x11160 ;  /* 0x0001116000027802 */ /* 0x000fe20000000f00 */
[----:B------:R-:W-:Y:S02]  /*11140*/  IMAD.MOV.U32 R3, RZ, RZ, 0x1c1f ;  /* 0x00001c1fff037424 */ /* 0x000fe400078e00ff */
[----:B-123--:R-:W-:Y:S05]  /*11150*/  CALL.REL.NOINC `($__internal_9_$__cuda_sm70_shflsync_idx_p) ;  /* 0x00001e6000007944 */ /* 0x00efea0003c00000 */
[C---:B------:R-:W-:Y:S01]  /*11160*/  ISETP.GE.AND P6, PT, R218.reuse, c[0x0][0x1d4], PT ;  /* 0x00007500da007a0c */ /* 0x040fe20003fc6270 */
[----:B------:R-:W-:Y:S01]  /*11170*/  IMAD.MOV.U32 R147, RZ, RZ, R5 ;  /* 0x000000ffff937224 */ /* 0x000fe200078e0005 */
[C---:B------:R-:W-:Y:S01]  /*11180*/  IADD3 R2, P0, R149.reuse, R20, RZ ;  /* 0x0000001495027210 */ /* 0x040fe20007f1e0ff */
[----:B------:R-:W-:Y:S01]  /*11190*/  IMAD.MOV.U32 R148, RZ, RZ, 0x1 ;  /* 0x00000001ff947424 */ /* 0x000fe200078e00ff */
[----:B------:R-:W-:Y:S02]  /*111a0*/  IADD3 R0, R218, 0x40, RZ ;  /* 0x00000040da007810 */ /* 0x000fe40007ffe0ff */
[----:B------:R-:W-:Y:S01]  /*111b0*/  ISETP.GE.AND P2, PT, R252, c[0x0][0x1d4], PT ;  /* 0x00007500fc007a0c */ /* 0x000fe20003f46270 */
[----:B------:R-:W-:Y:S01]  /*111c0*/  IMAD.X R3, R4, 0x1, R13, P0 ;  /* 0x0000000104037824 */ /* 0x000fe200000e060d */
[C---:B------:R-:W-:Y:S02]  /*111d0*/  IADD3 R6, P1, R149.reuse, R21, RZ ;  /* 0x0000001595067210 */ /* 0x040fe40007f3e0ff */
[----:B------:R-:W-:Y:S02]  /*111e0*/  ISETP.GE.AND P0, PT, R0, c[0x0][0x1d4], PT ;  /* 0x0000750000007a0c */ /* 0x000fe40003f06270 */
[----:B------:R-:W-:Y:S01]  /*111f0*/  SEL R11, RZ, 0x10, P6 ;  /* 0x00000010ff0b7807 */ /* 0x000fe20003000000 */
[----:B------:R-:W-:Y:S01]  /*11200*/  @!PT LDS RZ, [RZ] ;  /* 0x00000000fffff984 */ /* 0x000fe20000000800 */
[----:B------:R-:W-:Y:S01]  /*11210*/  @!PT LDS RZ, [RZ] ;  /* 0x00000000fffff984 */ /* 0x000fe20000000800 */
[----:B------:R-:W-:Y:S01]  /*11220*/  @!PT LDS RZ, [RZ] ;  /* 0x00000000fffff984 */ /* 0x000fe20000000800 */
[----:B------:R1:W-:Y:S01]  /*11230*/  LDGSTS.E.BYPASS.LTC128B.128 [R219+0x100], [R2.64], !P6 ;  /* 0x0010000002db7fae */ /* 0x0003e2000f101d46 */
[C---:B------:R-:W-:Y:S01]  /*11240*/  IMAD.X R7, R4.reuse, 0x1, R14, P1 ;  /* 0x0000000104077824 */ /* 0x040fe200008e060e */
[----:B------:R-:W-:Y:S02]  /*11250*/  SEL R10, RZ, 0x10, P2 ;  /* 0x00000010ff0a7807 */ /* 0x000fe40001000000 */
[----:B------:R-:W-:Y:S02]  /*11260*/  SEL R5, RZ, 0x10, P0 ;  /* 0x00000010ff057807 */ /* 0x000fe40000000000 */
[----:B------:R2:W-:Y:S01]  /*11270*/  LDGSTS.E.BYPASS.LTC128B.128 [R219+0x1100], [R6.64], !P2 ;  /* 0x0110000006db7fae */ /* 0x0005e2000d101d46 */
[----:B-1----:R-:W-:Y:S05]  /*11280*/  IADD3 R2, P1, R149, R22, RZ ;  /* 0x0000001695027210 */ /* 0x002fea0007f3e0ff */
[----:B------:R-:W-:Y:S05]  /*11290*/  IMAD.X R3, R4, 0x1, R15, P1 ;  /* 0x0000000104037824 */ /* 0x000fea00008e060f */
[----:B------:R1:W-:Y:S02]  /*112a0*/  LDGSTS.E.BYPASS.LTC128B.128 [R219+0x2100], [R2.64], !P0 ;  /* 0x0210000002db7fae */ /* 0x0003e4000c101d46 */
[----:B-1----:R-:W-:Y:S01]  /*112b0*/  MOV R2, 0x112e0 ;  /* 0x000112e000027802 */ /* 0x002fe20000000f00 */
[----:B------:R-:W-:Y:S02]  /*112c0*/  IMAD.MOV.U32 R3, RZ, RZ, 0x1c1f ;  /* 0x00001c1fff037424 */ /* 0x000fe400078e00ff */
[----:B--2---:R-:W-:Y:S05]  /*112d0*/  CALL.REL.NOINC `($__internal_9_$__cuda_sm70_shflsync_idx_p) ;  /* 0x00001ce000007944 */ /* 0x004fea0003c00000 */
[----:B------:R-:W-:Y:S01]  /*112e0*/  MOV R148, 0x1 ;  /* 0x0000000100947802 */ /* 0x000fe20000000f00 */
[----:B------:R-:W-:Y:S01]  /*112f0*/  IMAD.MOV.U32 R4, RZ, RZ, R149 ;  /* 0x000000ffff047224 */ /* 0x000fe200078e0095 */
[----:B------:R-:W-:Y:S01]  /*11300*/  MOV R3, 0x1c1f ;  /* 0x00001c1f00037802 */ /* 0x000fe20000000f00 */
[----:B------:R-:W-:Y:S01]  /*11310*/  IMAD.MOV.U32 R147, RZ, RZ, R12 ;  /* 0x000000ffff937224 */ /* 0x000fe200078e000c */
[----:B------:R-:W-:Y:S02]  /*11320*/  MOV R2, 0x11340 ;  /* 0x0001134000027802 */ /* 0x000fe40000000f00 */
[----:B------:R-:W-:Y:S05]  /*11330*/  CALL.REL.NOINC `($__internal_9_$__cuda_sm70_shflsync_idx_p) ;  /* 0x00001c8000007944 */ /* 0x000fea0003c00000 */
[----:B------:R-:W-:Y:S01]  /*11340*/  MOV R0, R149 ;  /* 0x0000009500007202 */ /* 0x000fe20000000f00 */
[----:B------:R-:W-:-:S05]  /*11350*/  BRA `(.L_x_1531) ;  /* 0xffff4b0000007947 */ /* 0x000fca000383ffff */
.L_x_1475:
[----:B------:R-:W-:Y:S01]  /*11360*/  MOV R148, RZ ;  /* 0x000000ff00947202 */ /* 0x000fe20000000f00 */
[----:B------:R-:W-:Y:S01]  /*11370*/  IMAD.MOV.U32 R147, RZ, RZ, R174 ;  /* 0x000000ffff937224 */ /* 0x000fe200078e00ae */
[----:B------:R-:W-:Y:S01]  /*11380*/  MOV R2, 0x113b0 ;  /* 0x000113b000027802 */ /* 0x000fe20000000f00 */
[----:B------:R-:W-:Y:S02]  /*11390*/  IMAD.MOV.U32 R3, RZ, RZ, 0x1c1f ;  /* 0x00001c1fff037424 */ /* 0x000fe400078e00ff */
[----:B------:R-:W-:Y:S05]  /*113a0*/  CALL.REL.NOINC `($__internal_9_$__cuda_sm70_shflsync_idx_p) ;  /* 0x00001c1000007944 */ /* 0x000fea0003c00000 */
[----:B------:R-:W-:Y:S01]  /*113b0*/  MOV R144, R149 ;  /* 0x0000009500907202 */ /* 0x000fe20000000f00 */
[----:B------:R-:W-:-:S05]  /*113c0*/  BRA `(.L_x_1532) ;  /* 0xffff56c000007947 */ /* 0x000fca000383ffff */
.L_x_1476:
[----:B------:R-:W-:Y:S01]  /*113d0*/  MOV R148, RZ ;  /* 0x000000ff00947202 */ /* 0x000fe20000000f00 */
[----:B------:R-:W-:Y:S01]  /*113e0*/  IMAD.MOV.U32 R147, RZ, RZ, R177 ;  /* 0x000000ffff937224 */ /* 0x000fe200078e00b1 */
[----:B------:R-:W-:Y:S01]  /*113f0*/  MOV R2, 0x11420 ;  /* 0x0001142000027802 */ /* 0x000fe20000000f00 */
[----:B------:R-:W-:Y:S02]  /*11400*/  IMAD.MOV.U32 R3, RZ, RZ, 0x1c1f ;  /* 0x00001c1fff037424 */ /* 0x000fe400078e00ff */
[----:B-12---:R-:W-:Y:S05]  /*11410*/  CALL.REL.NOINC `($__internal_9_$__cuda_sm70_shflsync_idx_p) ;  /* 0x00001ba000007944 */ /* 0x006fea0003c00000 */
        /* <DEDUP_REMOVED lines=32> */
.L_x_1477:
[----:B------:R-:W-:Y:S01]  /*11620*/  MOV R3, 0x1c1f ;  /* 0x00001c1f00037802 */ /* 0x000fe20000000f00 */
[----:B------:R-:W-:Y:S01]  /*11630*/  IMAD.MOV.U32 R148, RZ, RZ, RZ ;  /* 0x000000ffff947224 */ /* 0x000fe200078e00ff */
[----:B------:R-:W-:Y:S02]  /*11640*/  MOV R2, 0x11660 ;  /* 0x0001166000027802 */ /* 0x000fe40000000f00 */
[----:B--2---:R-:W-:Y:S05]  /*11650*/  CALL.REL.NOINC `($__internal_9_$__cuda_sm70_shflsync_idx_p) ;  /* 0x0000196000007944 */ /* 0x004fea0003c00000 */
[----:B------:R-:W-:Y:S01]  /*11660*/  MOV R0, R149 ;  /* 0x0000009500007202 */ /* 0x000fe20000000f00 */
[----:B------:R-:W-:-:S05]  /*11670*/  BRA `(.L_x_1534) ;  /* 0xffff57c000007947 */ /* 0x000fca000383ffff */
.L_x_1478:
[----:B------:R-:W-:Y:S01]  /*11680*/  MOV R3, 0x1c1f ;  /* 0x00001c1f00037802 */ /* 0x000fe20000000f00 */
[----:B------:R-:W-:Y:S01]  /*11690*/  IMAD.MOV.U32 R148, RZ, RZ, 0x1 ;  /* 0x00000001ff947424 */ /* 0x000fe200078e00ff */
[----:B------:R-:W-:Y:S02]  /*116a0*/  MOV R2, 0x116c0 ;  /* 0x000116c000027802 */ /* 0x000fe40000000f00 */
[----:B-12---:R-:W-:Y:S05]  /*116b0*/  CALL.REL.NOINC `($__internal_9_$__cuda_sm70_shflsync_idx_p) ;  /* 0x0000190000007944 */ /* 0x006fea0003c00000 */
[----:B------:R-:W-:Y:S01]  /*116c0*/  MOV R2, 0x11910 ;  /* 0x0001191000027802 */ /* 0x000fe20000000f00 */
[----:B------:R-:W-:Y:S02]  /*116d0*/  IMAD.IADD R149, R144, 0x1, R149 ;  /* 0x0000000190957824 */ /* 0x000fe400078e0295 */
[----:B------:R-:W-:Y:S02]  /*116e0*/  IMAD.MOV.U32 R148, RZ, RZ, 0x2 ;  /* 0x00000002ff947424 */ /* 0x000fe400078e00ff */
[----:B------:R-:W-:Y:S01]  /*116f0*/  IMAD.MOV.U32 R3, RZ, RZ, 0x1c1f ;  /* 0x00001c1fff037424 */ /* 0x000fe200078e00ff */
[C---:B------:R-:W-:Y:S02]  /*11700*/  ISETP.GT.AND P6, PT, R149.reuse, RZ, PT ;  /* 0x000000ff9500720c */ /* 0x040fe40003fc4270 */
[C---:B------:R-:W-:Y:S02]  /*11710*/  ISETP.GT.AND P2, PT, R149.reuse, 0x1, PT ;  /* 0x000000019500780c */ /* 0x040fe40003f44270 */
[C---:B------:R-:W-:Y:S02]  /*11720*/  ISETP.GT.AND P1, PT, R149.reuse, 0x8, PT ;  /* 0x000000089500780c */ /* 0x040fe40003f24270 */
[----:B------:R-:W-:Y:S02]  /*11730*/  ISETP.GT.AND P0, PT, R149, 0x9, PT ;  /* 0x000000099500780c */ /* 0x000fe40003f04270 */
[----:B------:R-:W-:Y:S02]  /*11740*/  FSEL R16, R6, -INF , P6 ;  /* 0xff80000006107808 */ /* 0x000fe40003000000 */
[----:B------:R-:W-:Y:S02]  /*11750*/  FSEL R7, R7, -INF , P2 ;  /* 0xff80000007077808 */ /* 0x000fe40001000000 */
[----:B------:R-:W-:Y:S02]  /*11760*/  FSEL R18, R18, -INF , P1 ;  /* 0xff80000012127808 */ /* 0x000fe40000800000 */
[----:B------:R-:W-:Y:S02]  /*11770*/  FSEL R19, R19, -INF , P0 ;  /* 0xff80000013137808 */ /* 0x000fe40000000000 */
[C---:B------:R-:W-:Y:S02]  /*11780*/  ISETP.GT.AND P6, PT, R149.reuse, 0x10, PT ;  /* 0x000000109500780c */ /* 0x040fe40003fc4270 */
        /* <DEDUP_REMOVED lines=23> */
[----:B------:R-:W-:Y:S05]  /*11900*/  CALL.REL.NOINC `($__internal_9_$__cuda_sm70_shflsync_idx_p) ;  /* 0x000016b000007944 */ /* 0x000fea0003c00000 */
[----:B------:R-:W-:Y:S01]  /*11910*/  MOV R2, 0x11b60 ;  /* 0x00011b6000027802 */ /* 0x000fe20000000f00 */
[----:B------:R-:W-:Y:S02]  /*11920*/  IMAD.IADD R149, R144, 0x1, R149 ;  /* 0x0000000190957824 */ /* 0x000fe400078e0295 */
[----:B------:R-:W-:Y:S02]  /*11930*/  IMAD.MOV.U32 R148, RZ, RZ, 0x3 ;  /* 0x00000003ff947424 */ /* 0x000fe400078e00ff */
[----:B------:R-:W-:Y:S01]  /*11940*/  IMAD.MOV.U32 R3, RZ, RZ, 0x1c1f ;  /* 0x00001c1fff037424 */ /* 0x000fe200078e00ff */
[C---:B------:R-:W-:Y:S02]  /*11950*/  ISETP.GT.AND P6, PT, R149.reuse, RZ, PT ;  /* 0x000000ff9500720c */ /* 0x040fe40003fc4270 */
[C---:B------:R-:W-:Y:S02]  /*11960*/  ISETP.GT.AND P2, PT, R149.reuse, 0x1, PT ;  /* 0x000000019500780c */ /* 0x040fe40003f44270 */
[C---:B------:R-:W-:Y:S02]  /*11970*/  ISETP.GT.AND P1, PT, R149.reuse, 0x8, PT ;  /* 0x000000089500780c */ /* 0x040fe40003f24270 */
        /* <DEDUP_REMOVED lines=26> */
[----:B------:R-:W-:Y:S02]  /*11b20*/  FSEL R249, R57, -INF , P2 ;  /* 0xff80000039f97808 */ /* 0x000fe40001000000 */
[----:B------:R-:W-:Y:S02]  /*11b30*/  FSEL R248, R60, -INF , P1 ;  /* 0xff8000003cf87808 */ /* 0x000fe40000800000 */
[----:B------:R-:W-:Y:S02]  /*11b40*/  FSEL R247, R61, -INF , P0 ;  /* 0xff8000003df77808 */ /* 0x000fe40000000000 */
[----:B------:R-:W-:Y:S05]  /*11b50*/  CALL.REL.NOINC `($__internal_9_$__cuda_sm70_shflsync_idx_p) ;  /* 0x0000146000007944 */ /* 0x000fea0003c00000 */
[----:B------:R-:W-:Y:S01]  /*11b60*/  FMNMX.FTZ R0, R16, R146, !PT ;  /* 0x0000009210007209 */ /* 0x000fe20007810000 */
[----:B------:R-:W-:Y:S01]  /*11b70*/  IMAD.IADD R144, R144, 0x1, R149 ;  /* 0x0000000190907824 */ /* 0x000fe200078e0295 */
[----:B------:R-:W-:Y:S01]  /*11b80*/  FMNMX.FTZ R4, R8, R150, !PT ;  /* 0x0000009608047209 */ /* 0x000fe20007810000 */
[----:B------:R-:W-:Y:S01]  /*11b90*/  IMAD.MOV.U32 R3, RZ, RZ, 0x2 ;  /* 0x00000002ff037424 */ /* 0x000fe200078e00ff */
[----:B------:R-:W-:Y:S02]  /*11ba0*/  FMNMX.FTZ R0, R7, R0, !PT ;  /* 0x0000000007007209 */ /* 0x000fe40007810000 */
        /* <DEDUP_REMOVED lines=97> */
[----:B------:R-:W-:Y:S02]  /*121c0*/  MOV R2, 0x121e0 ;  /* 0x000121e000027802 */ /* 0x000fe40000000f00 */
[----:B------:R-:W-:Y:S05]  /*121d0*/  CALL.REL.NOINC `($__internal_8_$__cuda_sm70_shflsync_bfly_p) ;  /* 0x00000d8000007944 */ /* 0x000fea0003c00000 */
[----:B------:R-:W-:Y:S01]  /*121e0*/  IMAD.MOV.U32 R3, RZ, RZ, 0x2 ;  /* 0x00000002ff037424 */ /* 0x000fe200078e00ff */
[----:B------:R-:W-:Y:S01]  /*121f0*/  FMNMX.FTZ R149, R144, R175, !PT ;  /* 0x000000af90957209 */ /* 0x000fe20007810000 */
[----:B------:R-:W-:Y:S01]  /*12200*/  IMAD.MOV.U32 R144, RZ, RZ, R0 ;  /* 0x000000ffff907224 */ /* 0x000fe200078e0000 */
        /* <DEDUP_REMOVED lines=24> */
[----:B------:R-:W-:Y:S01]  /*12390*/  MOV R3, R175 ;  /* 0x000000af00037202 */ /* 0x000fe20000000f00 */
[----:B------:R-:W-:-:S05]  /*123a0*/  BRA `(.L_x_1535) ;  /* 0xffff580000007947 */ /* 0x000fca000383ffff */
.L_x_1481:
[----:B-1--4-:R-:W-:Y:S01]  /*123b0*/  MOV R3, 0x1c1f ;  /* 0x00001c1f00037802 */ /* 0x012fe20000000f00 */
[----:B------:R-:W-:Y:S01]  /*123c0*/  IMAD.MOV.U32 R148, RZ, RZ, RZ ;  /* 0x000000ffff947224 */ /* 0x000fe200078e00ff */
[----:B------:R-:W-:Y:S02]  /*123d0*/  MOV R2, 0x123f0 ;  /* 0x000123f000027802 */ /* 0x000fe40000000f00 */
[----:B------:R-:W-:Y:S05]  /*123e0*/  CALL.REL.NOINC `($__internal_9_$__cuda_sm70_shflsync_idx_p) ;  /* 0x00000bd000007944 */ /* 0x000fea0003c00000 */
[----:B------:R-:W-:Y:S01]  /*123f0*/  MOV R3, R149 ;  /* 0x0000009500037202 */ /* 0x000fe20000000f00 */
[----:B------:R-:W-:-:S05]  /*12400*/  BRA `(.L_x_1536) ;  /* 0xffff7bd000007947 */ /* 0x000fca000383ffff */
.L_x_1484:
[----:B------:R-:W-:Y:S01]  /*12410*/  MOV R148, RZ ;  /* 0x000000ff00947202 */ /* 0x000fe20000000f00 */
[----:B------:R-:W-:Y:S01]  /*12420*/  IMAD.MOV.U32 R147, RZ, RZ, R174 ;  /* 0x000000ffff937224 */ /* 0x000fe200078e00ae */
[----:B------:R-:W-:Y:S01]  /*12430*/  MOV R2, 0x12460 ;  /* 0x0001246000027802 */ /* 0x000fe20000000f00 */
[----:B------:R-:W-:Y:S02]  /*12440*/  IMAD.MOV.U32 R3, RZ, RZ, 0x1c1f ;  /* 0x00001c1fff037424 */ /* 0x000fe400078e00ff */
[----:B------:R-:W-:Y:S05]  /*12450*/  CALL.REL.NOINC `($__internal_9_$__cuda_sm70_shflsync_idx_p) ;  /* 0x00000b6000007944 */ /* 0x000fea0003c00000 */
[----:B------:R-:W-:Y:S01]  /*12460*/  MOV R144, R149 ;  /* 0x0000009500907202 */ /* 0x000fe20000000f00 */
[----:B------:R-:W-:-:S05]  /*12470*/  BRA `(.L_x_1537) ;  /* 0xffff886000007947 */ /* 0x000fca000383ffff */
.L_x_1485:
[----:B------:R-:W-:Y:S01]  /*12480*/  MOV R148, RZ ;  /* 0x000000ff00947202 */ /* 0x000fe20000000f00 */
[----:B------:R-:W-:Y:S01]  /*12490*/  IMAD.MOV.U32 R147, RZ, RZ, R175 ;  /* 0x000000ffff937224 */ /* 0x000fe200078e00af */
[----:B------:R-:W-:Y:S01]  /*124a0*/  MOV R2, 0x124d0 ;  /* 0x000124d000027802 */ /* 0x000fe20000000f00 */
[----:B------:R-:W-:Y:S02]  /*124b0*/  IMAD.MOV.U32 R3, RZ, RZ, 0x1c1f ;  /* 0x00001c1fff037424 */ /* 0x000fe400078e00ff */
[----:B-12---:R-:W-:Y:S05]  /*124c0*/  CALL.REL.NOINC `($__internal_9_$__cuda_sm70_shflsync_idx_p) ;  /* 0x00000af000007944 */ /* 0x006fea0003c00000 */
[C---:B------:R-:W-:Y:S01]  /*124d0*/  IADD3 R2, -R217.reuse, 0x10, RZ ;  /* 0x00000010d9027810 */ /* 0x040fe20007ffe1ff */
[----:B------:R-:W-:Y:S01]  /*124e0*/  IMAD.MOV.U32 R148, RZ, RZ, 0x1 ;  /* 0x00000001ff947424 */ /* 0x000fe200078e00ff */
        /* <DEDUP_REMOVED lines=11> */
[----:B-1----:R-:W-:Y:S05]  /*125a0*/  IADD3 R2, P0, R149, R180, RZ ;  /* 0x000000b495027210 */ /* 0x002fea0007f1e0ff */
[----:B------:R-:W-:Y:S05]  /*125b0*/  IMAD.X R3, R144, 0x1, R177, P0 ;  /* 0x0000000190037824 */ /* 0x000fea00000e06b1 */
[----:B------:R1:W-:Y:S01]  /*125c0*/  LDGSTS.E.BYPASS.LTC128B.128 [R219+0x5100], [R2.64], !P1 ;  /* 0x0510000002db7fae */ /* 0x0003e2000c901d46 */
[----:B--2---:R-:W-:Y:S01]  /*125d0*/  IMAD.MOV.U32 R147, RZ, RZ, R174 ;  /* 0x000000ffff937224 */ /* 0x004fe200078e00ae */
[----:B-1----:R-:W-:Y:S01]  /*125e0*/  MOV R2, 0x12610 ;  /* 0x0001261000027802 */ /* 0x002fe20000000f00 */
[----:B------:R-:W-:Y:S02]  /*125f0*/  IMAD.MOV.U32 R3, RZ, RZ, 0x1c1f ;  /* 0x00001c1fff037424 */ /* 0x000fe400078e00ff */
[----:B------:R-:W-:Y:S05]  /*12600*/  CALL.REL.NOINC `($__internal_9_$__cuda_sm70_shflsync_idx_p) ;  /* 0x000009b000007944 */ /* 0x000fea0003c00000 */
        /* <DEDUP_REMOVED lines=8> */
.L_x_1486:
[----:B------:R-:W-:Y:S02]  /*12690*/  MOV R3, 0x2 ;  /* 0x0000000200037802 */ /* 0x000fe40000000f00 */
[----:B------:R-:W-:Y:S02]  /*126a0*/  MOV R2, 0x126c0 ;  /* 0x000126c000027802 */ /* 0x000fe40000000f00 */
[----:B-1----:R-:W-:Y:S05]  /*126b0*/  CALL.REL.NOINC `($__internal_8_$__cuda_sm70_shflsync_bfly_p) ;  /* 0x000008a000007944 */ /* 0x002fea0003c00000 */
        /* <DEDUP_REMOVED lines=33> */
.L_x_1488:
[----:B------:R2:W5:Y:S01]  /*128d0*/  LDL R144, [R1+0x4] ;  /* 0x0000040001907983 */ /* 0x0005620000100800 */
[----:B-1----:R-:W-:-:S02]  /*128e0*/  MOV R3, 0x2 ;  /* 0x0000000200037802 */ /* 0x002fc40000000f00 */
[----:B------:R-:W-:Y:S02]  /*128f0*/  MOV R2, 0x12910 ;  /* 0x0001291000027802 */ /* 0x000fe40000000f00 */
[----:B--2--5:R-:W-:Y:S05]  /*12900*/  CALL.REL.NOINC `($__internal_8_$__cuda_sm70_shflsync_bfly_p) ;  /* 0x0000065000007944 */ /* 0x024fea0003c00000 */
[----:B------:R-:W-:Y:S01]  /*12910*/  MOV R4, R175 ;  /* 0x000000af00047202 */ /* 0x000fe20000000f00 */
[----:B------:R-:W-:Y:S05]  /*12920*/  BRA `(.L_x_1540) ;  /* 0xffffa8c000007947 */ /* 0x000fea000383ffff */
.L_x_1489:
[----:B------:R-:W-:Y:S01]  /*12930*/  IMAD.MOV.U32 R144, RZ, RZ, R4 ;  /* 0x000000ffff907224 */ /* 0x000fe200078e0004 */
[----:B------:R-:W-:Y:S02]  /*12940*/  MOV R3, 0x1 ;  /* 0x0000000100037802 */ /* 0x000fe40000000f00 */
[----:B------:R-:W-:Y:S02]  /*12950*/  MOV R2, 0x12970 ;  /* 0x0001297000027802 */ /* 0x000fe40000000f00 */
[----:B------:R-:W-:Y:S05]  /*12960*/  CALL.REL.NOINC `($__internal_8_$__cuda_sm70_shflsync_bfly_p) ;  /* 0x000005f000007944 */ /* 0x000fea0003c00000 */
[----:B------:R1:W5:Y:S01]  /*12970*/  LDL R144, [R1+0x10] ;  /* 0x0000100001907983 */ /* 0x0003620000100800 */
[----:B------:R-:W-:Y:S01]  /*12980*/  FADD.FTZ R4, R4, R175 ;  /* 0x000000af04047221 */ /* 0x000fe20000010000 */
[----:B------:R-:W-:Y:S02]  /*12990*/  MOV R3, 0x2 ;  /* 0x0000000200037802 */ /* 0x000fe40000000f00 */
[----:B------:R-:W-:Y:S02]  /*129a0*/  MOV R2, 0x129c0 ;  /* 0x000129c000027802 */ /* 0x000fe40000000f00 */
[----:B-1---5:R-:W-:Y:S05]  /*129b0*/  CALL.REL.NOINC `($__internal_8_$__cuda_sm70_shflsync_bfly_p) ;  /* 0x000005a000007944 */ /* 0x022fea0003c00000 */
[----:B------:R-:W2:Y:S01]  /*129c0*/  LDL.LU R0, [R1+0x10] ;  /* 0x0000100001007983 */ /* 0x000ea20000300800 */
[----:B------:R-:W-:Y:S02]  /*129d0*/  MOV R3, 0x1 ;  /* 0x0000000100037802 */ /* 0x000fe40000000f00 */
[----:B------:R-:W-:Y:S01]  /*129e0*/  MOV R2, 0x12a20 ;  /* 0x00012a2000027802 */ /* 0x000fe20000000f00 */
[----:B--2---:R-:W-:-:S05]  /*129f0*/  FADD.FTZ R5, R0, R175 ;  /* 0x000000af00057221 */ /* 0x004fca0000010000 */
[----:B------:R-:W-:Y:S02]  /*12a00*/  MOV R144, R5 ;  /* 0x0000000500907202 */ /* 0x000fe40000000f00 */
        /* <DEDUP_REMOVED lines=23> */
[----:B------:R-:W-:Y:S05]  /*12b80*/  BRA `(.L_x_1541) ;  /* 0xffffa79000007947 */ /* 0x000fea000383ffff */
.L_x_1504:
[----:B------:R-:W-:Y:S01]  /*12b90*/  IMAD.MOV.U32 R147, RZ, RZ, R5 ;  /* 0x000000ffff937224 */ /* 0x000fe200078e0005 */
[----:B------:R-:W-:Y:S01]  /*12ba0*/  MOV R148, RZ ;  /* 0x000000ff00947202 */ /* 0x000fe20000000f00 */
[----:B------:R-:W-:Y:S01]  /*12bb0*/  IMAD.MOV.U32 R3, RZ, RZ, 0x1c1f ;  /* 0x00001c1fff037424 */ /* 0x000fe200078e00ff */
[----:B------:R-:W-:Y:S02]  /*12bc0*/  MOV R2, 0x12be0 ;  /* 0x00012be000027802 */ /* 0x000fe40000000f00 */
[----:B------:R-:W-:Y:S05]  /*12bd0*/  CALL.REL.NOINC `($__internal_9_$__cuda_sm70_shflsync_idx_p) ;  /* 0x000003e000007944 */ /* 0x000fea0003c00000 */
[----:B------:R-:W-:Y:S01]  /*12be0*/  MOV R4, R149 ;  /* 0x0000009500047202 */ /* 0x000fe20000000f00 */
[----:B------:R-:W-:Y:S05]  /*12bf0*/  BRA `(.L_x_1542) ;  /* 0xffffc89000007947 */ /* 0x000fea000383ffff */
.L_x_1505:
[----:B------:R-:W-:Y:S01]  /*12c00*/  IMAD.MOV.U32 R147, RZ, RZ, R11 ;  /* 0x000000ffff937224 */ /* 0x000fe200078e000b */
[----:B------:R-:W-:Y:S01]  /*12c10*/  MOV R148, RZ ;  /* 0x000000ff00947202 */ /* 0x000fe20000000f00 */
[----:B------:R-:W-:Y:S01]  /*12c20*/  IMAD.MOV.U32 R3, RZ, RZ, 0x1c1f ;  /* 0x00001c1fff037424 */ /* 0x000fe200078e00ff */
[----:B------:R-:W-:Y:S02]  /*12c30*/  MOV R2, 0x12c50 ;  /* 0x00012c5000027802 */ /* 0x000fe40000000f00 */
[----:B-12---:R-:W-:Y:S05]  /*12c40*/  CALL.REL.NOINC `($__internal_9_$__cuda_sm70_shflsync_idx_p) ;  /* 0x0000037000007944 */ /* 0x006fea0003c00000 */
[----:B------:R-:W-:Y:S01]  /*12c50*/  MOV R0, R149 ;  /* 0x0000009500007202 */ /* 0x000fe20000000f00 */
[----:B------:R-:W-:Y:S05]  /*12c60*/  BRA `(.L_x_1543) ;  /* 0xffffc84000007947 */ /* 0x000fea000383ffff */
.L_x_1508:
[----:B------:R-:W-:Y:S01]  /*12c70*/  IMAD.MOV.U32 R147, RZ, RZ, R5 ;  /* 0x000000ffff937224 */ /* 0x000fe200078e0005 */
[----:B------:R-:W-:Y:S01]  /*12c80*/  MOV R148, 0x1 ;  /* 0x0000000100947802 */ /* 0x000fe20000000f00 */
[----:B-1----:R-:W-:Y:S01]  /*12c90*/  IMAD.MOV.U32 R3, RZ, RZ, 0x1c1f ;  /* 0x00001c1fff037424 */ /* 0x002fe200078e00ff */
[----:B------:R-:W-:-:S02]  /*12ca0*/  MOV R2, 0x12cc0 ;  /* 0x00012cc000027802 */ /* 0x000fc40000000f00 */
[----:B--234-:R-:W-:Y:S05]  /*12cb0*/  CALL.REL.NOINC `($__internal_9_$__cuda_sm70_shflsync_idx_p) ;  /* 0x0000030000007944 */ /* 0x01cfea0003c00000 */
        /* <DEDUP_REMOVED lines=8> */
.L_x_1511:
[----:B------:R-:W-:Y:S01]  /*12d40*/  IMAD.MOV.U32 R147, RZ, RZ, R5 ;  /* 0x000000ffff937224 */ /* 0x000fe200078e0005 */
[----:B------:R-:W-:Y:S01]  /*12d50*/  MOV R148, 0x2 ;  /* 0x0000000200947802 */ /* 0x000fe20000000f00 */
[----:B-1----:R-:W-:Y:S01]  /*12d60*/  IMAD.MOV.U32 R3, RZ, RZ, 0x1c1f ;  /* 0x00001c1fff037424 */ /* 0x002fe200078e00ff */
[----:B------:R-:W-:Y:S02]  /*12d70*/  MOV R2, 0x12d90 ;  /* 0x00012d9000027802 */ /* 0x000fe40000000f00 */
[----:B--234-:R-:W-:Y:S05]  /*12d80*/  CALL.REL.NOINC `($__internal_9_$__cuda_sm70_shflsync_idx_p) ;  /* 0x0000023000007944 */ /* 0x01cfea0003c00000 */
[----:B------:R-:W-:Y:S01]  /*12d90*/  MOV R4, R149 ;  /* 0x0000009500047202 */ /* 0x000fe20000000f00 */
[----:B------:R-:W-:Y:S05]  /*12da0*/  BRA `(.L_x_1545) ;  /* 0xffffca8000007947 */ /* 0x000fea000383ffff */
.L_x_1512:
[----:B------:R-:W-:Y:S01]  /*12db0*/  IMAD.MOV.U32 R147, RZ, RZ, R11 ;  /* 0x000000ffff937224 */ /* 0x000fe200078e000b */
[----:B------:R-:W-:Y:S01]  /*12dc0*/  MOV R148, 0x2 ;  /* 0x0000000200947802 */ /* 0x000fe20000000f00 */
[----:B-1----:R-:W-:Y:S01]  /*12dd0*/  IMAD.MOV.U32 R3, RZ, RZ, 0x1c1f ;  /* 0x00001c1fff037424 */ /* 0x002fe200078e00ff */
[----:B------:R-:W-:Y:S02]  /*12de0*/  MOV R2, 0x12e00 ;  /* 0x00012e0000027802 */ /* 0x000fe40000000f00 */
[----:B--234-:R-:W-:Y:S05]  /*12df0*/  CALL.REL.NOINC `($__internal_9_$__cuda_sm70_shflsync_idx_p) ;  /* 0x000001c000007944 */ /* 0x01cfea0003c00000 */
[----:B------:R-:W-:Y:S01]  /*12e00*/  MOV R0, R149 ;  /* 0x0000009500007202 */ /* 0x000fe20000000f00 */
[----:B------:R-:W-:Y:S05]  /*12e10*/  BRA `(.L_x_1546) ;  /* 0xffffca3000007947 */ /* 0x000fea000383ffff */
.L_x_1515:
        /* <DEDUP_REMOVED lines=13> */
.L_x_1517:
[----:B------:R-:W-:Y:S01]  /*12ef0*/  IMAD.MOV.U32 R147, RZ, RZ, R64 ;  /* 0x000000ffff937224 */ /* 0x000fe200078e0040 */
[----:B------:R-:W-:Y:S01]  /*12f00*/  MOV R148, RZ ;  /* 0x000000ff00947202 */ /* 0x000fe20000000f00 */
[----:B-1----:R-:W-:Y:S01]  /*12f10*/  IMAD.MOV.U32 R3, RZ, RZ, 0x1f ;  /* 0x0000001fff037424 */ /* 0x002fe200078e00ff */
[----:B------:R-:W-:Y:S02]  /*12f20*/  MOV R2, 0x12f40 ;  /* 0x00012f4000027802 */ /* 0x000fe40000000f00 */
[----:B--23--:R-:W-:Y:S05]  /*12f30*/  CALL.REL.NOINC `($__internal_9_$__cuda_sm70_shflsync_idx_p) ;  /* 0x0000008000007944 */ /* 0x00cfea0003c00000 */
[----:B------:R-:W-:Y:S01]  /*12f40*/  MOV R0, R149 ;  /* 0x0000009500007202 */ /* 0x000fe20000000f00 */
[----:B------:R-:W-:Y:S05]  /*12f50*/  BRA `(.L_x_1548) ;  /* 0xffffcc7000007947 */ /* 0x000fea000383ffff */
        .weak           $__internal_8_$__cuda_sm70_shflsync_bfly_p
        .type           $__internal_8_$__cuda_sm70_shflsync_bfly_p,@function
        .size           $__internal_8_$__cuda_sm70_shflsync_bfly_p,($__internal_9_$__cuda_sm70_shflsync_idx_p - $__internal_8_$__cuda_sm70_shflsync_bfly_p)
$__internal_8_$__cuda_sm70_shflsync_bfly_p:
[----:B------:R-:W-:Y:S02]  /*12f60*/  MOV R175, 0x1f ;  /* 0x0000001f00af7802 */ /* 0x000fe40000000f00 */
[----:B------:R-:W-:-:S04]  /*12f70*/  MOV R180, 0xffffffff ;  /* 0xffffffff00b47802 */ /* 0x000fc80000000f00 */
[----:B------:R-:W-:Y:S04]  /*12f80*/  WARPSYNC R180 ;  /* 0x000000b400007348 */ /* 0x000fe80003800000 */
[----:B------:R1:W2:Y:S02]  /*12f90*/  SHFL.BFLY PT, R175, R144, R3, R175 ;  /* 0x0c00000390af7389 */ /* 0x0002a400000e00af */
[----:B-1----:R-:W-:-:S04]  /*12fa0*/  MOV R3, 0x0 ;  /* 0x0000000000037802 */ /* 0x002fc80000000f00 */
[----:B--2---:R-:W-:Y:S05]  /*12fb0*/  RET.REL.NODEC R2 `(_ZN7cutlass13device_kernelIN5flash19enable_sm80_to_sm89INS1_16FlashAttnFwdSm80INS1_25CollectiveMainloopFwdSm80ILi4ELi1ELb0EN4cute5tupleIJNS5_1CILi128EEENS7_ILi64EEENS7_ILi96EEEEEELi96ENS_6half_tEfNS_4arch4Sm80ELb1ELb0ELb0ELb0ELb1ELb0ELb1ELb0EEENS1_21CollectiveEpilogueFwdINS6_IJS8_SA_S9_EEENS6_IJNS7_ILi1EEESI_SI_EEESC_SE_Li128ELb0ELb1ELb0ELb0EEENS1_30DynamicPersistentTileSchedulerILi128ELi128ELb0ELb1ELb0EEEEEEEEEvNT_6ParamsE) ;  /* 0xfffed04002007950 */ /* 0x004fea0003c3ffff */
        .weak           $__internal_9_$__cuda_sm70_shflsync_idx_p
        .type           $__internal_9_$__cuda_sm70_shflsync_idx_p,@function
        .size           $__internal_9_$__cuda_sm70_shflsync_idx_p,(.L_x_1733 - $__internal_9_$__cuda_sm70_shflsync_idx_p)
$__internal_9_$__cuda_sm70_shflsync_idx_p:
[----:B------:R-:W-:-:S04]  /*12fc0*/  MOV R149, 0xffffffff ;  /* 0xffffffff00957802 */ /* 0x000fc80000000f00 */
[----:B------:R-:W-:Y:S04]  /*12fd0*/  WARPSYNC R149 ;  /* 0x0000009500007348 */ /* 0x000fe80003800000 */
[----:B------:R1:W2:Y:S02]  /*12fe0*/  SHFL.IDX PT, R149, R147, R148, R3 ;  /* 0x0000009493957389 */ /* 0x0002a400000e0003 */
[----:B-1----:R-:W-:-:S04]  /*12ff0*/  MOV R3, 0x0 ;  /* 0x0000000000037802 */ /* 0x002fc80000000f00 */
[----:B--2---:R-:W-:Y:S05]  /*13000*/  RET.REL.NODEC R2 `(_ZN7cutlass13device_kernelIN5flash19enable_sm80_to_sm89INS1_16FlashAttnFwdSm80INS1_25CollectiveMainloopFwdSm80ILi4ELi1ELb0EN4cute5tupleIJNS5_1CILi128EEENS7_ILi64EEENS7_ILi96EEEEEELi96ENS_6half_tEfNS_4arch4Sm80ELb1ELb0ELb0ELb0ELb1ELb0ELb1ELb0EEENS1_21CollectiveEpilogueFwdINS6_IJS8_SA_S9_EEENS6_IJNS7_ILi1EEESI_SI_EEESC_SE_Li128ELb0ELb1ELb0ELb0EEENS1_30DynamicPersistentTileSchedulerILi128ELi128ELb0ELb1ELb0EEEEEEEEEvNT_6ParamsE) ;  /* 0xfffecff002007950 */ /* 0x004fea0003c3ffff */
.L_x_1549:
        /* <DEDUP_REMOVED lines=15> */
.L_x_1733:


//--------------------- .text._ZN7cutlass13device_kernelIN5flash19enable_sm80_to_sm89INS1_16FlashAttnFwdSm80INS1_25CollectiveMainloopFwdSm80ILi4ELi1ELb0EN4cute5tupleIJNS5_1CILi128EEENS7_ILi64EEENS7_ILi96EEEEEELi96ENS_6half_tEfNS_4arch4Sm80ELb1ELb0ELb0ELb1ELb1ELb0ELb1ELb0EEENS1_21CollectiveEpilogueFwdINS6_IJS8_SA_S9_EEENS6_IJNS7_ILi1EEESI_SI_EEESC_SE_Li128ELb1ELb1ELb0ELb0EEENS1_19SingleTileSchedulerILb1ELb0ELb1ELi128EEEEEEEEEvNT_6ParamsE --------------------------
	.section	.text._ZN7cutlass13device_kernelIN5flash19enable_sm80_to_sm89INS1_16FlashAttnFwdSm80INS1_25CollectiveMainloopFwdSm80ILi4ELi1ELb0EN4cute5tupleIJNS5_1CILi128EEENS7_ILi64EEENS7_ILi96EEEEEELi96ENS_6half_tEfNS_4arch4Sm80ELb1ELb0ELb0ELb1ELb1ELb0ELb1ELb0EEENS1_21CollectiveEpilogueFwdINS6_IJS8_SA_S9_EEENS6_IJNS7_ILi1EEESI_SI_EEESC_SE_Li128ELb1ELb1ELb0ELb0EEENS1_19SingleTileSchedulerILb1ELb0ELb1ELi128EEEEEEEEEvNT_6ParamsE,"ax",@progbits
	.sectioninfo	@"SHI_REGISTERS=255"
	.align	128
.text._ZN7cutlass13device_kernelIN5flash19enable_sm80_to_sm89INS1_16FlashAttnFwdSm80INS1_25CollectiveMainloopFwdSm80ILi4ELi1ELb0EN4cute5tupleIJNS5_1CILi128EEENS7_ILi64EEENS7_ILi96EEEEEELi96ENS_6half_tEfNS_4arch4Sm80ELb1ELb0ELb0ELb1ELb1ELb0ELb1ELb0EEENS1_21CollectiveEpilogueFwdINS6_IJS8_SA_S9_EEENS6_IJNS7_ILi1EEESI_SI_EEESC_SE_Li128ELb1ELb1ELb0ELb0EEENS1_19SingleTileSchedulerILb1ELb0ELb1ELi128EEEEEEEEEvNT_6ParamsE:
        .type           _ZN7cutlass13device_kernelIN5flash19enable_sm80_to_sm89INS1_16FlashAttnFwdSm80INS1_25CollectiveMainloopFwdSm80ILi4ELi1ELb0EN4cute5tupleIJNS5_1CILi128EEENS7_ILi64EEENS7_ILi96EEEEEELi96ENS_6half_tEfNS_4arch4Sm80ELb1ELb0ELb0ELb1ELb1ELb0ELb1ELb0EEENS1_21CollectiveEpilogueFwdINS6_IJS8_SA_S9_EEENS6_IJNS7_ILi1EEESI_SI_EEESC_SE_Li128ELb1ELb1ELb0ELb0EEENS1_19SingleTileSchedulerILb1ELb0ELb1ELi128EEEEEEEEEvNT_6ParamsE,@function
        .size           _ZN7cutlass13device_kernelIN5flash19enable_sm80_to_sm89INS1_16FlashAttnFwdSm80INS1_25CollectiveMainloopFwdSm80ILi4ELi1ELb0EN4cute5tupleIJNS5_1CILi128EEENS7_ILi64EEENS7_ILi96EEEEEELi96ENS_6half_tEfNS_4arch4Sm80ELb1ELb0ELb0ELb1ELb1ELb0ELb1ELb0EEENS1_21CollectiveEpilogueFwdINS6_IJS8_SA_S9_EEENS6_IJNS7_ILi1EEESI_SI_EEESC_SE_Li128ELb1ELb1ELb0ELb0EEENS1_19SingleTileSchedulerILb1ELb0ELb1ELi128EEEEEEEEEvNT_6ParamsE,(.L_x_1736 - _ZN7cutlass13device_kernelIN5flash19enable_sm80_to_sm89INS1_16FlashAttnFwdSm80INS1_25CollectiveMainloopFwdSm80ILi4ELi1ELb0EN4cute5tupleIJNS5_1CILi128EEENS7_ILi64EEENS7_ILi96EEEEEELi96ENS_6half_tEfNS_4arch4Sm80ELb1ELb0ELb0ELb1ELb1ELb0ELb1ELb0EEENS1_21CollectiveEpilogueFwdINS6_IJS8_SA_S9_EEENS6_IJNS7_ILi1EEESI_SI_EEESC_SE_Li128ELb1ELb1ELb0ELb0EEENS1_19SingleTileSchedulerILb1ELb0ELb1ELi128EEEEEEEEEvNT_6ParamsE)
        .other          _ZN7cutlass13device_kernelIN5flash19enable_sm80_to_sm89INS1_16FlashAttnFwdSm80INS1_25CollectiveMainloopFwdSm80ILi4ELi1ELb0EN4cute5tupleIJNS5_1CILi128EEENS7_ILi64EEENS7_ILi96EEEEEELi96ENS_6half_tEfNS_4arch4Sm80ELb1ELb0ELb0ELb1ELb1ELb0ELb1ELb0EEENS1_21CollectiveEpilogueFwdINS6_IJS8_SA_S9_EEENS6_IJNS7_ILi1EEESI_SI_EEESC_SE_Li128ELb1ELb1ELb0ELb0EEENS1_19SingleTileSchedulerILb1ELb0ELb1ELi128EEEEEEEEEvNT_6ParamsE,@"STO_CUDA_ENTRY STV_DEFAULT"
_ZN7cutlass13device_kernelIN5flash19enable_sm80_to_sm89INS1_16FlashAttnFwdSm80INS1_25CollectiveMainloopFwdSm80ILi4ELi1ELb0EN4cute5tupleIJNS5_1CILi128EEENS7_ILi64EEENS7_ILi96EEEEEELi96ENS_6half_tEfNS_4arch4Sm80ELb1ELb0ELb0ELb1ELb1ELb0ELb1ELb0EEENS1_21CollectiveEpilogueFwdINS6_IJS8_SA_S9_EEENS6_IJNS7_ILi1EEESI_SI_EEESC_SE_Li128ELb1ELb1ELb0ELb0EEENS1_19SingleTileSchedulerILb1ELb0ELb1ELi128EEEEEEEEEvNT_6ParamsE:
        /* <DEDUP_REMOVED lines=21> */
.L_x_1551:
        /* <DEDUP_REMOVED lines=13> */
.L_x_1553:
[----:B------:R-:W-:Y:S02]  /*0220*/  ULDC UR5, c[0x0][0x54c] ;  /* 0x0001530000057ab9 */ /* 0x000fe40000000800 */
.L_x_1552:
[----:B------:R-:W-:Y:S02]  /*0230*/  ULDC UR4, c[0x0][0x548] ;  /* 0x0001520000047ab9 */ /* 0x000fe40000000800 */
[----:B------:R-:W-:-:S02]  /*0240*/  USHF.L.U32 UR10, UR10, 0x7, URZ ;  /* 0x000000070a0a7899 */ /* 0x000fc4000800063f */
[----:B------:R-:W-:-:S04]  /*0250*/  UIMAD UR4, UR5, UR4, URZ ;  /* 0x00000004050472a4 */ /* 0x000fc8000f8e023f */
[----:B------:R-:W-:-:S04]  /*0260*/  UISETP.GE.AND UP0, UPT, UR10, UR4, UPT ;  /* 0x000000040a00728c */ /* 0x000fc8000bf06270 */
[----:B------:R-:W-:Y:S01]  /*0270*/  USEL UR13, UR13, 0xffffffff, !UP0 ;  /* 0xffffffff0d0d7887 */ /* 0x000fe2000c000000 */
[----:B------:R-:W-:Y:S05]  /*0280*/  BRA `(.L_x_1554) ;  /* 0x000001b000007947 */ /* 0x000fea0003800000 */
.L_x_1550:
        /* <DEDUP_REMOVED lines=8> */
.L_x_1555:
        /* <DEDUP_REMOVED lines=13> */
.L_x_1557:
[----:B------:R-:W-:Y:S02]  /*03e0*/  ULDC UR5, c[0x0][0x54c] ;  /* 0x0001530000057ab9 */ /* 0x000fe40000000800 */
.L_x_1556:
[----:B------:R-:W-:Y:S02]  /*03f0*/  ULDC UR4, c[0x0][0x548] ;  /* 0x0001520000047ab9 */ /* 0x000fe40000000800 */
[----:B------:R-:W-:-:S02]  /*0400*/  USHF.L.U32 UR10, UR10, 0x7, URZ ;  /* 0x000000070a0a7899 */ /* 0x000fc4000800063f */
[----:B------:R-:W-:-:S04]  /*0410*/  UIMAD UR4, UR5, UR4, URZ ;  /* 0x00000004050472a4 */ /* 0x000fc8000f8e023f */
[----:B------:R-:W-:-:S04]  /*0420*/  UISETP.GE.AND UP0, UPT, UR10, UR4, UPT ;  /* 0x000000040a00728c */ /* 0x000fc8000bf06270 */
[----:B------:R-:W-:-:S06]  /*0430*/  USEL UR13, UR13, 0xffffffff, !UP0 ;  /* 0xffffffff0d0d7887 */ /* 0x000fcc000c000000 */
.L_x_1554:
        /* <DEDUP_REMOVED lines=47> */
.L_x_1558:
        /* <DEDUP_REMOVED lines=10> */
.L_x_1559:
        /* <DEDUP_REMOVED lines=12> */
.L_x_1560:
        /* <DEDUP_REMOVED lines=208> */
.L_x_1563:
[----:B---34-:R-:W-:Y:S05]  /*1590*/  BSYNC B0 ;  /* 0x0000000000007941 */ /* 0x018fea0003800000 */
.L_x_1562:
        /* <DEDUP_REMOVED lines=20> */
.L_x_1565:
[----:B------:R-:W-:Y:S05]  /*16e0*/  BSYNC B0 ;  /* 0x0000000000007941 */ /* 0x000fea0003800000 */
.L_x_1564:
        /* <DEDUP_REMOVED lines=20> */
.L_x_1567:
[----:B------:R-:W-:Y:S05]  /*1830*/  BSYNC B0 ;  /* 0x0000000000007941 */ /* 0x000fea0003800000 */
.L_x_1566:
        /* <DEDUP_REMOVED lines=12> */
[----:B------:R-:W-:Y:S01]  /*1900*/  STL [R1], R168 ;  /* 0x000000a801007387 */ /* 0x000fe20000100800 */
        /* <DEDUP_REMOVED lines=292> */
[----:B------:R-:W5:Y:S07]  /*2b50*/  LDSM.16.M88.4 R48, [R225+0x2c00] ;  /* 0x002c0000e130783b */ /* 0x000f6e0000000200 */
[----:B------:R-:W-:Y:S01]  /*2b60*/  HMMA.16816.F32 R72, R20, R64, R28 ;  /* 0x000000401448723c */ /* 0x000fe2000000181c */
[----:B------:R-:W3:Y:S01]  /*2b70*/  LDSM.16.M88.4 R28, [R225+0x2400] ;  /* 0x00240000e11c783b */ /* 0x000ee20000000200 */
        /* <DEDUP_REMOVED lines=18> */
[----:B----4-:R-:W-:Y:S08]  /*2ca0*/  HMMA.16816.F32 R60, R12, R32, R56 ;  /* 0x000000200c3c723c */ /* 0x010ff00000001838 */
[----:B-----5:R-:W-:Y:S08]  /*2cb0*/  HMMA.16816.F32 R108, R4, R50, R64 ;  /* 0x00000032046c723c */ /* 0x020ff00000001840 */
[----:B------:R-:W-:Y:S08]  /*2cc0*/  HMMA.16816.F32 R56, R12, R34, R52 ;  /* 0x000000220c38723c */ /* 0x000ff00000001834 */
[C---:B------:R-:W-:Y:S08]  /*2cd0*/  HMMA.16816.F32 R92, R4.reuse, R28, R92 ;  /* 0x0000001c045c723c */ /* 0x040ff0000000185c */
        /* <DEDUP_REMOVED lines=10> */
[C---:B------:R-:W-:Y:S08]  /*2d80*/  HMMA.16816.F32 R80, R4.reuse, R26, R80 ;  /* 0x0000001a0450723c */ /* 0x040ff00000001850 */
[C---:B------:R-:W-:Y:S08]  /*2d90*/  HMMA.16816.F32 R104, R4.reuse, R32, R104 ;  /* 0x000000200468723c */ /* 0x040ff00000001868 */
[C---:B------:R-:W-:Y:S08]  /*2da0*/  HMMA.16816.F32 R96, R4.reuse, R34, R96 ;  /* 0x000000220460723c */ /* 0x040ff00000001860 */
[----:B------:R-:W-:Y:S08]  /*2db0*/  HMMA.16816.F32 R76, R4, R48, R76 ;  /* 0x00000030044c723c */ /* 0x000ff0000000184c */
[C---:B------:R-:W-:Y:S08]  /*2dc0*/  HMMA.16816.F32 R24, R12.reuse, R26, R36 ;  /* 0x0000001a0c18723c */ /* 0x040ff00000001824 */
[----:B------:R-:W-:Y:S01]  /*2dd0*/  HMMA.16816.F32 R68, R12, R48, R16 ;  /* 0x000000300c44723c */ /* 0x000fe20000001810 */
[----:B------:R-:W-:Y:S06]  /*2de0*/  BAR.SYNC.DEFER_BLOCKING 0x0 ;  /* 0x0000000000007b1d */ /* 0x000fec0000010000 */
[----:B------:R-:W-:Y:S05]  /*2df0*/  @!P0 BRA `(.L_x_1568) ;  /* 0x0000042000008947 */ /* 0x000fea0003800000 */
        /* <DEDUP_REMOVED lines=66> */
.L_x_1568:
[----:B-1----:R-:W-:Y:S01]  /*3220*/  LOP3.LUT R3, R142, 0xffffffe0, RZ, 0xc0, !PT ;  /* 0xffffffe08e037812 */ /* 0x002fe200078ec0ff */
[----:B------:R-:W-:Y:S01]  /*3230*/  UMOV UR5, 0xffffffc0 ;  /* 0xffffffc000057882 */ /* 0x000fe20000000000 */
[----:B------:R-:W-:Y:S01]  /*3240*/  SHF.R.S32.HI R5, RZ, 0x1f, R141 ;  /* 0x0000001fff057819 */ /* 0x000fe2000001148d */
[----:B------:R-:W-:Y:S01]  /*3250*/  UIMAD UR5, UR6, UR5, 0x41 ;  /* 0x00000041060574a4 */ /* 0x000fe2000f8e0205 */
[----:B------:R-:W-:Y:S01]  /*3260*/  PLOP3.LUT P1, PT, PT, PT, UP1, 0x80, 0x0 ;  /* 0x000000000000781c */ /* 0x000fe20003f2f018 */
[----:B------:R-:W-:Y:S01]  /*3270*/  IMAD.IADD R4, R143, 0x1, -R3 ;  /* 0x000000018f047824 */ /* 0x000fe200078e0a03 */
[----:B------:R-:W-:Y:S01]  /*3280*/  LEA.HI R3, R5, R141, RZ, 0x2 ;  /* 0x0000008d05037211 */ /* 0x000fe200078f10ff */
[----:B------:R-:W-:Y:S01]  /*3290*/  IMAD.SHL.U32 R221, R0, 0x2, RZ ;  /* 0x0000000200dd7824 */ /* 0x000fe200078e00ff */
[----:B------:R-:W-:Y:S01]  /*32a0*/  PLOP3.LUT P0, PT, PT, PT, UP1, 0x80, 0x0 ;  /* 0x000000000000781c */ /* 0x000fe20003f0f018 */
[----:B------:R-:W-:Y:S01]  /*32b0*/  UIADD3 UR6, UR6, -0x2, URZ ;  /* 0xfffffffe06067890 */ /* 0x000fe2000fffe03f */
[----:B------:R-:W-:Y:S01]  /*32c0*/  SHF.R.S32.HI R5, RZ, 0x1f, R4 ;  /* 0x0000001fff057819 */ /* 0x000fe20000011404 */
[----:B------:R-:W-:Y:S01]  /*32d0*/  IMAD R222, R2, 0x2, R221 ;  /* 0x0000000202de7824 */ /* 0x000fe200078e02dd */
[----:B------:R-:W-:Y:S01]  /*32e0*/  LOP3.LUT R6, R3, 0xffffffc, RZ, 0xc0, !PT ;  /* 0x0ffffffc03067812 */ /* 0x000fe200078ec0ff */
[----:B------:R-:W0:Y:S01]  /*32f0*/  LDGDEPBAR ;  /* 0x00000000000079af */ /* 0x000e220000000000 */
[----:B------:R-:W-:-:S02]  /*3300*/  LEA.HI R5, R5, R4, RZ, 0x2 ;  /* 0x0000000405057211 */ /* 0x000fc400078f10ff */
[----:B------:R-:W-:Y:S01]  /*3310*/  LEA.HI R3, R100, R100, RZ, 0x1 ;  /* 0x0000006464037211 */ /* 0x000fe200078f08ff */
[----:B------:R-:W-:Y:S01]  /*3320*/  IMAD.IADD R7, R141, 0x1, -R6 ;  /* 0x000000018d077824 */ /* 0x000fe200078e0a06 */
[C---:B------:R-:W-:Y:S02]  /*3330*/  LEA.HI.SX32 R6, R5.reuse, UR10, 0x1e ;  /* 0x0000000a05067c11 */ /* 0x040fe4000f8ff2ff */
[----:B------:R-:W-:Y:S01]  /*3340*/  LOP3.LUT R5, R5, 0x7ffffffc, RZ, 0xc0, !PT ;  /* 0x7ffffffc05057812 */ /* 0x000fe200078ec0ff */
[----:B------:R-:W-:Y:S02]  /*3350*/  IMAD.SHL.U32 R8, R3, 0x20, RZ ;  /* 0x0000002003087824 */ /* 0x000fe400078e00ff */
[----:B------:R-:W-:Y:S01]  /*3360*/  IMAD R7, R7, 0x10, R6 ;  /* 0x0000001007077824 */ /* 0x000fe200078e0206 */
[----:B------:R-:W-:Y:S01]  /*3370*/  LOP3.LUT R6, R3, 0x1ffffffe, RZ, 0xc0, !PT ;  /* 0x1ffffffe03067812 */ /* 0x000fe200078ec0ff */
[----:B------:R-:W-:Y:S01]  /*3380*/  IMAD.IADD R4, R4, 0x1, -R5 ;  /* 0x0000000104047824 */ /* 0x000fe200078e0a05 */
[----:B------:R-:W-:-:S03]  /*3390*/  LOP3.LUT R3, R8, 0xffffffc0, RZ, 0xc0, !PT ;  /* 0xffffffc008037812 */ /* 0x000fc600078ec0ff */
[----:B------:R-:W-:Y:S02]  /*33a0*/  IMAD.IADD R6, R100, 0x1, -R6 ;  /* 0x0000000164067824 */ /* 0x000fe400078e0a06 */
[----:B------:R-:W-:Y:S02]  /*33b0*/  IMAD.IADD R3, R3, 0x1, R7 ;  /* 0x0000000103037824 */ /* 0x000fe400078e0207 */
[----:B------:R-:W-:Y:S02]  /*33c0*/  IMAD.U32 R7, RZ, RZ, UR5 ;  /* 0x00000005ff077e24 */ /* 0x000fe4000f8e00ff */
[----:B------:R-:W-:Y:S02]  /*33d0*/  IMAD R9, R6, 0x8, R3 ;  /* 0x0000000806097824 */ /* 0x000fe400078e0203 */
[----:B------:R-:W-:Y:S02]  /*33e0*/  IMAD.SHL.U32 R8, R4, 0x2, RZ ;  /* 0x0000000204087824 */ /* 0x000fe400078e00ff */
[----:B------:R-:W-:Y:S01]  /*33f0*/  @P1 IMAD.HI.U32 R6, R9, c[0x0][0x2c8], RZ ;  /* 0x0000b20009061a27 */ /* 0x000fe200078e00ff */
[----:B------:R-:W-:Y:S02]  /*3400*/  STL [R1+0x34], R9 ;  /* 0x0000340901007387 */ /* 0x000fe40000100800 */
[----:B------:R-:W-:Y:S01]  /*3410*/  IADD3 R7, -R8, UR7, R7 ;  /* 0x0000000708077c10 */ /* 0x000fe2000fffe107 */
[----:B------:R-:W-:Y:S01]  /*3420*/  IMAD.MOV.U32 R3, RZ, RZ, R9 ;  /* 0x000000ffff037224 */ /* 0x000fe200078e0009 */
[----:B------:R-:W-:Y:S01]  /*3430*/  @P0 SHF.R.U32.HI R3, RZ, c[0x0][0x2cc], R6 ;  /* 0x0000b300ff030a19 */ /* 0x000fe20000011606 */
[----:B------:R1:W-:Y:S01]  /*3440*/  STL [R1+0x38], R8 ;  /* 0x0000380801007387 */ /* 0x0003e20000100800 */
[----:B------:R-:W-:-:S03]  /*3450*/  IADD3 R7, R7, -UR12, RZ ;  /* 0x8000000c07077c10 */ /* 0x000fc6000fffe0ff */
[----:B------:R-:W2:Y:S04]  /*3460*/  SHFL.IDX PT, R6, R3, RZ, 0x1c1f ;  /* 0x001c1fff03067589 */ /* 0x000ea800000e0000 */
[----:B------:R-:W3:Y:S01]  /*3470*/  SHFL.IDX PT, R4, R3, 0x2, 0x1c1f ;  /* 0x005c1f0003047f89 */ /* 0x000ee200000e0000 */
[----:B-1----:R-:W-:Y:S01]  /*3480*/  IADD3 R8, -R8, UR4, RZ ;  /* 0x0000000408087c10 */ /* 0x002fe2000fffe1ff */
[----:B------:R-:W-:Y:S01]  /*3490*/  ULDC.64 UR4, c[0x0][0x2c8] ;  /* 0x0000b20000047ab9 */ /* 0x000fe20000000a00 */
[C---:B--2---:R-:W-:Y:S01]  /*34a0*/  IMAD.IADD R5, R7.reuse, 0x1, R6 ;  /* 0x0000000107057824 */ /* 0x044fe200078e0206 */
[----:B------:R-:W-:Y:S01]  /*34b0*/  UIMAD.WIDE.U32 UR24, UR10, UR4, URZ ;  /* 0x000000040a1872a5 */ /* 0x000fe2000f8e003f */
[----:B------:R-:W1:Y:S01]  /*34c0*/  SHFL.IDX PT, R6, R3, 0x1, 0x1c1f ;  /* 0x003c1f0003067f89 */ /* 0x000e6200000e0000 */
[----:B---3--:R-:W-:-:S02]  /*34d0*/  IMAD.IADD R4, R7, 0x1, R4 ;  /* 0x0000000107047824 */ /* 0x008fc400078e0204 */
[----:B------:R-:W-:Y:S01]  /*34e0*/  IMNMX R5, R8, R5, PT ;  /* 0x0000000508057217 */ /* 0x000fe20003800200 */
[----:B------:R-:W2:Y:S01]  /*34f0*/  SHFL.IDX PT, R3, R3, 0x3, 0x1c1f ;  /* 0x007c1f0003037f89 */ /* 0x000ea200000e0000 */
[----:B------:R-:W-:Y:S02]  /*3500*/  @UP1 USHF.R.U32.HI UR10, URZ, UR5, UR25 ;  /* 0x000000053f0a1299 */ /* 0x000fe40008011619 */
[C---:B------:R-:W-:Y:S02]  /*3510*/  ISETP.GT.AND P1, PT, R5.reuse, 0x1, PT ;  /* 0x000000010500780c */ /* 0x040fe40003f24270 */
[----:B------:R-:W-:Y:S01]  /*3520*/  ISETP.GT.AND P0, PT, R5, RZ, PT ;  /* 0x000000ff0500720c */ /* 0x000fe20003f04270 */
[----:B------:R-:W-:Y:S01]  /*3530*/  UIADD3 UR10, UR10, UR7, -UR12 ;  /* 0x000000070a0a7290 */ /* 0x000fe2000fffe80c */
[----:B------:R-:W-:Y:S02]  /*3540*/  FSEL R36, R61, -INF , P1 ;  /* 0xff8000003d247808 */ /* 0x000fe40000800000 */
[----:B------:R-:W-:Y:S01]  /*3550*/  ISETP.GT.AND P1, PT, R5, 0x9, PT ;  /* 0x000000090500780c */ /* 0x000fe20003f24270 */
[----:B------:R-:W-:Y:S01]  /*3560*/  USHF.R.S32.HI UR4, URZ, 0x1f, UR10 ;  /* 0x0000001f3f047899 */ /* 0x000fe2000801140a */
[----:B------:R-:W-:-:S02]  /*3570*/  FSEL R32, R60, -INF , P0 ;  /* 0xff8000003c207808 */ /* 0x000fc40000000000 */
[----:B------:R-:W-:Y:S01]  /*3580*/  FSEL R39, R57, -INF , P1 ;  /* 0xff80000039277808 */ /* 0x000fe20000800000 */
[----:B------:R-:W-:Y:S01]  /*3590*/  ULEA.HI UR4, UR4, UR10, URZ, 0x6 ;  /* 0x0000000a04047291 */ /* 0x000fe2000f8f303f */
[C---:B------:R-:W-:Y:S02]  /*35a0*/  ISETP.GT.AND P1, PT, R5.reuse, 0x11, PT ;  /* 0x000000110500780c */ /* 0x040fe40003f24270 */
[----:B------:R-:W-:Y:S01]  /*35b0*/  ISETP.GT.AND P0, PT, R5, 0x8, PT ;  /* 0x000000080500780c */ /* 0x000fe20003f04270 */
[----:B------:R-:W-:Y:S01]  /*35c0*/  USHF.R.S32.HI UR4, URZ, 0x6, UR4 ;  /* 0x000000063f047899 */ /* 0x000fe20008011404 */
[----:B------:R-:W-:Y:S01]  /*35d0*/  FSEL R123, R53, -INF , P1 ;  /* 0xff800000357b7808 */ /* 0x000fe20000800000 */
[----:B-1----:R-:W-:Y:S01]  /*35e0*/  IMAD.IADD R6, R7, 0x1, R6 ;  /* 0x0000000107067824 */ /* 0x002fe200078e0206 */
[----:B------:R-:W-:Y:S01]  /*35f0*/  ISETP.GT.AND P1, PT, R5, 0x19, PT ;  /* 0x000000190500780c */ /* 0x000fe20003f24270 */
[----:B------:R-:W-:Y:S01]  /*3600*/  UISETP.LT.AND UP0, UPT, URZ, UR4, UPT ;  /* 0x000000043f00728c */ /* 0x000fe2000bf01270 */
[----:B------:R-:W-:Y:S01]  /*3610*/  FSEL R37, R56, -INF , P0 ;  /* 0xff80000038257808 */ /* 0x000fe20000000000 */
[----:B--2---:R-:W-:Y:S01]  /*3620*/  IMAD.IADD R3, R7, 0x1, R3 ;  /* 0x0000000107037824 */ /* 0x004fe200078e0203 */
[----:B------:R-:W-:Y:S01]  /*3630*/  FSEL R124, R41, -INF , P1 ;  /* 0xff800000297c7808 */ /* 0x000fe20000800000 */
[----:B------:R-:W-:Y:S01]  /*3640*/  USEL UR4, URZ, UR4, !UP0 ;  /* 0x000000043f047287 */ /* 0x000fe2000c000000 */
[----:B------:R-:W-:-:S02]  /*3650*/  ISETP.GT.AND P1, PT, R5, 0x21, PT ;  /* 0x000000210500780c */ /* 0x000fc40003f24270 */
[----:B------:R-:W-:Y:S02]  /*3660*/  IMNMX R6, R8, R6, PT ;  /* 0x0000000608067217 */ /* 0x000fe40003800200 */
[----:B------:R-:W-:Y:S02]  /*3670*/  ISETP.GT.AND P0, PT, R5, 0x10, PT ;  /* 0x000000100500780c */ /* 0x000fe40003f04270 */
[----:B------:R-:W-:Y:S02]  /*3680*/  FSEL R176, R29, -INF , P1 ;  /* 0xff8000001db07808 */ /* 0x000fe40000800000 */
[----:B------:R-:W-:Y:S02]  /*3690*/  ISETP.GT.AND P1, PT, R6, RZ, PT ;  /* 0x000000ff0600720c */ /* 0x000fe40003f24270 */
[----:B------:R-:W-:Y:S02]  /*36a0*/  FSEL R74, R52, -INF , P0 ;  /* 0xff800000344a7808 */ /* 0x000fe40000000000 */
[----:B------:R-:W-:-:S02]  /*36b0*/  ISETP.GT.AND P0, PT, R5, 0x18, PT ;  /* 0x000000180500780c */ /* 0x000fc40003f04270 */
[----:B------:R-:W-:Y:S02]  /*36c0*/  FSEL R38, R62, -INF , P1 ;  /* 0xff8000003e267808 */ /* 0x000fe40000800000 */
[----:B------:R-:W-:Y:S02]  /*36d0*/  ISETP.GT.AND P1, PT, R6, 0x8, PT ;  /* 0x000000080600780c */ /* 0x000fe40003f24270 */
[----:B------:R-:W-:Y:S02]  /*36e0*/  FSEL R125, R40, -INF , P0 ;  /* 0xff800000287d7808 */ /* 0x000fe40000000000 */
[----:B------:R-:W-:Y:S02]  /*36f0*/  ISETP.GT.AND P0, PT, R5, 0x20, PT ;  /* 0x000000200500780c */ /* 0x000fe40003f04270 */
[----:B------:R-:W-:Y:S02]  /*3700*/  FSEL R45, R58, -INF , P1 ;  /* 0xff8000003a2d7808 */ /* 0x000fe40000800000 */
[----:B------:R-:W-:-:S02]  /*3710*/  ISETP.GT.AND P1, PT, R6, 0x10, PT ;  /* 0x000000100600780c */ /* 0x000fc40003f24270 */
[----:B------:R-:W-:Y:S02]  /*3720*/  FSEL R167, R28, -INF , P0 ;  /* 0xff8000001ca77808 */ /* 0x000fe40000000000 */
[C---:B------:R-:W-:Y:S02]  /*3730*/  ISETP.GT.AND P0, PT, R5.reuse, 0x28, PT ;  /* 0x000000280500780c */ /* 0x040fe40003f04270 */
[----:B------:R-:W-:Y:S02]  /*3740*/  FSEL R122, R54, -INF , P1 ;  /* 0xff800000367a7808 */ /* 0x000fe40000800000 */
[----:B------:R-:W-:Y:S02]  /*3750*/  ISETP.GT.AND P1, PT, R5, 0x29, PT ;  /* 0x000000290500780c */ /* 0x000fe40003f24270 */
[----:B------:R-:W-:Y:S02]  /*3760*/  FSEL R181, R24, -INF , P0 ;  /* 0xff80000018b57808 */ /* 0x000fe40000000000 */
[----:B------:R-:W-:-:S02]  /*3770*/  ISETP.GT.AND P0, PT, R6, 0x1, PT ;  /* 0x000000010600780c */ /* 0x000fc40003f04270 */
[----:B------:R-:W-:Y:S02]  /*3780*/  FSEL R180, R25, -INF , P1 ;  /* 0xff80000019b47808 */ /* 0x000fe40000800000 */
[----:B------:R-:W-:Y:S02]  /*3790*/  ISETP.GT.AND P1, PT, R6, 0x19, PT ;  /* 0x000000190600780c */ /* 0x000fe40003f24270 */
[----:B------:R-:W-:Y:S02]  /*37a0*/  IMNMX R4, R8, R4, PT ;  /* 0x0000000408047217 */ /* 0x000fe40003800200 */
[----:B------:R-:W-:Y:S02]  /*37b0*/  FSEL R44, R63, -INF , P0 ;  /* 0xff8000003f2c7808 */ /* 0x000fe40000000000 */
[----:B------:R-:W-:Y:S02]  /*37c0*/  ISETP.GT.AND P0, PT, R6, 0x9, PT ;  /* 0x000000090600780c */ /* 0x000fe40003f04270 */
[----:B------:R-:W-:-:S02]  /*37d0*/  FSEL R75, R43, -INF , P1 ;  /* 0xff8000002b4b7808 */ /* 0x000fc40000800000 */
[----:B------:R-:W-:Y:S02]  /*37e0*/  ISETP.GT.AND P1, PT, R4, 0x1, PT ;  /* 0x000000010400780c */ /* 0x000fe40003f24270 */
[----:B------:R-:W-:Y:S02]  /*37f0*/  FSEL R46, R59, -INF , P0 ;  /* 0xff8000003b2e7808 */ /* 0x000fe40000000000 */
[----:B------:R-:W-:Y:S02]  /*3800*/  ISETP.GT.AND P0, PT, R6, 0x11, PT ;  /* 0x000000110600780c */ /* 0x000fe40003f04270 */
[----:B------:R-:W-:Y:S02]  /*3810*/  FSEL R13, R105, -INF , P1 ;  /* 0xff800000690d7808 */ /* 0x000fe40000800000 */
[----:B------:R-:W-:Y:S02]  /*3820*/  ISETP.GT.AND P1, PT, R4, 0x9, PT ;  /* 0x000000090400780c */ /* 0x000fe40003f24270 */
[----:B------:R-:W-:-:S02]  /*3830*/  FSEL R121, R55, -INF , P0 ;  /* 0xff80000037797808 */ /* 0x000fc40000000000 */
[----:B------:R-:W-:Y:S02]  /*3840*/  ISETP.GT.AND P0, PT, R6, 0x18, PT ;  /* 0x000000180600780c */ /* 0x000fe40003f04270 */
[----:B------:R-:W-:Y:S02]  /*3850*/  FSEL R17, R97, -INF , P1 ;  /* 0xff80000061117808 */ /* 0x000fe40000800000 */
[----:B------:R-:W-:Y:S02]  /*3860*/  ISETP.GT.AND P1, PT, R4, 0x11, PT ;  /* 0x000000110400780c */ /* 0x000fe40003f24270 */
[----:B------:R-:W-:Y:S02]  /*3870*/  FSEL R120, R42, -INF , P0 ;  /* 0xff8000002a787808 */ /* 0x000fe40000000000 */
[----:B------:R-:W-:Y:S01]  /*3880*/  ISETP.GT.AND P0, PT, R4, RZ, PT ;  /* 0x000000ff0400720c */ /* 0x000fe20003f04270 */
[----:B------:R-:W-:Y:S01]  /*3890*/  LDSM.16.MT88.4 R40, [R222+0x2100] ;  /* 0x00210000de28783b */ /* 0x000fe20000004200 */
[----:B------:R-:W-:-:S02]  /*38a0*/  FSEL R49, R93, -INF , P1 ;  /* 0xff8000005d317808 */ /* 0x000fc40000800000 */
[----:B------:R-:W-:Y:S02]  /*38b0*/  ISETP.GT.AND P1, PT, R4, 0x19, PT ;  /* 0x000000190400780c */ /* 0x000fe40003f24270 */
[----:B------:R-:W-:Y:S02]  /*38c0*/  FSEL R11, R104, -INF , P0 ;  /* 0xff800000680b7808 */ /* 0x000fe40000000000 */
[C---:B------:R-:W-:Y:S02]  /*38d0*/  ISETP.GT.AND P0, PT, R4.reuse, 0x8, PT ;  /* 0x000000080400780c */ /* 0x040fe40003f04270 */
[----:B------:R-:W-:Y:S02]  /*38e0*/  FSEL R52, R89, -INF , P1 ;  /* 0xff80000059347808 */ /* 0x000fe40000800000 */
[----:B------:R-:W-:Y:S02]  /*38f0*/  ISETP.GT.AND P1, PT, R4, 0x21, PT ;  /* 0x000000210400780c */ /* 0x000fe40003f24270 */
[----:B------:R-:W-:-:S02]  /*3900*/  FSEL R16, R96, -INF , P0 ;  /* 0xff80000060107808 */ /* 0x000fc40000000000 */
[C---:B------:R-:W-:Y:S02]  /*3910*/  ISETP.GT.AND P0, PT, R4.reuse, 0x10, PT ;  /* 0x000000100400780c */ /* 0x040fe40003f04270 */
[----:B------:R-:W-:Y:S02]  /*3920*/  FMNMX.FTZ R7, R11, R13, !PT ;  /* 0x0000000d0b077209 */ /* 0x000fe40007810000 */
[----:B------:R-:W-:Y:S02]  /*3930*/  FSEL R155, R85, -INF , P1 ;  /* 0xff800000559b7808 */ /* 0x000fe40000800000 */
[----:B------:R-:W-:Y:S02]  /*3940*/  ISETP.GT.AND P1, PT, R4, 0x29, PT ;  /* 0x000000290400780c */ /* 0x000fe40003f24270 */
[----:B------:R-:W-:Y:S02]  /*3950*/  IMNMX R3, R8, R3, PT ;  /* 0x0000000308037217 */ /* 0x000fe40003800200 */
[----:B------:R-:W-:-:S02]  /*3960*/  FSEL R47, R92, -INF , P0 ;  /* 0xff8000005c2f7808 */ /* 0x000fc40000000000 */
[----:B------:R-:W-:Y:S02]  /*3970*/  FMNMX.FTZ R7, R16, R7, !PT ;  /* 0x0000000710077209 */ /* 0x000fe40007810000 */
[----:B------:R-:W-:Y:S02]  /*3980*/  ISETP.GT.AND P0, PT, R4, 0x18, PT ;  /* 0x000000180400780c */ /* 0x000fe40003f04270 */
[----:B------:R-:W-:Y:S02]  /*3990*/  FSEL R165, R81, -INF , P1 ;  /* 0xff80000051a57808 */ /* 0x000fe40000800000 */
[----:B------:R-:W-:Y:S02]  /*39a0*/  ISETP.GT.AND P1, PT, R3, RZ, PT ;  /* 0x000000ff0300720c */ /* 0x000fe40003f24270 */
[----:B------:R-:W-:Y:S02]  /*39b0*/  FMNMX.FTZ R7, R17, R7, !PT ;  /* 0x0000000711077209 */ /* 0x000fe40007810000 */
[----:B------:R-:W-:-:S02]  /*39c0*/  FSEL R50, R88, -INF , P0 ;  /* 0xff80000058327808 */ /* 0x000fc40000000000 */
[----:B------:R-:W-:Y:S02]  /*39d0*/  ISETP.GT.AND P0, PT, R4, 0x20, PT ;  /* 0x000000200400780c */ /* 0x000fe40003f04270 */
[----:B------:R-:W-:Y:S02]  /*39e0*/  FSEL R14, R106, -INF , P1 ;  /* 0xff8000006a0e7808 */ /* 0x000fe40000800000 */
[----:B------:R-:W-:Y:S02]  /*39f0*/  ISETP.GT.AND P1, PT, R3, 0x8, PT ;  /* 0x000000080300780c */ /* 0x000fe40003f24270 */
[----:B------:R-:W-:Y:S02]  /*3a00*/  FMNMX.FTZ R7, R47, R7, !PT ;  /* 0x000000072f077209 */ /* 0x000fe40007810000 */
[----:B------:R-:W-:Y:S02]  /*3a10*/  FSEL R141, R84, -INF , P0 ;  /* 0xff800000548d7808 */ /* 0x000fe40000000000 */
[----:B------:R-:W-:-:S02]  /*3a20*/  ISETP.GT.AND P0, PT, R4, 0x28, PT ;  /* 0x000000280400780c */ /* 0x000fc40003f04270 */
[----:B------:R-:W-:Y:S02]  /*3a30*/  FSEL R18, R98, -INF , P1 ;  /* 0xff80000062127808 */ /* 0x000fe40000800000 */
[----:B------:R-:W-:Y:S02]  /*3a40*/  FMNMX.FTZ R7, R49, R7, !PT ;  /* 0x0000000731077209 */ /* 0x000fe40007810000 */
[----:B------:R-:W-:Y:S02]  /*3a50*/  ISETP.GT.AND P1, PT, R3, 0x10, PT ;  /* 0x000000100300780c */ /* 0x000fe40003f24270 */
[----:B------:R-:W-:Y:S02]  /*3a60*/  FSEL R147, R80, -INF , P0 ;  /* 0xff80000050937808 */ /* 0x000fe40000000000 */
[----:B------:R-:W-:Y:S02]  /*3a70*/  ISETP.GT.AND P0, PT, R4, 0x30, PT ;  /* 0x000000300400780c */ /* 0x000fe40003f04270 */
[----:B------:R-:W-:-:S02]  /*3a80*/  FMNMX.FTZ R7, R50, R7, !PT ;  /* 0x0000000732077209 */ /* 0x000fc40007810000 */
[----:B------:R-:W-:Y:S02]  /*3a90*/  FSEL R48, R94, -INF , P1 ;  /* 0xff8000005e307808 */ /* 0x000fe40000800000 */
[C---:B------:R-:W-:Y:S02]  /*3aa0*/  ISETP.GT.AND P1, PT, R3.reuse, 0x18, PT ;  /* 0x000000180300780c */ /* 0x040fe40003f24270 */
[----:B------:R-:W-:Y:S02]  /*3ab0*/  FSEL R212, R76, -INF , P0 ;  /* 0xff8000004cd47808 */ /* 0x000fe40000000000 */
[----:B------:R-:W-:Y:S02]  /*3ac0*/  FMNMX.FTZ R7, R52, R7, !PT ;  /* 0x0000000734077209 */ /* 0x000fe40007810000 */
[----:B------:R-:W-:Y:S02]  /*3ad0*/  ISETP.GT.AND P0, PT, R3, 0x1, PT ;  /* 0x000000010300780c */ /* 0x000fe40003f04270 */
[----:B------:R-:W-:-:S02]  /*3ae0*/  FSEL R72, R90, -INF , P1 ;  /* 0xff8000005a487808 */ /* 0x000fc40000800000 */
[----:B------:R-:W-:Y:S02]  /*3af0*/  ISETP.GT.AND P1, PT, R4, 0x31, PT ;  /* 0x000000310400780c */ /* 0x000fe40003f24270 */
[----:B------:R-:W-:Y:S02]  /*3b00*/  FMNMX.FTZ R7, R141, R7, !PT ;  /* 0x000000078d077209 */ /* 0x000fe40007810000 */
[----:B------:R-:W-:Y:S02]  /*3b10*/  FSEL R15, R107, -INF , P0 ;  /* 0xff8000006b0f7808 */ /* 0x000fe40000000000 */
[----:B------:R-:W-:Y:S02]  /*3b20*/  FSEL R210, R77, -INF , P1 ;  /* 0xff8000004dd27808 */ /* 0x000fe40000800000 */
[----:B------:R-:W-:Y:S02]  /*3b30*/  ISETP.GT.AND P1, PT, R3, 0x20, PT ;  /* 0x000000200300780c */ /* 0x000fe40003f24270 */
[----:B------:R-:W-:-:S02]  /*3b40*/  FMNMX.FTZ R7, R155, R7, !PT ;  /* 0x000000079b077209 */ /* 0x000fc40007810000 */
[----:B------:R-:W-:Y:S02]  /*3b50*/  ISETP.GT.AND P0, PT, R3, 0x9, PT ;  /* 0x000000090300780c */ /* 0x000fe40003f04270 */
[----:B------:R-:W-:Y:S02]  /*3b60*/  FMNMX.FTZ R8, R14, R15, !PT ;  /* 0x0000000f0e087209 */ /* 0x000fe40007810000 */
[----:B------:R-:W-:Y:S02]  /*3b70*/  FSEL R126, R86, -INF , P1 ;  /* 0xff800000567e7808 */ /* 0x000fe40000800000 */
[----:B------:R-:W-:Y:S02]  /*3b80*/  FMNMX.FTZ R7, R147, R7, !PT ;  /* 0x0000000793077209 */ /* 0x000fe40007810000 */
[----:B------:R-:W-:Y:S02]  /*3b90*/  FSEL R19, R99, -INF , P0 ;  /* 0xff80000063137808 */ /* 0x000fe40000000000 */
[----:B------:R-:W-:-:S02]  /*3ba0*/  FMNMX.FTZ R8, R18, R8, !PT ;  /* 0x0000000812087209 */ /* 0x000fc40007810000 */
[----:B------:R-:W-:Y:S02]  /*3bb0*/  ISETP.GT.AND P1, PT, R4, 0x38, PT ;  /* 0x000000380400780c */ /* 0x000fe40003f24270 */
[----:B------:R-:W-:Y:S02]  /*3bc0*/  FMNMX.FTZ R7, R165, R7, !PT ;  /* 0x00000007a5077209 */ /* 0x000fe40007810000 */
[----:B------:R-:W-:Y:S02]  /*3bd0*/  ISETP.GT.AND P0, PT, R3, 0x11, PT ;  /* 0x000000110300780c */ /* 0x000fe40003f04270 */
[----:B------:R-:W-:Y:S02]  /*3be0*/  FMNMX.FTZ R8, R19, R8, !PT ;  /* 0x0000000813087209 */ /* 0x000fe40007810000 */
[----:B------:R-:W-:Y:S02]  /*3bf0*/  FSEL R208, R108, -INF , P1 ;  /* 0xff8000006cd07808 */ /* 0x000fe40000800000 */
[----:B------:R-:W-:-:S02]  /*3c00*/  ISETP.GT.AND P1, PT, R3, 0x28, PT ;  /* 0x000000280300780c */ /* 0x000fc40003f24270 */
[----:B------:R-:W-:Y:S02]  /*3c10*/  FMNMX.FTZ R7, R212, R7, !PT ;  /* 0x00000007d4077209 */ /* 0x000fe40007810000 */
[----:B------:R-:W-:Y:S02]  /*3c20*/  FSEL R51, R95, -INF , P0 ;  /* 0xff8000005f337808 */ /* 0x000fe40000000000 */
[----:B------:R-:W-:Y:S02]  /*3c30*/  FMNMX.FTZ R8, R48, R8, !PT ;  /* 0x0000000830087209 */ /* 0x000fe40007810000 */
        /* <DEDUP_REMOVED lines=9> */
[----:B------:R-:W-:Y:S02]  /*3cd0*/  FMNMX.FTZ R4, R202, R4, !PT ;  /* 0x00000004ca047209 */ /* 0x000fe40007810000 */
[----:B------:R-:W-:Y:S02]  /*3ce0*/  ISETP.GT.AND P0, PT, R3, 0x21, PT ;  /* 0x000000210300780c */ /* 0x000fe40003f04270 */
[----:B------:R-:W-:Y:S01]  /*3cf0*/  FMNMX.FTZ R8, R73, R8, !PT ;  /* 0x0000000849087209 */ /* 0x000fe20007810000 */
[----:B------:R-:W1:Y:S01]  /*3d00*/  SHFL.BFLY PT, R10, R4, 0x2, 0x1f ;  /* 0x0c401f00040a7f89 */ /* 0x000e6200000e0000 */
[----:B------:R-:W-:Y:S02]  /*3d10*/  FMNMX.FTZ R7, R32, R36, !PT ;  /* 0x0000002420077209 */ /* 0x000fe40007810000 */
[----:B------:R-:W-:Y:S02]  /*3d20*/  FSEL R127, R87, -INF , P0 ;  /* 0xff800000577f7808 */ /* 0x000fe40000000000 */
[----:B------:R-:W-:-:S02]  /*3d30*/  FMNMX.FTZ R8, R126, R8, !PT ;  /* 0x000000087e087209 */ /* 0x000fc40007810000 */
[----:B------:R-:W-:Y:S02]  /*3d40*/  FMNMX.FTZ R7, R37, R7, !PT ;  /* 0x0000000725077209 */ /* 0x000fe40007810000 */
[C---:B------:R-:W-:Y:S02]  /*3d50*/  ISETP.GT.AND P0, PT, R3.reuse, 0x29, PT ;  /* 0x000000290300780c */ /* 0x040fe40003f04270 */
[----:B------:R-:W-:Y:S02]  /*3d60*/  ISETP.GT.AND P1, PT, R3, 0x30, PT ;  /* 0x000000300300780c */ /* 0x000fe40003f24270 */
[----:B------:R-:W-:Y:S02]  /*3d70*/  FMNMX.FTZ R8, R127, R8, !PT ;  /* 0x000000087f087209 */ /* 0x000fe40007810000 */
[----:B------:R-:W-:Y:S02]  /*3d80*/  FMNMX.FTZ R7, R39, R7, !PT ;  /* 0x0000000727077209 */ /* 0x000fe40007810000 */
[----:B------:R-:W-:-:S02]  /*3d90*/  FSEL R152, R83, -INF , P0 ;  /* 0xff80000053987808 */ /* 0x000fc40000000000 */
[----:B------:R-:W-:Y:S02]  /*3da0*/  FSEL R206, R78, -INF , P1 ;  /* 0xff8000004ece7808 */ /* 0x000fe40000800000 */
[----:B------:R-:W-:Y:S02]  /*3db0*/  ISETP.GT.AND P0, PT, R3, 0x31, PT ;  /* 0x000000310300780c */ /* 0x000fe40003f04270 */
        /* <DEDUP_REMOVED lines=10> */
[----:B------:R-:W-:Y:S02]  /*3e60*/  FMNMX.FTZ R3, R125, R3, !PT ;  /* 0x000000037d037209 */ /* 0x000fe40007810000 */
[----:B------:R-:W-:Y:S02]  /*3e70*/  FSEL R205, R110, -INF , P1 ;  /* 0xff8000006ecd7808 */ /* 0x000fe40000800000 */
[----:B------:R-:W-:Y:S02]  /*3e80*/  FMNMX.FTZ R7, R209, R7, !PT ;  /* 0x00000007d1077209 */ /* 0x000fe40007810000 */
[----:B------:R-:W-:Y:S02]  /*3e90*/  FMNMX.FTZ R3, R124, R3, !PT ;  /* 0x000000037c037209 */ /* 0x000fe40007810000 */
[----:B------:R-:W-:Y:S02]  /*3ea0*/  FMNMX.FTZ R8, R38, R44, !PT ;  /* 0x0000002c26087209 */ /* 0x000fe40007810000 */
[----:B------:R-:W-:-:S02]  /*3eb0*/  FSEL R211, R111, -INF , P0 ;  /* 0xff8000006fd37808 */ /* 0x000fc40000000000 */
[----:B------:R-:W-:Y:S02]  /*3ec0*/  FMNMX.FTZ R7, R205, R7, !PT ;  /* 0x00000007cd077209 */ /* 0x000fe40007810000 */
[----:B-1----:R-:W-:Y:S02]  /*3ed0*/  FMNMX.FTZ R4, R4, R10, !PT ;  /* 0x0000000a04047209 */ /* 0x002fe40007810000 */
[----:B------:R-:W-:Y:S02]  /*3ee0*/  FMNMX.FTZ R9, R167, R3, !PT ;  /* 0x00000003a7097209 */ /* 0x000fe40007810000 */
[----:B------:R-:W-:Y:S01]  /*3ef0*/  FMNMX.FTZ R8, R45, R8, !PT ;  /* 0x000000082d087209 */ /* 0x000fe20007810000 */
[----:B------:R-:W1:Y:S01]  /*3f00*/  SHFL.BFLY PT, R144, R4, 0x1, 0x1f ;  /* 0x0c201f0004907f89 */ /* 0x000e6200000e0000 */
[----:B------:R-:W-:Y:S02]  /*3f10*/  FMNMX.FTZ R3, R211, R7, !PT ;  /* 0x00000007d3037209 */ /* 0x000fe40007810000 */
[----:B------:R-:W-:-:S02]  /*3f20*/  FMNMX.FTZ R7, R176, R9, !PT ;  /* 0x00000009b0077209 */ /* 0x000fc40007810000 */
[----:B------:R-:W-:Y:S01]  /*3f30*/  ISETP.GT.AND P1, PT, R5, 0x31, PT ;  /* 0x000000310500780c */ /* 0x000fe20003f24270 */
[----:B------:R-:W2:Y:S01]  /*3f40*/  SHFL.BFLY PT, R9, R3, 0x2, 0x1f ;  /* 0x0c401f0003097f89 */ /* 0x000ea200000e0000 */
[----:B------:R-:W-:Y:S02]  /*3f50*/  FMNMX.FTZ R8, R46, R8, !PT ;  /* 0x000000082e087209 */ /* 0x000fe40007810000 */
[----:B------:R-:W-:Y:S02]  /*3f60*/  FMNMX.FTZ R7, R181, R7, !PT ;  /* 0x00000007b5077209 */ /* 0x000fe40007810000 */
[----:B------:R-:W-:Y:S02]  /*3f70*/  FSEL R213, R69, -INF , P1 ;  /* 0xff80000045d57808 */ /* 0x000fe40000800000 */
[----:B------:R-:W-:Y:S02]  /*3f80*/  FMNMX.FTZ R8, R122, R8, !PT ;  /* 0x000000087a087209 */ /* 0x000fe40007810000 */
[----:B------:R-:W-:-:S02]  /*3f90*/  ISETP.GT.AND P1, PT, R6, 0x20, PT ;  /* 0x000000200600780c */ /* 0x000fc40003f24270 */
[----:B------:R-:W-:Y:S02]  /*3fa0*/  FMNMX.FTZ R7, R180, R7, !PT ;  /* 0x00000007b4077209 */ /* 0x000fe40007810000 */
[----:B------:R-:W-:Y:S02]  /*3fb0*/  FMNMX.FTZ R8, R121, R8, !PT ;  /* 0x0000000879087209 */ /* 0x000fe40007810000 */
[----:B------:R-:W-:Y:S02]  /*3fc0*/  FSEL R166, R30, -INF , P1 ;  /* 0xff8000001ea67808 */ /* 0x000fe40000800000 */
[C---:B------:R-:W-:Y:S02]  /*3fd0*/  ISETP.GT.AND P0, PT, R5.reuse, 0x38, PT ;  /* 0x000000380500780c */ /* 0x040fe40003f04270 */
[----:B------:R-:W-:Y:S02]  /*3fe0*/  ISETP.GT.AND P1, PT, R5, 0x39, PT ;  /* 0x000000390500780c */ /* 0x000fe40003f24270 */
[----:B------:R-:W-:-:S02]  /*3ff0*/  FMNMX.FTZ R5, R239, R7, !PT ;  /* 0x00000007ef057209 */ /* 0x000fc40007810000 */
[----:B------:R-:W-:Y:S02]  /*4000*/  FMNMX.FTZ R7, R120, R8, !PT ;  /* 0x0000000878077209 */ /* 0x000fe40007810000 */
[----:B------:R-:W-:Y:S02]  /*4010*/  FSEL R243, R64, -INF , P0 ;  /* 0xff80000040f37808 */ /* 0x000fe40000000000 */
[----:B------:R-:W-:Y:S02]  /*4020*/  FMNMX.FTZ R5, R213, R5, !PT ;  /* 0x00000005d5057209 */ /* 0x000fe40007810000 */
[----:B------:R-:W-:Y:S02]  /*4030*/  ISETP.GT.AND P0, PT, R6, 0x21, PT ;  /* 0x000000210600780c */ /* 0x000fe40003f04270 */
[----:B------:R-:W-:Y:S02]  /*4040*/  FMNMX.FTZ R7, R75, R7, !PT ;  /* 0x000000074b077209 */ /* 0x000fe40007810000 */
[----:B------:R-:W-:-:S02]  /*4050*/  FSEL R240, R65, -INF , P1 ;  /* 0xff80000041f07808 */ /* 0x000fc40000800000 */
[----:B------:R-:W-:Y:S02]  /*4060*/  FMNMX.FTZ R5, R243, R5, !PT ;  /* 0x00000005f3057209 */ /* 0x000fe40007810000 */
[----:B------:R-:W-:Y:S02]  /*4070*/  FSEL R164, R31, -INF , P0 ;  /* 0xff8000001fa47808 */ /* 0x000fe40000000000 */
[----:B------:R-:W-:Y:S01]  /*4080*/  ISETP.GT.AND P1, PT, R6, 0x28, PT ;  /* 0x000000280600780c */ /* 0x000fe20003f24270 */
[----:B------:R-:W-:Y:S01]  /*4090*/  LDSM.16.MT88.4 R28, [R221+0x100] ;  /* 0x00010000dd1c783b */ /* 0x000fe20000004200 */
[----:B------:R-:W-:Y:S02]  /*40a0*/  FMNMX.FTZ R7, R166, R7, !PT ;  /* 0x00000007a6077209 */ /* 0x000fe40007810000 */
[----:B------:R-:W-:Y:S02]  /*40b0*/  FMNMX.FTZ R5, R240, R5, !PT ;  /* 0x00000005f0057209 */ /* 0x000fe40007810000 */
[----:B-1----:R-:W-:-:S02]  /*40c0*/  FMNMX.FTZ R144, R4, R144, !PT ;  /* 0x0000009004907209 */ /* 0x002fc40007810000 */
[----:B------:R-:W-:Y:S02]  /*40d0*/  ISETP.GT.AND P0, PT, R6, 0x29, PT ;  /* 0x000000290600780c */ /* 0x000fe40003f04270 */
[----:B------:R-:W-:Y:S01]  /*40e0*/  FSEL R153, R26, -INF , P1 ;  /* 0xff8000001a997808 */ /* 0x000fe20000800000 */
[----:B------:R-:W-:Y:S01]  /*40f0*/  FMUL.FTZ R12, R144, c[0x0][0x2d0] ;  /* 0x0000b400900c7a20 */ /* 0x000fe20000410000 */
[----:B------:R-:W-:Y:S02]  /*4100*/  FMNMX.FTZ R4, R164, R7, !PT ;  /* 0x00000007a4047209 */ /* 0x000fe40007810000 */
[----:B------:R-:W-:Y:S01]  /*4110*/  FSEL R154, R27, -INF , P0 ;  /* 0xff8000001b9a7808 */ /* 0x000fe20000000000 */
[----:B------:R-:W1:Y:S01]  /*4120*/  SHFL.BFLY PT, R7, R5, 0x2, 0x1f ;  /* 0x0c401f0005077f89 */ /* 0x000e6200000e0000 */
[----:B------:R-:W-:Y:S02]  /*4130*/  ISETP.GT.AND P1, PT, R6, 0x30, PT ;  /* 0x000000300600780c */ /* 0x000fe40003f24270 */
[----:B------:R-:W-:Y:S01]  /*4140*/  FMNMX.FTZ R4, R153, R4, !PT ;  /* 0x0000000499047209 */ /* 0x000fe20007810000 */
[----:B------:R-:W-:Y:S01]  /*4150*/  LDSM.16.MT88.4 R24, [R222+0x100] ;  /* 0x00010000de18783b */ /* 0x000fe20000004200 */
[----:B--2---:R-:W-:-:S02]  /*4160*/  FMNMX.FTZ R3, R3, R9, !PT ;  /* 0x0000000903037209 */ /* 0x004fc40007810000 */
[----:B------:R-:W-:Y:S02]  /*4170*/  ISETP.GT.AND P0, PT, R6, 0x31, PT ;  /* 0x000000310600780c */ /* 0x000fe40003f04270 */
[----:B------:R-:W-:Y:S01]  /*4180*/  FSEL R214, R70, -INF , P1 ;  /* 0xff80000046d67808 */ /* 0x000fe20000800000 */
[----:B------:R-:W2:Y:S01]  /*4190*/  SHFL.BFLY PT, R142, R3, 0x1, 0x1f ;  /* 0x0c201f00038e7f89 */ /* 0x000ea200000e0000 */
[----:B------:R-:W-:Y:S02]  /*41a0*/  FMNMX.FTZ R4, R154, R4, !PT ;  /* 0x000000049a047209 */ /* 0x000fe40007810000 */
[----:B------:R-:W-:Y:S02]  /*41b0*/  ISETP.GT.AND P1, PT, R6, 0x38, PT ;  /* 0x000000380600780c */ /* 0x000fe40003f24270 */
[----:B------:R-:W-:Y:S02]  /*41c0*/  FSEL R217, R71, -INF , P0 ;  /* 0xff80000047d97808 */ /* 0x000fe40000000000 */
[----:B------:R-:W-:-:S02]  /*41d0*/  FMNMX.FTZ R4, R214, R4, !PT ;  /* 0x00000004d6047209 */ /* 0x000fc40007810000 */
[----:B------:R-:W-:Y:S02]  /*41e0*/  FSEL R241, R66, -INF , P1 ;  /* 0xff80000042f17808 */ /* 0x000fe40000800000 */
[----:B------:R-:W-:Y:S02]  /*41f0*/  ISETP.GT.AND P1, PT, R6, 0x39, PT ;  /* 0x000000390600780c */ /* 0x000fe40003f24270 */
[----:B------:R-:W-:Y:S02]  /*4200*/  FMNMX.FTZ R4, R217, R4, !PT ;  /* 0x00000004d9047209 */ /* 0x000fe40007810000 */
[----:B------:R-:W-:Y:S02]  /*4210*/  FSEL R242, R67, -INF , P1 ;  /* 0xff80000043f27808 */ /* 0x000fe40000800000 */
[----:B------:R-:W-:Y:S02]  /*4220*/  FMNMX.FTZ R4, R241, R4, !PT ;  /* 0x00000004f1047209 */ /* 0x000fe40007810000 */
[----:B-1----:R-:W-:-:S02]  /*4230*/  FMNMX.FTZ R5, R7, R5, !PT ;  /* 0x0000000507057209 */ /* 0x002fc40007810000 */
[----:B------:R-:W-:Y:S02]  /*4240*/  FMNMX.FTZ R4, R242, R4, !PT ;  /* 0x00000004f2047209 */ /* 0x000fe40007810000 */
[----:B------:R-:W-:Y:S01]  /*4250*/  FSETP.NEU.FTZ.AND P0, PT, R144, -INF , PT ;  /* 0xff8000009000780b */ /* 0x000fe20003f1d000 */
[----:B------:R-:W1:Y:S01]  /*4260*/  SHFL.BFLY PT, R146, R5, 0x1, 0x1f ;  /* 0x0c201f0005927f89 */ /* 0x000e6200000e0000 */
[----:B--2---:R-:W-:Y:S02]  /*4270*/  FMNMX.FTZ R142, R142, R3, !PT ;  /* 0x000000038e8e7209 */ /* 0x004fe40007810000 */
[----:B------:R-:W-:Y:S01]  /*4280*/  FSEL R12, R12, RZ, P0 ;  /* 0x000000ff0c0c7208 */ /* 0x000fe20000000000 */
[----:B------:R-:W2:Y:S01]  /*4290*/  SHFL.BFLY PT, R7, R4, 0x2, 0x1f ;  /* 0x0c401f0004077f89 */ /* 0x000ea200000e0000 */
[C---:B------:R-:W-:Y:S01]  /*42a0*/  FSETP.NEU.FTZ.AND P0, PT, R142.reuse, -INF , PT ;  /* 0xff8000008e00780b */ /* 0x040fe20003f1d000 */
[----:B------:R-:W-:Y:S02]  /*42b0*/  FMUL.FTZ R3, R142, c[0x0][0x2d0] ;  /* 0x0000b4008e037a20 */ /* 0x000fe40000410000 */
[----:B------:R-:W-:-:S03]  /*42c0*/  FFMA.FTZ R6, R11, c[0x0][0x2d0], -R12 ;  /* 0x0000b4000b067a23 */ /* 0x000fc6000001080c */
[----:B------:R-:W-:Y:S01]  /*42d0*/  FSEL R3, R3, RZ, P0 ;  /* 0x000000ff03037208 */ /* 0x000fe20000000000 */
[----:B------:R3:W-:Y:S04]  /*42e0*/  MUFU.EX2 R161, R6 ;  /* 0x0000000600a17308 */ /* 0x0007e80000000800 */
[--C-:B------:R-:W-:Y:S02]  /*42f0*/  FFMA.FTZ R0, R15, c[0x0][0x2d0], -R3.reuse ;  /* 0x0000b4000f007a23 */ /* 0x100fe40000010803 */
[----:B------:R-:W-:Y:S02]  /*4300*/  FFMA.FTZ R2, R19, c[0x0][0x2d0], -R3 ;  /* 0x0000b40013027a23 */ /* 0x000fe40000010803 */
[----:B------:R4:W-:Y:S01]  /*4310*/  MUFU.EX2 R160, R0 ;  /* 0x0000000000a07308 */ /* 0x0009e20000000800 */
[----:B-1----:R-:W-:Y:S01]  /*4320*/  FMNMX.FTZ R146, R5, R146, !PT ;  /* 0x0000009205927209 */ /* 0x002fe20007810000 */
[----:B---3--:R-:W-:Y:S01]  /*4330*/  FFMA.FTZ R6, R13, c[0x0][0x2d0], -R12 ;  /* 0x0000b4000d067a23 */ /* 0x008fe2000001080c */
[----:B--2---:R-:W-:-:S05]  /*4340*/  FMNMX.FTZ R4, R4, R7, !PT ;  /* 0x0000000704047209 */ /* 0x004fca0007810000 */
[----:B------:R-:W-:Y:S01]  /*4350*/  MUFU.EX2 R189, R2 ;  /* 0x0000000200bd7308 */ /* 0x000fe20000000800 */
[----:B------:R-:W-:Y:S01]  /*4360*/  FSETP.NEU.FTZ.AND P0, PT, R146, -INF , PT ;  /* 0xff8000009200780b */ /* 0x000fe20003f1d000 */
[----:B------:R-:W1:Y:S01]  /*4370*/  SHFL.BFLY PT, R5, R4, 0x1, 0x1f ;  /* 0x0c201f0004057f89 */ /* 0x000e6200000e0000 */
[----:B----4-:R-:W-:-:S05]  /*4380*/  FFMA.FTZ R0, R18, c[0x0][0x2d0], -R3 ;  /* 0x0000b40012007a23 */ /* 0x010fca0000010803 */
[----:B------:R2:W3:Y:S08]  /*4390*/  MUFU.EX2 R20, R6 ;  /* 0x0000000600147308 */ /* 0x0004f00000000800 */
[----:B------:R4:W5:Y:S01]  /*43a0*/  MUFU.EX2 R179, R0 ;  /* 0x0000000000b37308 */ /* 0x0009620000000800 */
[----:B--2---:R-:W-:Y:S02]  /*43b0*/  FFMA.FTZ R6, R16, c[0x0][0x2d0], -R12 ;  /* 0x0000b40010067a23 */ /* 0x004fe4000001080c */
[----:B---3--:R-:W-:-:S05]  /*43c0*/  IMAD.MOV.U32 R15, RZ, RZ, R20 ;  /* 0x000000ffff0f7224 */ /* 0x008fca00078e0014 */
[----:B------:R2:W-:Y:S01]  /*43d0*/  MUFU.EX2 R184, R6 ;  /* 0x0000000600b87308 */ /* 0x0005e20000000800 */
[----:B------:R-:W3:Y:S01]  /*43e0*/  LDSM.16.MT88.4 R20, [R221+0x1100] ;  /* 0x00110000dd14783b */ /* 0x000ee20000004200 */
[----:B-1----:R-:W-:Y:S01]  /*43f0*/  FMNMX.FTZ R145, R4, R5, !PT ;  /* 0x0000000504917209 */ /* 0x002fe20007810000 */
[----:B----4-:R-:W-:Y:S01]  /*4400*/  FMUL.FTZ R0, R146, c[0x0][0x2d0] ;  /* 0x0000b40092007a20 */ /* 0x010fe20000410000 */
[----:B------:R-:W-:Y:S02]  /*4410*/  F2FP.PACK_AB R4, R15, R161 ;  /* 0x000000a10f04723e */ /* 0x000fe400000000ff */
[----:B-----5:R-:W-:Y:S02]  /*4420*/  F2FP.PACK_AB R7, R189, R179 ;  /* 0x000000b3bd07723e */ /* 0x020fe400000000ff */
[----:B------:R-:W-:Y:S02]  /*4430*/  FSEL R0, R0, RZ, P0 ;  /* 0x000000ff00007208 */ /* 0x000fe40000000000 */
[----:B------:R-:W-:-:S03]  /*4440*/  FSETP.NEU.FTZ.AND P0, PT, R145, -INF , PT ;  /* 0xff8000009100780b */ /* 0x000fc60003f1d000 */
[----:B------:R-:W-:Y:S02]  /*4450*/  FFMA.FTZ R2, R32, c[0x0][0x2d0], -R0 ;  /* 0x0000b40020027a23 */ /* 0x000fe40000010800 */
[----:B--2---:R-:W-:Y:S01]  /*4460*/  FFMA.FTZ R6, R17, c[0x0][0x2d0], -R12 ;  /* 0x0000b40011067a23 */ /* 0x004fe2000001080c */
[----:B------:R-:W-:Y:S01]  /*4470*/  LDSM.16.MT88.4 R32, [R221+0x2100] ;  /* 0x00210000dd20783b */ /* 0x000fe20000004200 */
[----:B------:R-:W-:Y:S02]  /*4480*/  FFMA.FTZ R8, R37, c[0x0][0x2d0], -R0 ;  /* 0x0000b40025087a23 */ /* 0x000fe40000010800 */
[----:B------:R1:W2:Y:S01]  /*4490*/  MUFU.EX2 R177, R6 ;  /* 0x0000000600b17308 */ /* 0x0002a20000000800 */
[----:B------:R-:W4:Y:S07]  /*44a0*/  LDSM.16.MT88.4 R16, [R222+0x1100] ;  /* 0x00110000de10783b */ /* 0x000f2e0000004200 */
[----:B------:R5:W-:Y:S01]  /*44b0*/  MUFU.EX2 R185, R8 ;  /* 0x0000000800b97308 */ /* 0x000be20000000800 */
[----:B-1----:R-:W-:-:S07]  /*44c0*/  FFMA.FTZ R6, R14, c[0x0][0x2d0], -R3 ;  /* 0x0000b4000e067a23 */ /* 0x002fce0000010803 */
[----:B------:R1:W-:Y:S01]  /*44d0*/  MUFU.EX2 R14, R2 ;  /* 0x00000002000e7308 */ /* 0x0003e20000000800 */
[----:B-----5:R-:W-:-:S07]  /*44e0*/  FFMA.FTZ R8, R39, c[0x0][0x2d0], -R0 ;  /* 0x0000b40027087a23 */ /* 0x020fce0000010800 */
[----:B------:R2:W5:Y:S01]  /*44f0*/  MUFU.EX2 R190, R6 ;  /* 0x0000000600be7308 */ /* 0x0005620000000800 */
[----:B-1----:R-:W-:-:S07]  /*4500*/  FFMA.FTZ R2, R36, c[0x0][0x2d0], -R0 ;  /* 0x0000b40024027a23 */ /* 0x002fce0000010800 */
[----:B------:R-:W1:Y:S01]  /*4510*/  MUFU.EX2 R178, R8 ;  /* 0x0000000800b27308 */ /* 0x000e620000000800 */
[----:B--2---:R-:W-:-:S07]  /*4520*/  F2FP.PACK_AB R6, R177, R184 ;  /* 0x000000b8b106723e */ /* 0x004fce00000000ff */
[----:B------:R2:W-:Y:S01]  /*4530*/  MUFU.EX2 R252, R2 ;  /* 0x0000000200fc7308 */ /* 0x0005e20000000800 */
[----:B-----5:R-:W-:-:S07]  /*4540*/  F2FP.PACK_AB R5, R160, R190 ;  /* 0x000000bea005723e */ /* 0x020fce00000000ff */
[----:B------:R-:W-:Y:S01]  /*4550*/  HMMA.16816.F32 R116, R4, R28, RZ ;  /* 0x0000001c0474723c */ /* 0x000fe200000018ff */
[----:B-1----:R-:W-:Y:S01]  /*4560*/  F2FP.PACK_AB R10, R178, R185 ;  /* 0x000000b9b20a723e */ /* 0x002fe200000000ff */
[----:B--2---:R-:W-:-:S06]  /*4570*/  FMUL.FTZ R2, R145, c[0x0][0x2d0] ;  /* 0x0000b40091027a20 */ /* 0x004fcc0000410000 */
[----:B------:R-:W-:Y:S01]  /*4580*/  HMMA.16816.F32 R112, R4, R24, RZ ;  /* 0x000000180470723c */ /* 0x000fe200000018ff */
[----:B------:R-:W-:-:S07]  /*4590*/  FSEL R2, R2, RZ, P0 ;  /* 0x000000ff02027208 */ /* 0x000fce0000000000 */
[C---:B---3--:R-:W-:Y:S01]  /*45a0*/  HMMA.16816.F32 R108, R4.reuse, R20, RZ ;  /* 0x00000014046c723c */ /* 0x048fe200000018ff */
[--C-:B------:R-:W-:Y:S02]  /*45b0*/  FFMA.FTZ R8, R38, c[0x0][0x2d0], -R2.reuse ;  /* 0x0000b40026087a23 */ /* 0x100fe40000010802 */
[----:B------:R-:W-:Y:S02]  /*45c0*/  LDSM.16.MT88.4 R36, [R222+0x2500] ;  /* 0x00250000de24783b */ /* 0x000fe40000004200 */
[----:B------:R1:W-:Y:S03]  /*45d0*/  MUFU.EX2 R249, R8 ;  /* 0x0000000800f97308 */ /* 0x0003e60000000800 */
[C---:B----4-:R-:W-:Y:S08]  /*45e0*/  HMMA.16816.F32 R104, R4.reuse, R16, RZ ;  /* 0x000000100468723c */ /* 0x050ff000000018ff */
        /* <DEDUP_REMOVED lines=14> */
[----:B------:R-:W-:Y:S07]  /*46d0*/  HMMA.16816.F32 R64, R4, R42, RZ ;  /* 0x0000002a0440723c */ /* 0x000fee00000018ff */
[----:B------:R-:W-:Y:S01]  /*46e0*/  FFMA.FTZ R4, R47, c[0x0][0x2d0], -R12 ;  /* 0x0000b4002f047a23 */ /* 0x000fe2000001080c */
[----:B-1----:R-:W-:-:S03]  /*46f0*/  F2FP.PACK_AB R8, R252, R14 ;  /* 0x0000000efc08723e */ /* 0x002fc600000000ff */
[----:B------:R1:W-:Y:S01]  /*4700*/  MUFU.EX2 R250, R4 ;  /* 0x0000000400fa7308 */ /* 0x0003e20000000800 */
[----:B--2---:R-:W-:-:S07]  /*4710*/  F2FP.PACK_AB R11, R13, R251 ;  /* 0x000000fb0d0b723e */ /* 0x004fce00000000ff */
[----:B------:R-:W-:Y:S01]  /*4720*/  HMMA.16816.F32 R60, R8, R24, RZ ;  /* 0x00000018083c723c */ /* 0x000fe200000018ff */
[----:B-1----:R-:W-:-:S07]  /*4730*/  FFMA.FTZ R4, R49, c[0x0][0x2d0], -R12 ;  /* 0x0000b40031047a23 */ /* 0x002fce000001080c */
[C---:B------:R-:W-:Y:S01]  /*4740*/  HMMA.16816.F32 R132, R8.reuse, R26, RZ ;  /* 0x0000001a0884723c */ /* 0x040fe200000018ff */
[----:B------:R-:W1:Y:S01]  /*4750*/  LDSM.16.MT88.4 R24, [R221+0x500] ;  /* 0x00050000dd18783b */ /* 0x000e620000004200 */
[----:B------:R2:W-:Y:S06]  /*4760*/  MUFU.EX2 R188, R4 ;  /* 0x0000000400bc7308 */ /* 0x0005ec0000000800 */
[C---:B------:R-:W-:Y:S08]  /*4770*/  HMMA.16816.F32 R68, R8.reuse, R28, RZ ;  /* 0x0000001c0844723c */ /* 0x040ff000000018ff */
[----:B------:R-:W-:Y:S01]  /*4780*/  HMMA.16816.F32 R136, R8, R30, RZ ;  /* 0x0000001e0888723c */ /* 0x000fe200000018ff */
[----:B------:R-:W-:Y:S01]  /*4790*/  LDSM.16.MT88.4 R28, [R222+0x1500] ;  /* 0x00150000de1c783b */ /* 0x000fe20000004200 */
[----:B--2---:R-:W-:-:S04]  /*47a0*/  FFMA.FTZ R4, R50, c[0x0][0x2d0], -R12 ;  /* 0x0000b40032047a23 */ /* 0x004fc8000001080c */
[----:B------:R2:W-:Y:S02]  /*47b0*/  MUFU.EX2 R182, R4 ;  /* 0x0000000400b67308 */ /* 0x0005e40000000800 */
[C---:B------:R-:W-:Y:S08]  /*47c0*/  HMMA.16816.F32 R56, R8.reuse, R20, RZ ;  /* 0x000000140838723c */ /* 0x040ff000000018ff */
[----:B------:R-:W-:Y:S01]  /*47d0*/  HMMA.16816.F32 R128, R8, R22, RZ ;  /* 0x000000160880723c */ /* 0x000fe200000018ff */
[----:B------:R-:W3:Y:S01]  /*47e0*/  LDSM.16.MT88.4 R20, [R222+0x500] ;  /* 0x00050000de14783b */ /* 0x000ee20000004200 */
[----:B--2---:R-:W-:-:S06]  /*47f0*/  FFMA.FTZ R4, R52, c[0x0][0x2d0], -R12 ;  /* 0x0000b40034047a23 */ /* 0x004fcc000001080c */
[C---:B------:R-:W-:Y:S01]  /*4800*/  HMMA.16816.F32 R148, R8.reuse, R18, RZ ;  /* 0x000000120894723c */ /* 0x040fe200000018ff */
[----:B------:R2:W4:Y:S07]  /*4810*/  MUFU.EX2 R183, R4 ;  /* 0x0000000400b77308 */ /* 0x00052e0000000800 */
[C---:B------:R-:W-:Y:S01]  /*4820*/  HMMA.16816.F32 R52, R8.reuse, R16, RZ ;  /* 0x000000100834723c */ /* 0x040fe200000018ff */
[----:B------:R-:W5:Y:S07]  /*4830*/  LDSM.16.MT88.4 R16, [R221+0x1500] ;  /* 0x00150000dd10783b */ /* 0x000f6e0000004200 */
[----:B------:R-:W-:Y:S01]  /*4840*/  HMMA.16816.F32 R156, R8, R34, RZ ;  /* 0x00000022089c723c */ /* 0x000fe200000018ff */
[----:B--2---:R-:W-:Y:S01]  /*4850*/  FFMA.FTZ R4, R48, c[0x0][0x2d0], -R3 ;  /* 0x0000b40030047a23 */ /* 0x004fe20000010803 */
[----:B----4-:R-:W-:-:S03]  /*4860*/  F2FP.PACK_AB R6, R183, R182 ;  /* 0x000000b6b706723e */ /* 0x010fc600000000ff */
[----:B------:R2:W-:Y:S03]  /*4870*/  MUFU.EX2 R244, R4 ;  /* 0x0000000400f47308 */ /* 0x0005e60000000800 */
[C---:B------:R-:W-:Y:S08]  /*4880*/  HMMA.16816.F32 R44, R8.reuse, R40, RZ ;  /* 0x00000028082c723c */ /* 0x040ff000000018ff */
[----:B------:R-:W-:Y:S01]  /*4890*/  HMMA.16816.F32 R168, R8, R42, RZ ;  /* 0x0000002a08a8723c */ /* 0x000fe200000018ff */
[----:B--2---:R-:W-:-:S07]  /*48a0*/  FFMA.FTZ R4, R51, c[0x0][0x2d0], -R3 ;  /* 0x0000b40033047a23 */ /* 0x004fce0000010803 */
[----:B------:R-:W-:Y:S01]  /*48b0*/  HMMA.16816.F32 R48, R8, R32, RZ ;  /* 0x000000200830723c */ /* 0x000fe200000018ff */
[----:B------:R-:W2:Y:S01]  /*48c0*/  LDSM.16.MT88.4 R32, [R221+0x2500] ;  /* 0x00250000dd20783b */ /* 0x000ea20000004200 */
[----:B------:R4:W1:Y:S05]  /*48d0*/  MUFU.EX2 R247, R4 ;  /* 0x0000000400f77308 */ /* 0x00086a0000000800 */
[----:B------:R-:W-:Y:S02]  /*48e0*/  FFMA.FTZ R8, R125, c[0x0][0x2d0], -R0 ;  /* 0x0000b4007d087a23 */ /* 0x000fe40000010800 */
[----:B------:R-:W-:Y:S02]  /*48f0*/  IMAD.MOV.U32 R125, RZ, RZ, R161 ;  /* 0x000000ffff7d7224 */ /* 0x000fe400078e00a1 */
[----:B------:R3:W-:Y:S01]  /*4900*/  MUFU.EX2 R216, R8 ;  /* 0x0000000800d87308 */ /* 0x0007e20000000800 */
[----:B----4-:R-:W-:Y:S01]  /*4910*/  FFMA.FTZ R4, R72, c[0x0][0x2d0], -R3 ;  /* 0x0000b40048047a23 */ /* 0x010fe20000010803 */
[----:B-1----:R-:W-:-:S06]  /*4920*/  F2FP.PACK_AB R5, R247, R244 ;  /* 0x000000f4f705723e */ /* 0x002fcc00000000ff */
[----:B------:R1:W-:Y:S01]  /*4930*/  MUFU.EX2 R246, R4 ;  /* 0x0000000400f67308 */ /* 0x0003e20000000800 */
[----:B---3--:R-:W-:Y:S02]  /*4940*/  FFMA.FTZ R8, R124, c[0x0][0x2d0], -R0 ;  /* 0x0000b4007c087a23 */ /* 0x008fe40000010800 */
[----:B------:R-:W-:-:S05]  /*4950*/  IMAD.MOV.U32 R124, RZ, RZ, R160 ;  /* 0x000000ffff7c7224 */ /* 0x000fca00078e00a0 */
[----:B------:R3:W-:Y:S01]  /*4960*/  MUFU.EX2 R215, R8 ;  /* 0x0000000800d77308 */ /* 0x0007e20000000800 */
[----:B-1----:R-:W-:-:S07]  /*4970*/  FFMA.FTZ R4, R73, c[0x0][0x2d0], -R3 ;  /* 0x0000b40049047a23 */ /* 0x002fce0000010803 */
[----:B------:R1:W4:Y:S01]  /*4980*/  MUFU.EX2 R245, R4 ;  /* 0x0000000400f57308 */ /* 0x0003220000000800 */
[----:B---3--:R-:W-:-:S07]  /*4990*/  FFMA.FTZ R8, R122, c[0x0][0x2d0], -R2 ;  /* 0x0000b4007a087a23 */ /* 0x008fce0000010802 */
[----:B------:R3:W-:Y:S01]  /*49a0*/  MUFU.EX2 R204, R8 ;  /* 0x0000000800cc7308 */ /* 0x0007e20000000800 */
[----:B-1----:R-:W-:Y:S01]  /*49b0*/  FFMA.FTZ R4, R74, c[0x0][0x2d0], -R0 ;  /* 0x0000b4004a047a23 */ /* 0x002fe20000010800 */
[----:B----4-:R-:W-:-:S06]  /*49c0*/  F2FP.PACK_AB R7, R245, R246 ;  /* 0x000000f6f507723e */ /* 0x010fcc00000000ff */
[----:B------:R1:W-:Y:S01]  /*49d0*/  MUFU.EX2 R219, R4 ;  /* 0x0000000400db7308 */ /* 0x0003e20000000800 */
[----:B---3--:R-:W-:-:S07]  /*49e0*/  FFMA.FTZ R8, R121, c[0x0][0x2d0], -R2 ;  /* 0x0000b40079087a23 */ /* 0x008fce0000010802 */
[----:B------:R3:W-:Y:S01]  /*49f0*/  MUFU.EX2 R207, R8 ;  /* 0x0000000800cf7308 */ /* 0x0007e20000000800 */
[----:B-1----:R-:W-:-:S07]  /*4a00*/  FFMA.FTZ R4, R123, c[0x0][0x2d0], -R0 ;  /* 0x0000b4007b047a23 */ /* 0x002fce0000010800 */
[----:B------:R1:W4:Y:S01]  /*4a10*/  MUFU.EX2 R218, R4 ;  /* 0x0000000400da7308 */ /* 0x0003220000000800 */
[----:B---3--:R-:W-:-:S07]  /*4a20*/  FFMA.FTZ R8, R120, c[0x0][0x2d0], -R2 ;  /* 0x0000b40078087a23 */ /* 0x008fce0000010802 */
[----:B------:R3:W-:Y:S01]  /*4a30*/  MUFU.EX2 R203, R8 ;  /* 0x0000000800cb7308 */ /* 0x0007e20000000800 */
[----:B-1----:R-:W-:-:S07]  /*4a40*/  F2FP.PACK_AB R4, R188, R250 ;  /* 0x000000fabc04723e */ /* 0x002fce00000000ff */
[----:B------:R-:W-:Y:S01]  /*4a50*/  HMMA.16816.F32 R172, R4, R24, R116 ;  /* 0x0000001804ac723c */ /* 0x000fe20000001874 */
[----:B---3--:R-:W-:-:S04]  /*4a60*/  FFMA.FTZ R8, R75, c[0x0][0x2d0], -R2 ;  /* 0x0000b4004b087a23 */ /* 0x008fc80000010802 */
[----:B------:R1:W3:Y:S03]  /*4a70*/  MUFU.EX2 R201, R8 ;  /* 0x0000000800c97308 */ /* 0x0002e60000000800 */
[C---:B------:R-:W-:Y:S08]  /*4a80*/  HMMA.16816.F32 R116, R4.reuse, R20, R112 ;  /* 0x000000140474723c */ /* 0x040ff00000001870 */
[----:B-----5:R-:W-:Y:S01]  /*4a90*/  HMMA.16816.F32 R112, R4, R16, R108 ;  /* 0x000000100470723c */ /* 0x020fe2000000186c */
[----:B-1----:R-:W-:-:S07]  /*4aa0*/  FFMA.FTZ R8, R141, c[0x0][0x2d0], -R12 ;  /* 0x0000b4008d087a23 */ /* 0x002fce000001080c */
[C---:B------:R-:W-:Y:S01]  /*4ab0*/  HMMA.16816.F32 R160, R4.reuse, R26, R92 ;  /* 0x0000001a04a0723c */ /* 0x040fe2000000185c */
[----:B------:R1:W-:Y:S07]  /*4ac0*/  MUFU.EX2 R200, R8 ;  /* 0x0000000800c87308 */ /* 0x0003ee0000000800 */
[C---:B------:R-:W-:Y:S08]  /*4ad0*/  HMMA.16816.F32 R108, R4.reuse, R22, R88 ;  /* 0x00000016046c723c */ /* 0x040ff00000001858 */
[----:B------:R-:W-:Y:S01]  /*4ae0*/  HMMA.16816.F32 R92, R4, R18, R84 ;  /* 0x00000012045c723c */ /* 0x000fe20000001854 */
[----:B-1----:R-:W-:-:S04]  /*4af0*/  FFMA.FTZ R8, R155, c[0x0][0x2d0], -R12 ;  /* 0x0000b4009b087a23 */ /* 0x002fc8000001080c */
[----:B------:R1:W5:Y:S03]  /*4b00*/  MUFU.EX2 R187, R8 ;  /* 0x0000000800bb7308 */ /* 0x0003660000000800 */
[C---:B------:R-:W-:Y:S08]  /*4b10*/  HMMA.16816.F32 R88, R4.reuse, R30, R80 ;  /* 0x0000001e0458723c */ /* 0x040ff00000001850 */
[----:B------:R-:W-:Y:S01]  /*4b20*/  HMMA.16816.F32 R104, R4, R28, R104 ;  /* 0x0000001c0468723c */ /* 0x000fe20000001868 */
[----:B-1----:R-:W-:-:S07]  /*4b30*/  FFMA.FTZ R8, R147, c[0x0][0x2d0], -R12 ;  /* 0x0000b40093087a23 */ /* 0x002fce000001080c */
[C---:B--2---:R-:W-:Y:S01]  /*4b40*/  HMMA.16816.F32 R100, R4.reuse, R32, R100 ;  /* 0x000000200464723c */ /* 0x044fe20000001864 */
[----:B------:R1:W-:Y:S07]  /*4b50*/  MUFU.EX2 R186, R8 ;  /* 0x0000000800ba7308 */ /* 0x0003ee0000000800 */
[C---:B------:R-:W-:Y:S08]  /*4b60*/  HMMA.16816.F32 R96, R4.reuse, R36, R96 ;  /* 0x000000240460723c */ /* 0x040ff00000001860 */
[----:B------:R-:W-:Y:S01]  /*4b70*/  HMMA.16816.F32 R84, R4, R34, R76 ;  /* 0x000000220454723c */ /* 0x000fe2000000184c */
[----:B-1----:R-:W-:-:S02]  /*4b80*/  FFMA.FTZ R8, R165, c[0x0][0x2d0], -R12 ;  /* 0x0000b400a5087a23 */ /* 0x002fc4000001080c */
[----:B------:R-:W-:-:S05]  /*4b90*/  IMAD.MOV.U32 R165, RZ, RZ, R178 ;  /* 0x000000ffffa57224 */ /* 0x000fca00078e00b2 */
[----:B------:R-:W-:Y:S07]  /*4ba0*/  HMMA.16816.F32 R80, R4, R38, R64 ;  /* 0x000000260450723c */ /* 0x000fee0000001840 */
[----:B----4-:R-:W-:Y:S02]  /*4bb0*/  F2FP.PACK_AB R4, R218, R219 ;  /* 0x000000dbda04723e */ /* 0x010fe400000000ff */
[----:B------:R-:W-:Y:S02]  /*4bc0*/  F2FP.PACK_AB R5, R207, R204 ;  /* 0x000000cccf05723e */ /* 0x000fe400000000ff */
[----:B------:R-:W-:-:S02]  /*4bd0*/  F2FP.PACK_AB R6, R215, R216 ;  /* 0x000000d8d706723e */ /* 0x000fc400000000ff */
[----:B---3--:R-:W-:-:S07]  /*4be0*/  F2FP.PACK_AB R7, R201, R203 ;  /* 0x000000cbc907723e */ /* 0x008fce00000000ff */
[C---:B------:R-:W-:Y:S08]  /*4bf0*/  HMMA.16816.F32 R76, R4.reuse, R24, R68 ;  /* 0x00000018044c723c */ /* 0x040ff00000001844 */
[C---:B------:R-:W-:Y:S08]  /*4c00*/  HMMA.16816.F32 R68, R4.reuse, R16, R56 ;  /* 0x000000100444723c */ /* 0x040ff00000001838 */
[C---:B------:R-:W-:Y:S01]  /*4c10*/  HMMA.16816.F32 R56, R4.reuse, R26, R136 ;  /* 0x0000001a0438723c */ /* 0x040fe20000001888 */
[----:B------:R-:W-:Y:S06]  /*4c20*/  LDSM.16.MT88.4 R24, [R222+0x1900] ;  /* 0x00190000de18783b */ /* 0x000fec0000004200 */
[----:B------:R-:W-:Y:S01]  /*4c30*/  IMAD.MOV.U32 R138, RZ, RZ, R185 ;  /* 0x000000ffff8a7224 */ /* 0x000fe200078e00b9 */
[----:B------:R-:W-:Y:S01]  /*4c40*/  HMMA.16816.F32 R40, R4, R30, R148 ;  /* 0x0000001e0428723c */ /* 0x000fe20000001894 */
[----:B------:R1:W-:Y:S01]  /*4c50*/  MUFU.EX2 R185, R8 ;  /* 0x0000000800b97308 */ /* 0x0003e20000000800 */
[----:B------:R-:W-:-:S02]  /*4c60*/  IMAD.MOV.U32 R137, RZ, RZ, R184 ;  /* 0x000000ffff897224 */ /* 0x000fc400078e00b8 */
[----:B------:R-:W-:Y:S02]  /*4c70*/  IMAD.MOV.U32 R136, RZ, RZ, R179 ;  /* 0x000000ffff887224 */ /* 0x000fe400078e00b3 */
[----:B------:R-:W-:Y:S02]  /*4c80*/  IMAD.MOV.U32 R139, RZ, RZ, R190 ;  /* 0x000000ffff8b7224 */ /* 0x000fe400078e00be */
[C---:B------:R-:W-:Y:S08]  /*4c90*/  HMMA.16816.F32 R72, R4.reuse, R20, R60 ;  /* 0x000000140448723c */ /* 0x040ff0000000183c */
[----:B------:R-:W-:Y:S01]  /*4ca0*/  HMMA.16816.F32 R64, R4, R28, R52 ;  /* 0x0000001c0440723c */ /* 0x000fe20000001834 */
[----:B-1----:R-:W-:Y:S01]  /*4cb0*/  FFMA.FTZ R8, R126, c[0x0][0x2d0], -R3 ;  /* 0x0000b4007e087a23 */ /* 0x002fe20000010803 */
[----:B------:R-:W-:Y:S01]  /*4cc0*/  LDSM.16.MT88.4 R28, [R221+0x2900] ;  /* 0x00290000dd1c783b */ /* 0x000fe20000004200 */
[----:B------:R-:W-:-:S02]  /*4cd0*/  IMAD.MOV.U32 R126, RZ, RZ, R13 ;  /* 0x000000ffff7e7224 */ /* 0x000fc400078e000d */
[--C-:B------:R-:W-:Y:S01]  /*4ce0*/  FFMA.FTZ R13, R152, c[0x0][0x2d0], -R3.reuse ;  /* 0x0000b400980d7a23 */ /* 0x100fe20000010803 */
[----:B------:R1:W-:Y:S02]  /*4cf0*/  MUFU.EX2 R184, R8 ;  /* 0x0000000800b87308 */ /* 0x0003e40000000800 */
[C---:B------:R-:W-:Y:S06]  /*4d00*/  HMMA.16816.F32 R60, R4.reuse, R32, R48 ;  /* 0x00000020043c723c */ /* 0x040fec0000001830 */
[----:B------:R2:W-:Y:S02]  /*4d10*/  MUFU.EX2 R178, R13 ;  /* 0x0000000d00b27308 */ /* 0x0005e40000000800 */
[----:B------:R-:W-:Y:S01]  /*4d20*/  HMMA.16816.F32 R196, R4, R36, R44 ;  /* 0x0000002404c4723c */ /* 0x000fe2000000182c */
[----:B-1----:R-:W-:-:S07]  /*4d30*/  FFMA.FTZ R8, R127, c[0x0][0x2d0], -R3 ;  /* 0x0000b4007f087a23 */ /* 0x002fce0000010803 */
[----:B------:R-:W-:Y:S01]  /*4d40*/  HMMA.16816.F32 R48, R4, R22, R132 ;  /* 0x000000160430723c */ /* 0x000fe20000001884 */
[----:B------:R-:W-:Y:S01]  /*4d50*/  IMAD.MOV.U32 R127, RZ, RZ, R177 ;  /* 0x000000ffff7f7224 */ /* 0x000fe200078e00b1 */
[----:B------:R1:W3:Y:S01]  /*4d60*/  MUFU.EX2 R179, R8 ;  /* 0x0000000800b37308 */ /* 0x0002e20000000800 */
[----:B------:R-:W4:Y:S01]  /*4d70*/  LDSM.16.MT88.4 R20, [R221+0x900] ;  /* 0x00090000dd14783b */ /* 0x000f220000004200 */
[----:B--2---:R-:W-:-:S04]  /*4d80*/  FFMA.FTZ R13, R167, c[0x0][0x2d0], -R0 ;  /* 0x0000b400a70d7a23 */ /* 0x004fc80000010800 */
[----:B------:R-:W-:Y:S01]  /*4d90*/  HMMA.16816.F32 R52, R4, R34, R156 ;  /* 0x000000220434723c */ /* 0x000fe2000000189c */
[----:B------:R-:W2:Y:S01]  /*4da0*/  LDSM.16.MT88.4 R32, [R222+0x2900] ;  /* 0x00290000de20783b */ /* 0x000ea20000004200 */
[----:B------:R3:W-:Y:S01]  /*4db0*/  MUFU.EX2 R151, R13 ;  /* 0x0000000d00977308 */ /* 0x0007e20000000800 */
[----:B------:R-:W-:-:S05]  /*4dc0*/  IMAD.MOV.U32 R167, RZ, RZ, R189 ;  /* 0x000000ffffa77224 */ /* 0x000fca00078e00bd */
[----:B------:R-:W-:Y:S01]  /*4dd0*/  HMMA.16816.F32 R44, R4, R18, R128 ;  /* 0x00000012042c723c */ /* 0x000fe20000001880 */
[----:B------:R-:W2:Y:S01]  /*4de0*/  LDSM.16.MT88.4 R16, [R222+0x900] ;  /* 0x00090000de10783b */ /* 0x000ea20000004200 */
[----:B-1----:R-:W-:-:S04]  /*4df0*/  FFMA.FTZ R8, R143, c[0x0][0x2d0], -R3 ;  /* 0x0000b4008f087a23 */ /* 0x002fc80000010803 */
[----:B------:R1:W1:Y:S02]  /*4e00*/  MUFU.EX2 R177, R8 ;  /* 0x0000000800b17308 */ /* 0x0002640000000800 */
[----:B------:R-:W-:Y:S01]  /*4e10*/  HMMA.16816.F32 R36, R4, R38, R168 ;  /* 0x000000260424723c */ /* 0x000fe200000018a8 */
[----:B---3--:R-:W-:-:S05]  /*4e20*/  FFMA.FTZ R13, R176, c[0x0][0x2d0], -R0 ;  /* 0x0000b400b00d7a23 */ /* 0x008fca0000010800 */
[----:B------:R3:W2:Y:S01]  /*4e30*/  MUFU.EX2 R149, R13 ;  /* 0x0000000d00957308 */ /* 0x0006a20000000800 */
[----:B-----5:R-:W-:Y:S02]  /*4e40*/  F2FP.PACK_AB R4, R187, R200 ;  /* 0x000000c8bb04723e */ /* 0x020fe400000000ff */
[----:B------:R-:W-:Y:S02]  /*4e50*/  F2FP.PACK_AB R5, R179, R184 ;  /* 0x000000b8b305723e */ /* 0x000fe400000000ff */
[----:B------:R-:W-:Y:S01]  /*4e60*/  F2FP.PACK_AB R6, R185, R186 ;  /* 0x000000bab906723e */ /* 0x000fe200000000ff */
[----:B-1----:R-:W1:Y:S01]  /*4e70*/  LDSM.16.MT88.4 R8, [R221+0x1900] ;  /* 0x00190000dd08783b */ /* 0x002e620000004200 */
[----:B------:R-:W-:Y:S01]  /*4e80*/  F2FP.PACK_AB R7, R178, R177 ;  /* 0x000000b1b207723e */ /* 0x000fe200000000ff */
[----:B---3--:R-:W-:-:S06]  /*4e90*/  FFMA.FTZ R13, R181, c[0x0][0x2d0], -R0 ;  /* 0x0000b400b50d7a23 */ /* 0x008fcc0000010800 */
[C---:B----4-:R-:W-:Y:S01]  /*4ea0*/  HMMA.16816.F32 R156, R4.reuse, R20, R172 ;  /* 0x00000014049c723c */ /* 0x050fe200000018ac */
[----:B------:R3:W-:Y:S07]  /*4eb0*/  MUFU.EX2 R150, R13 ;  /* 0x0000000d00967308 */ /* 0x0007ee0000000800 */
[C---:B--2---:R-:W-:Y:S08]  /*4ec0*/  HMMA.16816.F32 R192, R4.reuse, R32, R96 ;  /* 0x0000002004c0723c */ /* 0x044ff00000001860 */
[----:B------:R-:W-:Y:S01]  /*4ed0*/  HMMA.16816.F32 R120, R4, R16, R116 ;  /* 0x000000100478723c */ /* 0x000fe20000001874 */
[----:B---3--:R-:W-:-:S04]  /*4ee0*/  FFMA.FTZ R13, R180, c[0x0][0x2d0], -R0 ;  /* 0x0000b400b40d7a23 */ /* 0x008fc80000010800 */
[----:B------:R2:W-:Y:S03]  /*4ef0*/  MUFU.EX2 R176, R13 ;  /* 0x0000000d00b07308 */ /* 0x0005e60000000800 */
[C---:B------:R-:W-:Y:S08]  /*4f00*/  HMMA.16816.F32 R172, R4.reuse, R24, R104 ;  /* 0x0000001804ac723c */ /* 0x040ff00000001868 */
[----:B-1----:R-:W-:Y:S01]  /*4f10*/  HMMA.16816.F32 R132, R4, R8, R112 ;  /* 0x000000080484723c */ /* 0x002fe20000001870 */
[----:B--2---:R-:W-:-:S07]  /*4f20*/  FFMA.FTZ R13, R166, c[0x0][0x2d0], -R2 ;  /* 0x0000b400a60d7a23 */ /* 0x004fce0000010802 */
[----:B------:R-:W-:Y:S01]  /*4f30*/  HMMA.16816.F32 R160, R4, R22, R160 ;  /* 0x0000001604a0723c */ /* 0x000fe200000018a0 */
[----:B------:R-:W-:Y:S01]  /*4f40*/  IMAD.MOV.U32 R166, RZ, RZ, R188 ;  /* 0x000000ffffa67224 */ /* 0x000fe200078e00bc */
[----:B------:R1:W-:Y:S01]  /*4f50*/  MUFU.EX2 R141, R13 ;  /* 0x0000000d008d7308 */ /* 0x0003e20000000800 */
[----:B------:R-:W-:Y:S02]  /*4f60*/  IMAD.MOV.U32 R114, RZ, RZ, R183 ;  /* 0x000000ffff727224 */ /* 0x000fe400078e00b7 */
[----:B------:R-:W-:-:S03]  /*4f70*/  IMAD.MOV.U32 R115, RZ, RZ, R182 ;  /* 0x000000ffff737224 */ /* 0x000fc600078e00b6 */
        /* <DEDUP_REMOVED lines=8> */
[----:B------:R1:W-:Y:S07]  /*5000*/  MUFU.EX2 R147, R13 ;  /* 0x0000000d00937308 */ /* 0x0003ee0000000800 */
[----:B------:R-:W-:Y:S01]  /*5010*/  HMMA.16816.F32 R96, R4, R34, R80 ;  /* 0x000000220460723c */ /* 0x000fe20000001850 */
[----:B------:R-:W-:Y:S06]  /*5020*/  LDSM.16.MT88.4 R80, [R221+0x2d00] ;  /* 0x002d0000dd50783b */ /* 0x000fec0000004200 */
[----:B------:R-:W-:-:S02]  /*5030*/  F2FP.PACK_AB R4, R149, R151 ;  /* 0x000000979504723e */ /* 0x000fc400000000ff */
[----:B--2---:R-:W-:Y:S01]  /*5040*/  F2FP.PACK_AB R5, R148, R141 ;  /* 0x0000008d9405723e */ /* 0x004fe200000000ff */
[----:B-1----:R-:W-:Y:S01]  /*5050*/  FFMA.FTZ R13, R154, c[0x0][0x2d0], -R2 ;  /* 0x0000b4009a0d7a23 */ /* 0x002fe20000010802 */
[----:B------:R-:W-:-:S03]  /*5060*/  F2FP.PACK_AB R6, R176, R150 ;  /* 0x00000096b006723e */ /* 0x000fc600000000ff */
[----:B------:R-:W1:Y:S02]  /*5070*/  MUFU.EX2 R143, R13 ;  /* 0x0000000d008f7308 */ /* 0x000e640000000800 */
        /* <DEDUP_REMOVED lines=12> */
[----:B------:R-:W1:Y:S01]  /*5140*/  MUFU.EX2 R48, R8 ;  /* 0x0000000800307308 */ /* 0x000e620000000800 */
[----:B------:R-:W2:Y:S05]  /*5150*/  LDSM.16.MT88.4 R112, [R222+0xd00] ;  /* 0x000d0000de70783b */ /* 0x000eaa0000004200 */
[C---:B------:R-:W-:Y:S07]  /*5160*/  HMMA.16816.F32 R56, R4.reuse, R10, R44 ;  /* 0x0000000a0438723c */ /* 0x040fee000000182c */
[----:B------:R-:W-:Y:S01]  /*5170*/  IMAD.MOV.U32 R47, RZ, RZ, R127 ;  /* 0x000000ffff2f7224 */ /* 0x000fe200078e007f */
[----:B------:R-:W-:Y:S01]  /*5180*/  HMMA.16816.F32 R64, R4, R24, R64 ;  /* 0x000000180440723c */ /* 0x000fe20000001840 */
[----:B------:R-:W-:Y:S01]  /*5190*/  IMAD.MOV.U32 R46, RZ, RZ, R126 ;  /* 0x000000ffff2e7224 */ /* 0x000fe200078e007e */
[----:B-1----:R-:W-:Y:S01]  /*51a0*/  F2FP.PACK_AB R92, R48, R49 ;  /* 0x00000031305c723e */ /* 0x002fe200000000ff */
[----:B------:R-:W-:-:S02]  /*51b0*/  FFMA.FTZ R8, R208, c[0x0][0x2d0], -R12 ;  /* 0x0000b400d0087a23 */ /* 0x000fc4000001080c */
[----:B------:R-:W-:Y:S02]  /*51c0*/  IMAD.MOV.U32 R10, RZ, RZ, R137 ;  /* 0x000000ffff0a7224 */ /* 0x000fe400078e0089 */
[----:B------:R1:W-:Y:S01]  /*51d0*/  MUFU.EX2 R44, R8 ;  /* 0x00000008002c7308 */ /* 0x0003e20000000800 */
[C---:B------:R-:W-:Y:S01]  /*51e0*/  HMMA.16816.F32 R152, R4.reuse, R20, R76 ;  /* 0x000000140498723c */ /* 0x040fe2000000184c */
[----:B------:R-:W-:Y:S02]  /*51f0*/  IMAD.MOV.U32 R25, RZ, RZ, R124 ;  /* 0x000000ffff197224 */ /* 0x000fe400078e007c */
[----:B------:R-:W-:Y:S02]  /*5200*/  IMAD.MOV.U32 R11, RZ, RZ, R138 ;  /* 0x000000ffff0b7224 */ /* 0x000fe400078e008a */
[----:B------:R-:W-:Y:S02]  /*5210*/  IMAD.MOV.U32 R208, RZ, RZ, R139 ;  /* 0x000000ffffd07224 */ /* 0x000fe400078e008b */
[----:B------:R-:W-:Y:S01]  /*5220*/  LDSM.16.MT88.4 R136, [R222+0x1d00] ;  /* 0x001d0000de88783b */ /* 0x000fe20000004200 */
[----:B------:R-:W-:Y:S01]  /*5230*/  HMMA.16816.F32 R100, R4, R16, R72 ;  /* 0x000000100464723c */ /* 0x000fe20000001848 */
[----:B------:R-:W-:-:S02]  /*5240*/  IMAD.MOV.U32 R45, RZ, RZ, R165 ;  /* 0x000000ffff2d7224 */ /* 0x000fc400078e00a5 */
[----:B------:R-:W-:Y:S01]  /*5250*/  LDSM.16.MT88.4 R164, [R221+0xd00] ;  /* 0x000d0000dda4783b */ /* 0x000fe20000004200 */
[----:B-1----:R-:W-:-:S04]  /*5260*/  FFMA.FTZ R8, R202, c[0x0][0x2d0], -R12 ;  /* 0x0000b400ca087a23 */ /* 0x002fc8000001080c */
[C---:B------:R-:W-:Y:S01]  /*5270*/  HMMA.16816.F32 R40, R4.reuse, R26, R40 ;  /* 0x0000001a0428723c */ /* 0x040fe20000001828 */
[----:B------:R-:W-:Y:S01]  /*5280*/  IMAD.MOV.U32 R202, RZ, RZ, R125 ;  /* 0x000000ffffca7224 */ /* 0x000fe200078e007d */
[----:B------:R1:W3:Y:S01]  /*5290*/  MUFU.EX2 R24, R8 ;  /* 0x0000000800187308 */ /* 0x0002e20000000800 */
[----:B------:R-:W4:Y:S04]  /*52a0*/  LDSM.16.MT88.4 R124, [R221+0x1d00] ;  /* 0x001d0000dd7c783b */ /* 0x000f280000004200 */
[----:B------:R-:W-:Y:S01]  /*52b0*/  IMAD.MOV.U32 R27, RZ, RZ, R15 ;  /* 0x000000ffff1b7224 */ /* 0x000fe200078e000f */
[----:B------:R-:W-:Y:S01]  /*52c0*/  HMMA.16816.F32 R60, R4, R28, R60 ;  /* 0x0000001c043c723c */ /* 0x000fe2000000183c */
[----:B------:R-:W-:-:S07]  /*52d0*/  IMAD.MOV.U32 R26, RZ, RZ, R14 ;  /* 0x000000ffff1a7224 */ /* 0x000fce00078e000e */
[----:B------:R-:W-:Y:S01]  /*52e0*/  HMMA.16816.F32 R52, R4, R30, R52 ;  /* 0x0000001e0434723c */ /* 0x000fe20000001834 */
[----:B-1----:R-:W-:Y:S01]  /*52f0*/  FFMA.FTZ R8, R206, c[0x0][0x2d0], -R3 ;  /* 0x0000b400ce087a23 */ /* 0x002fe20000010803 */
[----:B---3--:R-:W-:-:S03]  /*5300*/  F2FP.PACK_AB R94, R24, R44 ;  /* 0x0000002c185e723e */ /* 0x008fc600000000ff */
[----:B------:R1:W-:Y:S03]  /*5310*/  MUFU.EX2 R23, R8 ;  /* 0x0000000800177308 */ /* 0x0003e60000000800 */
[C---:B------:R-:W-:Y:S08]  /*5320*/  HMMA.16816.F32 R84, R4.reuse, R32, R196 ;  /* 0x000000200454723c */ /* 0x040ff000000018c4 */
[----:B------:R-:W-:Y:S01]  /*5330*/  HMMA.16816.F32 R36, R4, R34, R36 ;  /* 0x000000220424723c */ /* 0x000fe20000001824 */
[----:B------:R-:W3:Y:S01]  /*5340*/  LDSM.16.MT88.4 R4, [R222+0x2d00] ;  /* 0x002d0000de04783b */ /* 0x000ee20000004200 */
[----:B-1----:R-:W-:-:S04]  /*5350*/  FFMA.FTZ R8, R209, c[0x0][0x2d0], -R3 ;  /* 0x0000b400d1087a23 */ /* 0x002fc80000010803 */
[----:B------:R1:W5:Y:S02]  /*5360*/  MUFU.EX2 R22, R8 ;  /* 0x0000000800167308 */ /* 0x0003640000000800 */
[--C-:B-1----:R-:W-:Y:S01]  /*5370*/  FFMA.FTZ R8, R205, c[0x0][0x2d0], -R3.reuse ;  /* 0x0000b400cd087a23 */ /* 0x102fe20000010803 */
[----:B-----5:R-:W-:Y:S01]  /*5380*/  F2FP.PACK_AB R93, R22, R23 ;  /* 0x00000017165d723e */ /* 0x020fe200000000ff */
[----:B------:R-:W-:-:S04]  /*5390*/  FFMA.FTZ R3, R211, c[0x0][0x2d0], -R3 ;  /* 0x0000b400d3037a23 */ /* 0x000fc80000010803 */
[----:B------:R1:W-:Y:S08]  /*53a0*/  MUFU.EX2 R20, R8 ;  /* 0x0000000800147308 */ /* 0x0003f00000000800 */
[----:B------:R5:W2:Y:S01]  /*53b0*/  MUFU.EX2 R21, R3 ;  /* 0x0000000300157308 */ /* 0x000aa20000000800 */
[----:B-1----:R-:W-:Y:S02]  /*53c0*/  FADD.FTZ R8, R249, R248 ;  /* 0x000000f8f9087221 */ /* 0x002fe40000010000 */
[----:B-----5:R-:W-:Y:S01]  /*53d0*/  FFMA.FTZ R3, R239, c[0x0][0x2d0], -R0 ;  /* 0x0000b400ef037a23 */ /* 0x020fe20000010800 */
[----:B--2---:R-:W-:-:S04]  /*53e0*/  F2FP.PACK_AB R95, R21, R20 ;  /* 0x00000014155f723e */ /* 0x004fc800000000ff */
[----:B------:R1:W-:Y:S03]  /*53f0*/  MUFU.EX2 R19, R3 ;  /* 0x0000000300137308 */ /* 0x0003e60000000800 */
        /* <DEDUP_REMOVED lines=8> */
[----:B------:R-:W-:Y:S01]  /*5480*/  FFMA.FTZ R0, R240, c[0x0][0x2d0], -R0 ;  /* 0x0000b400f0007a23 */ /* 0x000fe20000010800 */
[----:B------:R1:W-:Y:S06]  /*5490*/  MUFU.EX2 R17, R3 ;  /* 0x0000000300117308 */ /* 0x0003ec0000000800 */
[C---:B------:R-:W-:Y:S02]  /*54a0*/  HMMA.16816.F32 R160, R92.reuse, R166, R160 ;  /* 0x000000a65ca0723c */ /* 0x040fe400000018a0 */
[----:B------:R4:W5:Y:S06]  /*54b0*/  MUFU.EX2 R16, R0 ;  /* 0x0000000000107308 */ /* 0x00096c0000000800 */
[----:B------:R-:W-:Y:S01]  /*54c0*/  HMMA.16816.F32 R108, R92, R114, R108 ;  /* 0x000000725c6c723c */ /* 0x000fe2000000186c */
[----:B-1----:R-:W-:-:S04]  /*54d0*/  FADD.FTZ R3, R202, R27 ;  /* 0x0000001bca037221 */ /* 0x002fc80000010000 */
[----:B------:R-:W-:-:S03]  /*54e0*/  FADD.FTZ R10, R10, R3 ;  /* 0x000000030a0a7221 */ /* 0x000fc60000010000 */
[----:B------:R-:W-:Y:S01]  /*54f0*/  HMMA.16816.F32 R168, R92, R126, R168 ;  /* 0x0000007e5ca8723c */ /* 0x000fe200000018a8 */
[----:B----4-:R-:W-:-:S04]  /*5500*/  FFMA.FTZ R0, R214, c[0x0][0x2d0], -R2 ;  /* 0x0000b400d6007a23 */ /* 0x010fc80000010802 */
[----:B------:R1:W-:Y:S03]  /*5510*/  MUFU.EX2 R12, R0 ;  /* 0x00000000000c7308 */ /* 0x0003e60000000800 */
[C---:B------:R-:W-:Y:S08]  /*5520*/  HMMA.16816.F32 R72, R92.reuse, R80, R188 ;  /* 0x000000505c48723c */ /* 0x040ff000000018bc */
[----:B------:R-:W-:Y:S01]  /*5530*/  HMMA.16816.F32 R76, R92, R82, R128 ;  /* 0x000000525c4c723c */ /* 0x000fe20000001880 */
[----:B-1----:R-:W-:-:S07]  /*5540*/  FFMA.FTZ R0, R217, c[0x0][0x2d0], -R2 ;  /* 0x0000b400d9007a23 */ /* 0x002fce0000010802 */
[C---:B---3--:R-:W-:Y:S01]  /*5550*/  HMMA.16816.F32 R88, R92.reuse, R4, R192 ;  /* 0x000000045c58723c */ /* 0x048fe200000018c0 */
[----:B------:R1:W3:Y:S07]  /*5560*/  MUFU.EX2 R13, R0 ;  /* 0x00000000000d7308 */ /* 0x0002ee0000000800 */
[----:B------:R-:W-:Y:S07]  /*5570*/  HMMA.16816.F32 R92, R92, R6, R96 ;  /* 0x000000065c5c723c */ /* 0x000fee0000001860 */
[----:B--2---:R-:W-:-:S02]  /*5580*/  F2FP.PACK_AB R96, R18, R19 ;  /* 0x000000131260723e */ /* 0x004fc400000000ff */
[----:B-----5:R-:W-:Y:S01]  /*5590*/  F2FP.PACK_AB R98, R16, R17 ;  /* 0x000000111062723e */ /* 0x020fe200000000ff */
[--C-:B-1----:R-:W-:Y:S01]  /*55a0*/  FFMA.FTZ R0, R241, c[0x0][0x2d0], -R2.reuse ;  /* 0x0000b400f1007a23 */ /* 0x102fe20000010802 */
[----:B---3--:R-:W-:Y:S01]  /*55b0*/  F2FP.PACK_AB R97, R13, R12 ;  /* 0x0000000c0d61723e */ /* 0x008fe200000000ff */
[----:B------:R-:W-:Y:S02]  /*55c0*/  FFMA.FTZ R2, R242, c[0x0][0x2d0], -R2 ;  /* 0x0000b400f2027a23 */ /* 0x000fe40000010802 */
[----:B------:R1:W-:Y:S08]  /*55d0*/  MUFU.EX2 R14, R0 ;  /* 0x00000000000e7308 */ /* 0x0003f00000000800 */
        /* <DEDUP_REMOVED lines=71> */
[----:B------:R-:W-:Y:S02]  /*5a50*/  FADD.FTZ R0, R21, R4 ;  /* 0x0000000415007221 */ /* 0x000fe40000010000 */
[----:B------:R-:W-:Y:S01]  /*5a60*/  IMAD.U32 R216, RZ, RZ, UR6 ;  /* 0x00000006ffd87e24 */ /* 0x000fe2000f8e00ff */
[----:B------:R1:W-:Y:S04]  /*5a70*/  STL [R1+0x28], R3 ;  /* 0x0000280301007387 */ /* 0x0003e80000100800 */
[----:B------:R1:W-:Y:S01]  /*5a80*/  STL [R1+0x30], R0 ;  /* 0x0000300001007387 */ /* 0x0003e20000100800 */
[----:B------:R-:W-:-:S03]  /*5a90*/  ISETP.GE.AND P0, PT, R216, UR4, PT ;  /* 0x00000004d8007c0c */ /* 0x000fc6000bf06270 */
[----:B------:R1:W-:Y:S10]  /*5aa0*/  STL [R1+0x2c], R2 ;  /* 0x00002c0201007387 */ /* 0x0003f40000100800 */
        /* <DEDUP_REMOVED lines=13> */
[----:B------:R-:W-:Y:S01]  /*5b80*/  MOV R240, R216 ;  /* 0x000000d800f07202 */ /* 0x000fe20000000f00 */
[----:B------:R-:W-:Y:S01]  /*5b90*/  IMAD.MOV.U32 R147, RZ, RZ, R144 ;  /* 0x000000ffff937224 */ /* 0x000fe200078e0090 */
[----:B------:R-:W-:Y:S01]  /*5ba0*/  SEL R3, RZ, 0x10, P5 ;  /* 0x00000010ff037807 */ /* 0x000fe20002800000 */
        /* <DEDUP_REMOVED lines=8> */
.L_x_1572:
        /* <DEDUP_REMOVED lines=66> */
.L_x_1570:
        /* <DEDUP_REMOVED lines=8> */
[----:B------:R-:W-:Y:S07]  /*60d0*/  LDSM.16.M88.4 R212, [R220+0x4500] ;  /* 0x00450000dcd4783b */ /* 0x000fee0000000200 */
[-C--:B------:R-:W-:Y:S01]  /*60e0*/  HMMA.16816.F32 R20, R64, R32.reuse, RZ ;  /* 0x000000204014723c */ /* 0x080fe200000018ff */
[----:B------:R-:W-:Y:S07]  /*60f0*/  LDSM.16.M88.4 R216, [R220+0x5100] ;  /* 0x00510000dcd8783b */ /* 0x000fee0000000200 */
        /* <DEDUP_REMOVED lines=32> */
[----:B------:R-:W2:Y:S07]  /*6300*/  LDSM.16.M88.4 R180, [R224+0x8100] ;  /* 0x00810000e0b4783b */ /* 0x000eae0000000200 */
[-C--:B-1----:R-:W-:Y:S01]  /*6310*/  HMMA.16816.F32 R4, R176, R204.reuse, R4 ;  /* 0x000000ccb004723c */ /* 0x082fe20000001804 */
[----:B------:R-:W-:Y:S07]  /*6320*/  LDSM.16.M88.4 R200, [R231] ;  /* 0x00000000e7c8783b */ /* 0x000fee0000000200 */
        /* <DEDUP_REMOVED lines=13> */
[----:B------:R-:W1:Y:S07]  /*6400*/  LDSM.16.M88.4 R184, [R232] ;  /* 0x00000000e8b8783b */ /* 0x000e6e0000000200 */
[-C--:B----4-:R-:W-:Y:S08]  /*6410*/  HMMA.16816.F32 R52, R176, R192.reuse, R52 ;  /* 0x000000c0b034723c */ /* 0x090ff00000001834 */
[C---:B------:R-:W-:Y:S08]  /*6420*/  HMMA.16816.F32 R56, R208.reuse, R192, R56 ;  /* 0x000000c0d038723c */ /* 0x040ff00000001838 */
[-C--:B------:R-:W-:Y:S01]  /*6430*/  HMMA.16816.F32 R60, R208, R194.reuse, R60 ;  /* 0x000000c2d03c723c */ /* 0x080fe2000000183c */
[----:B------:R-:W3:Y:S07]  /*6440*/  LDSM.16.M88.4 R208, [R223+0xb100] ;  /* 0x00b10000dfd0783b */ /* 0x000eee0000000200 */
[----:B------:R-:W-:Y:S01]  /*6450*/  HMMA.16816.F32 R64, R176, R194, R64 ;  /* 0x000000c2b040723c */ /* 0x000fe20000001840 */
[----:B------:R-:W4:Y:S07]  /*6460*/  LDSM.16.M88.4 R176, [R220+0x5500] ;  /* 0x00550000dcb0783b */ /* 0x000f2e0000000200 */
[-C--:B--2---:R-:W-:Y:S01]  /*6470*/  HMMA.16816.F32 R4, R180, R188.reuse, R4 ;  /* 0x000000bcb404723c */ /* 0x084fe20000001804 */
[----:B------:R-:W-:Y:S07]  /*6480*/  LDSM.16.M88.4 R192, [R229] ;  /* 0x00000000e5c0783b */ /* 0x000fee0000000200 */
        /* <DEDUP_REMOVED lines=19> */
[----:B------:R-:W1:Y:S07]  /*65c0*/  LDSM.16.M88.4 R180, [R220+0x5900] ;  /* 0x00590000dcb4783b */ /* 0x000e6e0000000200 */
[-C--:B------:R-:W-:Y:S01]  /*65d0*/  HMMA.16816.F32 R4, R212, R216.reuse, R4 ;  /* 0x000000d8d404723c */ /* 0x080fe20000001804 */
[----:B------:R-:W2:Y:S07]  /*65e0*/  LDSM.16.M88.4 R204, [R227] ;  /* 0x00000000e3cc783b */ /* 0x000eae0000000200 */
[C---:B---3--:R-:W-:Y:S08]  /*65f0*/  HMMA.16816.F32 R8, R208.reuse, R216, R8 ;  /* 0x000000d8d008723c */ /* 0x048ff00000001808 */
[-C--:B------:R-:W-:Y:S08]  /*6600*/  HMMA.16816.F32 R12, R208, R218.reuse, R12 ;  /* 0x000000dad00c723c */ /* 0x080ff0000000180c */
[C---:B------:R-:W-:Y:S01]  /*6610*/  HMMA.16816.F32 R16, R212.reuse, R218, R16 ;  /* 0x000000dad410723c */ /* 0x040fe20000001810 */
[----:B------:R-:W3:Y:S01]  /*6620*/  LDSM.16.M88.4 R216, [R226] ;  /* 0x00000000e2d8783b */ /* 0x000ee20000000200 */
[----:B------:R-:W-:Y:S06]  /*6630*/  DEPBAR.LE SB0, 0x0 ;  /* 0x000080000000791a */ /* 0x000fec0000000000 */
[-C--:B----4-:R-:W-:Y:S01]  /*6640*/  HMMA.16816.F32 R20, R212, R176.reuse, R20 ;  /* 0x000000b0d414723c */ /* 0x090fe20000001814 */
[----:B------:R-:W-:Y:S07]  /*6650*/  BAR.SYNC.DEFER_BLOCKING 0x0 ;  /* 0x0000000000007b1d */ /* 0x000fee0000010000 */
        /* <DEDUP_REMOVED lines=28> */
[----:B------:R-:W-:Y:S01]  /*6820*/  LEA R2, R240, UR11, 0x6 ;  /* 0x0000000bf0027c11 */ /* 0x000fe2000f8e30ff */
[----:B------:R-:W2:Y:S01]  /*6830*/  LDL R0, [R1+0x20] ;  /* 0x0000200001007983 */ /* 0x000ea20000100800 */
[----:B------:R-:W-:Y:S01]  /*6840*/  IADD3 R178, -R239, 0x10, RZ ;  /* 0x00000010efb27810 */ /* 0x000fe20007ffe1ff */
[----:B------:R-:W-:Y:S01]  /*6850*/  IMAD.MOV.U32 R237, RZ, RZ, RZ ;  /* 0x000000ffffed7224 */ /* 0x000fe200078e00ff */
[----:B------:R-:W-:Y:S01]  /*6860*/  IADD3 R176, -R146, 0x10, RZ ;  /* 0x0000001092b07810 */ /* 0x000fe20007ffe1ff */
[----:B------:R-:W3:Y:S01]  /*6870*/  LDL R142, [R1] ;  /* 0x00000000018e7983 */ /* 0x000ee20000100800 */
        /* <DEDUP_REMOVED lines=28> */
[----:B------:R-:W4:Y:S04]  /*6a40*/  SHFL.IDX PT, R3, R3, RZ, 0x1c1f ;  /* 0x001c1fff03037589 */ /* 0x000f2800000e0000 */
[----:B------:R-:W3:Y:S01]  /*6a50*/  SHFL.IDX PT, R141, R141, RZ, 0x1c1f ;  /* 0x001c1fff8d8d7589 */ /* 0x000ee200000e0000 */
[----:B-1---5:R-:W-:Y:S04]  /*6a60*/  IADD3 R178, P1, P0, R178, R0, R151 ;  /* 0x00000000b2b27210 */ /* 0x022fe8000783e097 */
[----:B--2---:R-:W-:Y:S02]  /*6a70*/  IADD3.X R179, RZ, R2, R243, P1, P0 ;  /* 0x00000002ffb37210 */ /* 0x004fe40000fe04f3 */
[----:B------:R-:W-:Y:S04]  /*6a80*/  IADD3 R176, P1, P0, R176, R0, R150 ;  /* 0x00000000b0b07210 */ /* 0x000fe8000783e096 */
[----:B------:R-:W-:Y:S02]  /*6a90*/  IADD3.X R177, RZ, R2, R241, P1, P0 ;  /* 0x00000002ffb17210 */ /* 0x000fe40000fe04f1 */
[C---:B----4-:R-:W-:Y:S02]  /*6aa0*/  IADD3 R182, P1, R3.reuse, R242, RZ ;  /* 0x000000f203b67210 */ /* 0x050fe40007f3e0ff */
[----:B------:R-:W-:Y:S03]  /*6ab0*/  IADD3 R180, P0, R3, R151, RZ ;  /* 0x0000009703b47210 */ /* 0x000fe60007f1e0ff */
[----:B---3--:R-:W-:Y:S01]  /*6ac0*/  IMAD.X R183, R141, 0x1, R149, P1 ;  /* 0x000000018db77824 */ /* 0x008fe200008e0695 */
[----:B------:R-:W-:Y:S01]  /*6ad0*/  IADD3 R150, P1, R3, R150, RZ ;  /* 0x0000009603967210 */ /* 0x000fe20007f3e0ff */
[C---:B------:R-:W-:Y:S01]  /*6ae0*/  IMAD.X R181, R141.reuse, 0x1, R243, P0 ;  /* 0x000000018db57824 */ /* 0x040fe200000e06f3 */
[----:B------:R-:W-:Y:S02]  /*6af0*/  IADD3 R144, P0, R0, R242, RZ ;  /* 0x000000f200907210 */ /* 0x000fe40007f1e0ff */
[----:B------:R1:W-:Y:S01]  /*6b00*/  LDGSTS.E.BYPASS.LTC128B.128 [R142+0x3100], [R182.64], !P6 ;  /* 0x03100000b68e7fae */ /* 0x0003e2000f101d4e */
        /* <DEDUP_REMOVED lines=9> */
.L_x_1571:
[----:B------:R-:W2:Y:S01]  /*6ba0*/  LDL R0, [R1+0x34] ;  /* 0x0000340001007983 */ /* 0x000ea20000100800 */
[----:B------:R-:W-:Y:S01]  /*6bb0*/  PLOP3.LUT P1, PT, PT, PT, UP1, 0x80, 0x0 ;  /* 0x000000000000781c */ /* 0x000fe20003f2f018 */
[----:B-1----:R-:W-:Y:S01]  /*6bc0*/  IMAD.MOV.U32 R142, RZ, RZ, 0x1 ;  /* 0x00000001ff8e7424 */ /* 0x002fe200078e00ff */
        /* <DEDUP_REMOVED lines=9> */
[----:B------:R-:W2:Y:S08]  /*6c60*/  SHFL.IDX PT, R3, R0, 0x1, 0x1c1f ;  /* 0x003c1f0000037f89 */ /* 0x000eb000000e0000 */
[----:B------:R-:W3:Y:S01]  /*6c70*/  SHFL.IDX PT, R2, R0, 0x2, 0x1c1f ;  /* 0x005c1f0000027f89 */ /* 0x000ee200000e0000 */
[C---:B-1----:R-:W-:Y:S07]  /*6c80*/  IMAD.IADD R141, R142.reuse, 0x1, R141 ;  /* 0x000000018e8d7824 */ /* 0x042fee00078e028d */
[----:B------:R-:W1:Y:S01]  /*6c90*/  SHFL.IDX PT, R0, R0, 0x3, 0x1c1f ;  /* 0x007c1f0000007f89 */ /* 0x000e6200000e0000 */
[C---:B------:R-:W-:Y:S02]  /*6ca0*/  ISETP.GT.AND P1, PT, R141.reuse, RZ, PT ;  /* 0x000000ff8d00720c */ /* 0x040fe40003f24270 */
[----:B------:R-:W-:Y:S02]  /*6cb0*/  ISETP.GT.AND P0, PT, R141, 0x1, PT ;  /* 0x000000018d00780c */ /* 0x000fe40003f04270 */
[----:B--2---:R-:W-:Y:S02]  /*6cc0*/  IADD3 R3, R142, R3, RZ ;  /* 0x000000038e037210 */ /* 0x004fe40007ffe0ff */
[----:B-----5:R-:W-:Y:S02]  /*6cd0*/  FSEL R149, R4, -INF , P1 ;  /* 0xff80000004957808 */ /* 0x020fe40000800000 */
[----:B------:R-:W-:Y:S02]  /*6ce0*/  ISETP.GT.AND P1, PT, R3, RZ, PT ;  /* 0x000000ff0300720c */ /* 0x000fe40003f24270 */
[----:B------:R-:W-:Y:S01]  /*6cf0*/  FSEL R151, R5, -INF , P0 ;  /* 0xff80000005977808 */ /* 0x000fe20000000000 */
[----:B---3--:R-:W-:Y:S01]  /*6d00*/  IMAD.IADD R2, R142, 0x1, R2 ;  /* 0x000000018e027824 */ /* 0x008fe200078e0202 */
[----:B------:R-:W-:Y:S02]  /*6d10*/  ISETP.GT.AND P0, PT, R3, 0x1, PT ;  /* 0x000000010300780c */ /* 0x000fe40003f04270 */
[----:B------:R-:W-:Y:S02]  /*6d20*/  FSEL R6, R6, -INF , P1 ;  /* 0xff80000006067808 */ /* 0x000fe40000800000 */
[----:B------:R-:W-:Y:S02]  /*6d30*/  ISETP.GT.AND P1, PT, R141, 0x8, PT ;  /* 0x000000088d00780c */ /* 0x000fe40003f24270 */
[----:B------:R-:W-:Y:S02]  /*6d40*/  FSEL R7, R7, -INF , P0 ;  /* 0xff80000007077808 */ /* 0x000fe40000000000 */
[----:B------:R-:W-:Y:S01]  /*6d50*/  ISETP.GT.AND P0, PT, R141, 0x9, PT ;  /* 0x000000098d00780c */ /* 0x000fe20003f04270 */
[----:B-1----:R-:W-:Y:S01]  /*6d60*/  IMAD.IADD R0, R142, 0x1, R0 ;  /* 0x000000018e007824 */ /* 0x002fe200078e0200 */
        /* <DEDUP_REMOVED lines=14> */
[----:B------:R-:W-:Y:S02]  /*6e50*/  ISETP.GT.AND P0, PT, R3, 0x11, PT ;  /* 0x000000110300780c */ /* 0x000fe40003f04270 */
[----:B------:R-:W-:Y:S02]  /*6e60*/  ISETP.GT.AND P1, PT, R141, 0x18, PT ;  /* 0x000000188d00780c */ /* 0x000fe40003f24270 */
[----:B------:R-:W-:Y:S02]  /*6e70*/  FMNMX.FTZ R146, R16, R146, !PT ;  /* 0x0000009210927209 */ /* 0x000fe40007810000 */
[----:B------:R-:W-:Y:S02]  /*6e80*/  FSEL R189, R23, -INF , P0 ;  /* 0xff80000017bd7808 */ /* 0x000fe40000000000 */
[----:B------:R-:W-:Y:S01]  /*6e90*/  FSEL R192, R32, -INF , P1 ;  /* 0xff80000020c07808 */ /* 0x000fe20000800000 */
[----:B------:R-:W-:Y:S01]  /*6ea0*/  LDSM.16.MT88.4 R20, [R221+0x100] ;  /* 0x00010000dd14783b */ /* 0x000fe20000004200 */
[----:B------:R-:W-:Y:S02]  /*6eb0*/  ISETP.GT.AND P0, PT, R141, 0x19, PT ;  /* 0x000000198d00780c */ /* 0x000fe40003f04270 */
        /* <DEDUP_REMOVED lines=18> */
[----:B------:R-:W-:Y:S01]  /*6fe0*/  ISETP.GT.AND P0, PT, R141, 0x29, PT ;  /* 0x000000298d00780c */ /* 0x000fe20003f04270 */
[----:B------:R-:W-:Y:S01]  /*6ff0*/  LDSM.16.MT88.4 R36, [R222+0x100] ;  /* 0x00010000de24783b */ /* 0x000fe20000004200 */
        /* <DEDUP_REMOVED lines=16> */
[----:B------:R-:W-:Y:S02]  /*7100*/  ISETP.GT.AND P1, PT, R2, RZ, PT ;  /* 0x000000ff0200720c */ /* 0x000fe40003f24270 */
[----:B------:R-:W-:Y:S02]  /*7110*/  FMNMX.FTZ R146, R208, R146, !PT ;  /* 0x00000092d0927209 */ /* 0x000fe40007810000 */
[----:B------:R-:W-:Y:S02]  /*7120*/  FSEL R212, R55, -INF , P0 ;  /* 0xff80000037d47808 */ /* 0x000fe40000000000 */
[----:B------:R-:W-:Y:S01]  /*7130*/  FSEL R8, R8, -INF , P1 ;  /* 0xff80000008087808 */ /* 0x000fe20000800000 */
[----:B------:R-:W-:Y:S01]  /*7140*/  LDSM.16.MT88.4 R52, [R221+0x1100] ;  /* 0x00110000dd34783b */ /* 0x000fe20000004200 */
[----:B------:R-:W-:Y:S02]  /*7150*/  ISETP.GT.AND P0, PT, R2, 0x1, PT ;  /* 0x000000010200780c */ /* 0x000fe40003f04270 */
[----:B------:R-:W-:Y:S02]  /*7160*/  ISETP.GT.AND P1, PT, R0, RZ, PT ;  /* 0x000000ff0000720c */ /* 0x000fe40003f24270 */
        /* <DEDUP_REMOVED lines=9> */
[----:B------:R-:W-:Y:S02]  /*7200*/  FMNMX.FTZ R146, R213, R146, !PT ;  /* 0x00000092d5927209 */ /* 0x000fe40007810000 */
[----:B------:R-:W-:Y:S02]  /*7210*/  FSEL R65, R65, -INF , P0 ;  /* 0xff80000041417808 */ /* 0x000fe40000000000 */
[----:B------:R-:W-:Y:S02]  /*7220*/  FMNMX.FTZ R146, R64, R146, !PT ;  /* 0x0000009240927209 */ /* 0x000fe40007810000 */
[----:B------:R-:W-:Y:S02]  /*7230*/  ISETP.GT.AND P1, PT, R3, 0x38, PT ;  /* 0x000000380300780c */ /* 0x000fe40003f24270 */
[----:B------:R-:W-:Y:S02]  /*7240*/  FMNMX.FTZ R146, R65, R146, !PT ;  /* 0x0000009241927209 */ /* 0x000fe40007810000 */
[----:B------:R-:W-:Y:S02]  /*7250*/  ISETP.GT.AND P0, PT, R3, 0x39, PT ;  /* 0x000000390300780c */ /* 0x000fe40003f04270 */
[----:B------:R-:W-:Y:S01]  /*7260*/  FMNMX.FTZ R145, R6, R143, !PT ;  /* 0x0000008f06917209 */ /* 0x000fe20007810000 */
        /* <DEDUP_REMOVED lines=12> */
[C---:B------:R-:W-:Y:S02]  /*7330*/  ISETP.GT.AND P1, PT, R0.reuse, 0x8, PT ;  /* 0x000000080000780c */ /* 0x040fe40003f24270 */
[----:B------:R-:W-:Y:S02]  /*7340*/  FMNMX.FTZ R145, R19, R145, !PT ;  /* 0x0000009113917209 */ /* 0x000fe40007810000 */
[----:B------:R-:W-:Y:S02]  /*7350*/  FSEL R191, R25, -INF , P0 ;  /* 0xff80000019bf7808 */ /* 0x000fe40000000000 */
[----:B------:R-:W-:Y:S02]  /*7360*/  ISETP.GT.AND P0, PT, R0, 0x11, PT ;  /* 0x000000110000780c */ /* 0x000fe40003f04270 */
[----:B------:R-:W-:Y:S02]  /*7370*/  FSEL R14, R14, -INF , P1 ;  /* 0xff8000000e0e7808 */ /* 0x000fe40000800000 */
[----:B------:R-:W-:Y:S02]  /*7380*/  ISETP.GT.AND P1, PT, R2, 0x10, PT ;  /* 0x000000100200780c */ /* 0x000fe40003f24270 */
[----:B-1----:R-:W-:Y:S02]  /*7390*/  FMNMX.FTZ R146, R3, R146, !PT ;  /* 0x0000009203927209 */ /* 0x002fe40007810000 */
[----:B------:R-:W-:Y:S02]  /*73a0*/  FMNMX.FTZ R145, R188, R145, !PT ;  /* 0x00000091bc917209 */ /* 0x000fe40007810000 */
[----:B------:R-:W-:Y:S01]  /*73b0*/  FSEL R199, R27, -INF , P0 ;  /* 0xff8000001bc77808 */ /* 0x000fe20000000000 */
[----:B------:R-:W1:Y:S01]  /*73c0*/  SHFL.BFLY PT, R4, R146, 0x1, 0x1f ;  /* 0x0c201f0092047f89 */ /* 0x000e6200000e0000 */
        /* <DEDUP_REMOVED lines=27> */
[----:B------:R-:W-:Y:S02]  /*7580*/  FMNMX.FTZ R3, R10, R148, !PT ;  /* 0x000000940a037209 */ /* 0x000fe40007810000 */
[----:B------:R-:W-:Y:S02]  /*7590*/  ISETP.GT.AND P1, PT, R2, 0x28, PT ;  /* 0x000000280200780c */ /* 0x000fe40003f24270 */
[----:B------:R-:W-:Y:S02]  /*75a0*/  FMNMX.FTZ R145, R244, R145, !PT ;  /* 0x00000091f4917209 */ /* 0x000fe40007810000 */
[----:B------:R-:W-:Y:S02]  /*75b0*/  FSEL R243, R47, -INF , P0 ;  /* 0xff8000002ff37808 */ /* 0x000fe40000000000 */
[----:B------:R-:W-:Y:S02]  /*75c0*/  ISETP.GT.AND P0, PT, R2, 0x31, PT ;  /* 0x000000310200780c */ /* 0x000fe40003f04270 */
[----:B------:R-:W-:Y:S02]  /*75d0*/  FSEL R217, R44, -INF , P1 ;  /* 0xff8000002cd97808 */ /* 0x000fe40000800000 */
[----:B------:R-:W-:Y:S02]  /*75e0*/  FMNMX.FTZ R3, R11, R3, !PT ;  /* 0x000000030b037209 */ /* 0x000fe40007810000 */
[----:B------:R-:W-:Y:S02]  /*75f0*/  ISETP.GT.AND P1, PT, R0, 0x28, PT ;  /* 0x000000280000780c */ /* 0x000fe40003f24270 */
[----:B-1----:R-:W-:Y:S02]  /*7600*/  FMNMX.FTZ R146, R146, R4, !PT ;  /* 0x0000000492927209 */ /* 0x002fe40007810000 */
[----:B------:R-:W-:Y:S02]  /*7610*/  FMNMX.FTZ R145, R245, R145, !PT ;  /* 0x00000091f5917209 */ /* 0x000fe40007810000 */
[----:B------:R-:W-:Y:S01]  /*7620*/  FSEL R57, R57, -INF , P0 ;  /* 0xff80000039397808 */ /* 0x000fe20000000000 */
[----:B------:R-:W-:Y:S01]  /*7630*/  FMUL.FTZ R150, R146, c[0x0][0x2d0] ;  /* 0x0000b40092967a20 */ /* 0x000fe20000410000 */
[----:B------:R-:W-:Y:S02]  /*7640*/  ISETP.GT.AND P0, PT, R2, 0x39, PT ;  /* 0x000000390200780c */ /* 0x000fe40003f04270 */
[----:B------:R-:W-:Y:S02]  /*7650*/  FMNMX.FTZ R3, R14, R3, !PT ;  /* 0x000000030e037209 */ /* 0x000fe40007810000 */
[----:B------:R-:W-:Y:S02]  /*7660*/  FSEL R239, R46, -INF , P1 ;  /* 0xff8000002eef7808 */ /* 0x000fe40000800000 */
[----:B------:R-:W-:Y:S02]  /*7670*/  ISETP.GT.AND P1, PT, R2, 0x30, PT ;  /* 0x000000300200780c */ /* 0x000fe40003f24270 */
[----:B------:R-:W-:Y:S02]  /*7680*/  FMNMX.FTZ R145, R211, R145, !PT ;  /* 0x00000091d3917209 */ /* 0x000fe40007810000 */
[----:B------:R-:W-:Y:S02]  /*7690*/  FSEL R61, R61, -INF , P0 ;  /* 0xff8000003d3d7808 */ /* 0x000fe40000000000 */
[----:B------:R-:W-:Y:S02]  /*76a0*/  FSETP.NEU.FTZ.AND P0, PT, R146, -INF , PT ;  /* 0xff8000009200780b */ /* 0x000fe40003f1d000 */
[----:B------:R-:W-:Y:S02]  /*76b0*/  FMNMX.FTZ R3, R15, R3, !PT ;  /* 0x000000030f037209 */ /* 0x000fe40007810000 */
[----:B------:R-:W-:Y:S02]  /*76c0*/  FSEL R56, R56, -INF , P1 ;  /* 0xff80000038387808 */ /* 0x000fe40000800000 */
[----:B------:R-:W-:Y:S02]  /*76d0*/  ISETP.GT.AND P1, PT, R2, 0x38, PT ;  /* 0x000000380200780c */ /* 0x000fe40003f24270 */
[----:B------:R-:W-:Y:S02]  /*76e0*/  FMNMX.FTZ R145, R212, R145, !PT ;  /* 0x00000091d4917209 */ /* 0x000fe40007810000 */
[----:B------:R-:W-:Y:S02]  /*76f0*/  FSEL R150, R150, RZ, P0 ;  /* 0x000000ff96967208 */ /* 0x000fe40000000000 */
[----:B------:R-:W-:Y:S02]  /*7700*/  FSEL R60, R60, -INF , P1 ;  /* 0xff8000003c3c7808 */ /* 0x000fe40000800000 */
[----:B------:R-:W-:Y:S01]  /*7710*/  FMNMX.FTZ R3, R198, R3, !PT ;  /* 0x00000003c6037209 */ /* 0x000fe20007810000 */
[--C-:B------:R-:W-:Y:S01]  /*7720*/  FFMA.FTZ R2, R149, c[0x0][0x2d0], -R150.reuse ;  /* 0x0000b40095027a23 */ /* 0x100fe20000010896 */
[----:B------:R-:W-:Y:S02]  /*7730*/  ISETP.GT.AND P1, PT, R0, 0x30, PT ;  /* 0x000000300000780c */ /* 0x000fe40003f24270 */
[----:B------:R-:W-:Y:S01]  /*7740*/  FMNMX.FTZ R145, R66, R145, !PT ;  /* 0x0000009142917209 */ /* 0x000fe20007810000 */
[----:B------:R1:W-:Y:S01]  /*7750*/  MUFU.EX2 R252, R2 ;  /* 0x0000000200fc7308 */ /* 0x0003e20000000800 */
[----:B------:R-:W-:Y:S02]  /*7760*/  FSEL R58, R58, -INF , P1 ;  /* 0xff8000003a3a7808 */ /* 0x000fe40000800000 */
[----:B------:R-:W-:Y:S02]  /*7770*/  ISETP.GT.AND P1, PT, R0, 0x31, PT ;  /* 0x000000310000780c */ /* 0x000fe40003f24270 */
[----:B------:R-:W-:Y:S02]  /*7780*/  FMNMX.FTZ R3, R199, R3, !PT ;  /* 0x00000003c7037209 */ /* 0x000fe40007810000 */
[----:B------:R-:W-:Y:S02]  /*7790*/  FMNMX.FTZ R145, R67, R145, !PT ;  /* 0x0000009143917209 */ /* 0x000fe40007810000 */
[----:B------:R-:W-:Y:S02]  /*77a0*/  FSEL R59, R59, -INF , P1 ;  /* 0xff8000003b3b7808 */ /* 0x000fe40000800000 */
[----:B------:R-:W-:Y:S01]  /*77b0*/  FMNMX.FTZ R3, R200, R3, !PT ;  /* 0x00000003c8037209 */ /* 0x000fe20007810000 */
[----:B------:R-:W2:Y:S01]  /*77c0*/  SHFL.BFLY PT, R5, R145, 0x2, 0x1f ;  /* 0x0c401f0091057f89 */ /* 0x000ea200000e0000 */
[----:B------:R-:W-:Y:S02]  /*77d0*/  ISETP.GT.AND P1, PT, R0, 0x38, PT ;  /* 0x000000380000780c */ /* 0x000fe40003f24270 */
[----:B------:R-:W-:Y:S02]  /*77e0*/  FMNMX.FTZ R144, R8, R147, !PT ;  /* 0x0000009308907209 */ /* 0x000fe40007810000 */
[----:B------:R-:W-:Y:S02]  /*77f0*/  FSEL R62, R62, -INF , P1 ;  /* 0xff8000003e3e7808 */ /* 0x000fe40000800000 */
[----:B------:R-:W-:Y:S02]  /*7800*/  FMNMX.FTZ R3, R201, R3, !PT ;  /* 0x00000003c9037209 */ /* 0x000fe40007810000 */
[----:B------:R-:W-:Y:S01]  /*7810*/  ISETP.GT.AND P1, PT, R0, 0x39, PT ;  /* 0x000000390000780c */ /* 0x000fe20003f24270 */
[--C-:B------:R-:W-:Y:S01]  /*7820*/  FFMA.FTZ R0, R151, c[0x0][0x2d0], -R150.reuse ;  /* 0x0000b40097007a23 */ /* 0x100fe20000010896 */
[----:B------:R-:W-:Y:S02]  /*7830*/  FMNMX.FTZ R144, R9, R144, !PT ;  /* 0x0000009009907209 */ /* 0x000fe40007810000 */
[----:B------:R-:W-:Y:S01]  /*7840*/  FMNMX.FTZ R3, R216, R3, !PT ;  /* 0x00000003d8037209 */ /* 0x000fe20007810000 */
[----:B------:R3:W-:Y:S01]  /*7850*/  MUFU.EX2 R48, R0 ;  /* 0x0000000000307308 */ /* 0x0007e20000000800 */
[----:B------:R-:W-:Y:S02]  /*7860*/  FMNMX.FTZ R144, R12, R144, !PT ;  /* 0x000000900c907209 */ /* 0x000fe40007810000 */
[----:B------:R-:W-:Y:S02]  /*7870*/  FMNMX.FTZ R3, R218, R3, !PT ;  /* 0x00000003da037209 */ /* 0x000fe40007810000 */
[----:B------:R-:W-:Y:S02]  /*7880*/  FMNMX.FTZ R144, R13, R144, !PT ;  /* 0x000000900d907209 */ /* 0x000fe40007810000 */
[----:B------:R-:W-:Y:S02]  /*7890*/  FMNMX.FTZ R3, R239, R3, !PT ;  /* 0x00000003ef037209 */ /* 0x000fe40007810000 */
[----:B------:R-:W-:Y:S02]  /*78a0*/  FMNMX.FTZ R144, R190, R144, !PT ;  /* 0x00000090be907209 */ /* 0x000fe40007810000 */
[----:B------:R-:W-:Y:S02]  /*78b0*/  FMNMX.FTZ R3, R243, R3, !PT ;  /* 0x00000003f3037209 */ /* 0x000fe40007810000 */
[----:B------:R-:W-:Y:S02]  /*78c0*/  FMNMX.FTZ R144, R191, R144, !PT ;  /* 0x00000090bf907209 */ /* 0x000fe40007810000 */
[----:B-1----:R-:W-:Y:S01]  /*78d0*/  FMNMX.FTZ R2, R58, R3, !PT ;  /* 0x000000033a027209 */ /* 0x002fe20007810000 */
[--C-:B------:R-:W-:Y:S01]  /*78e0*/  FFMA.FTZ R3, R17, c[0x0][0x2d0], -R150.reuse ;  /* 0x0000b40011037a23 */ /* 0x100fe20000010896 */
[----:B------:R-:W-:Y:S02]  /*78f0*/  FMNMX.FTZ R144, R194, R144, !PT ;  /* 0x00000090c2907209 */ /* 0x000fe40007810000 */
[----:B--2---:R-:W-:Y:S01]  /*7900*/  FMNMX.FTZ R145, R145, R5, !PT ;  /* 0x0000000591917209 */ /* 0x004fe20007810000 */
[----:B------:R-:W-:Y:S01]  /*7910*/  MUFU.EX2 R247, R3 ;  /* 0x0000000300f77308 */ /* 0x000fe20000000800 */
[----:B------:R-:W-:Y:S02]  /*7920*/  FMNMX.FTZ R2, R59, R2, !PT ;  /* 0x000000023b027209 */ /* 0x000fe40007810000 */
[----:B------:R-:W-:Y:S01]  /*7930*/  FMNMX.FTZ R144, R195, R144, !PT ;  /* 0x00000090c3907209 */ /* 0x000fe20007810000 */
[----:B------:R-:W1:Y:S01]  /*7940*/  SHFL.BFLY PT, R5, R145, 0x1, 0x1f ;  /* 0x0c201f0091057f89 */ /* 0x000e6200000e0000 */
[----:B---3--:R-:W-:Y:S01]  /*7950*/  FMNMX.FTZ R0, R62, R2, !PT ;  /* 0x000000023e007209 */ /* 0x008fe20007810000 */
[----:B------:R-:W-:Y:S01]  /*7960*/  FFMA.FTZ R2, R16, c[0x0][0x2d0], -R150 ;  /* 0x0000b40010027a23 */ /* 0x000fe20000010896 */
[----:B------:R-:W-:Y:S02]  /*7970*/  FMNMX.FTZ R144, R202, R144, !PT ;  /* 0x00000090ca907209 */ /* 0x000fe40007810000 */
[----:B------:R-:W-:Y:S01]  /*7980*/  FSEL R149, R63, -INF , P1 ;  /* 0xff8000003f957808 */ /* 0x000fe20000800000 */
[----:B------:R2:W-:Y:S01]  /*7990*/  MUFU.EX2 R176, R2 ;  /* 0x0000000200b07308 */ /* 0x0005e20000000800 */
[----:B------:R-:W-:Y:S02]  /*79a0*/  FMNMX.FTZ R144, R204, R144, !PT ;  /* 0x00000090cc907209 */ /* 0x000fe40007810000 */
[----:B------:R-:W-:Y:S02]  /*79b0*/  FMNMX.FTZ R0, R149, R0, !PT ;  /* 0x0000000095007209 */ /* 0x000fe40007810000 */
[----:B------:R-:W-:Y:S04]  /*79c0*/  FMNMX.FTZ R144, R217, R144, !PT ;  /* 0x00000090d9907209 */ /* 0x000fe80007810000 */
[----:B------:R-:W-:Y:S04]  /*79d0*/  FMNMX.FTZ R144, R241, R144, !PT ;  /* 0x00000090f1907209 */ /* 0x000fe80007810000 */
[----:B------:R-:W-:Y:S04]  /*79e0*/  FMNMX.FTZ R144, R56, R144, !PT ;  /* 0x0000009038907209 */ /* 0x000fe80007810000 */
[----:B------:R-:W-:Y:S02]  /*79f0*/  FMNMX.FTZ R144, R57, R144, !PT ;  /* 0x0000009039907209 */ /* 0x000fe40007810000 */
[----:B-1----:R-:W-:Y:S02]  /*7a00*/  FMNMX.FTZ R145, R145, R5, !PT ;  /* 0x0000000591917209 */ /* 0x002fe40007810000 */
[----:B------:R-:W-:Y:S02]  /*7a10*/  FMNMX.FTZ R144, R60, R144, !PT ;  /* 0x000000903c907209 */ /* 0x000fe40007810000 */
[C---:B------:R-:W-:Y:S01]  /*7a20*/  FSETP.NEU.FTZ.AND P1, PT, R145.reuse, -INF , PT ;  /* 0xff8000009100780b */ /* 0x040fe20003f3d000 */
[----:B--2---:R-:W1:Y:S01]  /*7a30*/  SHFL.BFLY PT, R2, R0, 0x2, 0x1f ;  /* 0x0c401f0000027f89 */ /* 0x004e6200000e0000 */
[----:B------:R-:W-:Y:S01]  /*7a40*/  FMUL.FTZ R151, R145, c[0x0][0x2d0] ;  /* 0x0000b40091977a20 */ /* 0x000fe20000410000 */
[----:B------:R-:W-:Y:S04]  /*7a50*/  FMNMX.FTZ R144, R61, R144, !PT ;  /* 0x000000903d907209 */ /* 0x000fe80007810000 */
[----:B------:R-:W-:Y:S02]  /*7a60*/  FSEL R151, R151, RZ, P1 ;  /* 0x000000ff97977208 */ /* 0x000fe40000800000 */
[----:B------:R-:W2:Y:S03]  /*7a70*/  SHFL.BFLY PT, R4, R144, 0x2, 0x1f ;  /* 0x0c401f0090047f89 */ /* 0x000ea600000e0000 */
[--C-:B------:R-:W-:Y:S04]  /*7a80*/  FFMA.FTZ R3, R6, c[0x0][0x2d0], -R151.reuse ;  /* 0x0000b40006037a23 */ /* 0x100fe80000010897 */
[----:B------:R3:W-:Y:S01]  /*7a90*/  MUFU.EX2 R251, R3 ;  /* 0x0000000300fb7308 */ /* 0x0007e20000000800 */
[----:B-1----:R-:W-:Y:S01]  /*7aa0*/  FMNMX.FTZ R0, R0, R2, !PT ;  /* 0x0000000200007209 */ /* 0x002fe20007810000 */
[--C-:B------:R-:W-:Y:S08]  /*7ab0*/  FFMA.FTZ R2, R18, c[0x0][0x2d0], -R151.reuse ;  /* 0x0000b40012027a23 */ /* 0x100ff00000010897 */
[----:B------:R1:W-:Y:S01]  /*7ac0*/  MUFU.EX2 R219, R2 ;  /* 0x0000000200db7308 */ /* 0x0003e20000000800 */
[----:B--2---:R-:W-:Y:S05]  /*7ad0*/  FMNMX.FTZ R144, R144, R4, !PT ;  /* 0x0000000490907209 */ /* 0x004fea0007810000 */
[----:B------:R-:W2:Y:S01]  /*7ae0*/  SHFL.BFLY PT, R4, R144, 0x1, 0x1f ;  /* 0x0c201f0090047f89 */ /* 0x000ea200000e0000 */
[--C-:B---3--:R-:W-:Y:S04]  /*7af0*/  FFMA.FTZ R3, R7, c[0x0][0x2d0], -R151.reuse ;  /* 0x0000b40007037a23 */ /* 0x108fe80000010897 */
[----:B------:R3:W-:Y:S03]  /*7b00*/  MUFU.EX2 R242, R3 ;  /* 0x0000000300f27308 */ /* 0x0007e60000000800 */
[----:B-1----:R-:W1:Y:S01]  /*7b10*/  SHFL.BFLY PT, R2, R0, 0x1, 0x1f ;  /* 0x0c201f0000027f89 */ /* 0x002e6200000e0000 */
[----:B--2---:R-:W-:Y:S01]  /*7b20*/  FMNMX.FTZ R144, R144, R4, !PT ;  /* 0x0000000490907209 */ /* 0x004fe20007810000 */
[----:B------:R-:W-:Y:S04]  /*7b30*/  FFMA.FTZ R4, R19, c[0x0][0x2d0], -R151 ;  /* 0x0000b40013047a23 */ /* 0x000fe80000010897 */
[----:B------:R-:W-:Y:S01]  /*7b40*/  FMUL.FTZ R184, R144, c[0x0][0x2d0] ;  /* 0x0000b40090b87a20 */ /* 0x000fe20000410000 */
[----:B---3--:R-:W-:Y:S01]  /*7b50*/  FSEL R3, R146, RZ, P0 ;  /* 0x000000ff92037208 */ /* 0x008fe20000000000 */
[----:B------:R2:W3:Y:S01]  /*7b60*/  MUFU.EX2 R250, R4 ;  /* 0x0000000400fa7308 */ /* 0x0004e20000000800 */
[----:B------:R-:W-:Y:S04]  /*7b70*/  FSETP.NEU.FTZ.AND P0, PT, R144, -INF , PT ;  /* 0xff8000009000780b */ /* 0x000fe80003f1d000 */
[----:B------:R-:W-:Y:S02]  /*7b80*/  FSEL R184, R184, RZ, P0 ;  /* 0x000000ffb8b87208 */ /* 0x000fe40000000000 */
[----:B-1----:R-:W-:Y:S03]  /*7b90*/  FMNMX.FTZ R142, R2, R0, !PT ;  /* 0x00000000028e7209 */ /* 0x002fe60007810000 */
[--C-:B------:R-:W-:Y:S01]  /*7ba0*/  FFMA.FTZ R0, R12, c[0x0][0x2d0], -R184.reuse ;  /* 0x0000b4000c007a23 */ /* 0x100fe200000108b8 */
[----:B------:R-:W-:Y:S02]  /*7bb0*/  FSEL R2, R145, RZ, P1 ;  /* 0x000000ff91027208 */ /* 0x000fe40000800000 */
[C---:B------:R-:W-:Y:S01]  /*7bc0*/  FSETP.NEU.FTZ.AND P1, PT, R142.reuse, -INF , PT ;  /* 0xff8000008e00780b */ /* 0x040fe20003f3d000 */
[----:B------:R1:W-:Y:S01]  /*7bd0*/  MUFU.EX2 R215, R0 ;  /* 0x0000000000d77308 */ /* 0x0003e20000000800 */
[----:B------:R-:W-:Y:S05]  /*7be0*/  FMUL.FTZ R185, R142, c[0x0][0x2d0] ;  /* 0x0000b4008eb97a20 */ /* 0x000fea0000410000 */
[----:B------:R-:W-:Y:S01]  /*7bf0*/  FSEL R185, R185, RZ, P1 ;  /* 0x000000ffb9b97208 */ /* 0x000fe20000800000 */
[--C-:B--2---:R-:W-:Y:S01]  /*7c00*/  FFMA.FTZ R4, R8, c[0x0][0x2d0], -R184.reuse ;  /* 0x0000b40008047a23 */ /* 0x104fe200000108b8 */
[----:B---3--:R-:W-:Y:S03]  /*7c10*/  F2FP.PACK_AB R179, R250, R219 ;  /* 0x000000dbfab3723e */ /* 0x008fe600000000ff */
[--C-:B------:R-:W-:Y:S01]  /*7c20*/  FFMA.FTZ R5, R10, c[0x0][0x2d0], -R185.reuse ;  /* 0x0000b4000a057a23 */ /* 0x100fe200000108b9 */
[----:B------:R2:W-:Y:S01]  /*7c30*/  MUFU.EX2 R177, R4 ;  /* 0x0000000400b17308 */ /* 0x0005e20000000800 */
[--C-:B-1----:R-:W-:Y:S09]  /*7c40*/  FFMA.FTZ R0, R13, c[0x0][0x2d0], -R184.reuse ;  /* 0x0000b4000d007a23 */ /* 0x102ff200000108b8 */
[----:B------:R-:W-:Y:S10]  /*7c50*/  MUFU.EX2 R181, R5 ;  /* 0x0000000500b57308 */ /* 0x000ff40000000800 */
[----:B------:R1:W-:Y:S01]  /*7c60*/  MUFU.EX2 R249, R0 ;  /* 0x0000000000f97308 */ /* 0x0003e20000000800 */
[----:B--2---:R-:W-:Y:S09]  /*7c70*/  FFMA.FTZ R4, R9, c[0x0][0x2d0], -R184 ;  /* 0x0000b40009047a23 */ /* 0x004ff200000108b8 */
[----:B------:R2:W-:Y:S01]  /*7c80*/  MUFU.EX2 R246, R4 ;  /* 0x0000000400f67308 */ /* 0x0005e20000000800 */
[--C-:B-1----:R-:W-:Y:S09]  /*7c90*/  FFMA.FTZ R0, R14, c[0x0][0x2d0], -R185.reuse ;  /* 0x0000b4000e007a23 */ /* 0x102ff200000108b9 */
[----:B------:R1:W-:Y:S01]  /*7ca0*/  MUFU.EX2 R214, R0 ;  /* 0x0000000000d67308 */ /* 0x0003e20000000800 */
[--C-:B--2---:R-:W-:Y:S09]  /*7cb0*/  FFMA.FTZ R4, R11, c[0x0][0x2d0], -R185.reuse ;  /* 0x0000b4000b047a23 */ /* 0x104ff200000108b9 */
[----:B------:R-:W-:Y:S01]  /*7cc0*/  MUFU.EX2 R182, R4 ;  /* 0x0000000400b67308 */ /* 0x000fe20000000800 */
[----:B-1----:R-:W-:Y:S09]  /*7cd0*/  FFMA.FTZ R0, R15, c[0x0][0x2d0], -R185 ;  /* 0x0000b4000f007a23 */ /* 0x002ff200000108b9 */
[----:B------:R1:W2:Y:S02]  /*7ce0*/  MUFU.EX2 R248, R0 ;  /* 0x0000000000f87308 */ /* 0x0002a40000000800 */
[----:B-1----:R-:W-:Y:S01]  /*7cf0*/  FADD.FTZ R0, -R3, R140 ;  /* 0x0000008c03007221 */ /* 0x002fe20000010100 */
[----:B--2---:R-:W-:Y:S03]  /*7d00*/  F2FP.PACK_AB R183, R248, R214 ;  /* 0x000000d6f8b7723e */ /* 0x004fe600000000ff */
[----:B------:R-:W-:Y:S04]  /*7d10*/  FMUL.FTZ R0, R0, c[0x0][0x2d0] ;  /* 0x0000b40000007a20 */ /* 0x000fe80000410000 */
[----:B------:R1:W2:Y:S02]  /*7d20*/  MUFU.EX2 R141, R0 ;  /* 0x00000000008d7308 */ /* 0x0002a40000000800 */
[----:B-1----:R-:W-:Y:S01]  /*7d30*/  FADD.FTZ R0, -R2, R143 ;  /* 0x0000008f02007221 */ /* 0x002fe20000010100 */
[----:B------:R-:W-:Y:S01]  /*7d40*/  FSEL R2, R144, RZ, P0 ;  /* 0x000000ff90027208 */ /* 0x000fe20000000000 */
[----:B--2---:R-:W-:Y:S01]  /*7d50*/  FMUL.FTZ R4, R141, R152 ;  /* 0x000000988d047220 */ /* 0x004fe20000410000 */
[----:B------:R-:W-:Y:S01]  /*7d60*/  MOV R143, R177 ;  /* 0x000000b1008f7202 */ /* 0x000fe20000000f00 */
[----:B------:R-:W-:Y:S01]  /*7d70*/  FMUL.FTZ R0, R0, c[0x0][0x2d0] ;  /* 0x0000b40000007a20 */ /* 0x000fe20000410000 */
[----:B------:R-:W-:Y:S01]  /*7d80*/  F2FP.PACK_AB R177, R242, R251 ;  /* 0x000000fbf2b1723e */ /* 0x000fe200000000ff */
[----:B------:R-:W-:Y:S01]  /*7d90*/  IMAD.MOV.U32 R152, RZ, RZ, R182 ;  /* 0x000000ffff987224 */ /* 0x000fe200078e00b6 */
[----:B------:R-:W-:Y:S01]  /*7da0*/  F2FP.PACK_AB R182, R249, R215 ;  /* 0x000000d7f9b6723e */ /* 0x000fe200000000ff */
[----:B------:R1:W2:Y:S01]  /*7db0*/  MUFU.EX2 R140, R0 ;  /* 0x00000000008c7308 */ /* 0x0002a20000000800 */
[----:B------:R-:W-:Y:S01]  /*7dc0*/  F2FP.PACK_AB R180, R246, R143 ;  /* 0x0000008ff6b4723e */ /* 0x000fe200000000ff */
[C---:B------:R-:W-:Y:S01]  /*7dd0*/  FMUL.FTZ R5, R141.reuse, R153 ;  /* 0x000000998d057220 */ /* 0x040fe20000410000 */
[----:B------:R-:W-:Y:S01]  /*7de0*/  MOV R153, R246 ;  /* 0x000000f600997202 */ /* 0x000fe20000000f00 */
[C---:B------:R-:W-:Y:S01]  /*7df0*/  FMUL.FTZ R16, R141.reuse, R164 ;  /* 0x000000a48d107220 */ /* 0x040fe20000410000 */
[----:B------:R-:W-:Y:S01]  /*7e00*/  ISETP.GT.AND P0, PT, R240, UR4, PT ;  /* 0x00000004f0007c0c */ /* 0x000fe2000bf04270 */
[C---:B------:R-:W-:Y:S01]  /*7e10*/  FMUL.FTZ R17, R141.reuse, R165 ;  /* 0x000000a58d117220 */ /* 0x040fe20000410000 */
[----:B------:R-:W-:Y:S01]  /*7e20*/  MOV R165, R59 ;  /* 0x0000003b00a57202 */ /* 0x000fe20000000f00 */
[C---:B------:R-:W-:Y:S02]  /*7e30*/  FMUL.FTZ R32, R141.reuse, R112 ;  /* 0x000000708d207220 */ /* 0x040fe40000410000 */
[C---:B------:R-:W-:Y:S02]  /*7e40*/  FMUL.FTZ R33, R141.reuse, R113 ;  /* 0x000000718d217220 */ /* 0x040fe40000410000 */
[C---:B------:R-:W-:Y:S02]  /*7e50*/  FMUL.FTZ R49, R141.reuse, R125 ;  /* 0x0000007d8d317220 */ /* 0x040fe40000410000 */
[----:B------:R-:W-:Y:S02]  /*7e60*/  IMAD.MOV.U32 R164, RZ, RZ, R61 ;  /* 0x000000ffffa47224 */ /* 0x000fe400078e003d */
[----:B------:R-:W-:Y:S02]  /*7e70*/  IMAD.MOV.U32 R125, RZ, RZ, R64 ;  /* 0x000000ffff7d7224 */ /* 0x000fe400078e0040 */
[C---:B------:R-:W-:Y:S02]  /*7e80*/  FMUL.FTZ R64, R141.reuse, R136 ;  /* 0x000000888d407220 */ /* 0x040fe40000410000 */
[C---:B------:R-:W-:Y:S02]  /*7e90*/  FMUL.FTZ R68, R141.reuse, R68 ;  /* 0x000000448d447220 */ /* 0x040fe40000410000 */
[----:B------:R-:W-:Y:S02]  /*7ea0*/  FMUL.FTZ R69, R141, R69 ;  /* 0x000000458d457220 */ /* 0x000fe40000410000 */
[----:B-1----:R-:W-:Y:S01]  /*7eb0*/  FADD.FTZ R0, -R2, R147 ;  /* 0x0000009302007221 */ /* 0x002fe20000010100 */
[----:B------:R-:W-:Y:S01]  /*7ec0*/  FSEL R2, R142, RZ, P1 ;  /* 0x000000ff8e027208 */ /* 0x000fe20000800000 */
[----:B--2---:R-:W-:Y:S02]  /*7ed0*/  FMUL.FTZ R18, R140, R166 ;  /* 0x000000a68c127220 */ /* 0x004fe40000410000 */
[----:B------:R-:W-:Y:S02]  /*7ee0*/  FMUL.FTZ R0, R0, c[0x0][0x2d0] ;  /* 0x0000b40000007a20 */ /* 0x000fe40000410000 */
[----:B------:R-:W-:Y:S02]  /*7ef0*/  IMAD.MOV.U32 R166, RZ, RZ, R249 ;  /* 0x000000ffffa67224 */ /* 0x000fe400078e00f9 */
[----:B------:R1:W2:Y:S01]  /*7f00*/  MUFU.EX2 R3, R0 ;  /* 0x0000000000037308 */ /* 0x0002a20000000800 */
[C---:B------:R-:W-:Y:S01]  /*7f10*/  FMUL.FTZ R19, R140.reuse, R167 ;  /* 0x000000a78c137220 */ /* 0x040fe20000410000 */
[----:B------:R-:W-:Y:S01]  /*7f20*/  MOV R167, R248 ;  /* 0x000000f800a77202 */ /* 0x000fe20000000f00 */
[C---:B------:R-:W-:Y:S02]  /*7f30*/  FMUL.FTZ R6, R140.reuse, R154 ;  /* 0x0000009a8c067220 */ /* 0x040fe40000410000 */
[----:B------:R-:W-:Y:S02]  /*7f40*/  IMAD.MOV.U32 R154, RZ, RZ, R242 ;  /* 0x000000ffff9a7224 */ /* 0x000fe400078e00f2 */
[C---:B------:R-:W-:Y:S01]  /*7f50*/  FMUL.FTZ R50, R140.reuse, R126 ;  /* 0x0000007e8c327220 */ /* 0x040fe20000410000 */
[----:B------:R-:W-:Y:S01]  /*7f60*/  MOV R126, R212 ;  /* 0x000000d4007e7202 */ /* 0x000fe20000000f00 */
[C---:B------:R-:W-:Y:S02]  /*7f70*/  FMUL.FTZ R51, R140.reuse, R127 ;  /* 0x0000007f8c337220 */ /* 0x040fe40000410000 */
[----:B------:R-:W-:Y:S02]  /*7f80*/  IMAD.MOV.U32 R127, RZ, RZ, R211 ;  /* 0x000000ffff7f7224 */ /* 0x000fe400078e00d3 */
[C---:B------:R-:W-:Y:S01]  /*7f90*/  FMUL.FTZ R7, R140.reuse, R155 ;  /* 0x0000009b8c077220 */ /* 0x040fe20000410000 */
[----:B------:R-:W-:Y:S01]  /*7fa0*/  MOV R155, R181 ;  /* 0x000000b5009b7202 */ /* 0x000fe20000000f00 */
[C---:B------:R-:W-:Y:S02]  /*7fb0*/  FMUL.FTZ R34, R140.reuse, R114 ;  /* 0x000000728c227220 */ /* 0x040fe40000410000 */
[----:B------:R-:W-:Y:S01]  /*7fc0*/  FMUL.FTZ R35, R140, R115 ;  /* 0x000000738c237220 */ /* 0x000fe20000410000 */
[----:B------:R-:W-:Y:S01]  /*7fd0*/  F2FP.PACK_AB R181, R152, R155 ;  /* 0x0000009b98b5723e */ /* 0x000fe200000000ff */
[----:B------:R-:W-:Y:S01]  /*7fe0*/  IMAD.MOV.U32 R147, RZ, RZ, R60 ;  /* 0x000000ffff937224 */ /* 0x000fe200078e003c */
[----:B------:R-:W-:Y:S01]  /*7ff0*/  LDSM.16.MT88.4 R112, [R222+0x500] ;  /* 0x00050000de70783b */ /* 0x000fe20000004200 */
[C---:B------:R-:W-:Y:S02]  /*8000*/  FMUL.FTZ R70, R140.reuse, R70 ;  /* 0x000000468c467220 */ /* 0x040fe40000410000 */
[----:B------:R-:W-:Y:S02]  /*8010*/  FMUL.FTZ R71, R140, R71 ;  /* 0x000000478c477220 */ /* 0x000fe40000410000 */
[----:B-1----:R-:W-:Y:S02]  /*8020*/  FADD.FTZ R0, -R2, R148 ;  /* 0x0000009402007221 */ /* 0x002fe40000010100 */
[----:B------:R-:W-:Y:S02]  /*8030*/  FFMA.FTZ R2, R186, c[0x0][0x2d0], -R150 ;  /* 0x0000b400ba027a23 */ /* 0x000fe40000010896 */
[----:B------:R-:W-:Y:S02]  /*8040*/  FMUL.FTZ R0, R0, c[0x0][0x2d0] ;  /* 0x0000b40000007a20 */ /* 0x000fe40000410000 */
[----:B------:R1:W-:Y:S01]  /*8050*/  MUFU.EX2 R44, R2 ;  /* 0x00000002002c7308 */ /* 0x0003e20000000800 */
[C---:B--2---:R-:W-:Y:S02]  /*8060*/  FMUL.FTZ R13, R3.reuse, R161 ;  /* 0x000000a1030d7220 */ /* 0x044fe40000410000 */
[----:B------:R-:W-:Y:S01]  /*8070*/  IMAD.MOV.U32 R148, RZ, RZ, R176 ;  /* 0x000000ffff947224 */ /* 0x000fe200078e00b0 */
[----:B------:R-:W-:Y:S01]  /*8080*/  F2FP.PACK_AB R176, R48, R252 ;  /* 0x000000fc30b0723e */ /* 0x000fe200000000ff */
[----:B------:R-:W-:Y:S02]  /*8090*/  IMAD.MOV.U32 R161, RZ, RZ, R252 ;  /* 0x000000ffffa17224 */ /* 0x000fe400078e00fc */
[----:B------:R-:W-:Y:S01]  /*80a0*/  FMUL.FTZ R8, R3, R156 ;  /* 0x0000009c03087220 */ /* 0x000fe20000410000 */
[----:B------:R-:W-:Y:S01]  /*80b0*/  F2FP.PACK_AB R178, R247, R148 ;  /* 0x00000094f7b2723e */ /* 0x000fe200000000ff */
[----:B------:R-:W-:Y:S01]  /*80c0*/  IMAD.MOV.U32 R156, RZ, RZ, R247 ;  /* 0x000000ffff9c7224 */ /* 0x000fe200078e00f7 */
[----:B------:R-:W2:Y:S01]  /*80d0*/  MUFU.EX2 R0, R0 ;  /* 0x0000000000007308 */ /* 0x000ea20000000800 */
[C---:B------:R-:W-:Y:S01]  /*80e0*/  FMUL.FTZ R9, R3.reuse, R157 ;  /* 0x0000009d03097220 */ /* 0x040fe20000410000 */
[----:B------:R-:W-:Y:S01]  /*80f0*/  MOV R157, R214 ;  /* 0x000000d6009d7202 */ /* 0x000fe20000000f00 */
[C---:B------:R-:W-:Y:S02]  /*8100*/  FMUL.FTZ R24, R3.reuse, R104 ;  /* 0x0000006803187220 */ /* 0x040fe40000410000 */
[-C--:B------:R-:W-:Y:S01]  /*8110*/  HMMA.16816.F32 R4, R176, R20.reuse, R4 ;  /* 0x00000014b004723c */ /* 0x080fe20000001804 */
[C---:B------:R-:W-:Y:S02]  /*8120*/  FMUL.FTZ R12, R3.reuse, R160 ;  /* 0x000000a0030c7220 */ /* 0x040fe40000410000 */
[C---:B------:R-:W-:Y:S02]  /*8130*/  FMUL.FTZ R25, R3.reuse, R105 ;  /* 0x0000006903197220 */ /* 0x040fe40000410000 */
[C---:B------:R-:W-:Y:S02]  /*8140*/  FMUL.FTZ R28, R3.reuse, R108 ;  /* 0x0000006c031c7220 */ /* 0x040fe40000410000 */
[----:B------:R-:W-:Y:S02]  /*8150*/  FMUL.FTZ R29, R3, R109 ;  /* 0x0000006d031d7220 */ /* 0x000fe40000410000 */
[----:B-1----:R-:W-:Y:S03]  /*8160*/  FFMA.FTZ R2, R187, c[0x0][0x2d0], -R150 ;  /* 0x0000b400bb027a23 */ /* 0x002fe60000010896 */
[C---:B------:R-:W-:Y:S01]  /*8170*/  FMUL.FTZ R40, R3.reuse, R120 ;  /* 0x0000007803287220 */ /* 0x040fe20000410000 */
[----:B------:R1:W-:Y:S01]  /*8180*/  MUFU.EX2 R46, R2 ;  /* 0x00000002002e7308 */ /* 0x0003e20000000800 */
[----:B------:R-:W-:Y:S02]  /*8190*/  FMUL.FTZ R41, R3, R121 ;  /* 0x0000007903297220 */ /* 0x000fe40000410000 */
[----:B------:R-:W-:Y:S02]  /*81a0*/  IMAD.MOV.U32 R160, RZ, RZ, R48 ;  /* 0x000000ffffa07224 */ /* 0x000fe400078e0030 */
[----:B------:R-:W-:Y:S01]  /*81b0*/  FMUL.FTZ R48, R141, R124 ;  /* 0x0000007c8d307220 */ /* 0x000fe20000410000 */
[----:B------:R-:W-:Y:S01]  /*81c0*/  MOV R124, R65 ;  /* 0x00000041007c7202 */ /* 0x000fe20000000f00 */
[C---:B--2---:R-:W-:Y:S02]  /*81d0*/  FMUL.FTZ R43, R0.reuse, R123 ;  /* 0x0000007b002b7220 */ /* 0x044fe40000410000 */
[----:B------:R-:W-:Y:S02]  /*81e0*/  IMAD.MOV.U32 R123, RZ, RZ, R44 ;  /* 0x000000ffff7b7224 */ /* 0x000fe400078e002c */
[----:B------:R-:W-:Y:S02]  /*81f0*/  FMUL.FTZ R44, R3, R168 ;  /* 0x000000a8032c7220 */ /* 0x000fe40000410000 */
[C---:B------:R-:W-:Y:S02]  /*8200*/  FMUL.FTZ R47, R0.reuse, R171 ;  /* 0x000000ab002f7220 */ /* 0x040fe40000410000 */
[C---:B------:R-:W-:Y:S01]  /*8210*/  FMUL.FTZ R14, R0.reuse, R162 ;  /* 0x000000a2000e7220 */ /* 0x040fe20000410000 */
[----:B------:R-:W-:Y:S01]  /*8220*/  MOV R162, R251 ;  /* 0x000000fb00a27202 */ /* 0x000fe20000000f00 */
[C---:B------:R-:W-:Y:S02]  /*8230*/  FMUL.FTZ R15, R0.reuse, R163 ;  /* 0x000000a3000f7220 */ /* 0x040fe40000410000 */
[----:B------:R-:W-:Y:S02]  /*8240*/  IMAD.MOV.U32 R163, RZ, RZ, R250 ;  /* 0x000000ffffa37224 */ /* 0x000fe400078e00fa */
[----:B------:R-:W-:Y:S02]  /*8250*/  FMUL.FTZ R11, R0, R159 ;  /* 0x0000009f000b7220 */ /* 0x000fe40000410000 */
[----:B------:R-:W-:Y:S02]  /*8260*/  IMAD.MOV.U32 R159, RZ, RZ, R219 ;  /* 0x000000ffff9f7224 */ /* 0x000fe400078e00db */
[----:B-1----:R-:W-:Y:S01]  /*8270*/  FFMA.FTZ R2, R188, c[0x0][0x2d0], -R151 ;  /* 0x0000b400bc027a23 */ /* 0x002fe20000010897 */
[----:B------:R-:W-:Y:S01]  /*8280*/  MOV R188, R67 ;  /* 0x0000004300bc7202 */ /* 0x000fe20000000f00 */
[C---:B------:R-:W-:Y:S02]  /*8290*/  FMUL.FTZ R10, R0.reuse, R158 ;  /* 0x0000009e000a7220 */ /* 0x040fe40000410000 */
[----:B------:R1:W2:Y:S01]  /*82a0*/  MUFU.EX2 R45, R2 ;  /* 0x00000002002d7308 */ /* 0x0002a20000000800 */
[----:B------:R-:W-:Y:S02]  /*82b0*/  IMAD.MOV.U32 R158, RZ, RZ, R215 ;  /* 0x000000ffff9e7224 */ /* 0x000fe400078e00d7 */
[C---:B------:R-:W-:Y:S02]  /*82c0*/  FMUL.FTZ R26, R0.reuse, R106 ;  /* 0x0000006a001a7220 */ /* 0x040fe40000410000 */
[C---:B------:R-:W-:Y:S01]  /*82d0*/  HMMA.16816.F32 R8, R180.reuse, R20, R8 ;  /* 0x00000014b408723c */ /* 0x040fe20000001808 */
[----:B------:R-:W-:Y:S02]  /*82e0*/  FMUL.FTZ R27, R0, R107 ;  /* 0x0000006b001b7220 */ /* 0x000fe40000410000 */
[----:B------:R-:W-:Y:S01]  /*82f0*/  LDSM.16.MT88.4 R104, [R221+0x2100] ;  /* 0x00210000dd68783b */ /* 0x000fe20000004200 */
[C---:B------:R-:W-:Y:S02]  /*8300*/  FMUL.FTZ R65, R141.reuse, R137 ;  /* 0x000000898d417220 */ /* 0x040fe40000410000 */
[----:B------:R-:W-:Y:S02]  /*8310*/  FMUL.FTZ R67, R140, R139 ;  /* 0x0000008b8c437220 */ /* 0x000fe40000410000 */
[-C--:B------:R-:W-:Y:S01]  /*8320*/  HMMA.16816.F32 R12, R180, R22.reuse, R12 ;  /* 0x00000016b40c723c */ /* 0x080fe2000000180c */
[C---:B------:R-:W-:Y:S03]  /*8330*/  FMUL.FTZ R20, R141.reuse, R100 ;  /* 0x000000648d147220 */ /* 0x040fe60000410000 */
[----:B------:R-:W-:Y:S02]  /*8340*/  FMUL.FTZ R21, R141, R101 ;  /* 0x000000658d157220 */ /* 0x000fe40000410000 */
[C---:B------:R-:W-:Y:S02]  /*8350*/  FMUL.FTZ R30, R0.reuse, R110 ;  /* 0x0000006e001e7220 */ /* 0x040fe40000410000 */
[C---:B------:R-:W-:Y:S01]  /*8360*/  HMMA.16816.F32 R16, R176.reuse, R22, R16 ;  /* 0x00000016b010723c */ /* 0x040fe20000001810 */
[C---:B------:R-:W-:Y:S03]  /*8370*/  FMUL.FTZ R31, R0.reuse, R111 ;  /* 0x0000006f001f7220 */ /* 0x040fe60000410000 */
[----:B-1----:R-:W-:Y:S02]  /*8380*/  FFMA.FTZ R2, R189, c[0x0][0x2d0], -R151 ;  /* 0x0000b400bd027a23 */ /* 0x002fe40000010897 */
[----:B--2---:R-:W-:Y:S02]  /*8390*/  IMAD.MOV.U32 R168, RZ, RZ, R45 ;  /* 0x000000ffffa87224 */ /* 0x004fe400078e002d */
[C---:B------:R-:W-:Y:S01]  /*83a0*/  FMUL.FTZ R45, R3.reuse, R169 ;  /* 0x000000a9032d7220 */ /* 0x040fe20000410000 */
[----:B------:R-:W-:Y:S03]  /*83b0*/  MOV R169, R46 ;  /* 0x0000002e00a97202 */ /* 0x000fe60000000f00 */
[----:B------:R-:W-:Y:S02]  /*83c0*/  FMUL.FTZ R46, R0, R170 ;  /* 0x000000aa002e7220 */ /* 0x000fe40000410000 */
[----:B------:R1:W2:Y:S01]  /*83d0*/  MUFU.EX2 R170, R2 ;  /* 0x0000000200aa7308 */ /* 0x0002a20000000800 */
[C---:B------:R-:W-:Y:S02]  /*83e0*/  FMUL.FTZ R22, R140.reuse, R102 ;  /* 0x000000668c167220 */ /* 0x040fe40000410000 */
[----:B------:R-:W-:Y:S02]  /*83f0*/  FMUL.FTZ R23, R140, R103 ;  /* 0x000000678c177220 */ /* 0x000fe40000410000 */
[----:B------:R-:W3:Y:S01]  /*8400*/  LDSM.16.MT88.4 R100, [R222+0x1100] ;  /* 0x00110000de64783b */ /* 0x000ee20000004200 */
[C---:B------:R-:W-:Y:S01]  /*8410*/  FMUL.FTZ R42, R0.reuse, R122 ;  /* 0x0000007a002a7220 */ /* 0x040fe20000410000 */
[----:B------:R-:W-:Y:S01]  /*8420*/  MOV R122, R56 ;  /* 0x00000038007a7202 */ /* 0x000fe20000000f00 */
[C---:B------:R-:W-:Y:S02]  /*8430*/  FMUL.FTZ R56, R3.reuse, R132 ;  /* 0x0000008403387220 */ /* 0x040fe40000410000 */
[-C--:B------:R-:W-:Y:S01]  /*8440*/  HMMA.16816.F32 R20, R176, R36.reuse, R20 ;  /* 0x00000024b014723c */ /* 0x080fe20000001814 */
[C---:B------:R-:W-:Y:S02]  /*8450*/  FMUL.FTZ R59, R0.reuse, R135 ;  /* 0x00000087003b7220 */ /* 0x040fe40000410000 */
[----:B------:R-:W-:Y:S02]  /*8460*/  IMAD.MOV.U32 R121, RZ, RZ, R62 ;  /* 0x000000ffff797224 */ /* 0x000fe400078e003e */
[C---:B------:R-:W-:Y:S02]  /*8470*/  FMUL.FTZ R60, R3.reuse, R172 ;  /* 0x000000ac033c7220 */ /* 0x040fe40000410000 */
[----:B------:R-:W-:Y:S01]  /*8480*/  FMUL.FTZ R61, R3, R173 ;  /* 0x000000ad033d7220 */ /* 0x000fe20000410000 */
[C---:B------:R-:W-:Y:S01]  /*8490*/  HMMA.16816.F32 R24, R180.reuse, R36, R24 ;  /* 0x00000024b418723c */ /* 0x040fe20000001818 */
[C---:B------:R-:W-:Y:S03]  /*84a0*/  FMUL.FTZ R62, R0.reuse, R174 ;  /* 0x000000ae003e7220 */ /* 0x040fe60000410000 */
[----:B------:R-:W-:Y:S02]  /*84b0*/  FMUL.FTZ R63, R0, R175 ;  /* 0x000000af003f7220 */ /* 0x000fe40000410000 */
[----:B-1----:R-:W-:Y:S02]  /*84c0*/  FFMA.FTZ R2, R192, c[0x0][0x2d0], -R150 ;  /* 0x0000b400c0027a23 */ /* 0x002fe40000010896 */
[-C--:B------:R-:W-:Y:S01]  /*84d0*/  HMMA.16816.F32 R28, R180, R38.reuse, R28 ;  /* 0x00000026b41c723c */ /* 0x080fe2000000181c */
[----:B------:R-:W-:Y:S01]  /*84e0*/  IMAD.MOV.U32 R192, RZ, RZ, R213 ;  /* 0x000000ffffc07224 */ /* 0x000fe200078e00d5 */
[----:B------:R1:W-:Y:S02]  /*84f0*/  MUFU.EX2 R171, R2 ;  /* 0x0000000200ab7308 */ /* 0x0003e40000000800 */
[C---:B------:R-:W-:Y:S02]  /*8500*/  FMUL.FTZ R36, R141.reuse, R116 ;  /* 0x000000748d247220 */ /* 0x040fe40000410000 */
[----:B------:R-:W-:Y:S02]  /*8510*/  FMUL.FTZ R37, R141, R117 ;  /* 0x000000758d257220 */ /* 0x000fe40000410000 */
[C---:B------:R-:W-:Y:S01]  /*8520*/  HMMA.16816.F32 R32, R176.reuse, R38, R32 ;  /* 0x00000026b020723c */ /* 0x040fe20000001820 */
[----:B------:R-:W-:Y:S03]  /*8530*/  IMAD.MOV.U32 R186, RZ, RZ, R58 ;  /* 0x000000ffffba7224 */ /* 0x000fe600078e003a */
[----:B------:R-:W-:Y:S02]  /*8540*/  FMUL.FTZ R58, R0, R134 ;  /* 0x00000086003a7220 */ /* 0x000fe40000410000 */
[----:B------:R-:W-:Y:S02]  /*8550*/  IMAD.MOV.U32 R187, RZ, RZ, R57 ;  /* 0x000000ffffbb7224 */ /* 0x000fe400078e0039 */
[C---:B------:R-:W-:Y:S04]  /*8560*/  FMUL.FTZ R38, R140.reuse, R118 ;  /* 0x000000768c267220 */ /* 0x040fe80000410000 */
[C---:B------:R-:W-:Y:S02]  /*8570*/  FMUL.FTZ R39, R140.reuse, R119 ;  /* 0x000000778c277220 */ /* 0x040fe40000410000 */
[----:B------:R-:W-:Y:S01]  /*8580*/  LDSM.16.MT88.4 R116, [R221+0x1500] ;  /* 0x00150000dd74783b */ /* 0x000fe20000004200 */
[----:B------:R-:W-:Y:S02]  /*8590*/  FMUL.FTZ R57, R3, R133 ;  /* 0x0000008503397220 */ /* 0x000fe40000410000 */
[----:B------:R-:W-:Y:S02]  /*85a0*/  IMAD.MOV.U32 R189, RZ, RZ, R66 ;  /* 0x000000ffffbd7224 */ /* 0x000fe400078e0042 */
[-C--:B------:R-:W-:Y:S01]  /*85b0*/  HMMA.16816.F32 R36, R176, R52.reuse, R36 ;  /* 0x00000034b024723c */ /* 0x080fe20000001824 */
[----:B-1----:R-:W-:Y:S01]  /*85c0*/  FFMA.FTZ R2, R193, c[0x0][0x2d0], -R150 ;  /* 0x0000b400c1027a23 */ /* 0x002fe20000010896 */
[----:B------:R-:W-:Y:S01]  /*85d0*/  MOV R193, R209 ;  /* 0x000000d100c17202 */ /* 0x000fe20000000f00 */
[----:B------:R-:W-:Y:S02]  /*85e0*/  FMUL.FTZ R66, R140, R138 ;  /* 0x0000008a8c427220 */ /* 0x000fe40000410000 */
[----:B------:R1:W4:Y:S01]  /*85f0*/  MUFU.EX2 R252, R2 ;  /* 0x0000000200fc7308 */ /* 0x0003220000000800 */
[----:B------:R-:W-:Y:S01]  /*8600*/  LDSM.16.MT88.4 R136, [R222+0x1d00] ;  /* 0x001d0000de88783b */ /* 0x000fe20000004200 */
[C---:B------:R-:W-:Y:S01]  /*8610*/  FMUL.FTZ R72, R3.reuse, R72 ;  /* 0x0000004803487220 */ /* 0x040fe20000410000 */
[C---:B------:R-:W-:Y:S01]  /*8620*/  HMMA.16816.F32 R40, R180.reuse, R52, R40 ;  /* 0x00000034b428723c */ /* 0x040fe20000001828 */
[----:B------:R-:W-:Y:S03]  /*8630*/  FMUL.FTZ R73, R3, R73 ;  /* 0x0000004903497220 */ /* 0x000fe60000410000 */
[C---:B------:R-:W-:Y:S02]  /*8640*/  FMUL.FTZ R74, R0.reuse, R74 ;  /* 0x0000004a004a7220 */ /* 0x040fe40000410000 */
[C---:B------:R-:W-:Y:S02]  /*8650*/  FMUL.FTZ R75, R0.reuse, R75 ;  /* 0x0000004b004b7220 */ /* 0x040fe40000410000 */
[-C--:B------:R-:W-:Y:S01]  /*8660*/  HMMA.16816.F32 R44, R180, R54.reuse, R44 ;  /* 0x00000036b42c723c */ /* 0x080fe2000000182c */
[C---:B------:R-:W-:Y:S03]  /*8670*/  FMUL.FTZ R52, R141.reuse, R128 ;  /* 0x000000808d347220 */ /* 0x040fe60000410000 */
[----:B------:R-:W-:Y:S01]  /*8680*/  FMUL.FTZ R53, R141, R129 ;  /* 0x000000818d357220 */ /* 0x000fe20000410000 */
[----:B------:R-:W-:Y:S01]  /*8690*/  MOV R129, R154 ;  /* 0x0000009a00817202 */ /* 0x000fe20000000f00 */
[C---:B------:R-:W-:Y:S02]  /*86a0*/  FMUL.FTZ R76, R3.reuse, R76 ;  /* 0x0000004c034c7220 */ /* 0x040fe40000410000 */
[C---:B------:R-:W-:Y:S01]  /*86b0*/  HMMA.16816.F32 R48, R176.reuse, R54, R48 ;  /* 0x00000036b030723c */ /* 0x040fe20000001830 */
[----:B------:R-:W-:Y:S03]  /*86c0*/  FMUL.FTZ R77, R3, R77 ;  /* 0x0000004d034d7220 */ /* 0x000fe60000410000 */
[----:B------:R-:W-:Y:S02]  /*86d0*/  FMUL.FTZ R78, R0, R78 ;  /* 0x0000004e004e7220 */ /* 0x000fe40000410000 */
[--C-:B-1----:R-:W-:Y:S02]  /*86e0*/  FFMA.FTZ R2, R196, c[0x0][0x2d0], -R151.reuse ;  /* 0x0000b400c4027a23 */ /* 0x102fe40000010897 */
[C---:B------:R-:W-:Y:S02]  /*86f0*/  FMUL.FTZ R54, R140.reuse, R130 ;  /* 0x000000828c367220 */ /* 0x040fe40000410000 */
[----:B------:R1:W-:Y:S02]  /*8700*/  MUFU.EX2 R251, R2 ;  /* 0x0000000200fb7308 */ /* 0x0003e40000000800 */
[----:B------:R-:W-:Y:S02]  /*8710*/  FMUL.FTZ R55, R140, R131 ;  /* 0x000000838c377220 */ /* 0x000fe40000410000 */
[----:B------:R-:W-:Y:S02]  /*8720*/  FMUL.FTZ R79, R0, R79 ;  /* 0x0000004f004f7220 */ /* 0x000fe40000410000 */
[C---:B------:R-:W-:Y:S02]  /*8730*/  FMUL.FTZ R80, R141.reuse, R80 ;  /* 0x000000508d507220 */ /* 0x040fe40000410000 */
[----:B------:R-:W-:Y:S01]  /*8740*/  FMUL.FTZ R81, R141, R81 ;  /* 0x000000518d517220 */ /* 0x000fe20000410000 */
[-C--:B---3--:R-:W-:Y:S01]  /*8750*/  HMMA.16816.F32 R52, R176, R100.reuse, R52 ;  /* 0x00000064b034723c */ /* 0x088fe20000001834 */
[C---:B------:R-:W-:Y:S02]  /*8760*/  FMUL.FTZ R82, R140.reuse, R82 ;  /* 0x000000528c527220 */ /* 0x040fe40000410000 */
[----:B------:R-:W-:Y:S02]  /*8770*/  FMUL.FTZ R83, R140, R83 ;  /* 0x000000538c537220 */ /* 0x000fe40000410000 */
[C---:B------:R-:W-:Y:S02]  /*8780*/  FMUL.FTZ R88, R3.reuse, R88 ;  /* 0x0000005803587220 */ /* 0x040fe40000410000 */
[C---:B------:R-:W-:Y:S01]  /*8790*/  FMUL.FTZ R89, R3.reuse, R89 ;  /* 0x0000005903597220 */ /* 0x040fe20000410000 */
[C---:B------:R-:W-:Y:S01]  /*87a0*/  HMMA.16816.F32 R56, R180.reuse, R100, R56 ;  /* 0x00000064b438723c */ /* 0x040fe20000001838 */
[C---:B------:R-:W-:Y:S03]  /*87b0*/  FMUL.FTZ R90, R0.reuse, R90 ;  /* 0x0000005a005a7220 */ /* 0x040fe60000410000 */
[C---:B------:R-:W-:Y:S02]  /*87c0*/  FMUL.FTZ R91, R0.reuse, R91 ;  /* 0x0000005b005b7220 */ /* 0x040fe40000410000 */
[----:B------:R-:W-:Y:S02]  /*87d0*/  FMUL.FTZ R92, R3, R92 ;  /* 0x0000005c035c7220 */ /* 0x000fe40000410000 */
[-C--:B------:R-:W-:Y:S01]  /*87e0*/  HMMA.16816.F32 R60, R180, R102.reuse, R60 ;  /* 0x00000066b43c723c */ /* 0x080fe2000000183c */
[----:B-1----:R-:W-:Y:S03]  /*87f0*/  FFMA.FTZ R2, R197, c[0x0][0x2d0], -R151 ;  /* 0x0000b400c5027a23 */ /* 0x002fe60000010897 */
[----:B------:R-:W-:Y:S01]  /*8800*/  FMUL.FTZ R93, R3, R93 ;  /* 0x0000005d035d7220 */ /* 0x000fe20000410000 */
[----:B------:R1:W3:Y:S01]  /*8810*/  MUFU.EX2 R250, R2 ;  /* 0x0000000200fa7308 */ /* 0x0002e20000000800 */
[C---:B------:R-:W-:Y:S02]  /*8820*/  FMUL.FTZ R94, R0.reuse, R94 ;  /* 0x0000005e005e7220 */ /* 0x040fe40000410000 */
[C---:B------:R-:W-:Y:S01]  /*8830*/  HMMA.16816.F32 R64, R176.reuse, R102, R64 ;  /* 0x00000066b040723c */ /* 0x040fe20000001840 */
[----:B------:R-:W2:Y:S03]  /*8840*/  LDSM.16.MT88.4 R100, [R222+0x2100] ;  /* 0x00210000de64783b */ /* 0x000ea60000004200 */
[----:B------:R-:W-:Y:S02]  /*8850*/  FMUL.FTZ R95, R0, R95 ;  /* 0x0000005f005f7220 */ /* 0x000fe40000410000 */
[----:B------:R-:W-:Y:S02]  /*8860*/  IMAD.MOV.U32 R128, RZ, RZ, R153 ;  /* 0x000000ffff807224 */ /* 0x000fe400078e0099 */
[-C--:B------:R-:W-:Y:S01]  /*8870*/  HMMA.16816.F32 R68, R176, R104.reuse, R68 ;  /* 0x00000068b044723c */ /* 0x080fe20000001844 */
[C---:B------:R-:W-:Y:S03]  /*8880*/  FMUL.FTZ R84, R141.reuse, R84 ;  /* 0x000000548d547220 */ /* 0x040fe60000410000 */
[C---:B------:R-:W-:Y:S02]  /*8890*/  FMUL.FTZ R85, R141.reuse, R85 ;  /* 0x000000558d557220 */ /* 0x040fe40000410000 */
[C---:B------:R-:W-:Y:S02]  /*88a0*/  FMUL.FTZ R86, R140.reuse, R86 ;  /* 0x000000568c567220 */ /* 0x040fe40000410000 */
[C---:B------:R-:W-:Y:S01]  /*88b0*/  HMMA.16816.F32 R72, R180.reuse, R104, R72 ;  /* 0x00000068b448723c */ /* 0x040fe20000001848 */
[----:B------:R-:W-:Y:S03]  /*88c0*/  FMUL.FTZ R87, R140, R87 ;  /* 0x000000578c577220 */ /* 0x000fe60000410000 */
[C---:B------:R-:W-:Y:S02]  /*88d0*/  FMUL.FTZ R96, R141.reuse, R96 ;  /* 0x000000608d607220 */ /* 0x040fe40000410000 */
[----:B-1----:R-:W-:Y:S02]  /*88e0*/  FFMA.FTZ R2, R190, c[0x0][0x2d0], -R184 ;  /* 0x0000b400be027a23 */ /* 0x002fe400000108b8 */
[-C--:B------:R-:W-:Y:S01]  /*88f0*/  HMMA.16816.F32 R76, R180, R106.reuse, R76 ;  /* 0x0000006ab44c723c */ /* 0x080fe2000000184c */
[----:B------:R-:W-:Y:S01]  /*8900*/  FMUL.FTZ R97, R141, R97 ;  /* 0x000000618d617220 */ /* 0x000fe20000410000 */
[----:B------:R1:W-:Y:S02]  /*8910*/  MUFU.EX2 R249, R2 ;  /* 0x0000000200f97308 */ /* 0x0003e40000000800 */
[C---:B------:R-:W-:Y:S02]  /*8920*/  FMUL.FTZ R98, R140.reuse, R98 ;  /* 0x000000628c627220 */ /* 0x040fe40000410000 */
[----:B------:R-:W-:Y:S02]  /*8930*/  FMUL.FTZ R99, R140, R99 ;  /* 0x000000638c637220 */ /* 0x000fe40000410000 */
[C---:B------:R-:W-:Y:S01]  /*8940*/  HMMA.16816.F32 R80, R176.reuse, R106, R80 ;  /* 0x0000006ab050723c */ /* 0x040fe20000001850 */
[----:B------:R-:W3:Y:S03]  /*8950*/  LDSM.16.MT88.4 R104, [R221+0x500] ;  /* 0x00050000dd68783b */ /* 0x000ee60000004200 */
[----:B------:R-:W-:Y:S04]  /*8960*/  FFMA.FTZ R120, R210, c[0x0][0x2d0], -R150 ;  /* 0x0000b400d2787a23 */ /* 0x000fe80000010896 */
[----:B------:R-:W-:Y:S01]  /*8970*/  MUFU.EX2 R210, R120 ;  /* 0x0000007800d27308 */ /* 0x000fe20000000800 */
[-C--:B--2---:R-:W-:Y:S08]  /*8980*/  HMMA.16816.F32 R84, R176, R100.reuse, R84 ;  /* 0x00000064b054723c */ /* 0x084ff00000001854 */
[C---:B------:R-:W-:Y:S01]  /*8990*/  HMMA.16816.F32 R88, R180.reuse, R100, R88 ;  /* 0x00000064b458723c */ /* 0x040fe20000001858 */
[--C-:B-1----:R-:W-:Y:S04]  /*89a0*/  FFMA.FTZ R2, R191, c[0x0][0x2d0], -R184.reuse ;  /* 0x0000b400bf027a23 */ /* 0x102fe800000108b8 */
[----:B------:R1:W2:Y:S02]  /*89b0*/  MUFU.EX2 R248, R2 ;  /* 0x0000000200f87308 */ /* 0x0002a40000000800 */
[----:B------:R-:W-:Y:S01]  /*89c0*/  F2FP.PACK_AB R100, R169, R123 ;  /* 0x0000007ba964723e */ /* 0x000fe200000000ff */
[-C--:B------:R-:W-:Y:S01]  /*89d0*/  HMMA.16816.F32 R92, R180, R102.reuse, R92 ;  /* 0x00000066b45c723c */ /* 0x080fe2000000185c */
[----:B------:R-:W-:Y:S03]  /*89e0*/  LDSM.16.MT88.4 R180, [R221+0x2d00] ;  /* 0x002d0000ddb4783b */ /* 0x000fe60000004200 */
[----:B------:R-:W-:Y:S04]  /*89f0*/  F2FP.PACK_AB R101, R170, R168 ;  /* 0x000000a8aa65723e */ /* 0x000fe800000000ff */
[----:B------:R-:W-:Y:S07]  /*8a00*/  HMMA.16816.F32 R96, R176, R102, R96 ;  /* 0x00000066b060723c */ /* 0x000fee0000001860 */
[----:B----4-:R-:W-:Y:S02]  /*8a10*/  F2FP.PACK_AB R102, R252, R171 ;  /* 0x000000abfc66723e */ /* 0x010fe400000000ff */
[----:B---3--:R-:W-:Y:S03]  /*8a20*/  F2FP.PACK_AB R103, R250, R251 ;  /* 0x000000fbfa67723e */ /* 0x008fe600000000ff */
[--C-:B-1----:R-:W-:Y:S01]  /*8a30*/  FFMA.FTZ R2, R194, c[0x0][0x2d0], -R184.reuse ;  /* 0x0000b400c2027a23 */ /* 0x102fe200000108b8 */
[----:B--2---:R-:W-:Y:S03]  /*8a40*/  F2FP.PACK_AB R108, R248, R249 ;  /* 0x000000f9f86c723e */ /* 0x004fe600000000ff */
[-C--:B------:R-:W-:Y:S01]  /*8a50*/  HMMA.16816.F32 R4, R100, R104.reuse, R4 ;  /* 0x000000686404723c */ /* 0x080fe20000001804 */
        /* <DEDUP_REMOVED lines=20> */
[----:B-1----:R-:W-:Y:S04]  /*8ba0*/  FFMA.FTZ R2, R205, c[0x0][0x2d0], -R150 ;  /* 0x0000b400cd027a23 */ /* 0x002fe80000010896 */
        /* <DEDUP_REMOVED lines=16> */
[C---:B------:R-:W-:Y:S07]  /*8cb0*/  HMMA.16816.F32 R56, R108.reuse, R104, R56 ;  /* 0x000000686c38723c */ /* 0x040fee0000001838 */
[----:B------:R-:W-:Y:S01]  /*8cc0*/  FFMA.FTZ R104, R204, c[0x0][0x2d0], -R184 ;  /* 0x0000b400cc687a23 */ /* 0x000fe200000108b8 */
[-C--:B------:R-:W-:Y:S01]  /*8cd0*/  HMMA.16816.F32 R60, R108, R106.reuse, R60 ;  /* 0x0000006a6c3c723c */ /* 0x080fe2000000183c */
[----:B----4-:R-:W-:Y:S02]  /*8ce0*/  FFMA.FTZ R2, R208, c[0x0][0x2d0], -R150 ;  /* 0x0000b400d0027a23 */ /* 0x010fe40000010896 */
[----:B------:R2:W-:Y:S05]  /*8cf0*/  MUFU.EX2 R204, R104 ;  /* 0x0000006800cc7308 */ /* 0x0005ea0000000800 */
[C---:B------:R-:W-:Y:S05]  /*8d00*/  HMMA.16816.F32 R64, R100.reuse, R106, R64 ;  /* 0x0000006a6440723c */ /* 0x040fea0000001840 */
[----:B------:R4:W3:Y:S03]  /*8d10*/  MUFU.EX2 R208, R2 ;  /* 0x0000000200d07308 */ /* 0x0008e60000000800 */
[-C--:B-1----:R-:W-:Y:S08]  /*8d20*/  HMMA.16816.F32 R68, R100, R112.reuse, R68 ;  /* 0x000000706444723c */ /* 0x082ff00000001844 */
[C---:B------:R-:W-:Y:S01]  /*8d30*/  HMMA.16816.F32 R72, R108.reuse, R112, R72 ;  /* 0x000000706c48723c */ /* 0x040fe20000001848 */
[----:B--2---:R-:W1:Y:S07]  /*8d40*/  LDSM.16.MT88.4 R104, [R221+0x900] ;  /* 0x00090000dd68783b */ /* 0x004e6e0000004200 */
[-C--:B------:R-:W-:Y:S01]  /*8d50*/  HMMA.16816.F32 R76, R108, R114.reuse, R76 ;  /* 0x000000726c4c723c */ /* 0x080fe2000000184c */
[--C-:B----4-:R-:W-:Y:S03]  /*8d60*/  FFMA.FTZ R2, R244, c[0x0][0x2d0], -R151.reuse ;  /* 0x0000b400f4027a23 */ /* 0x110fe60000010897 */
[----:B------:R-:W-:Y:S04]  /*8d70*/  MOV R244, R171 ;  /* 0x000000ab00f47202 */ /* 0x000fe80000000f00 */
[C---:B------:R-:W-:Y:S01]  /*8d80*/  HMMA.16816.F32 R80, R100.reuse, R114, R80 ;  /* 0x000000726450723c */ /* 0x040fe20000001850 */
[----:B------:R2:W-:Y:S01]  /*8d90*/  MUFU.EX2 R207, R2 ;  /* 0x0000000200cf7308 */ /* 0x0005e20000000800 */
[----:B------:R-:W4:Y:S02]  /*8da0*/  LDSM.16.MT88.4 R112, [R222+0x900] ;  /* 0x00090000de70783b */ /* 0x000f240000004200 */
[----:B------:R-:W-:Y:S04]  /*8db0*/  MOV R171, R152 ;  /* 0x0000009800ab7202 */ /* 0x000fe80000000f00 */
[-C--:B---3--:R-:W-:Y:S08]  /*8dc0*/  HMMA.16816.F32 R84, R100, R116.reuse, R84 ;  /* 0x000000746454723c */ /* 0x088ff00000001854 */
[C---:B------:R-:W-:Y:S08]  /*8dd0*/  HMMA.16816.F32 R88, R108.reuse, R116, R88 ;  /* 0x000000746c58723c */ /* 0x040ff00000001858 */
[-C--:B------:R-:W-:Y:S01]  /*8de0*/  HMMA.16816.F32 R92, R108, R118.reuse, R92 ;  /* 0x000000766c5c723c */ /* 0x080fe2000000185c */
[----:B--2---:R-:W-:Y:S03]  /*8df0*/  FFMA.FTZ R2, R245, c[0x0][0x2d0], -R151 ;  /* 0x0000b400f5027a23 */ /* 0x004fe60000010897 */
[----:B------:R-:W-:Y:S01]  /*8e00*/  IMAD.MOV.U32 R245, RZ, RZ, R170 ;  /* 0x000000fffff57224 */ /* 0x000fe200078e00aa */
[----:B------:R2:W3:Y:S01]  /*8e10*/  MUFU.EX2 R206, R2 ;  /* 0x0000000200ce7308 */ /* 0x0004e20000000800 */
[----:B------:R-:W-:Y:S02]  /*8e20*/  IMAD.MOV.U32 R170, RZ, RZ, R148 ;  /* 0x000000ffffaa7224 */ /* 0x000fe400078e0094 */
[----:B------:R-:W-:Y:S01]  /*8e30*/  HMMA.16816.F32 R96, R100, R118, R96 ;  /* 0x000000766460723c */ /* 0x000fe20000001860 */
[----:B------:R-:W4:Y:S06]  /*8e40*/  LDSM.16.MT88.4 R116, [R221+0x1900] ;  /* 0x00190000dd74783b */ /* 0x000f2c0000004200 */
[----:B------:R-:W-:Y:S02]  /*8e50*/  F2FP.PACK_AB R100, R213, R212 ;  /* 0x000000d4d564723e */ /* 0x000fe400000000ff */
[----:B------:R-:W-:Y:S03]  /*8e60*/  F2FP.PACK_AB R101, R211, R209 ;  /* 0x000000d1d365723e */ /* 0x000fe600000000ff */
[----:B------:R-:W-:Y:S01]  /*8e70*/  F2FP.PACK_AB R102, R210, R208 ;  /* 0x000000d0d266723e */ /* 0x000fe200000000ff */
[----:B--2---:R-:W-:Y:S01]  /*8e80*/  FFMA.FTZ R2, R202, c[0x0][0x2d0], -R184 ;  /* 0x0000b400ca027a23 */ /* 0x004fe200000108b8 */
[----:B---3--:R-:W-:Y:S03]  /*8e90*/  F2FP.PACK_AB R103, R206, R207 ;  /* 0x000000cfce67723e */ /* 0x008fe600000000ff */
[----:B------:R2:W3:Y:S04]  /*8ea0*/  MUFU.EX2 R205, R2 ;  /* 0x0000000200cd7308 */ /* 0x0004e80000000800 */
[-C--:B-1----:R-:W-:Y:S01]  /*8eb0*/  HMMA.16816.F32 R4, R100, R104.reuse, R4 ;  /* 0x000000686404723c */ /* 0x082fe20000001804 */
[--C-:B--2---:R-:W-:Y:S01]  /*8ec0*/  FFMA.FTZ R2, R216, c[0x0][0x2d0], -R185.reuse ;  /* 0x0000b400d8027a23 */ /* 0x104fe200000108b9 */
[----:B---3--:R-:W-:Y:S02]  /*8ed0*/  F2FP.PACK_AB R108, R204, R205 ;  /* 0x000000cdcc6c723e */ /* 0x008fe400000000ff */
[----:B------:R-:W-:Y:S02]  /*8ee0*/  MOV R216, R169 ;  /* 0x000000a900d87202 */ /* 0x000fe40000000f00 */
[----:B------:R1:W-:Y:S01]  /*8ef0*/  MUFU.EX2 R203, R2 ;  /* 0x0000000200cb7308 */ /* 0x0003e20000000800 */
[----:B------:R-:W-:Y:S01]  /*8f00*/  MOV R169, R143 ;  /* 0x0000008f00a97202 */ /* 0x000fe20000000f00 */
[----:B-1----:R-:W-:Y:S04]  /*8f10*/  FFMA.FTZ R2, R218, c[0x0][0x2d0], -R185 ;  /* 0x0000b400da027a23 */ /* 0x002fe800000108b9 */
[----:B------:R-:W-:Y:S04]  /*8f20*/  IMAD.MOV.U32 R218, RZ, RZ, R168 ;  /* 0x000000ffffda7224 */ /* 0x000fe800078e00a8 */
[----:B------:R1:W2:Y:S01]  /*8f30*/  MUFU.EX2 R201, R2 ;  /* 0x0000000200c97308 */ /* 0x0002a20000000800 */
[----:B------:R-:W-:Y:S02]  /*8f40*/  IMAD.MOV.U32 R168, RZ, RZ, R155 ;  /* 0x000000ffffa87224 */ /* 0x000fe400078e009b */
[--C-:B-1----:R-:W-:Y:S01]  /*8f50*/  FFMA.FTZ R2, R217, c[0x0][0x2d0], -R184.reuse ;  /* 0x0000b400d9027a23 */ /* 0x102fe200000108b8 */
[----:B--2---:R-:W-:Y:S02]  /*8f60*/  F2FP.PACK_AB R109, R201, R203 ;  /* 0x000000cbc96d723e */ /* 0x004fe400000000ff */
[----:B------:R-:W-:Y:S04]  /*8f70*/  MOV R217, R123 ;  /* 0x0000007b00d97202 */ /* 0x000fe80000000f00 */
[----:B------:R1:W-:Y:S01]  /*8f80*/  MUFU.EX2 R202, R2 ;  /* 0x0000000200ca7308 */ /* 0x0003e20000000800 */
[----:B------:R-:W-:Y:S02]  /*8f90*/  MOV R123, R160 ;  /* 0x000000a0007b7202 */ /* 0x000fe40000000f00 */
[----:B------:R-:W-:Y:S01]  /*8fa0*/  MOV R160, R156 ;  /* 0x0000009c00a07202 */ /* 0x000fe20000000f00 */
[----:B-1----:R-:W-:Y:S06]  /*8fb0*/  FFMA.FTZ R2, R241, c[0x0][0x2d0], -R184 ;  /* 0x0000b400f1027a23 */ /* 0x002fec00000108b8 */
[----:B------:R1:W2:Y:S02]  /*8fc0*/  MUFU.EX2 R200, R2 ;  /* 0x0000000200c87308 */ /* 0x0002a40000000800 */
[--C-:B-1----:R-:W-:Y:S01]  /*8fd0*/  FFMA.FTZ R2, R239, c[0x0][0x2d0], -R185.reuse ;  /* 0x0000b400ef027a23 */ /* 0x102fe200000108b9 */
[----:B--2---:R-:W-:Y:S07]  /*8fe0*/  F2FP.PACK_AB R110, R200, R202 ;  /* 0x000000cac86e723e */ /* 0x004fee00000000ff */
[----:B------:R1:W-:Y:S02]  /*8ff0*/  MUFU.EX2 R199, R2 ;  /* 0x0000000200c77308 */ /* 0x0003e40000000800 */
[----:B-1----:R-:W-:Y:S02]  /*9000*/  FFMA.FTZ R2, R243, c[0x0][0x2d0], -R185 ;  /* 0x0000b400f3027a23 */ /* 0x002fe400000108b9 */
[----:B------:R-:W-:Y:S06]  /*9010*/  IMAD.MOV.U32 R243, RZ, RZ, R163 ;  /* 0x000000fffff37224 */ /* 0x000fec00078e00a3 */
[----:B------:R1:W2:Y:S01]  /*9020*/  MUFU.EX2 R198, R2 ;  /* 0x0000000200c67308 */ /* 0x0002a20000000800 */
[----:B------:R-:W-:Y:S02]  /*9030*/  IMAD.MOV.U32 R163, RZ, RZ, R159 ;  /* 0x000000ffffa37224 */ /* 0x000fe400078e009f */
[--C-:B-1----:R-:W-:Y:S01]  /*9040*/  FFMA.FTZ R2, R193, c[0x0][0x2d0], -R150.reuse ;  /* 0x0000b400c1027a23 */ /* 0x102fe20000010896 */
[----:B--2---:R-:W-:Y:S06]  /*9050*/  F2FP.PACK_AB R111, R198, R199 ;  /* 0x000000c7c66f723e */ /* 0x004fec00000000ff */
[----:B------:R1:W-:Y:S01]  /*9060*/  MUFU.EX2 R197, R2 ;  /* 0x0000000200c57308 */ /* 0x0003e20000000800 */
[C---:B------:R-:W-:Y:S08]  /*9070*/  HMMA.16816.F32 R8, R108.reuse, R104, R8 ;  /* 0x000000686c08723c */ /* 0x040ff00000001808 */
[-C--:B------:R-:W-:Y:S08]  /*9080*/  HMMA.16816.F32 R12, R108, R106.reuse, R12 ;  /* 0x0000006a6c0c723c */ /* 0x080ff0000000180c */
[C---:B------:R-:W-:Y:S01]  /*9090*/  HMMA.16816.F32 R16, R100.reuse, R106, R16 ;  /* 0x0000006a6410723c */ /* 0x040fe20000001810 */
[----:B------:R-:W2:Y:S03]  /*90a0*/  LDSM.16.MT88.4 R104, [R222+0x1900] ;  /* 0x00190000de68783b */ /* 0x000ea60000004200 */
[--C-:B-1----:R-:W-:Y:S04]  /*90b0*/  FFMA.FTZ R2, R192, c[0x0][0x2d0], -R150.reuse ;  /* 0x0000b400c0027a23 */ /* 0x102fe80000010896 */
[-C--:B----4-:R-:W-:Y:S01]  /*90c0*/  HMMA.16816.F32 R20, R100, R112.reuse, R20 ;  /* 0x000000706414723c */ /* 0x090fe20000001814 */
        /* <DEDUP_REMOVED lines=11> */
[----:B---3--:R-:W-:Y:S07]  /*9180*/  FFMA.FTZ R2, R126, c[0x0][0x2d0], -R151 ;  /* 0x0000b4007e027a23 */ /* 0x008fee0000010897 */
        /* <DEDUP_REMOVED lines=9> */
[----:B------:R-:W-:Y:S02]  /*9220*/  IMAD.MOV.U32 R124, RZ, RZ, R121 ;  /* 0x000000ffff7c7224 */ /* 0x000fe400078e0079 */
[C---:B------:R-:W-:Y:S01]  /*9230*/  HMMA.16816.F32 R64, R100.reuse, R106, R64 ;  /* 0x0000006a6440723c */ /* 0x040fe20000001840 */
[----:B------:R-:W-:Y:S05]  /*9240*/  IMAD.MOV.U32 R121, RZ, RZ, R166 ;  /* 0x000000ffff797224 */ /* 0x000fea00078e00a6 */
[----:B------:R-:W-:Y:S01]  /*9250*/  MOV R239, R121 ;  /* 0x0000007900ef7202 */ /* 0x000fe20000000f00 */
[----:B------:R-:W3:Y:S01]  /*9260*/  MUFU.EX2 R192, R150 ;  /* 0x0000009600c07308 */ /* 0x000ee20000000800 */
[-C--:B-1----:R-:W-:Y:S01]  /*9270*/  HMMA.16816.F32 R68, R100, R112.reuse, R68 ;  /* 0x000000706444723c */ /* 0x082fe20000001844 */
[----:B------:R-:W-:Y:S03]  /*9280*/  MOV R121, R162 ;  /* 0x000000a200797202 */ /* 0x000fe60000000f00 */
[----:B------:R-:W-:Y:S04]  /*9290*/  MOV R162, R158 ;  /* 0x0000009e00a27202 */ /* 0x000fe80000000f00 */
[C---:B------:R-:W-:Y:S01]  /*92a0*/  HMMA.16816.F32 R72, R108.reuse, R112, R72 ;  /* 0x000000706c48723c */ /* 0x040fe20000001848 */
[--C-:B--2---:R-:W-:Y:S03]  /*92b0*/  FFMA.FTZ R2, R189, c[0x0][0x2d0], -R151.reuse ;  /* 0x0000b400bd027a23 */ /* 0x104fe60000010897 */
[----:B------:R-:W-:Y:S04]  /*92c0*/  FFMA.FTZ R151, R188, c[0x0][0x2d0], -R151 ;  /* 0x0000b400bc977a23 */ /* 0x000fe80000010897 */
[-C--:B------:R-:W-:Y:S01]  /*92d0*/  HMMA.16816.F32 R76, R108, R114.reuse, R76 ;  /* 0x000000726c4c723c */ /* 0x080fe2000000184c */
[----:B------:R1:W-:Y:S03]  /*92e0*/  MUFU.EX2 R191, R2 ;  /* 0x0000000200bf7308 */ /* 0x0003e60000000800 */
[----:B---3--:R-:W-:Y:S04]  /*92f0*/  F2FP.PACK_AB R150, R192, R194 ;  /* 0x000000c2c096723e */ /* 0x008fe800000000ff */
[C---:B------:R-:W-:Y:S01]  /*9300*/  HMMA.16816.F32 R80, R100.reuse, R114, R80 ;  /* 0x000000726450723c */ /* 0x040fe20000001850 */
[----:B------:R-:W-:Y:S02]  /*9310*/  LDSM.16.MT88.4 R112, [R222+0xd00] ;  /* 0x000d0000de70783b */ /* 0x000fe40000004200 */
[----:B------:R-:W2:Y:S05]  /*9320*/  MUFU.EX2 R190, R151 ;  /* 0x0000009700be7308 */ /* 0x000eaa0000000800 */
[-C--:B----4-:R-:W-:Y:S08]  /*9330*/  HMMA.16816.F32 R84, R100, R116.reuse, R84 ;  /* 0x000000746454723c */ /* 0x090ff00000001854 */
[C---:B------:R-:W-:Y:S01]  /*9340*/  HMMA.16816.F32 R88, R108.reuse, R116, R88 ;  /* 0x000000746c58723c */ /* 0x040fe20000001858 */
[----:B-1----:R-:W-:Y:S03]  /*9350*/  FFMA.FTZ R2, R122, c[0x0][0x2d0], -R184 ;  /* 0x0000b4007a027a23 */ /* 0x002fe600000108b8 */
[----:B------:R-:W-:Y:S01]  /*9360*/  MOV R122, R167 ;  /* 0x000000a7007a7202 */ /* 0x000fe20000000f00 */
[----:B------:R1:W-:Y:S03]  /*9370*/  MUFU.EX2 R189, R2 ;  /* 0x0000000200bd7308 */ /* 0x0003e60000000800 */
[-C--:B------:R-:W-:Y:S01]  /*9380*/  HMMA.16816.F32 R92, R108, R118.reuse, R92 ;  /* 0x000000766c5c723c */ /* 0x080fe2000000185c */
[----:B------:R-:W-:Y:S03]  /*9390*/  IMAD.MOV.U32 R241, RZ, RZ, R122 ;  /* 0x000000fffff17224 */ /* 0x000fe600078e007a */
[----:B--2---:R-:W-:Y:S01]  /*93a0*/  F2FP.PACK_AB R151, R190, R191 ;  /* 0x000000bfbe97723e */ /* 0x004fe200000000ff */
[----:B------:R-:W-:Y:S02]  /*93b0*/  IMAD.MOV.U32 R122, RZ, RZ, R161 ;  /* 0x000000ffff7a7224 */ /* 0x000fe400078e00a1 */
[----:B------:R-:W-:Y:S01]  /*93c0*/  IMAD.MOV.U32 R161, RZ, RZ, R157 ;  /* 0x000000ffffa17224 */ /* 0x000fe200078e009d */
[----:B------:R-:W-:Y:S01]  /*93d0*/  HMMA.16816.F32 R96, R100, R118, R96 ;  /* 0x000000766460723c */ /* 0x000fe20000001860 */
[--C-:B-1----:R-:W-:Y:S04]  /*93e0*/  FFMA.FTZ R2, R187, c[0x0][0x2d0], -R184.reuse ;  /* 0x0000b400bb027a23 */ /* 0x102fe800000108b8 */
[----:B------:R1:W2:Y:S02]  /*93f0*/  MUFU.EX2 R188, R2 ;  /* 0x0000000200bc7308 */ /* 0x0002a40000000800 */
[--C-:B-1----:R-:W-:Y:S01]  /*9400*/  FFMA.FTZ R2, R186, c[0x0][0x2d0], -R185.reuse ;  /* 0x0000b400ba027a23 */ /* 0x102fe200000108b9 */
[----:B--2---:R-:W-:Y:S07]  /*9410*/  F2FP.PACK_AB R176, R188, R189 ;  /* 0x000000bdbcb0723e */ /* 0x004fee00000000ff */
        /* <DEDUP_REMOVED lines=13> */
[----:B------:R-:W1:Y:S01]  /*94f0*/  LDSM.16.MT88.4 R124, [R221+0x1d00] ;  /* 0x001d0000dd7c783b */ /* 0x000e620000004200 */
[----:B---3--:R-:W-:Y:S08]  /*9500*/  F2FP.PACK_AB R178, R184, R147 ;  /* 0x00000093b8b2723e */ /* 0x008ff000000000ff */
[----:B------:R-:W3:Y:S01]  /*9510*/  MUFU.EX2 R185, R185 ;  /* 0x000000b900b97308 */ /* 0x000ee20000000800 */
[-C--:B--2---:R-:W-:Y:S01]  /*9520*/  HMMA.16816.F32 R152, R148, R164.reuse, R4 ;  /* 0x000000a49498723c */ /* 0x084fe20000001804 */
[----:B------:R-:W2:Y:S01]  /*9530*/  LDSM.16.MT88.4 R4, [R222+0x2d00] ;  /* 0x002d0000de04783b */ /* 0x000ea20000004200 */
[----:B---3--:R-:W-:Y:S07]  /*9540*/  F2FP.PACK_AB R179, R185, R143 ;  /* 0x0000008fb9b3723e */ /* 0x008fee00000000ff */
[C---:B------:R-:W-:Y:S07]  /*9550*/  HMMA.16816.F32 R156, R176.reuse, R164, R8 ;  /* 0x000000a4b09c723c */ /* 0x040fee0000001808 */
[----:B------:R-:W-:Y:S01]  /*9560*/  IMAD.MOV.U32 R8, RZ, RZ, R163 ;  /* 0x000000ffff087224 */ /* 0x000fe200078e00a3 */
[----:B------:R-:W-:Y:S01]  /*9570*/  MOV R10, R162 ;  /* 0x000000a2000a7202 */ /* 0x000fe20000000f00 */
[----:B------:R-:W-:Y:S03]  /*9580*/  IMAD.MOV.U32 R9, RZ, RZ, R161 ;  /* 0x000000ffff097224 */ /* 0x000fe600078e00a1 */
[----:B------:R-:W-:Y:S02]  /*9590*/  MOV R11, R160 ;  /* 0x000000a0000b7202 */ /* 0x000fe40000000f00 */
[-C--:B------:R-:W-:Y:S07]  /*95a0*/  HMMA.16816.F32 R160, R176, R166.reuse, R12 ;  /* 0x000000a6b0a0723c */ /* 0x080fee000000180c */
[----:B------:R-:W-:Y:S01]  /*95b0*/  IMAD.MOV.U32 R14, RZ, RZ, R171 ;  /* 0x000000ffff0e7224 */ /* 0x000fe200078e00ab */
[C---:B------:R-:W-:Y:S01]  /*95c0*/  HMMA.16816.F32 R164, R148.reuse, R166, R16 ;  /* 0x000000a694a4723c */ /* 0x040fe20000001810 */
[----:B------:R-:W3:Y:S03]  /*95d0*/  LDL.LU R16, [R1+0x2c] ;  /* 0x00002c0001107983 */ /* 0x000ee60000300800 */
[----:B------:R-:W-:Y:S01]  /*95e0*/  MOV R15, R170 ;  /* 0x000000aa000f7202 */ /* 0x000fe20000000f00 */
[----:B------:R-:W4:Y:S01]  /*95f0*/  LDL.LU R2, [R1+0x30] ;  /* 0x0000300001027983 */ /* 0x000f220000300800 */
[----:B------:R-:W-:Y:S01]  /*9600*/  MOV R13, R128 ;  /* 0x00000080000d7202 */ /* 0x000fe20000000f00 */
[----:B------:R-:W-:Y:S01]  /*9610*/  IMAD.MOV.U32 R19, RZ, RZ, R123 ;  /* 0x000000ffff137224 */ /* 0x000fe200078e007b */
[-C--:B------:R-:W-:Y:S01]  /*9620*/  HMMA.16816.F32 R100, R148, R112.reuse, R20 ;  /* 0x000000709464723c */ /* 0x080fe20000001814 */
[----:B------:R-:W4:Y:S03]  /*9630*/  LDL.LU R21, [R1+0x24] ;  /* 0x0000240001157983 */ /* 0x000f260000300800 */
[----:B------:R-:W-:Y:S01]  /*9640*/  IMAD.MOV.U32 R17, RZ, RZ, R169 ;  /* 0x000000ffff117224 */ /* 0x000fe200078e00a9 */
[----:B------:R-:W4:Y:S01]  /*9650*/  LDL.LU R23, [R1+0x28] ;  /* 0x0000280001177983 */ /* 0x000f220000300800 */
[----:B------:R-:W-:Y:S01]  /*9660*/  MOV R18, R168 ;  /* 0x000000a800127202 */ /* 0x000fe20000000f00 */
[----:B------:R-:W-:Y:S01]  /*9670*/  IMAD.MOV.U32 R12, RZ, RZ, R129 ;  /* 0x000000ffff0c7224 */ /* 0x000fe200078e0081 */
[C---:B------:R-:W-:Y:S01]  /*9680*/  HMMA.16816.F32 R104, R176.reuse, R112, R24 ;  /* 0x00000070b068723c */ /* 0x040fe20000001818 */
[----:B------:R-:W-:Y:S03]  /*9690*/  MOV R20, R122 ;  /* 0x0000007a00147202 */ /* 0x000fe60000000f00 */
[----:B------:R-:W-:Y:S04]  /*96a0*/  IMAD.MOV.U32 R22, RZ, RZ, R121 ;  /* 0x000000ffff167224 */ /* 0x000fe800078e0079 */
        /* <DEDUP_REMOVED lines=93> */
.L_x_1569:
[----:B------:R-:W-:-:S13]  /*9c80*/  ISETP.GE.AND P0, PT, R216, RZ, PT ;  /* 0x000000ffd800720c */ /* 0x000fda0003f06270 */
[----:B------:R-:W-:Y:S05]  /*9c90*/  @!P0 BRA `(.L_x_1573) ;  /* 0x0000324000008947 */ /* 0x000fea0003800000 */
[----:B------:R-:W2:Y:S01]  /*9ca0*/  LDL.LU R6, [R1+0x44] ;  /* 0x0000440001067983 */ /* 0x000ea20000300800 */
[----:B-1----:R-:W-:Y:S01]  /*9cb0*/  IMAD.MOV.U32 R3, RZ, RZ, R145 ;  /* 0x000000ffff037224 */ /* 0x002fe200078e0091 */
[----:B------:R-:W-:Y:S01]  /*9cc0*/  MOV R147, R142 ;  /* 0x0000008e00937202 */ /* 0x000fe20000000f00 */
[----:B------:R-:W-:Y:S01]  /*9cd0*/  IMAD.MOV.U32 R140, RZ, RZ, R144 ;  /* 0x000000ffff8c7224 */ /* 0x000fe200078e0090 */
[----:B------:R-:W2:Y:S04]  /*9ce0*/  LDL.LU R5, [R1+0x3c] ;  /* 0x00003c0001057983 */ /* 0x000ea80000300800 */
[----:B------:R-:W3:Y:S04]  /*9cf0*/  LDL.LU R4, [R1+0x48] ;  /* 0x0000480001047983 */ /* 0x000ee80000300800 */
[----:B------:R-:W3:Y:S04]  /*9d00*/  LDL.LU R2, [R1+0x40] ;  /* 0x0000400001027983 */ /* 0x000ee80000300800 */
[----:B------:R-:W1:Y:S02]  /*9d10*/  S2R R0, SR_TID.X ;  /* 0x0000000000007919 */ /* 0x000e640000002100 */
        /* <DEDUP_REMOVED lines=8> */
[----:B------:R-:W-:Y:S01]  /*9da0*/  IMAD.SHL.U32 R240, R240, 0x2, RZ ;  /* 0x00000002f0f07824 */ /* 0x000fe200078e00ff */
[C---:B--2---:R-:W-:Y:S02]  /*9db0*/  SHF.L.U64.HI R239, R5.reuse, 0x1, R6 ;  /* 0x0000000105ef7819 */ /* 0x044fe40000010206 */
[----:B------:R-:W-:Y:S02]  /*9dc0*/  SHF.L.U32 R219, R5, 0x1, RZ ;  /* 0x0000000105db7819 */ /* 0x000fe400000006ff */
[C---:B---3--:R-:W-:Y:S01]  /*9dd0*/  SHF.L.U64.HI R218, R2.reuse, 0x1, R4 ;  /* 0x0000000102da7819 */ /* 0x048fe20000010204 */
[----:B------:R-:W-:Y:S01]  /*9de0*/  IMAD.SHL.U32 R217, R2, 0x2, RZ ;  /* 0x0000000202d97824 */ /* 0x000fe200078e00ff */
[----:B------:R-:W-:Y:S05]  /*9df0*/  BRA `(.L_x_1574) ;  /* 0x0000033000007947 */ /* 0x000fea0003800000 */
.L_x_1576:
[----:B------:R-:W2:Y:S01]  /*9e00*/  LDL R2, [R1+0x20] ;  /* 0x0000200001027983 */ /* 0x000ea20000100800 */
[----:B------:R-:W-:Y:S01]  /*9e10*/  LEA R141, R216, UR11, 0x6 ;  /* 0x0000000bd88d7c11 */ /* 0x000fe2000f8e30ff */
[----:B------:R-:W-:Y:S02]  /*9e20*/  IMAD.MOV.U32 R237, RZ, RZ, RZ ;  /* 0x000000ffffed7224 */ /* 0x000fe400078e00ff */
[----:B------:R-:W3:Y:S01]  /*9e30*/  LDL R146, [R1] ;  /* 0x0000000001927983 */ /* 0x000ee20000100800 */
[----:B--2---:R-:W-:Y:S05]  /*9e40*/  IADD3 R141, R141, -0x40, R2 ;  /* 0xffffffc08d8d7810 */ /* 0x004fea0007ffe002 */
        /* <DEDUP_REMOVED lines=23> */
[----:B------:R-:W1:Y:S04]  /*9fc0*/  SHFL.IDX PT, R142, R144, RZ, 0x1c1f ;  /* 0x001c1fff908e7589 */ /* 0x000e6800000e0000 */
[----:B------:R2:W-:Y:S04]  /*9fd0*/  SHFL.IDX PT, R2, R144, 0x1, 0x1c1f ;  /* 0x003c1f0090027f89 */ /* 0x0005e800000e0000 */
[----:B------:R-:W4:Y:S04]  /*9fe0*/  SHFL.IDX PT, R143, R141, RZ, 0x1c1f ;  /* 0x001c1fff8d8f7589 */ /* 0x000f2800000e0000 */
[----:B------:R-:W5:Y:S01]  /*9ff0*/  SHFL.IDX PT, R141, R141, 0x1, 0x1c1f ;  /* 0x003c1f008d8d7f89 */ /* 0x000f6200000e0000 */
[C---:B-1----:R-:W-:Y:S02]  /*a000*/  IADD3 R176, P0, R142.reuse, R219, RZ ;  /* 0x000000db8eb07210 */ /* 0x042fe40007f1e0ff */
[CC--:B--2---:R-:W-:Y:S05]  /*a010*/  IADD3 R144, P1, R142.reuse, R240.reuse, RZ ;  /* 0x000000f08e907210 */ /* 0x0c4fea0007f3e0ff */
[C---:B----4-:R-:W-:Y:S01]  /*a020*/  IMAD.X R145, R143.reuse, 0x1, R241, P1 ;  /* 0x000000018f917824 */ /* 0x050fe200008e06f1 */
[-C--:B------:R-:W-:Y:S01]  /*a030*/  IADD3 R150, P1, R142, R217.reuse, RZ ;  /* 0x000000d98e967210 */ /* 0x080fe20007f3e0ff */
[C---:B------:R-:W-:Y:S01]  /*a040*/  IMAD.X R177, R143.reuse, 0x1, R239, P0 ;  /* 0x000000018fb17824 */ /* 0x040fe200000e06ef */
[C---:B------:R-:W-:Y:S02]  /*a050*/  IADD3 R148, P0, R2.reuse, R240, RZ ;  /* 0x000000f002947210 */ /* 0x040fe40007f1e0ff */
[----:B---3--:R1:W-:Y:S01]  /*a060*/  LDGSTS.E.BYPASS.LTC128B.128 [R146+0x3100], [R144.64], !P6 ;  /* 0x0310000090927fae */ /* 0x0083e2000f101d4e */
[--C-:B------:R-:W-:Y:S02]  /*a070*/  IMAD.X R151, R143, 0x1, R218.reuse, P1 ;  /* 0x000000018f977824 */ /* 0x100fe400008e06da */
[C---:B-----5:R-:W-:Y:S01]  /*a080*/  IMAD.X R149, R141.reuse, 0x1, R241, P0 ;  /* 0x000000018d957824 */ /* 0x060fe200000e06f1 */
[----:B------:R2:W-:Y:S01]  /*a090*/  LDGSTS.E.BYPASS.LTC128B.128 [R146+0x4100], [R176.64], !P5 ;  /* 0x04100000b0927fae */ /* 0x0005e2000e901d4e */
[C---:B------:R-:W-:Y:S03]  /*a0a0*/  IADD3 R142, P0, R2.reuse, R217, RZ ;  /* 0x000000d9028e7210 */ /* 0x040fe60007f1e0ff */
[----:B------:R2:W-:Y:S02]  /*a0b0*/  LDGSTS.E.BYPASS.LTC128B.128 [R146+0x5100], [R150.64], !P4 ;  /* 0x0510000096927fae */ /* 0x0005e4000e101d4e */
[C---:B------:R-:W-:Y:S02]  /*a0c0*/  IMAD.X R143, R141.reuse, 0x1, R218, P0 ;  /* 0x000000018d8f7824 */ /* 0x040fe400000e06da */
[----:B------:R2:W-:Y:S01]  /*a0d0*/  LDGSTS.E.BYPASS.LTC128B.128 [R146+0x3900], [R148.64], !P6 ;  /* 0x0390000094927fae */ /* 0x0005e2000f101d4e */
[----:B-1----:R-:W-:Y:S05]  /*a0e0*/  IADD3 R144, P1, R2, R219, RZ ;  /* 0x000000db02907210 */ /* 0x002fea0007f3e0ff */
[----:B------:R-:W-:Y:S05]  /*a0f0*/  IMAD.X R145, R141, 0x1, R239, P1 ;  /* 0x000000018d917824 */ /* 0x000fea00008e06ef */
[----:B------:R2:W-:Y:S04]  /*a100*/  LDGSTS.E.BYPASS.LTC128B.128 [R146+0x4900], [R144.64], !P5 ;  /* 0x0490000090927fae */ /* 0x0005e8000e901d4e */
[----:B------:R2:W-:Y:S01]  /*a110*/  LDGSTS.E.BYPASS.LTC128B.128 [R146+0x5900], [R142.64], !P4 ;  /* 0x059000008e927fae */ /* 0x0005e2000e101d4e */
[----:B------:R-:W-:-:S05]  /*a120*/  BRA `(.L_x_1575) ;  /* 0x00000b2000007947 */ /* 0x000fca0003800000 */
.L_x_1574:
[----:B------:R-:W2:Y:S01]  /*a130*/  LDL R146, [R1+0x4] ;  /* 0x0000040001927983 */ /* 0x000ea20000100800 */
[----:B------:R-:W-:Y:S04]  /*a140*/  DEPBAR.LE SB0, 0x0 ;  /* 0x000080000000791a */ /* 0x000fe80000000000 */
[----:B------:R-:W-:Y:S01]  /*a150*/  IMAD.WIDE.U32 R28, R238, c[0x0][0x208], RZ ;  /* 0x00008200ee1c7a25 */ /* 0x000fe200078e00ff */
[----:B------:R-:W-:Y:S01]  /*a160*/  BAR.SYNC.DEFER_BLOCKING 0x0 ;  /* 0x0000000000007b1d */ /* 0x000fe20000010000 */
[----:B------:R-:W-:Y:S05]  /*a170*/  SHF.R.S32.HI R2, RZ, 0x1f, R238 ;  /* 0x0000001fff027819 */ /* 0x000fea00000114ee */
[----:B------:R-:W-:Y:S04]  /*a180*/  IMAD R2, R2, c[0x0][0x208], RZ ;  /* 0x0000820002027a24 */ /* 0x000fe800078e02ff */
[----:B------:R-:W-:Y:S04]  /*a190*/  IMAD R2, R238, c[0x0][0x20c], R2 ;  /* 0x00008300ee027a24 */ /* 0x000fe800078e0202 */
[----:B------:R-:W-:Y:S01]  /*a1a0*/  IMAD.IADD R29, R29, 0x1, R2 ;  /* 0x000000011d1d7824 */ /* 0x000fe200078e0202 */
[----:B------:R-:W-:Y:S03]  /*a1b0*/  SHF.R.S32.HI R2, RZ, 0x1f, R237 ;  /* 0x0000001fff027819 */ /* 0x000fe600000114ed */
[C---:B------:R-:W-:Y:S04]  /*a1c0*/  IMAD.WIDE.U32 R36, R237.reuse, c[0x0][0x218], R28 ;  /* 0x00008600ed247a25 */ /* 0x040fe800078e001c */
[----:B------:R-:W-:Y:S01]  /*a1d0*/  IMAD R2, R2, c[0x0][0x218], RZ ;  /* 0x0000860002027a24 */ /* 0x000fe200078e02ff */
[----:B------:R-:W-:Y:S03]  /*a1e0*/  LDSM.16.M88.4 R64, [R223+0x6100] ;  /* 0x00610000df40783b */ /* 0x000fe60000000200 */
[----:B------:R-:W-:Y:S01]  /*a1f0*/  IMAD R38, R237, c[0x0][0x21c], R2 ;  /* 0x00008700ed267a24 */ /* 0x000fe200078e0202 */
[----:B------:R-:W-:Y:S02]  /*a200*/  IADD3 R2, P0, R36, UR22, RZ ;  /* 0x0000001624027c10 */ /* 0x000fe4000ff1e0ff */
[----:B------:R-:W1:Y:S02]  /*a210*/  LDSM.16.M88.4 R16, [R220+0x3100] ;  /* 0x00310000dc10783b */ /* 0x000e640000000200 */
[----:B------:R-:W-:Y:S02]  /*a220*/  IADD3.X R40, R37, UR17, R38, P0, !PT ;  /* 0x0000001125287c10 */ /* 0x000fe400087fe426 */
[C---:B------:R-:W-:Y:S02]  /*a230*/  LEA R141, P0, R2.reuse, c[0x0][0x1f8], 0x1 ;  /* 0x00007e00028d7a11 */ /* 0x040fe400078008ff */
[----:B------:R-:W3:Y:S02]  /*a240*/  LDSM.16.M88.4 R60, [R223+0x7100] ;  /* 0x00710000df3c783b */ /* 0x000ee40000000200 */
[----:B------:R-:W-:Y:S04]  /*a250*/  LEA.HI.X R2, R2, c[0x0][0x1fc], R40, 0x1, P0 ;  /* 0x00007f0002027a11 */ /* 0x000fe800000f0c28 */
[----:B------:R-:W4:Y:S06]  /*a260*/  LDSM.16.M88.4 R32, [R220+0x3500] ;  /* 0x00350000dc20783b */ /* 0x000f2c0000000200 */
[----:B------:R-:W-:Y:S06]  /*a270*/  LDSM.16.M88.4 R48, [R220+0x3900] ;  /* 0x00390000dc30783b */ /* 0x000fec0000000200 */
[----:B------:R-:W-:Y:S06]  /*a280*/  LDSM.16.M88.4 R148, [R220+0x3d00] ;  /* 0x003d0000dc94783b */ /* 0x000fec0000000200 */
[----:B------:R-:W-:Y:S06]  /*a290*/  LDSM.16.M88.4 R176, [R224+0x6100] ;  /* 0x00610000e0b0783b */ /* 0x000fec0000000200 */
[----:B------:R-:W-:Y:S01]  /*a2a0*/  LDSM.16.M88.4 R180, [R225] ;  /* 0x00000000e1b4783b */ /* 0x000fe20000000200 */
[-C--:B-1----:R-:W-:Y:S05]  /*a2b0*/  HMMA.16816.F32 R4, R64, R16.reuse, RZ ;  /* 0x000000104004723c */ /* 0x082fea00000018ff */
[----:B------:R-:W-:Y:S03]  /*a2c0*/  LDSM.16.M88.4 R184, [R224+0x7100] ;  /* 0x00710000e0b8783b */ /* 0x000fe60000000200 */
[C---:B---3--:R-:W-:Y:S03]  /*a2d0*/  HMMA.16816.F32 R8, R60.reuse, R16, RZ ;  /* 0x000000103c08723c */ /* 0x048fe600000018ff */
[----:B------:R-:W-:Y:S06]  /*a2e0*/  LDSM.16.M88.4 R188, [R235] ;  /* 0x00000000ebbc783b */ /* 0x000fec0000000200 */
[----:B------:R-:W-:Y:S01]  /*a2f0*/  LDSM.16.M88.4 R192, [R234] ;  /* 0x00000000eac0783b */ /* 0x000fe20000000200 */
[-C--:B------:R-:W-:Y:S05]  /*a300*/  HMMA.16816.F32 R12, R60, R18.reuse, RZ ;  /* 0x000000123c0c723c */ /* 0x080fea00000018ff */
[----:B------:R-:W1:Y:S03]  /*a310*/  SHFL.IDX PT, R143, R141, RZ, 0x1c1f ;  /* 0x001c1fff8d8f7589 */ /* 0x000e6600000e0000 */
[C---:B------:R-:W-:Y:S03]  /*a320*/  HMMA.16816.F32 R16, R64.reuse, R18, RZ ;  /* 0x000000124010723c */ /* 0x040fe600000018ff */
[----:B------:R-:W3:Y:S05]  /*a330*/  SHFL.IDX PT, R142, R2, RZ, 0x1c1f ;  /* 0x001c1fff028e7589 */ /* 0x000eea00000e0000 */
[-C--:B----4-:R-:W-:Y:S01]  /*a340*/  HMMA.16816.F32 R20, R64, R32.reuse, RZ ;  /* 0x000000204014723c */ /* 0x090fe200000018ff */
[----:B------:R-:W-:Y:S06]  /*a350*/  SHFL.IDX PT, R141, R141, 0x1, 0x1c1f ;  /* 0x003c1f008d8d7f89 */ /* 0x000fec00000e0000 */
[----:B------:R-:W-:Y:S01]  /*a360*/  SHFL.IDX PT, R2, R2, 0x1, 0x1c1f ;  /* 0x003c1f0002027f89 */ /* 0x000fe200000e0000 */
[C---:B------:R-:W-:Y:S04]  /*a370*/  HMMA.16816.F32 R24, R60.reuse, R32, RZ ;  /* 0x000000203c18723c */ /* 0x040fe800000018ff */
[CC--:B-1----:R-:W-:Y:S02]  /*a380*/  IADD3 R196, P1, R143.reuse, R240.reuse, RZ ;  /* 0x000000f08fc47210 */ /* 0x0c2fe40007f3e0ff */
[C---:B------:R-:W-:Y:S02]  /*a390*/  IADD3 R144, P0, R143.reuse, R219, RZ ;  /* 0x000000db8f907210 */ /* 0x040fe40007f1e0ff */
[-C--:B------:R-:W-:Y:S01]  /*a3a0*/  HMMA.16816.F32 R28, R60, R34.reuse, RZ ;  /* 0x000000223c1c723c */ /* 0x080fe200000018ff */
[C---:B---3--:R-:W-:Y:S03]  /*a3b0*/  IMAD.X R197, R142.reuse, 0x1, R241, P1 ;  /* 0x000000018ec57824 */ /* 0x048fe600008e06f1 */
[C---:B------:R-:W-:Y:S04]  /*a3c0*/  IMAD.X R145, R142.reuse, 0x1, R239, P0 ;  /* 0x000000018e917824 */ /* 0x040fe800000e06ef */
        /* <DEDUP_REMOVED lines=21> */
[C---:B------:R-:W-:Y:S01]  /*a520*/  HMMA.16816.F32 R48, R176.reuse, R190, R48 ;  /* 0x000000beb030723c */ /* 0x040fe20000001830 */
[----:B------:R-:W-:Y:S01]  /*a530*/  @!PT LDS RZ, [RZ] ;  /* 0x00000000fffff984 */ /* 0x000fe20000000800 */
[----:B------:R-:W-:Y:S01]  /*a540*/  @!PT LDS RZ, [RZ] ;  /* 0x00000000fffff984 */ /* 0x000fe20000000800 */
[----:B------:R-:W-:Y:S01]  /*a550*/  @!PT LDS RZ, [RZ] ;  /* 0x00000000fffff984 */ /* 0x000fe20000000800 */
[----:B--2---:R1:W-:Y:S07]  /*a560*/  LDGSTS.E.BYPASS.LTC128B.128 [R146], [R196.64], !P6 ;  /* 0x00000000c4927fae */ /* 0x0043ee000f101d4e */
[-C--:B------:R-:W-:Y:S01]  /*a570*/  HMMA.16816.F32 R52, R176, R192.reuse, R52 ;  /* 0x000000c0b034723c */ /* 0x080fe20000001834 */
[----:B------:R2:W-:Y:S07]  /*a580*/  LDGSTS.E.BYPASS.LTC128B.128 [R146+0x1000], [R144.64], !P5 ;  /* 0x0100000090927fae */ /* 0x0005ee000e901d4e */
[C---:B------:R-:W-:Y:S08]  /*a590*/  HMMA.16816.F32 R56, R184.reuse, R192, R56 ;  /* 0x000000c0b838723c */ /* 0x040ff00000001838 */
[-C--:B------:R-:W-:Y:S08]  /*a5a0*/  HMMA.16816.F32 R60, R184, R194.reuse, R60 ;  /* 0x000000c2b83c723c */ /* 0x080ff0000000183c */
[----:B------:R-:W-:Y:S04]  /*a5b0*/  HMMA.16816.F32 R64, R176, R194, R64 ;  /* 0x000000c2b040723c */ /* 0x000fe80000001840 */
[----:B-1----:R-:W-:Y:S02]  /*a5c0*/  IADD3 R196, P1, R143, R217, RZ ;  /* 0x000000d98fc47210 */ /* 0x002fe40007f3e0ff */
[C---:B--2---:R-:W-:Y:S03]  /*a5d0*/  IADD3 R144, P0, R141.reuse, R240, RZ ;  /* 0x000000f08d907210 */ /* 0x044fe60007f1e0ff */
[--C-:B------:R-:W-:Y:S03]  /*a5e0*/  IMAD.X R197, R142, 0x1, R218.reuse, P1 ;  /* 0x000000018ec57824 */ /* 0x100fe600008e06da */
[C---:B------:R-:W-:Y:S01]  /*a5f0*/  IADD3 R198, P1, R141.reuse, R219, RZ ;  /* 0x000000db8dc67210 */ /* 0x040fe20007f3e0ff */
[C---:B------:R-:W-:Y:S01]  /*a600*/  IMAD.X R145, R2.reuse, 0x1, R241, P0 ;  /* 0x0000000102917824 */ /* 0x040fe200000e06f1 */
[----:B------:R1:W-:Y:S01]  /*a610*/  LDGSTS.E.BYPASS.LTC128B.128 [R146+0x2000], [R196.64], !P4 ;  /* 0x02000000c4927fae */ /* 0x0003e2000e101d4e */
[----:B------:R-:W-:Y:S02]  /*a620*/  IADD3 R142, P0, R141, R217, RZ ;  /* 0x000000d98d8e7210 */ /* 0x000fe40007f1e0ff */
[C---:B------:R-:W-:Y:S03]  /*a630*/  IMAD.X R199, R2.reuse, 0x1, R239, P1 ;  /* 0x0000000102c77824 */ /* 0x040fe600008e06ef */
[----:B------:R2:W-:Y:S01]  /*a640*/  LDGSTS.E.BYPASS.LTC128B.128 [R146+0x800], [R144.64], !P6 ;  /* 0x0080000090927fae */ /* 0x0005e2000f101d4e */
[----:B------:R-:W-:Y:S01]  /*a650*/  IMAD.X R143, R2, 0x1, R218, P0 ;  /* 0x00000001028f7824 */ /* 0x000fe200000e06da */
[----:B------:R-:W-:Y:S04]  /*a660*/  ISETP.GE.AND P0, PT, R216, 0x1, PT ;  /* 0x00000001d800780c */ /* 0x000fe80003f06270 */
[----:B------:R1:W-:Y:S06]  /*a670*/  LDGSTS.E.BYPASS.LTC128B.128 [R146+0x1800], [R198.64], !P5 ;  /* 0x01800000c6927fae */ /* 0x0003ec000e901d4e */
[----:B------:R2:W-:Y:S06]  /*a680*/  LDGSTS.E.BYPASS.LTC128B.128 [R146+0x2800], [R142.64], !P4 ;  /* 0x028000008e927fae */ /* 0x0005ec000e101d4e */
[----:B------:R-:W-:Y:S06]  /*a690*/  LDSM.16.M88.4 R200, [R220+0x4100] ;  /* 0x00410000dcc8783b */ /* 0x000fec0000000200 */
[----:B------:R-:W-:Y:S06]  /*a6a0*/  LDSM.16.M88.4 R204, [R223+0x9100] ;  /* 0x00910000dfcc783b */ /* 0x000fec0000000200 */
[----:B------:R-:W-:Y:S06]  /*a6b0*/  LDSM.16.M88.4 R180, [R220+0x4500] ;  /* 0x00450000dcb4783b */ /* 0x000fec0000000200 */
[----:B-1----:R-:W1:Y:S06]  /*a6c0*/  LDSM.16.M88.4 R196, [R223+0x8100] ;  /* 0x00810000dfc4783b */ /* 0x002e6c0000000200 */
[----:B------:R-:W0:Y:S06]  /*a6d0*/  LDGDEPBAR ;  /* 0x00000000000079af */ /* 0x000e2c0000000000 */
[----:B------:R-:W3:Y:S06]  /*a6e0*/  LDSM.16.M88.4 R148, [R220+0x4900] ;  /* 0x00490000dc94783b */ /* 0x000eec0000000200 */
[----:B------:R-:W4:Y:S06]  /*a6f0*/  LDSM.16.M88.4 R184, [R220+0x4d00] ;  /* 0x004d0000dcb8783b */ /* 0x000f2c0000000200 */
[----:B------:R-:W-:Y:S06]  /*a700*/  LDSM.16.M88.4 R176, [R224+0x8100] ;  /* 0x00810000e0b0783b */ /* 0x000fec0000000200 */
[----:B------:R-:W5:Y:S06]  /*a710*/  LDSM.16.M88.4 R188, [R233] ;  /* 0x00000000e9bc783b */ /* 0x000f6c0000000200 */
[----:B------:R-:W2:Y:S01]  /*a720*/  LDSM.16.M88.4 R192, [R224+0x9100] ;  /* 0x00910000e0c0783b */ /* 0x000ea20000000200 */
[-C--:B-1----:R-:W-:Y:S05]  /*a730*/  HMMA.16816.F32 R4, R196, R200.reuse, R4 ;  /* 0x000000c8c404723c */ /* 0x082fea0000001804 */
[----:B------:R-:W-:Y:S03]  /*a740*/  LDSM.16.M88.4 R208, [R231] ;  /* 0x00000000e7d0783b */ /* 0x000fe60000000200 */
[C---:B------:R-:W-:Y:S03]  /*a750*/  HMMA.16816.F32 R8, R204.reuse, R200, R8 ;  /* 0x000000c8cc08723c */ /* 0x040fe60000001808 */
[----:B------:R-:W-:Y:S05]  /*a760*/  LDSM.16.M88.4 R212, [R230] ;  /* 0x00000000e6d4783b */ /* 0x000fea0000000200 */
        /* <DEDUP_REMOVED lines=12> */
[----:B------:R-:W3:Y:S07]  /*a830*/  LDSM.16.M88.4 R148, [R223+0xa100] ;  /* 0x00a10000df94783b */ /* 0x000eee0000000200 */
[-C--:B----4-:R-:W-:Y:S08]  /*a840*/  HMMA.16816.F32 R52, R196, R184.reuse, R52 ;  /* 0x000000b8c434723c */ /* 0x090ff00000001834 */
[C---:B------:R-:W-:Y:S08]  /*a850*/  HMMA.16816.F32 R56, R204.reuse, R184, R56 ;  /* 0x000000b8cc38723c */ /* 0x040ff00000001838 */
[-C--:B------:R-:W-:Y:S01]  /*a860*/  HMMA.16816.F32 R60, R204, R186.reuse, R60 ;  /* 0x000000bacc3c723c */ /* 0x080fe2000000183c */
[----:B------:R-:W-:Y:S07]  /*a870*/  LDSM.16.M88.4 R204, [R224+0xb100] ;  /* 0x00b10000e0cc783b */ /* 0x000fee0000000200 */
[----:B------:R-:W-:Y:S01]  /*a880*/  HMMA.16816.F32 R64, R196, R186, R64 ;  /* 0x000000bac440723c */ /* 0x000fe20000001840 */
[----:B------:R-:W4:Y:S06]  /*a890*/  LDSM.16.M88.4 R184, [R223+0xb100] ;  /* 0x00b10000dfb8783b */ /* 0x000f2c0000000200 */
[----:B------:R-:W-:Y:S01]  /*a8a0*/  LDSM.16.M88.4 R196, [R220+0x5d00] ;  /* 0x005d0000dcc4783b */ /* 0x000fe20000000200 */
[-C--:B-----5:R-:W-:Y:S08]  /*a8b0*/  HMMA.16816.F32 R4, R176, R188.reuse, R4 ;  /* 0x000000bcb004723c */ /* 0x0a0ff00000001804 */
[C---:B--2---:R-:W-:Y:S08]  /*a8c0*/  HMMA.16816.F32 R8, R192.reuse, R188, R8 ;  /* 0x000000bcc008723c */ /* 0x044ff00000001808 */
[-C--:B------:R-:W-:Y:S08]  /*a8d0*/  HMMA.16816.F32 R12, R192, R190.reuse, R12 ;  /* 0x000000bec00c723c */ /* 0x080ff0000000180c */
[C---:B------:R-:W-:Y:S01]  /*a8e0*/  HMMA.16816.F32 R16, R176.reuse, R190, R16 ;  /* 0x000000beb010723c */ /* 0x040fe20000001810 */
[----:B------:R-:W2:Y:S07]  /*a8f0*/  LDSM.16.M88.4 R188, [R220+0x5500] ;  /* 0x00550000dcbc783b */ /* 0x000eae0000000200 */
[-C--:B-1----:R-:W-:Y:S08]  /*a900*/  HMMA.16816.F32 R20, R176, R200.reuse, R20 ;  /* 0x000000c8b014723c */ /* 0x082ff00000001814 */
        /* <DEDUP_REMOVED lines=12> */
[----:B------:R-:W1:Y:S07]  /*a9d0*/  LDSM.16.M88.4 R192, [R220+0x5900] ;  /* 0x00590000dcc0783b */ /* 0x000e6e0000000200 */
[----:B------:R-:W-:Y:S01]  /*a9e0*/  HMMA.16816.F32 R64, R176, R214, R64 ;  /* 0x000000d6b040723c */ /* 0x000fe20000001840 */
[----:B------:R-:W5:Y:S06]  /*a9f0*/  LDSM.16.M88.4 R176, [R224+0xa100] ;  /* 0x00a10000e0b0783b */ /* 0x000f6c0000000200 */
[----:B------:R-:W1:Y:S01]  /*aa00*/  LDSM.16.M88.4 R212, [R227] ;  /* 0x00000000e3d4783b */ /* 0x000e620000000200 */
[-C--:B---3--:R-:W-:Y:S08]  /*aa10*/  HMMA.16816.F32 R4, R148, R180.reuse, R4 ;  /* 0x000000b49404723c */ /* 0x088ff00000001804 */
[C---:B----4-:R-:W-:Y:S08]  /*aa20*/  HMMA.16816.F32 R8, R184.reuse, R180, R8 ;  /* 0x000000b4b808723c */ /* 0x050ff00000001808 */
[-C--:B------:R-:W-:Y:S08]  /*aa30*/  HMMA.16816.F32 R12, R184, R182.reuse, R12 ;  /* 0x000000b6b80c723c */ /* 0x080ff0000000180c */
[C---:B------:R-:W-:Y:S01]  /*aa40*/  HMMA.16816.F32 R16, R148.reuse, R182, R16 ;  /* 0x000000b69410723c */ /* 0x040fe20000001810 */
[----:B------:R-:W3:Y:S01]  /*aa50*/  LDSM.16.M88.4 R180, [R226] ;  /* 0x00000000e2b4783b */ /* 0x000ee20000000200 */
[----:B------:R-:W-:Y:S05]  /*aa60*/  DEPBAR.LE SB0, 0x0 ;  /* 0x000080000000791a */ /* 0x000fea0000000000 */
[----:B------:R-:W-:Y:S01]  /*aa70*/  BAR.SYNC.DEFER_BLOCKING 0x0 ;  /* 0x0000000000007b1d */ /* 0x000fe20000010000 */
        /* <DEDUP_REMOVED lines=27> */
[----:B------:R-:W-:Y:S01]  /*ac30*/  HMMA.16816.F32 R64, R176, R182, R64 ;  /* 0x000000b6b040723c */ /* 0x000fe20000001840 */
[----:B------:R-:W-:-:S07]  /*ac40*/  @P0 BRA `(.L_x_1576) ;  /* 0xfffff1b000000947 */ /* 0x000fce000383ffff */
.L_x_1575:
[----:B------:R-:W-:Y:S01]  /*ac50*/  FMNMX.FTZ R2, R4, R0, !PT ;  /* 0x0000000004027209 */ /* 0x000fe20007810000 */
[----:B--2---:R-:W-:Y:S01]  /*ac60*/  LDSM.16.MT88.4 R176, [R221+0x100] ;  /* 0x00010000ddb0783b */ /* 0x004fe20000004200 */
        /* <DEDUP_REMOVED lines=63> */
[----:B------:R-:W-:Y:S01]  /*b060*/  ISETP.GT.AND P0, PT, R216, RZ, PT ;  /* 0x000000ffd800720c */ /* 0x000fe20003f04270 */
[----:B------:R-:W1:Y:S01]  /*b070*/  SHFL.BFLY PT, R148, R141, 0x2, 0x1f ;  /* 0x0c401f008d947f89 */ /* 0x000e6200000e0000 */
[----:B------:R-:W-:Y:S04]  /*b080*/  FMNMX.FTZ R143, R42, R143, !PT ;  /* 0x0000008f2a8f7209 */ /* 0x000fe80007810000 */
[----:B------:R-:W-:Y:S04]  /*b090*/  FMNMX.FTZ R143, R43, R143, !PT ;  /* 0x0000008f2b8f7209 */ /* 0x000fe80007810000 */
[----:B------:R-:W-:Y:S02]  /*b0a0*/  FMNMX.FTZ R143, R46, R143, !PT ;  /* 0x0000008f2e8f7209 */ /* 0x000fe40007810000 */
[----:B-1----:R-:W-:Y:S02]  /*b0b0*/  FMNMX.FTZ R2, R2, R145, !PT ;  /* 0x0000009102027209 */ /* 0x002fe40007810000 */
[----:B------:R-:W-:Y:S03]  /*b0c0*/  FMNMX.FTZ R142, R142, R144, !PT ;  /* 0x000000908e8e7209 */ /* 0x000fe60007810000 */
[----:B------:R-:W1:Y:S08]  /*b0d0*/  SHFL.BFLY PT, R146, R2, 0x1, 0x1f ;  /* 0x0c201f0002927f89 */ /* 0x000e7000000e0000 */
[----:B------:R-:W1:Y:S01]  /*b0e0*/  SHFL.BFLY PT, R145, R142, 0x1, 0x1f ;  /* 0x0c201f008e917f89 */ /* 0x000e6200000e0000 */
[----:B------:R-:W-:Y:S07]  /*b0f0*/  FMNMX.FTZ R141, R141, R148, !PT ;  /* 0x000000948d8d7209 */ /* 0x000fee0007810000 */
[----:B------:R-:W1:Y:S02]  /*b100*/  SHFL.BFLY PT, R144, R141, 0x1, 0x1f ;  /* 0x0c201f008d907f89 */ /* 0x000e6400000e0000 */
[----:B-1----:R-:W-:Y:S02]  /*b110*/  FMNMX.FTZ R146, R2, R146, !PT ;  /* 0x0000009202927209 */ /* 0x002fe40007810000 */
[----:B------:R-:W-:Y:S03]  /*b120*/  FMNMX.FTZ R2, R47, R143, !PT ;  /* 0x0000008f2f027209 */ /* 0x000fe60007810000 */
[----:B------:R-:W-:Y:S01]  /*b130*/  FADD.FTZ R0, -R146, R0 ;  /* 0x0000000092007221 */ /* 0x000fe20000010100 */
[----:B------:R-:W-:Y:S01]  /*b140*/  FMNMX.FTZ R143, R58, R2, !PT ;  /* 0x000000023a8f7209 */ /* 0x000fe20007810000 */
[----:B------:R-:W-:Y:S01]  /*b150*/  FMUL.FTZ R184, R146, c[0x0][0x2d0] ;  /* 0x0000b40092b87a20 */ /* 0x000fe20000410000 */
[----:B------:R-:W-:Y:S01]  /*b160*/  FMNMX.FTZ R145, R142, R145, !PT ;  /* 0x000000918e917209 */ /* 0x000fe20007810000 */
[----:B------:R-:W-:Y:S01]  /*b170*/  FMUL.FTZ R2, R0, c[0x0][0x2d0] ;  /* 0x0000b40000027a20 */ /* 0x000fe20000410000 */
[----:B------:R-:W-:Y:S01]  /*b180*/  FMNMX.FTZ R0, R59, R143, !PT ;  /* 0x0000008f3b007209 */ /* 0x000fe20007810000 */
[--C-:B------:R-:W-:Y:S02]  /*b190*/  FFMA.FTZ R16, R16, c[0x0][0x2d0], -R184.reuse ;  /* 0x0000b40010107a23 */ /* 0x100fe400000108b8 */
[----:B------:R1:W1:Y:S01]  /*b1a0*/  MUFU.EX2 R143, R2 ;  /* 0x00000002008f7308 */ /* 0x0002620000000800 */
[----:B------:R-:W-:Y:S01]  /*b1b0*/  FMNMX.FTZ R0, R62, R0, !PT ;  /* 0x000000003e007209 */ /* 0x000fe20007810000 */
[----:B------:R-:W-:Y:S01]  /*b1c0*/  FMUL.FTZ R185, R145, c[0x0][0x2d0] ;  /* 0x0000b40091b97a20 */ /* 0x000fe20000410000 */
[----:B------:R-:W-:Y:S01]  /*b1d0*/  FMNMX.FTZ R144, R141, R144, !PT ;  /* 0x000000908d907209 */ /* 0x000fe20007810000 */
[--C-:B------:R-:W-:Y:S01]  /*b1e0*/  FFMA.FTZ R17, R17, c[0x0][0x2d0], -R184.reuse ;  /* 0x0000b40011117a23 */ /* 0x100fe200000108b8 */
[----:B------:R-:W-:Y:S01]  /*b1f0*/  FMNMX.FTZ R0, R63, R0, !PT ;  /* 0x000000003f007209 */ /* 0x000fe20007810000 */
[--C-:B------:R-:W-:Y:S02]  /*b200*/  FFMA.FTZ R18, R18, c[0x0][0x2d0], -R185.reuse ;  /* 0x0000b40012127a23 */ /* 0x100fe400000108b9 */
[--C-:B------:R-:W-:Y:S02]  /*b210*/  FFMA.FTZ R19, R19, c[0x0][0x2d0], -R185.reuse ;  /* 0x0000b40013137a23 */ /* 0x100fe400000108b9 */
        /* <DEDUP_REMOVED lines=8> */
[----:B------:R-:W-:Y:S02]  /*b2a0*/  FFMA.FTZ R38, R38, c[0x0][0x2d0], -R185 ;  /* 0x0000b40026267a23 */ /* 0x000fe400000108b9 */
[----:B-1----:R-:W-:Y:S02]  /*b2b0*/  FADD.FTZ R2, -R145, R3 ;  /* 0x0000000391027221 */ /* 0x002fe40000010100 */
[----:B------:R-:W1:Y:S01]  /*b2c0*/  SHFL.BFLY PT, R3, R0, 0x2, 0x1f ;  /* 0x0c401f0000037f89 */ /* 0x000e6200000e0000 */
[C---:B------:R-:W-:Y:S02]  /*b2d0*/  FMUL.FTZ R100, R143.reuse, R100 ;  /* 0x000000648f647220 */ /* 0x040fe40000410000 */
[----:B------:R-:W-:Y:S02]  /*b2e0*/  FMUL.FTZ R2, R2, c[0x0][0x2d0] ;  /* 0x0000b40002027a20 */ /* 0x000fe40000410000 */
[----:B------:R-:W1:Y:S01]  /*b2f0*/  MUFU.EX2 R247, R5 ;  /* 0x0000000500f77308 */ /* 0x000e620000000800 */
[----:B------:R-:W-:Y:S02]  /*b300*/  FMUL.FTZ R101, R143, R101 ;  /* 0x000000658f657220 */ /* 0x000fe40000410000 */
[--C-:B------:R-:W-:Y:S02]  /*b310*/  FFMA.FTZ R39, R39, c[0x0][0x2d0], -R185.reuse ;  /* 0x0000b40027277a23 */ /* 0x100fe400000108b9 */
[----:B------:R-:W-:Y:S02]  /*b320*/  FMUL.FTZ R16, R143, R164 ;  /* 0x000000a48f107220 */ /* 0x000fe40000410000 */
[--C-:B------:R-:W-:Y:S02]  /*b330*/  FFMA.FTZ R48, R48, c[0x0][0x2d0], -R184.reuse ;  /* 0x0000b40030307a23 */ /* 0x100fe400000108b8 */
[----:B------:R-:W-:Y:S01]  /*b340*/  FFMA.FTZ R49, R49, c[0x0][0x2d0], -R184 ;  /* 0x0000b40031317a23 */ /* 0x000fe200000108b8 */
[----:B------:R1:W1:Y:S01]  /*b350*/  MUFU.EX2 R141, R2 ;  /* 0x00000002008d7308 */ /* 0x0002620000000800 */
[--C-:B------:R-:W-:Y:S02]  /*b360*/  FFMA.FTZ R50, R50, c[0x0][0x2d0], -R185.reuse ;  /* 0x0000b40032327a23 */ /* 0x100fe400000108b9 */
[----:B------:R-:W-:Y:S02]  /*b370*/  FFMA.FTZ R51, R51, c[0x0][0x2d0], -R185 ;  /* 0x0000b40033337a23 */ /* 0x000fe400000108b9 */
[C---:B------:R-:W-:Y:S02]  /*b380*/  FMUL.FTZ R4, R143.reuse, R152 ;  /* 0x000000988f047220 */ /* 0x040fe40000410000 */
[C---:B------:R-:W-:Y:S01]  /*b390*/  FMUL.FTZ R112, R143.reuse, R112 ;  /* 0x000000708f707220 */ /* 0x040fe20000410000 */
[----:B-1----:R-:W-:Y:S02]  /*b3a0*/  FMNMX.FTZ R0, R0, R3, !PT ;  /* 0x0000000300007209 */ /* 0x002fe40007810000 */
[----:B------:R-:W1:Y:S01]  /*b3b0*/  MUFU.EX2 R248, R17 ;  /* 0x0000001100f87308 */ /* 0x000e620000000800 */
[C---:B------:R-:W-:Y:S02]  /*b3c0*/  FMUL.FTZ R113, R143.reuse, R113 ;  /* 0x000000718f717220 */ /* 0x040fe40000410000 */
[----:B------:R-:W-:Y:S01]  /*b3d0*/  FMUL.FTZ R116, R143, R116 ;  /* 0x000000748f747220 */ /* 0x000fe20000410000 */
[----:B------:R-:W-:Y:S01]  /*b3e0*/  F2FP.PACK_AB R148, R247, R245 ;  /* 0x000000f5f794723e */ /* 0x000fe200000000ff */
[C---:B------:R-:W-:Y:S02]  /*b3f0*/  FMUL.FTZ R5, R143.reuse, R153 ;  /* 0x000000998f057220 */ /* 0x040fe40000410000 */
[C---:B------:R-:W-:Y:S02]  /*b400*/  FMUL.FTZ R117, R143.reuse, R117 ;  /* 0x000000758f757220 */ /* 0x040fe40000410000 */
[C---:B------:R-:W-:Y:S01]  /*b410*/  FMUL.FTZ R124, R143.reuse, R124 ;  /* 0x0000007c8f7c7220 */ /* 0x040fe20000410000 */
[----:B------:R1:W-:Y:S01]  /*b420*/  MUFU.EX2 R215, R6 ;  /* 0x0000000600d77308 */ /* 0x0003e20000000800 */
[C---:B------:R-:W-:Y:S02]  /*b430*/  FMUL.FTZ R125, R143.reuse, R125 ;  /* 0x0000007d8f7d7220 */ /* 0x040fe40000410000 */
[----:B------:R-:W-:Y:S02]  /*b440*/  FMUL.FTZ R128, R143, R128 ;  /* 0x000000808f807220 */ /* 0x000fe40000410000 */
[----:B------:R-:W-:Y:S02]  /*b450*/  FADD.FTZ R2, -R144, R140 ;  /* 0x0000008c90027221 */ /* 0x000fe40000010100 */
[C---:B------:R-:W-:Y:S02]  /*b460*/  FMUL.FTZ R102, R141.reuse, R102 ;  /* 0x000000668d667220 */ /* 0x040fe40000410000 */
[----:B------:R-:W-:Y:S01]  /*b470*/  FMUL.FTZ R2, R2, c[0x0][0x2d0] ;  /* 0x0000b40002027a20 */ /* 0x000fe20000410000 */
[----:B------:R-:W1:Y:S01]  /*b480*/  MUFU.EX2 R242, R7 ;  /* 0x0000000700f27308 */ /* 0x000e620000000800 */
[C---:B------:R-:W-:Y:S02]  /*b490*/  FMUL.FTZ R103, R141.reuse, R103 ;  /* 0x000000678d677220 */ /* 0x040fe40000410000 */
[----:B------:R-:W-:Y:S01]  /*b4a0*/  FMUL.FTZ R114, R141, R114 ;  /* 0x000000728d727220 */ /* 0x000fe20000410000 */
[----:B-1----:R-:W-:Y:S01]  /*b4b0*/  F2FP.PACK_AB R150, R248, R246 ;  /* 0x000000f6f896723e */ /* 0x002fe200000000ff */
[----:B------:R-:W-:Y:S02]  /*b4c0*/  FMUL.FTZ R17, R143, R165 ;  /* 0x000000a58f117220 */ /* 0x000fe40000410000 */
[C---:B------:R-:W-:Y:S02]  /*b4d0*/  FMUL.FTZ R115, R141.reuse, R115 ;  /* 0x000000738d737220 */ /* 0x040fe40000410000 */
[C---:B------:R-:W-:Y:S01]  /*b4e0*/  FMUL.FTZ R118, R141.reuse, R118 ;  /* 0x000000768d767220 */ /* 0x040fe20000410000 */
[----:B------:R1:W1:Y:S01]  /*b4f0*/  MUFU.EX2 R140, R2 ;  /* 0x00000002008c7308 */ /* 0x0002620000000800 */
[C---:B------:R-:W-:Y:S02]  /*b500*/  FMUL.FTZ R119, R141.reuse, R119 ;  /* 0x000000778d777220 */ /* 0x040fe40000410000 */
[C---:B------:R-:W-:Y:S02]  /*b510*/  FMUL.FTZ R126, R141.reuse, R126 ;  /* 0x0000007e8d7e7220 */ /* 0x040fe40000410000 */
[C---:B------:R-:W-:Y:S02]  /*b520*/  FMUL.FTZ R6, R141.reuse, R154 ;  /* 0x0000009a8d067220 */ /* 0x040fe40000410000 */
[----:B------:R-:W-:Y:S02]  /*b530*/  FMUL.FTZ R127, R141, R127 ;  /* 0x0000007f8d7f7220 */ /* 0x000fe40000410000 */
[----:B------:R-:W-:Y:S01]  /*b540*/  FMUL.FTZ R129, R143, R129 ;  /* 0x000000818f817220 */ /* 0x000fe20000410000 */
[----:B------:R1:W-:Y:S01]  /*b550*/  MUFU.EX2 R244, R18 ;  /* 0x0000001200f47308 */ /* 0x0003e20000000800 */
[C---:B------:R-:W-:Y:S02]  /*b560*/  FMUL.FTZ R130, R141.reuse, R130 ;  /* 0x000000828d827220 */ /* 0x040fe40000410000 */
[C---:B------:R-:W-:Y:S01]  /*b570*/  FMUL.FTZ R131, R141.reuse, R131 ;  /* 0x000000838d837220 */ /* 0x040fe20000410000 */
[----:B------:R-:W-:Y:S01]  /*b580*/  F2FP.PACK_AB R149, R242, R215 ;  /* 0x000000d7f295723e */ /* 0x000fe200000000ff */
[----:B------:R-:W-:Y:S02]  /*b590*/  FMUL.FTZ R7, R141, R155 ;  /* 0x0000009b8d077220 */ /* 0x000fe40000410000 */
[C---:B------:R-:W-:Y:S02]  /*b5a0*/  FMUL.FTZ R136, R143.reuse, R136 ;  /* 0x000000888f887220 */ /* 0x040fe40000410000 */
[----:B------:R-:W-:Y:S01]  /*b5b0*/  FMUL.FTZ R137, R143, R137 ;  /* 0x000000898f897220 */ /* 0x000fe20000410000 */
[----:B------:R-:W1:Y:S01]  /*b5c0*/  MUFU.EX2 R243, R19 ;  /* 0x0000001300f37308 */ /* 0x000e620000000800 */
[C---:B------:R-:W-:Y:S02]  /*b5d0*/  FMUL.FTZ R138, R141.reuse, R138 ;  /* 0x0000008a8d8a7220 */ /* 0x040fe40000410000 */
[C---:B------:R-:W-:Y:S01]  /*b5e0*/  FMUL.FTZ R139, R141.reuse, R139 ;  /* 0x0000008b8d8b7220 */ /* 0x040fe20000410000 */
[----:B-1----:R-:W1:Y:S01]  /*b5f0*/  SHFL.BFLY PT, R2, R0, 0x1, 0x1f ;  /* 0x0c201f0000027f89 */ /* 0x002e6200000e0000 */
[C---:B------:R-:W-:Y:S02]  /*b600*/  FMUL.FTZ R104, R140.reuse, R104 ;  /* 0x000000688c687220 */ /* 0x040fe40000410000 */
[C---:B------:R-:W-:Y:S02]  /*b610*/  FMUL.FTZ R105, R140.reuse, R105 ;  /* 0x000000698c697220 */ /* 0x040fe40000410000 */
[C---:B------:R-:W-:Y:S01]  /*b620*/  FMUL.FTZ R108, R140.reuse, R108 ;  /* 0x0000006c8c6c7220 */ /* 0x040fe20000410000 */
[----:B------:R-:W-:Y:S01]  /*b630*/  MUFU.EX2 R189, R36 ;  /* 0x0000002400bd7308 */ /* 0x000fe20000000800 */
[C---:B------:R-:W-:Y:S02]  /*b640*/  FMUL.FTZ R109, R140.reuse, R109 ;  /* 0x0000006d8c6d7220 */ /* 0x040fe40000410000 */
[C---:B------:R-:W-:Y:S02]  /*b650*/  FMUL.FTZ R120, R140.reuse, R120 ;  /* 0x000000788c787220 */ /* 0x040fe40000410000 */
[----:B------:R-:W-:Y:S02]  /*b660*/  FMUL.FTZ R18, R141, R166 ;  /* 0x000000a68d127220 */ /* 0x000fe40000410000 */
[C---:B------:R-:W-:Y:S02]  /*b670*/  FMUL.FTZ R121, R140.reuse, R121 ;  /* 0x000000798c797220 */ /* 0x040fe40000410000 */
[C---:B------:R-:W-:Y:S01]  /*b680*/  FMUL.FTZ R132, R140.reuse, R132 ;  /* 0x000000848c847220 */ /* 0x040fe20000410000 */
[----:B------:R-:W-:Y:S01]  /*b690*/  MUFU.EX2 R190, R37 ;  /* 0x0000002500be7308 */ /* 0x000fe20000000800 */
[----:B------:R-:W-:Y:S02]  /*b6a0*/  FMUL.FTZ R133, R140, R133 ;  /* 0x000000858c857220 */ /* 0x000fe40000410000 */
[----:B------:R-:W-:Y:S01]  /*b6b0*/  FMUL.FTZ R68, R143, R68 ;  /* 0x000000448f447220 */ /* 0x000fe20000410000 */
[----:B------:R-:W-:Y:S01]  /*b6c0*/  F2FP.PACK_AB R151, R243, R244 ;  /* 0x000000f4f397723e */ /* 0x000fe200000000ff */
[----:B------:R-:W-:Y:S02]  /*b6d0*/  FMUL.FTZ R19, R141, R167 ;  /* 0x000000a78d137220 */ /* 0x000fe40000410000 */
[----:B------:R-:W-:Y:S01]  /*b6e0*/  LDSM.16.MT88.4 R164, [R222+0x500] ;  /* 0x00050000dea4783b */ /* 0x000fe20000004200 */
[----:B-1----:R-:W-:Y:S01]  /*b6f0*/  FMNMX.FTZ R142, R2, R0, !PT ;  /* 0x00000000028e7209 */ /* 0x002fe20007810000 */
[----:B------:R-:W-:Y:S01]  /*b700*/  FMUL.FTZ R69, R143, R69 ;  /* 0x000000458f457220 */ /* 0x000fe20000410000 */
[----:B------:R-:W-:Y:S01]  /*b710*/  MUFU.EX2 R187, R38 ;  /* 0x0000002600bb7308 */ /* 0x000fe20000000800 */
[-C--:B------:R-:W-:Y:S05]  /*b720*/  HMMA.16816.F32 R4, R148, R176.reuse, R4 ;  /* 0x000000b09404723c */ /* 0x080fea0000001804 */
[----:B------:R-:W-:Y:S02]  /*b730*/  FADD.FTZ R0, -R142, R147 ;  /* 0x000000938e007221 */ /* 0x000fe40000010100 */
[----:B------:R-:W-:Y:S02]  /*b740*/  FMUL.FTZ R147, R144, c[0x0][0x2d0] ;  /* 0x0000b40090937a20 */ /* 0x000fe40000410000 */
[----:B------:R-:W-:Y:S01]  /*b750*/  FMUL.FTZ R2, R142, c[0x0][0x2d0] ;  /* 0x0000b4008e027a20 */ /* 0x000fe20000410000 */
[----:B------:R1:W-:Y:S02]  /*b760*/  MUFU.EX2 R188, R39 ;  /* 0x0000002700bc7308 */ /* 0x0003e40000000800 */
[----:B------:R-:W-:Y:S02]  /*b770*/  FMUL.FTZ R0, R0, c[0x0][0x2d0] ;  /* 0x0000b40000007a20 */ /* 0x000fe40000410000 */
[--C-:B------:R-:W-:Y:S02]  /*b780*/  FFMA.FTZ R8, R8, c[0x0][0x2d0], -R147.reuse ;  /* 0x0000b40008087a23 */ /* 0x100fe40000010893 */
[--C-:B------:R-:W-:Y:S02]  /*b790*/  FFMA.FTZ R9, R9, c[0x0][0x2d0], -R147.reuse ;  /* 0x0000b40009097a23 */ /* 0x100fe40000010893 */
[--C-:B------:R-:W-:Y:S02]  /*b7a0*/  FFMA.FTZ R12, R12, c[0x0][0x2d0], -R147.reuse ;  /* 0x0000b4000c0c7a23 */ /* 0x100fe40000010893 */
[----:B------:R-:W-:Y:S01]  /*b7b0*/  FFMA.FTZ R13, R13, c[0x0][0x2d0], -R147 ;  /* 0x0000b4000d0d7a23 */ /* 0x000fe20000010893 */
[----:B------:R-:W2:Y:S01]  /*b7c0*/  MUFU.EX2 R0, R0 ;  /* 0x0000000000007308 */ /* 0x000ea20000000800 */
[--C-:B------:R-:W-:Y:S02]  /*b7d0*/  FFMA.FTZ R10, R10, c[0x0][0x2d0], -R2.reuse ;  /* 0x0000b4000a0a7a23 */ /* 0x100fe40000010802 */
[--C-:B------:R-:W-:Y:S02]  /*b7e0*/  FFMA.FTZ R11, R11, c[0x0][0x2d0], -R2.reuse ;  /* 0x0000b4000b0b7a23 */ /* 0x100fe40000010802 */
[--C-:B------:R-:W-:Y:S02]  /*b7f0*/  FFMA.FTZ R14, R14, c[0x0][0x2d0], -R2.reuse ;  /* 0x0000b4000e0e7a23 */ /* 0x100fe40000010802 */
[----:B------:R-:W-:Y:S02]  /*b800*/  FFMA.FTZ R15, R15, c[0x0][0x2d0], -R2 ;  /* 0x0000b4000f0f7a23 */ /* 0x000fe40000010802 */
[--C-:B------:R-:W-:Y:S01]  /*b810*/  FFMA.FTZ R20, R20, c[0x0][0x2d0], -R184.reuse ;  /* 0x0000b40014147a23 */ /* 0x100fe200000108b8 */
[----:B------:R3:W-:Y:S01]  /*b820*/  MUFU.EX2 R211, R8 ;  /* 0x0000000800d37308 */ /* 0x0007e20000000800 */
[----:B------:R-:W-:Y:S02]  /*b830*/  FFMA.FTZ R21, R21, c[0x0][0x2d0], -R184 ;  /* 0x0000b40015157a23 */ /* 0x000fe400000108b8 */
[----:B------:R-:W-:Y:S01]  /*b840*/  FFMA.FTZ R22, R22, c[0x0][0x2d0], -R185 ;  /* 0x0000b40016167a23 */ /* 0x000fe200000108b9 */
[----:B-1----:R-:W-:Y:S01]  /*b850*/  LDSM.16.MT88.4 R36, [R221+0x2500] ;  /* 0x00250000dd24783b */ /* 0x002fe20000004200 */
[--C-:B------:R-:W-:Y:S02]  /*b860*/  FFMA.FTZ R40, R40, c[0x0][0x2d0], -R147.reuse ;  /* 0x0000b40028287a23 */ /* 0x100fe40000010893 */
[--C-:B------:R-:W-:Y:S02]  /*b870*/  FFMA.FTZ R41, R41, c[0x0][0x2d0], -R147.reuse ;  /* 0x0000b40029297a23 */ /* 0x100fe40000010893 */
[--C-:B------:R-:W-:Y:S01]  /*b880*/  FFMA.FTZ R42, R42, c[0x0][0x2d0], -R2.reuse ;  /* 0x0000b4002a2a7a23 */ /* 0x100fe20000010802 */
[----:B------:R-:W1:Y:S01]  /*b890*/  MUFU.EX2 R212, R9 ;  /* 0x0000000900d47308 */ /* 0x000e620000000800 */
[--C-:B------:R-:W-:Y:S02]  /*b8a0*/  FFMA.FTZ R43, R43, c[0x0][0x2d0], -R2.reuse ;  /* 0x0000b4002b2b7a23 */ /* 0x100fe40000010802 */
[--C-:B------:R-:W-:Y:S02]  /*b8b0*/  FFMA.FTZ R44, R44, c[0x0][0x2d0], -R147.reuse ;  /* 0x0000b4002c2c7a23 */ /* 0x100fe40000010893 */
[C---:B--2---:R-:W-:Y:S02]  /*b8c0*/  FMUL.FTZ R106, R0.reuse, R106 ;  /* 0x0000006a006a7220 */ /* 0x044fe40000410000 */
[C---:B------:R-:W-:Y:S02]  /*b8d0*/  FMUL.FTZ R107, R0.reuse, R107 ;  /* 0x0000006b006b7220 */ /* 0x040fe40000410000 */
[C---:B------:R-:W-:Y:S01]  /*b8e0*/  FMUL.FTZ R110, R0.reuse, R110 ;  /* 0x0000006e006e7220 */ /* 0x040fe20000410000 */
[----:B------:R2:W-:Y:S01]  /*b8f0*/  MUFU.EX2 R213, R12 ;  /* 0x0000000c00d57308 */ /* 0x0005e20000000800 */
[----:B------:R-:W-:Y:S02]  /*b900*/  FMUL.FTZ R111, R0, R111 ;  /* 0x0000006f006f7220 */ /* 0x000fe40000410000 */
[----:B------:R-:W-:Y:S02]  /*b910*/  FFMA.FTZ R45, R45, c[0x0][0x2d0], -R147 ;  /* 0x0000b4002d2d7a23 */ /* 0x000fe40000010893 */
[----:B---3--:R-:W-:Y:S02]  /*b920*/  FMUL.FTZ R8, R140, R156 ;  /* 0x0000009c8c087220 */ /* 0x008fe40000410000 */
[--C-:B------:R-:W-:Y:S02]  /*b930*/  FFMA.FTZ R46, R46, c[0x0][0x2d0], -R2.reuse ;  /* 0x0000b4002e2e7a23 */ /* 0x100fe40000010802 */
[----:B------:R-:W-:Y:S01]  /*b940*/  FFMA.FTZ R47, R47, c[0x0][0x2d0], -R2 ;  /* 0x0000b4002f2f7a23 */ /* 0x000fe20000010802 */
[----:B------:R-:W3:Y:S01]  /*b950*/  MUFU.EX2 R214, R13 ;  /* 0x0000000d00d67308 */ /* 0x000ee20000000800 */
[C---:B------:R-:W-:Y:S02]  /*b960*/  FMUL.FTZ R122, R0.reuse, R122 ;  /* 0x0000007a007a7220 */ /* 0x040fe40000410000 */
[----:B------:R-:W-:Y:S01]  /*b970*/  FMUL.FTZ R123, R0, R123 ;  /* 0x0000007b007b7220 */ /* 0x000fe20000410000 */
[----:B-1----:R-:W-:Y:S01]  /*b980*/  F2FP.PACK_AB R152, R212, R211 ;  /* 0x000000d3d498723e */ /* 0x002fe200000000ff */
[----:B------:R-:W-:Y:S02]  /*b990*/  FMUL.FTZ R9, R140, R157 ;  /* 0x0000009d8c097220 */ /* 0x000fe40000410000 */
[C---:B------:R-:W-:Y:S02]  /*b9a0*/  FMUL.FTZ R134, R0.reuse, R134 ;  /* 0x0000008600867220 */ /* 0x040fe40000410000 */
[----:B------:R-:W-:Y:S01]  /*b9b0*/  FMUL.FTZ R135, R0, R135 ;  /* 0x0000008700877220 */ /* 0x000fe20000410000 */
[----:B------:R1:W-:Y:S01]  /*b9c0*/  MUFU.EX2 R207, R10 ;  /* 0x0000000a00cf7308 */ /* 0x0003e20000000800 */
[C---:B------:R-:W-:Y:S02]  /*b9d0*/  FMUL.FTZ R70, R141.reuse, R70 ;  /* 0x000000468d467220 */ /* 0x040fe40000410000 */
[----:B------:R-:W-:Y:S02]  /*b9e0*/  FMUL.FTZ R71, R141, R71 ;  /* 0x000000478d477220 */ /* 0x000fe40000410000 */
[C---:B--2---:R-:W-:Y:S02]  /*b9f0*/  FMUL.FTZ R12, R140.reuse, R160 ;  /* 0x000000a08c0c7220 */ /* 0x044fe40000410000 */
[C---:B------:R-:W-:Y:S02]  /*ba00*/  FMUL.FTZ R72, R140.reuse, R72 ;  /* 0x000000488c487220 */ /* 0x040fe40000410000 */
[----:B------:R-:W-:Y:S01]  /*ba10*/  FMUL.FTZ R73, R140, R73 ;  /* 0x000000498c497220 */ /* 0x000fe20000410000 */
[----:B------:R-:W2:Y:S01]  /*ba20*/  MUFU.EX2 R208, R11 ;  /* 0x0000000b00d07308 */ /* 0x000ea20000000800 */
[C---:B------:R-:W-:Y:S02]  /*ba30*/  FMUL.FTZ R74, R0.reuse, R74 ;  /* 0x0000004a004a7220 */ /* 0x040fe40000410000 */
[----:B------:R-:W-:Y:S01]  /*ba40*/  FMUL.FTZ R75, R0, R75 ;  /* 0x0000004b004b7220 */ /* 0x000fe20000410000 */
[----:B---3--:R-:W-:Y:S01]  /*ba50*/  F2FP.PACK_AB R154, R214, R213 ;  /* 0x000000d5d69a723e */ /* 0x008fe200000000ff */
[C---:B------:R-:W-:Y:S02]  /*ba60*/  FMUL.FTZ R13, R140.reuse, R161 ;  /* 0x000000a18c0d7220 */ /* 0x040fe40000410000 */
[C---:B------:R-:W-:Y:S02]  /*ba70*/  FMUL.FTZ R76, R140.reuse, R76 ;  /* 0x0000004c8c4c7220 */ /* 0x040fe40000410000 */
[----:B------:R-:W-:Y:S01]  /*ba80*/  FMUL.FTZ R77, R140, R77 ;  /* 0x0000004d8c4d7220 */ /* 0x000fe20000410000 */
[----:B------:R3:W-:Y:S01]  /*ba90*/  MUFU.EX2 R209, R14 ;  /* 0x0000000e00d17308 */ /* 0x0007e20000000800 */
[C---:B------:R-:W-:Y:S02]  /*baa0*/  FMUL.FTZ R78, R0.reuse, R78 ;  /* 0x0000004e004e7220 */ /* 0x040fe40000410000 */
[C---:B------:R-:W-:Y:S02]  /*bab0*/  FMUL.FTZ R79, R0.reuse, R79 ;  /* 0x0000004f004f7220 */ /* 0x040fe40000410000 */
[----:B-1----:R-:W-:Y:S02]  /*bac0*/  FMUL.FTZ R10, R0, R158 ;  /* 0x0000009e000a7220 */ /* 0x002fe40000410000 */
[C---:B------:R-:W-:Y:S02]  /*bad0*/  FMUL.FTZ R80, R143.reuse, R80 ;  /* 0x000000508f507220 */ /* 0x040fe40000410000 */
[----:B------:R-:W-:Y:S01]  /*bae0*/  FMUL.FTZ R81, R143, R81 ;  /* 0x000000518f517220 */ /* 0x000fe20000410000 */
[----:B------:R-:W1:Y:S01]  /*baf0*/  MUFU.EX2 R210, R15 ;  /* 0x0000000f00d27308 */ /* 0x000e620000000800 */
[C---:B------:R-:W-:Y:S02]  /*bb00*/  FMUL.FTZ R82, R141.reuse, R82 ;  /* 0x000000528d527220 */ /* 0x040fe40000410000 */
[----:B------:R-:W-:Y:S01]  /*bb10*/  FMUL.FTZ R83, R141, R83 ;  /* 0x000000538d537220 */ /* 0x000fe20000410000 */
[----:B--2---:R-:W-:Y:S01]  /*bb20*/  F2FP.PACK_AB R153, R208, R207 ;  /* 0x000000cfd099723e */ /* 0x004fe200000000ff */
[C---:B------:R-:W-:Y:S02]  /*bb30*/  FMUL.FTZ R11, R0.reuse, R159 ;  /* 0x0000009f000b7220 */ /* 0x040fe40000410000 */
[----:B------:R-:W2:Y:S01]  /*bb40*/  LDSM.16.MT88.4 R156, [R221+0x1100] ;  /* 0x00110000dd9c783b */ /* 0x000ea20000004200 */
[C---:B------:R-:W-:Y:S02]  /*bb50*/  FMUL.FTZ R84, R143.reuse, R84 ;  /* 0x000000548f547220 */ /* 0x040fe40000410000 */
[----:B------:R4:W-:Y:S01]  /*bb60*/  MUFU.EX2 R206, R20 ;  /* 0x0000001400ce7308 */ /* 0x0009e20000000800 */
[----:B------:R-:W-:Y:S02]  /*bb70*/  FMUL.FTZ R85, R143, R85 ;  /* 0x000000558f557220 */ /* 0x000fe40000410000 */
[C---:B------:R-:W-:Y:S02]  /*bb80*/  FMUL.FTZ R86, R141.reuse, R86 ;  /* 0x000000568d567220 */ /* 0x040fe40000410000 */
[----:B---3--:R-:W-:Y:S02]  /*bb90*/  FMUL.FTZ R14, R0, R162 ;  /* 0x000000a2000e7220 */ /* 0x008fe40000410000 */
[----:B------:R-:W-:Y:S02]  /*bba0*/  FMUL.FTZ R87, R141, R87 ;  /* 0x000000578d577220 */ /* 0x000fe40000410000 */
[C---:B------:R-:W-:Y:S01]  /*bbb0*/  FMUL.FTZ R88, R140.reuse, R88 ;  /* 0x000000588c587220 */ /* 0x040fe20000410000 */
[----:B------:R3:W2:Y:S01]  /*bbc0*/  MUFU.EX2 R205, R21 ;  /* 0x0000001500cd7308 */ /* 0x0006a20000000800 */
[----:B------:R-:W-:Y:S02]  /*bbd0*/  FMUL.FTZ R89, R140, R89 ;  /* 0x000000598c597220 */ /* 0x000fe40000410000 */
[----:B------:R-:W-:Y:S01]  /*bbe0*/  FMUL.FTZ R90, R0, R90 ;  /* 0x0000005a005a7220 */ /* 0x000fe20000410000 */
[----:B-1----:R-:W-:Y:S01]  /*bbf0*/  F2FP.PACK_AB R155, R210, R209 ;  /* 0x000000d1d29b723e */ /* 0x002fe200000000ff */
[C---:B------:R-:W-:Y:S02]  /*bc00*/  FMUL.FTZ R15, R0.reuse, R163 ;  /* 0x000000a3000f7220 */ /* 0x040fe40000410000 */
[----:B------:R-:W1:Y:S01]  /*bc10*/  LDSM.16.MT88.4 R160, [R222+0x1100] ;  /* 0x00110000dea0783b */ /* 0x000e620000004200 */
[----:B------:R-:W-:Y:S02]  /*bc20*/  FMUL.FTZ R91, R0, R91 ;  /* 0x0000005b005b7220 */ /* 0x000fe40000410000 */
[----:B------:R-:W-:Y:S01]  /*bc30*/  MUFU.EX2 R186, R49 ;  /* 0x0000003100ba7308 */ /* 0x000fe20000000800 */
[C---:B------:R-:W-:Y:S04]  /*bc40*/  HMMA.16816.F32 R8, R152.reuse, R176, R8 ;  /* 0x000000b09808723c */ /* 0x040fe80000001808 */
[C---:B----4-:R-:W-:Y:S02]  /*bc50*/  FMUL.FTZ R20, R140.reuse, R168 ;  /* 0x000000a88c147220 */ /* 0x050fe40000410000 */
[C---:B------:R-:W-:Y:S02]  /*bc60*/  FMUL.FTZ R92, R140.reuse, R92 ;  /* 0x0000005c8c5c7220 */ /* 0x040fe40000410000 */
[-C--:B------:R-:W-:Y:S01]  /*bc70*/  HMMA.16816.F32 R12, R152, R178.reuse, R12 ;  /* 0x000000b2980c723c */ /* 0x080fe2000000180c */
[----:B------:R-:W-:Y:S03]  /*bc80*/  MUFU.EX2 R177, R43 ;  /* 0x0000002b00b17308 */ /* 0x000fe60000000800 */
[C---:B------:R-:W-:Y:S02]  /*bc90*/  FMUL.FTZ R93, R140.reuse, R93 ;  /* 0x0000005d8c5d7220 */ /* 0x040fe40000410000 */
[----:B---3--:R-:W-:Y:S02]  /*bca0*/  FMUL.FTZ R21, R140, R169 ;  /* 0x000000a98c157220 */ /* 0x008fe40000410000 */
[C---:B------:R-:W-:Y:S03]  /*bcb0*/  HMMA.16816.F32 R16, R148.reuse, R178, R16 ;  /* 0x000000b29410723c */ /* 0x040fe60000001810 */
[----:B------:R-:W-:Y:S01]  /*bcc0*/  MUFU.EX2 R179, R41 ;  /* 0x0000002900b37308 */ /* 0x000fe20000000800 */
[C---:B------:R-:W-:Y:S02]  /*bcd0*/  FMUL.FTZ R94, R0.reuse, R94 ;  /* 0x0000005e005e7220 */ /* 0x040fe40000410000 */
[C---:B------:R-:W-:Y:S02]  /*bce0*/  FMUL.FTZ R95, R0.reuse, R95 ;  /* 0x0000005f005f7220 */ /* 0x040fe40000410000 */
[-C--:B------:R-:W-:Y:S04]  /*bcf0*/  HMMA.16816.F32 R100, R148, R180.reuse, R100 ;  /* 0x000000b49464723c */ /* 0x080fe80000001864 */
[C---:B------:R-:W-:Y:S01]  /*bd00*/  FMUL.FTZ R96, R143.reuse, R96 ;  /* 0x000000608f607220 */ /* 0x040fe20000410000 */
[----:B------:R-:W-:Y:S01]  /*bd10*/  MUFU.EX2 R178, R42 ;  /* 0x0000002a00b27308 */ /* 0x000fe20000000800 */
[----:B------:R-:W-:Y:S02]  /*bd20*/  FMUL.FTZ R97, R143, R97 ;  /* 0x000000618f617220 */ /* 0x000fe40000410000 */
[C---:B------:R-:W-:Y:S04]  /*bd30*/  HMMA.16816.F32 R104, R152.reuse, R180, R104 ;  /* 0x000000b49868723c */ /* 0x040fe80000001868 */
[C---:B------:R-:W-:Y:S02]  /*bd40*/  FMUL.FTZ R98, R141.reuse, R98 ;  /* 0x000000628d627220 */ /* 0x040fe40000410000 */
[----:B------:R-:W-:Y:S01]  /*bd50*/  FMUL.FTZ R99, R141, R99 ;  /* 0x000000638d637220 */ /* 0x000fe20000410000 */
[----:B------:R-:W-:Y:S01]  /*bd60*/  MUFU.EX2 R181, R51 ;  /* 0x0000003300b57308 */ /* 0x000fe20000000800 */
[-C--:B------:R-:W-:Y:S04]  /*bd70*/  HMMA.16816.F32 R108, R152, R182.reuse, R108 ;  /* 0x000000b6986c723c */ /* 0x080fe8000000186c */
[--C-:B------:R-:W-:Y:S02]  /*bd80*/  FFMA.FTZ R3, R23, c[0x0][0x2d0], -R185.reuse ;  /* 0x0000b40017037a23 */ /* 0x100fe400000108b9 */
[----:B------:R-:W-:Y:S02]  /*bd90*/  FMUL.FTZ R23, R0, R171 ;  /* 0x000000ab00177220 */ /* 0x000fe40000410000 */
[C---:B------:R-:W-:Y:S01]  /*bda0*/  HMMA.16816.F32 R112, R148.reuse, R182, R112 ;  /* 0x000000b69470723c */ /* 0x040fe20000001870 */
[----:B------:R3:W-:Y:S03]  /*bdb0*/  MUFU.EX2 R204, R22 ;  /* 0x0000001600cc7308 */ /* 0x0007e60000000800 */
[--C-:B------:R-:W-:Y:S02]  /*bdc0*/  FFMA.FTZ R32, R32, c[0x0][0x2d0], -R184.reuse ;  /* 0x0000b40020207a23 */ /* 0x100fe400000108b8 */
[----:B------:R-:W-:Y:S02]  /*bdd0*/  FFMA.FTZ R33, R33, c[0x0][0x2d0], -R184 ;  /* 0x0000b40021217a23 */ /* 0x000fe400000108b8 */
[-C--:B--2---:R-:W-:Y:S03]  /*bde0*/  HMMA.16816.F32 R116, R148, R156.reuse, R116 ;  /* 0x0000009c9474723c */ /* 0x084fe60000001874 */
[----:B------:R-:W-:Y:S01]  /*bdf0*/  MUFU.EX2 R183, R48 ;  /* 0x0000003000b77308 */ /* 0x000fe20000000800 */
[----:B------:R-:W-:Y:S02]  /*be00*/  FFMA.FTZ R34, R34, c[0x0][0x2d0], -R185 ;  /* 0x0000b40022227a23 */ /* 0x000fe400000108b9 */
[--C-:B------:R-:W-:Y:S02]  /*be10*/  FFMA.FTZ R24, R24, c[0x0][0x2d0], -R147.reuse ;  /* 0x0000b40018187a23 */ /* 0x100fe40000010893 */
[C---:B------:R-:W-:Y:S04]  /*be20*/  HMMA.16816.F32 R120, R152.reuse, R156, R120 ;  /* 0x0000009c9878723c */ /* 0x040fe80000001878 */
[--C-:B------:R-:W-:Y:S01]  /*be30*/  FFMA.FTZ R25, R25, c[0x0][0x2d0], -R147.reuse ;  /* 0x0000b40019197a23 */ /* 0x100fe20000010893 */
[----:B------:R2:W4:Y:S01]  /*be40*/  MUFU.EX2 R203, R3 ;  /* 0x0000000300cb7308 */ /* 0x0005220000000800 */
[--C-:B------:R-:W-:Y:S02]  /*be50*/  FFMA.FTZ R26, R26, c[0x0][0x2d0], -R2.reuse ;  /* 0x0000b4001a1a7a23 */ /* 0x100fe40000010802 */
[--C-:B------:R-:W-:Y:S04]  /*be60*/  FFMA.FTZ R27, R27, c[0x0][0x2d0], -R2.reuse ;  /* 0x0000b4001b1b7a23 */ /* 0x100fe80000010802 */
[----:B---3--:R-:W-:Y:S02]  /*be70*/  FMUL.FTZ R22, R0, R170 ;  /* 0x000000aa00167220 */ /* 0x008fe40000410000 */
[--C-:B------:R-:W-:Y:S01]  /*be80*/  FFMA.FTZ R28, R28, c[0x0][0x2d0], -R147.reuse ;  /* 0x0000b4001c1c7a23 */ /* 0x100fe20000010893 */
[----:B------:R3:W-:Y:S01]  /*be90*/  MUFU.EX2 R182, R50 ;  /* 0x0000003200b67308 */ /* 0x0007e20000000800 */
[----:B------:R-:W-:Y:S02]  /*bea0*/  FFMA.FTZ R29, R29, c[0x0][0x2d0], -R147 ;  /* 0x0000b4001d1d7a23 */ /* 0x000fe40000010893 */
[--C-:B------:R-:W-:Y:S01]  /*beb0*/  FFMA.FTZ R30, R30, c[0x0][0x2d0], -R2.reuse ;  /* 0x0000b4001e1e7a23 */ /* 0x100fe20000010802 */
[-C--:B------:R-:W-:Y:S03]  /*bec0*/  HMMA.16816.F32 R20, R152, R158.reuse, R20 ;  /* 0x0000009e9814723c */ /* 0x080fe60000001814 */
[----:B------:R-:W-:Y:S02]  /*bed0*/  FFMA.FTZ R31, R31, c[0x0][0x2d0], -R2 ;  /* 0x0000b4001f1f7a23 */ /* 0x000fe40000010802 */
[--C-:B------:R-:W-:Y:S01]  /*bee0*/  FFMA.FTZ R65, R65, c[0x0][0x2d0], -R184.reuse ;  /* 0x0000b40041417a23 */ /* 0x100fe200000108b8 */
[----:B------:R4:W-:Y:S01]  /*bef0*/  MUFU.EX2 R202, R32 ;  /* 0x0000002000ca7308 */ /* 0x0009e20000000800 */
[--C-:B------:R-:W-:Y:S01]  /*bf00*/  FFMA.FTZ R67, R67, c[0x0][0x2d0], -R185.reuse ;  /* 0x0000b40043437a23 */ /* 0x100fe200000108b9 */
[C---:B------:R-:W-:Y:S01]  /*bf10*/  HMMA.16816.F32 R124, R148.reuse, R158, R124 ;  /* 0x0000009e947c723c */ /* 0x040fe2000000187c */
[----:B------:R-:W5:Y:S03]  /*bf20*/  LDSM.16.MT88.4 R156, [R221+0x2100] ;  /* 0x00210000dd9c783b */ /* 0x000f660000004200 */
[----:B--2---:R-:W-:Y:S02]  /*bf30*/  FFMA.FTZ R3, R35, c[0x0][0x2d0], -R185 ;  /* 0x0000b40023037a23 */ /* 0x004fe400000108b9 */
[----:B------:R-:W-:Y:S02]  /*bf40*/  FMUL.FTZ R35, R0, R175 ;  /* 0x000000af00237220 */ /* 0x000fe40000410000 */
[-C--:B-1----:R-:W-:Y:S01]  /*bf50*/  HMMA.16816.F32 R128, R148, R160.reuse, R128 ;  /* 0x000000a09480723c */ /* 0x082fe20000001880 */
[----:B------:R1:W2:Y:S01]  /*bf60*/  MUFU.EX2 R201, R33 ;  /* 0x0000002100c97308 */ /* 0x0002a20000000800 */
[----:B---3--:R-:W-:Y:S02]  /*bf70*/  LDSM.16.MT88.4 R48, [R222+0x2500] ;  /* 0x00250000de30783b */ /* 0x008fe40000004200 */
[--C-:B------:R-:W-:Y:S02]  /*bf80*/  FFMA.FTZ R52, R52, c[0x0][0x2d0], -R184.reuse ;  /* 0x0000b40034347a23 */ /* 0x100fe400000108b8 */
[----:B------:R-:W-:Y:S02]  /*bf90*/  FFMA.FTZ R61, R61, c[0x0][0x2d0], -R147 ;  /* 0x0000b4003d3d7a23 */ /* 0x000fe40000010893 */
[C---:B------:R-:W-:Y:S03]  /*bfa0*/  HMMA.16816.F32 R132, R152.reuse, R160, R132 ;  /* 0x000000a09884723c */ /* 0x040fe60000001884 */
[----:B------:R3:W-:Y:S01]  /*bfb0*/  MUFU.EX2 R200, R34 ;  /* 0x0000002200c87308 */ /* 0x0007e20000000800 */
[--C-:B------:R-:W-:Y:S02]  /*bfc0*/  FFMA.FTZ R53, R53, c[0x0][0x2d0], -R184.reuse ;  /* 0x0000b40035357a23 */ /* 0x100fe400000108b8 */
[----:B----4-:R-:W-:Y:S02]  /*bfd0*/  FMUL.FTZ R32, R140, R172 ;  /* 0x000000ac8c207220 */ /* 0x010fe40000410000 */
[--C-:B------:R-:W-:Y:S04]  /*bfe0*/  FFMA.FTZ R54, R54, c[0x0][0x2d0], -R185.reuse ;  /* 0x0000b40036367a23 */ /* 0x100fe800000108b9 */
[--C-:B------:R-:W-:Y:S01]  /*bff0*/  FFMA.FTZ R55, R55, c[0x0][0x2d0], -R185.reuse ;  /* 0x0000b40037377a23 */ /* 0x100fe200000108b9 */
[----:B------:R4:W-:Y:S01]  /*c000*/  MUFU.EX2 R180, R40 ;  /* 0x0000002800b47308 */ /* 0x0009e20000000800 */
[----:B------:R-:W-:Y:S02]  /*c010*/  FFMA.FTZ R64, R64, c[0x0][0x2d0], -R184 ;  /* 0x0000b40040407a23 */ /* 0x000fe400000108b8 */
[----:B------:R-:W-:Y:S02]  /*c020*/  FFMA.FTZ R66, R66, c[0x0][0x2d0], -R185 ;  /* 0x0000b40042427a23 */ /* 0x000fe400000108b9 */
[----:B-1----:R-:W-:Y:S02]  /*c030*/  FMUL.FTZ R33, R140, R173 ;  /* 0x000000ad8c217220 */ /* 0x002fe40000410000 */
[--C-:B------:R-:W-:Y:S02]  /*c040*/  FFMA.FTZ R58, R58, c[0x0][0x2d0], -R2.reuse ;  /* 0x0000b4003a3a7a23 */ /* 0x100fe40000010802 */
[--C-:B------:R-:W-:Y:S01]  /*c050*/  FFMA.FTZ R59, R59, c[0x0][0x2d0], -R2.reuse ;  /* 0x0000b4003b3b7a23 */ /* 0x100fe20000010802 */
[----:B------:R-:W-:Y:S01]  /*c060*/  MUFU.EX2 R176, R44 ;  /* 0x0000002c00b07308 */ /* 0x000fe20000000800 */
[--C-:B------:R-:W-:Y:S02]  /*c070*/  FFMA.FTZ R60, R60, c[0x0][0x2d0], -R147.reuse ;  /* 0x0000b4003c3c7a23 */ /* 0x100fe40000010893 */
[--C-:B------:R-:W-:Y:S02]  /*c080*/  FFMA.FTZ R62, R62, c[0x0][0x2d0], -R2.reuse ;  /* 0x0000b4003e3e7a23 */ /* 0x100fe40000010802 */
[----:B---3--:R-:W-:Y:S02]  /*c090*/  FMUL.FTZ R34, R0, R174 ;  /* 0x000000ae00227220 */ /* 0x008fe40000410000 */
[----:B------:R-:W-:Y:S02]  /*c0a0*/  FFMA.FTZ R2, R63, c[0x0][0x2d0], -R2 ;  /* 0x0000b4003f027a23 */ /* 0x000fe40000010802 */
[--C-:B------:R-:W-:Y:S01]  /*c0b0*/  FFMA.FTZ R57, R57, c[0x0][0x2d0], -R147.reuse ;  /* 0x0000b40039397a23 */ /* 0x100fe20000010893 */
[----:B------:R-:W-:Y:S01]  /*c0c0*/  MUFU.EX2 R65, R65 ;  /* 0x0000004100417308 */ /* 0x000fe20000000800 */
[----:B------:R-:W-:Y:S01]  /*c0d0*/  FFMA.FTZ R56, R56, c[0x0][0x2d0], -R147 ;  /* 0x0000b40038387a23 */ /* 0x000fe20000010893 */
[-C--:B------:R-:W-:Y:S01]  /*c0e0*/  HMMA.16816.F32 R32, R152, R162.reuse, R32 ;  /* 0x000000a29820723c */ /* 0x080fe20000001820 */
[----:B----4-:R-:W-:Y:S02]  /*c0f0*/  LDSM.16.MT88.4 R40, [R221+0x900] ;  /* 0x00090000dd28783b */ /* 0x010fe40000004200 */
[----:B-----5:R-:W-:Y:S01]  /*c100*/  FFMA.FTZ R0, R0, R249, R207 ;  /* 0x000000f900007223 */ /* 0x020fe200000100cf */
[----:B------:R-:W-:Y:S01]  /*c110*/  MOV R147, R142 ;  /* 0x0000008e00937202 */ /* 0x000fe20000000f00 */
[----:B------:R-:W-:Y:S02]  /*c120*/  FFMA.FTZ R143, R143, R252, R245 ;  /* 0x000000fc8f8f7223 */ /* 0x000fe400000100f5 */
[----:B------:R-:W-:Y:S01]  /*c130*/  FADD.FTZ R0, R208, R0 ;  /* 0x00000000d0007221 */ /* 0x000fe20000010000 */
[C---:B------:R-:W-:Y:S01]  /*c140*/  HMMA.16816.F32 R136, R148.reuse, R162, R136 ;  /* 0x000000a29488723c */ /* 0x040fe20000001888 */
[----:B------:R-:W-:Y:S01]  /*c150*/  MUFU.EX2 R67, R67 ;  /* 0x0000004300437308 */ /* 0x000fe20000000800 */
[----:B------:R-:W1:Y:S02]  /*c160*/  LDSM.16.MT88.4 R160, [R222+0x2100] ;  /* 0x00210000dea0783b */ /* 0x000e640000004200 */
[----:B------:R-:W-:Y:S02]  /*c170*/  FADD.FTZ R0, R209, R0 ;  /* 0x00000000d1007221 */ /* 0x000fe40000010000 */
[----:B------:R-:W-:Y:S02]  /*c180*/  FFMA.FTZ R141, R141, R251, R215 ;  /* 0x000000fb8d8d7223 */ /* 0x000fe400000100d7 */
[-C--:B------:R-:W-:Y:S03]  /*c190*/  HMMA.16816.F32 R68, R148, R156.reuse, R68 ;  /* 0x0000009c9444723c */ /* 0x080fe60000001844 */
[----:B------:R-:W-:Y:S01]  /*c1a0*/  MUFU.EX2 R61, R61 ;  /* 0x0000003d003d7308 */ /* 0x000fe20000000800 */
[----:B------:R-:W-:Y:S02]  /*c1b0*/  FADD.FTZ R0, R210, R0 ;  /* 0x00000000d2007221 */ /* 0x000fe40000010000 */
[----:B------:R-:W-:Y:S02]  /*c1c0*/  FFMA.FTZ R140, R140, R250, R211 ;  /* 0x000000fa8c8c7223 */ /* 0x000fe400000100d3 */
[C---:B------:R-:W-:Y:S05]  /*c1d0*/  HMMA.16816.F32 R72, R152.reuse, R156, R72 ;  /* 0x0000009c9848723c */ /* 0x040fea0000001848 */
[----:B------:R3:W4:Y:S03]  /*c1e0*/  MUFU.EX2 R199, R3 ;  /* 0x0000000300c77308 */ /* 0x0007260000000800 */
[-C--:B------:R-:W-:Y:S07]  /*c1f0*/  HMMA.16816.F32 R76, R152, R158.reuse, R76 ;  /* 0x0000009e984c723c */ /* 0x080fee000000184c */
[----:B------:R5:W-:Y:S01]  /*c200*/  MUFU.EX2 R198, R24 ;  /* 0x0000001800c67308 */ /* 0x000be20000000800 */
[C---:B------:R-:W-:Y:S01]  /*c210*/  HMMA.16816.F32 R80, R148.reuse, R158, R80 ;  /* 0x0000009e9450723c */ /* 0x040fe20000001850 */
[----:B------:R-:W2:Y:S08]  /*c220*/  LDSM.16.MT88.4 R156, [R221+0x500] ;  /* 0x00050000dd9c783b */ /* 0x000eb00000004200 */
[----:B------:R4:W2:Y:S01]  /*c230*/  MUFU.EX2 R197, R25 ;  /* 0x0000001900c57308 */ /* 0x0008a20000000800 */
[-C--:B-1----:R-:W-:Y:S03]  /*c240*/  HMMA.16816.F32 R84, R148, R160.reuse, R84 ;  /* 0x000000a09454723c */ /* 0x082fe60000001854 */
[----:B---3--:R-:W-:Y:S04]  /*c250*/  FADD.FTZ R3, R247, R143 ;  /* 0x0000008ff7037221 */ /* 0x008fe80000010000 */
[----:B------:R-:W-:Y:S01]  /*c260*/  FADD.FTZ R3, R246, R3 ;  /* 0x00000003f6037221 */ /* 0x000fe20000010000 */
[C---:B------:R-:W-:Y:S01]  /*c270*/  HMMA.16816.F32 R88, R152.reuse, R160, R88 ;  /* 0x000000a09858723c */ /* 0x040fe20000001858 */
[----:B------:R2:W-:Y:S03]  /*c280*/  MUFU.EX2 R196, R26 ;  /* 0x0000001a00c47308 */ /* 0x0005e60000000800 */
[----:B------:R-:W-:Y:S01]  /*c290*/  FADD.FTZ R3, R248, R3 ;  /* 0x00000003f8037221 */ /* 0x000fe20000010000 */
[----:B-----5:R-:W-:Y:S03]  /*c2a0*/  F2FP.PACK_AB R24, R205, R206 ;  /* 0x000000cecd18723e */ /* 0x020fe600000000ff */
[-C--:B------:R-:W-:Y:S01]  /*c2b0*/  HMMA.16816.F32 R92, R152, R162.reuse, R92 ;  /* 0x000000a2985c723c */ /* 0x080fe2000000185c */
[----:B------:R-:W-:Y:S02]  /*c2c0*/  LDSM.16.MT88.4 R152, [R222+0x1500] ;  /* 0x00150000de98783b */ /* 0x000fe40000004200 */
[----:B------:R1:W3:Y:S01]  /*c2d0*/  MUFU.EX2 R195, R27 ;  /* 0x0000001b00c37308 */ /* 0x0002e20000000800 */
[----:B------:R-:W-:Y:S01]  /*c2e0*/  FADD.FTZ R3, R206, R3 ;  /* 0x00000003ce037221 */ /* 0x000fe20000010000 */
[----:B----4-:R-:W-:Y:S03]  /*c2f0*/  F2FP.PACK_AB R25, R203, R204 ;  /* 0x000000cccb19723e */ /* 0x010fe600000000ff */
[----:B------:R-:W-:Y:S01]  /*c300*/  HMMA.16816.F32 R96, R148, R162, R96 ;  /* 0x000000a29460723c */ /* 0x000fe20000001860 */
[----:B------:R-:W4:Y:S03]  /*c310*/  LDSM.16.MT88.4 R148, [R221+0x1500] ;  /* 0x00150000dd94783b */ /* 0x000f260000004200 */
[----:B------:R-:W-:Y:S01]  /*c320*/  FADD.FTZ R3, R205, R3 ;  /* 0x00000003cd037221 */ /* 0x000fe20000010000 */
[----:B------:R5:W-:Y:S01]  /*c330*/  MUFU.EX2 R194, R28 ;  /* 0x0000001c00c27308 */ /* 0x000be20000000800 */
[----:B--2---:R-:W-:Y:S09]  /*c340*/  F2FP.PACK_AB R26, R201, R202 ;  /* 0x000000cac91a723e */ /* 0x004ff200000000ff */
[----:B------:R3:W2:Y:S01]  /*c350*/  MUFU.EX2 R193, R29 ;  /* 0x0000001d00c17308 */ /* 0x0006a20000000800 */
[----:B-1----:R-:W-:Y:S09]  /*c360*/  F2FP.PACK_AB R27, R199, R200 ;  /* 0x000000c8c71b723e */ /* 0x002ff200000000ff */
[----:B------:R2:W-:Y:S01]  /*c370*/  MUFU.EX2 R192, R30 ;  /* 0x0000001e00c07308 */ /* 0x0005e20000000800 */
[-C--:B------:R-:W-:Y:S05]  /*c380*/  HMMA.16816.F32 R4, R24, R156.reuse, R4 ;  /* 0x0000009c1804723c */ /* 0x080fea0000001804 */
[----:B-----5:R-:W-:Y:S04]  /*c390*/  F2FP.PACK_AB R28, R197, R198 ;  /* 0x000000c6c51c723e */ /* 0x020fe800000000ff */
[----:B------:R-:W1:Y:S03]  /*c3a0*/  MUFU.EX2 R191, R31 ;  /* 0x0000001f00bf7308 */ /* 0x000e660000000800 */
[----:B---3--:R-:W-:Y:S07]  /*c3b0*/  F2FP.PACK_AB R29, R195, R196 ;  /* 0x000000c4c31d723e */ /* 0x008fee00000000ff */
[----:B------:R-:W-:Y:S01]  /*c3c0*/  MUFU.EX2 R53, R53 ;  /* 0x0000003500357308 */ /* 0x000fe20000000800 */
[----:B--2---:R-:W-:Y:S09]  /*c3d0*/  F2FP.PACK_AB R30, R193, R194 ;  /* 0x000000c2c11e723e */ /* 0x004ff200000000ff */
[----:B------:R-:W-:Y:S01]  /*c3e0*/  MUFU.EX2 R54, R54 ;  /* 0x0000003600367308 */ /* 0x000fe20000000800 */
[----:B-1----:R-:W-:Y:S09]  /*c3f0*/  F2FP.PACK_AB R31, R191, R192 ;  /* 0x000000c0bf1f723e */ /* 0x002ff200000000ff */
[----:B------:R-:W-:Y:S01]  /*c400*/  MUFU.EX2 R55, R55 ;  /* 0x0000003700377308 */ /* 0x000fe20000000800 */
[C---:B------:R-:W-:Y:S08]  /*c410*/  HMMA.16816.F32 R8, R28.reuse, R156, R8 ;  /* 0x0000009c1c08723c */ /* 0x040ff00000001808 */
[-C--:B------:R-:W-:Y:S01]  /*c420*/  HMMA.16816.F32 R12, R28, R158.reuse, R12 ;  /* 0x0000009e1c0c723c */ /* 0x080fe2000000180c */
[----:B------:R-:W-:Y:S07]  /*c430*/  MUFU.EX2 R64, R64 ;  /* 0x0000004000407308 */ /* 0x000fee0000000800 */
[C---:B------:R-:W-:Y:S03]  /*c440*/  HMMA.16816.F32 R16, R24.reuse, R158, R16 ;  /* 0x0000009e1810723c */ /* 0x040fe60000001810 */
[----:B------:R-:W-:Y:S05]  /*c450*/  MUFU.EX2 R66, R66 ;  /* 0x0000004200427308 */ /* 0x000fea0000000800 */
[-C--:B------:R-:W-:Y:S05]  /*c460*/  HMMA.16816.F32 R100, R24, R164.reuse, R100 ;  /* 0x000000a41864723c */ /* 0x080fea0000001864 */
[----:B------:R-:W-:Y:S03]  /*c470*/  MUFU.EX2 R60, R60 ;  /* 0x0000003c003c7308 */ /* 0x000fe60000000800 */
[C---:B------:R-:W-:Y:S07]  /*c480*/  HMMA.16816.F32 R104, R28.reuse, R164, R104 ;  /* 0x000000a41c68723c */ /* 0x040fee0000001868 */
[----:B------:R-:W-:Y:S01]  /*c490*/  MUFU.EX2 R62, R62 ;  /* 0x0000003e003e7308 */ /* 0x000fe20000000800 */
[-C--:B------:R-:W-:Y:S08]  /*c4a0*/  HMMA.16816.F32 R108, R28, R166.reuse, R108 ;  /* 0x000000a61c6c723c */ /* 0x080ff0000000186c */
[C---:B------:R-:W-:Y:S01]  /*c4b0*/  HMMA.16816.F32 R112, R24.reuse, R166, R112 ;  /* 0x000000a61870723c */ /* 0x040fe20000001870 */
[----:B------:R-:W-:Y:S01]  /*c4c0*/  LDSM.16.MT88.4 R164, [R221+0xd00] ;  /* 0x000d0000dda4783b */ /* 0x000fe20000004200 */
[----:B------:R-:W-:Y:S06]  /*c4d0*/  MUFU.EX2 R57, R57 ;  /* 0x0000003900397308 */ /* 0x000fec0000000800 */
[-C--:B----4-:R-:W-:Y:S04]  /*c4e0*/  HMMA.16816.F32 R116, R24, R148.reuse, R116 ;  /* 0x000000941874723c */ /* 0x090fe80000001874 */
[----:B------:R-:W-:Y:S04]  /*c4f0*/  MUFU.EX2 R58, R58 ;  /* 0x0000003a003a7308 */ /* 0x000fe80000000800 */
[C---:B------:R-:W-:Y:S06]  /*c500*/  HMMA.16816.F32 R120, R28.reuse, R148, R120 ;  /* 0x000000941c78723c */ /* 0x040fec0000001878 */
[----:B------:R-:W-:Y:S02]  /*c510*/  MUFU.EX2 R149, R47 ;  /* 0x0000002f00957308 */ /* 0x000fe40000000800 */
[-C--:B------:R-:W-:Y:S08]  /*c520*/  HMMA.16816.F32 R20, R28, R150.reuse, R20 ;  /* 0x000000961c14723c */ /* 0x080ff00000001814 */
[C---:B------:R-:W-:Y:S01]  /*c530*/  HMMA.16816.F32 R124, R24.reuse, R150, R124 ;  /* 0x00000096187c723c */ /* 0x040fe2000000187c */
[----:B------:R-:W1:Y:S07]  /*c540*/  MUFU.EX2 R151, R45 ;  /* 0x0000002d00977308 */ /* 0x000e6e0000000800 */
[-C--:B------:R-:W-:Y:S03]  /*c550*/  HMMA.16816.F32 R128, R24, R152.reuse, R128 ;  /* 0x000000981880723c */ /* 0x080fe60000001880 */
[----:B------:R2:W3:Y:S05]  /*c560*/  MUFU.EX2 R150, R46 ;  /* 0x0000002e00967308 */ /* 0x0004ea0000000800 */
[C---:B------:R-:W-:Y:S05]  /*c570*/  HMMA.16816.F32 R132, R28.reuse, R152, R132 ;  /* 0x000000981c84723c */ /* 0x040fea0000001884 */
[----:B------:R-:W-:Y:S03]  /*c580*/  MUFU.EX2 R148, R52 ;  /* 0x0000003400947308 */ /* 0x000fe60000000800 */
[-C--:B------:R-:W-:Y:S07]  /*c590*/  HMMA.16816.F32 R32, R28, R154.reuse, R32 ;  /* 0x0000009a1c20723c */ /* 0x080fee0000001820 */
[----:B------:R4:W-:Y:S01]  /*c5a0*/  MUFU.EX2 R52, R2 ;  /* 0x0000000200347308 */ /* 0x0009e20000000800 */
[C---:B------:R-:W-:Y:S01]  /*c5b0*/  HMMA.16816.F32 R136, R24.reuse, R154, R136 ;  /* 0x0000009a1888723c */ /* 0x040fe20000001888 */
[----:B--2---:R-:W-:Y:S07]  /*c5c0*/  LDSM.16.MT88.4 R44, [R221+0x1900] ;  /* 0x00190000dd2c783b */ /* 0x004fee0000004200 */
[-C--:B------:R-:W-:Y:S01]  /*c5d0*/  HMMA.16816.F32 R68, R24, R36.reuse, R68 ;  /* 0x000000241844723c */ /* 0x080fe20000001844 */
[----:B------:R-:W-:Y:S07]  /*c5e0*/  MUFU.EX2 R59, R59 ;  /* 0x0000003b003b7308 */ /* 0x000fee0000000800 */
[C---:B------:R-:W-:Y:S03]  /*c5f0*/  HMMA.16816.F32 R72, R28.reuse, R36, R72 ;  /* 0x000000241c48723c */ /* 0x040fe60000001848 */
[----:B------:R-:W2:Y:S01]  /*c600*/  MUFU.EX2 R56, R56 ;  /* 0x0000003800387308 */ /* 0x000ea20000000800 */
[----:B----4-:R-:W-:Y:S04]  /*c610*/  FADD.FTZ R2, R242, R141 ;  /* 0x0000008df2027221 */ /* 0x010fe80000010000 */
[-C--:B------:R-:W-:Y:S04]  /*c620*/  HMMA.16816.F32 R76, R28, R38.reuse, R76 ;  /* 0x000000261c4c723c */ /* 0x080fe8000000184c */
[----:B------:R-:W-:Y:S04]  /*c630*/  FADD.FTZ R2, R244, R2 ;  /* 0x00000002f4027221 */ /* 0x000fe80000010000 */
[C---:B------:R-:W-:Y:S01]  /*c640*/  HMMA.16816.F32 R80, R24.reuse, R38, R80 ;  /* 0x000000261850723c */ /* 0x040fe20000001850 */
[----:B------:R-:W4:Y:S03]  /*c650*/  LDSM.16.MT88.4 R36, [R222+0x900] ;  /* 0x00090000de24783b */ /* 0x000f260000004200 */
[----:B------:R-:W-:Y:S04]  /*c660*/  FADD.FTZ R2, R243, R2 ;  /* 0x00000002f3027221 */ /* 0x000fe80000010000 */
[-C--:B------:R-:W-:Y:S04]  /*c670*/  HMMA.16816.F32 R84, R24, R48.reuse, R84 ;  /* 0x000000301854723c */ /* 0x080fe80000001854 */
[----:B------:R-:W-:Y:S04]  /*c680*/  FADD.FTZ R2, R204, R2 ;  /* 0x00000002cc027221 */ /* 0x000fe80000010000 */
[C---:B------:R-:W-:Y:S04]  /*c690*/  HMMA.16816.F32 R88, R28.reuse, R48, R88 ;  /* 0x000000301c58723c */ /* 0x040fe80000001858 */
[----:B------:R-:W-:Y:S04]  /*c6a0*/  FADD.FTZ R2, R203, R2 ;  /* 0x00000002cb027221 */ /* 0x000fe80000010000 */
[-C--:B------:R-:W-:Y:S07]  /*c6b0*/  HMMA.16816.F32 R92, R28, R50.reuse, R92 ;  /* 0x000000321c5c723c */ /* 0x080fee000000185c */
[----:B------:R-:W-:Y:S01]  /*c6c0*/  F2FP.PACK_AB R28, R179, R180 ;  /* 0x000000b4b31c723e */ /* 0x000fe200000000ff */
[----:B------:R-:W-:Y:S01]  /*c6d0*/  HMMA.16816.F32 R96, R24, R50, R96 ;  /* 0x000000321860723c */ /* 0x000fe20000001860 */
[----:B------:R-:W-:Y:S03]  /*c6e0*/  LDSM.16.MT88.4 R48, [R222+0x1d00] ;  /* 0x001d0000de30783b */ /* 0x000fe60000004200 */
[----:B------:R-:W-:Y:S02]  /*c6f0*/  F2FP.PACK_AB R29, R177, R178 ;  /* 0x000000b2b11d723e */ /* 0x000fe400000000ff */
[----:B-1----:R-:W-:Y:S02]  /*c700*/  F2FP.PACK_AB R30, R151, R176 ;  /* 0x000000b0971e723e */ /* 0x002fe400000000ff */
[----:B------:R-:W-:Y:S04]  /*c710*/  F2FP.PACK_AB R24, R190, R189 ;  /* 0x000000bdbe18723e */ /* 0x000fe800000000ff */
[----:B------:R-:W-:Y:S02]  /*c720*/  F2FP.PACK_AB R25, R188, R187 ;  /* 0x000000bbbc19723e */ /* 0x000fe400000000ff */
[----:B------:R-:W-:Y:S02]  /*c730*/  F2FP.PACK_AB R26, R186, R183 ;  /* 0x000000b7ba1a723e */ /* 0x000fe400000000ff */
[----:B------:R-:W-:Y:S02]  /*c740*/  F2FP.PACK_AB R27, R181, R182 ;  /* 0x000000b6b51b723e */ /* 0x000fe400000000ff */
[----:B---3--:R-:W-:Y:S05]  /*c750*/  F2FP.PACK_AB R31, R149, R150 ;  /* 0x00000096951f723e */ /* 0x008fea00000000ff */
[-C--:B------:R-:W-:Y:S08]  /*c760*/  HMMA.16816.F32 R4, R24, R40.reuse, R4 ;  /* 0x000000281804723c */ /* 0x080ff00000001804 */
[C---:B------:R-:W-:Y:S08]  /*c770*/  HMMA.16816.F32 R8, R28.reuse, R40, R8 ;  /* 0x000000281c08723c */ /* 0x040ff00000001808 */
[-C--:B------:R-:W-:Y:S08]  /*c780*/  HMMA.16816.F32 R12, R28, R42.reuse, R12 ;  /* 0x0000002a1c0c723c */ /* 0x080ff0000000180c */
[C---:B------:R-:W-:Y:S01]  /*c790*/  HMMA.16816.F32 R16, R24.reuse, R42, R16 ;  /* 0x0000002a1810723c */ /* 0x040fe20000001810 */
[----:B------:R-:W1:Y:S07]  /*c7a0*/  LDSM.16.MT88.4 R40, [R222+0x1900] ;  /* 0x00190000de28783b */ /* 0x000e6e0000004200 */
[-C--:B----4-:R-:W-:Y:S08]  /*c7b0*/  HMMA.16816.F32 R100, R24, R36.reuse, R100 ;  /* 0x000000241864723c */ /* 0x090ff00000001864 */
[C---:B------:R-:W-:Y:S08]  /*c7c0*/  HMMA.16816.F32 R104, R28.reuse, R36, R104 ;  /* 0x000000241c68723c */ /* 0x040ff00000001868 */
[-C--:B------:R-:W-:Y:S08]  /*c7d0*/  HMMA.16816.F32 R108, R28, R38.reuse, R108 ;  /* 0x000000261c6c723c */ /* 0x080ff0000000186c */
[C---:B------:R-:W-:Y:S01]  /*c7e0*/  HMMA.16816.F32 R112, R24.reuse, R38, R112 ;  /* 0x000000261870723c */ /* 0x040fe20000001870 */
[----:B------:R-:W3:Y:S07]  /*c7f0*/  LDSM.16.MT88.4 R36, [R221+0x2900] ;  /* 0x00290000dd24783b */ /* 0x000eee0000004200 */
[-C--:B------:R-:W-:Y:S08]  /*c800*/  HMMA.16816.F32 R116, R24, R44.reuse, R116 ;  /* 0x0000002c1874723c */ /* 0x080ff00000001874 */
[C---:B------:R-:W-:Y:S08]  /*c810*/  HMMA.16816.F32 R120, R28.reuse, R44, R120 ;  /* 0x0000002c1c78723c */ /* 0x040ff00000001878 */
[-C--:B------:R-:W-:Y:S08]  /*c820*/  HMMA.16816.F32 R20, R28, R46.reuse, R20 ;  /* 0x0000002e1c14723c */ /* 0x080ff00000001814 */
[C---:B------:R-:W-:Y:S01]  /*c830*/  HMMA.16816.F32 R124, R24.reuse, R46, R124 ;  /* 0x0000002e187c723c */ /* 0x040fe2000000187c */
[----:B------:R-:W4:Y:S07]  /*c840*/  LDSM.16.MT88.4 R44, [R222+0x2900] ;  /* 0x00290000de2c783b */ /* 0x000f2e0000004200 */
[-C--:B-1----:R-:W-:Y:S08]  /*c850*/  HMMA.16816.F32 R128, R24, R40.reuse, R128 ;  /* 0x000000281880723c */ /* 0x082ff00000001880 */
[C---:B------:R-:W-:Y:S08]  /*c860*/  HMMA.16816.F32 R132, R28.reuse, R40, R132 ;  /* 0x000000281c84723c */ /* 0x040ff00000001884 */
[-C--:B------:R-:W-:Y:S08]  /*c870*/  HMMA.16816.F32 R32, R28, R42.reuse, R32 ;  /* 0x0000002a1c20723c */ /* 0x080ff00000001820 */
[C---:B------:R-:W-:Y:S01]  /*c880*/  HMMA.16816.F32 R136, R24.reuse, R42, R136 ;  /* 0x0000002a1888723c */ /* 0x040fe20000001888 */
[----:B------:R-:W-:Y:S07]  /*c890*/  LDSM.16.MT88.4 R40, [R221+0x1d00] ;  /* 0x001d0000dd28783b */ /* 0x000fee0000004200 */
[-C--:B---3--:R-:W-:Y:S08]  /*c8a0*/  HMMA.16816.F32 R68, R24, R36.reuse, R68 ;  /* 0x000000241844723c */ /* 0x088ff00000001844 */
[C---:B------:R-:W-:Y:S08]  /*c8b0*/  HMMA.16816.F32 R72, R28.reuse, R36, R72 ;  /* 0x000000241c48723c */ /* 0x040ff00000001848 */
[-C--:B------:R-:W-:Y:S08]  /*c8c0*/  HMMA.16816.F32 R76, R28, R38.reuse, R76 ;  /* 0x000000261c4c723c */ /* 0x080ff0000000184c */
[C---:B------:R-:W-:Y:S01]  /*c8d0*/  HMMA.16816.F32 R80, R24.reuse, R38, R80 ;  /* 0x000000261850723c */ /* 0x040fe20000001850 */
[----:B------:R-:W1:Y:S07]  /*c8e0*/  LDSM.16.MT88.4 R36, [R222+0xd00] ;  /* 0x000d0000de24783b */ /* 0x000e6e0000004200 */
[-C--:B----4-:R-:W-:Y:S08]  /*c8f0*/  HMMA.16816.F32 R84, R24, R44.reuse, R84 ;  /* 0x0000002c1854723c */ /* 0x090ff00000001854 */
[C---:B------:R-:W-:Y:S08]  /*c900*/  HMMA.16816.F32 R88, R28.reuse, R44, R88 ;  /* 0x0000002c1c58723c */ /* 0x040ff00000001858 */
[-C--:B------:R-:W-:Y:S07]  /*c910*/  HMMA.16816.F32 R92, R28, R46.reuse, R92 ;  /* 0x0000002e1c5c723c */ /* 0x080fee000000185c */
[----:B--2---:R-:W-:Y:S01]  /*c920*/  F2FP.PACK_AB R28, R57, R56 ;  /* 0x00000038391c723e */ /* 0x004fe200000000ff */
        /* <DEDUP_REMOVED lines=15> */
[----:B------:R-:W-:Y:S01]  /*ca20*/  FADD.FTZ R9, R212, R140 ;  /* 0x0000008cd4097221 */ /* 0x000fe20000010000 */
[----:B------:R-:W-:Y:S01]  /*ca30*/  MOV R140, R144 ;  /* 0x00000090008c7202 */ /* 0x000fe20000000f00 */
[C---:B------:R-:W-:Y:S04]  /*ca40*/  HMMA.16816.F32 R164, R24.reuse, R166, R16 ;  /* 0x000000a618a4723c */ /* 0x040fe80000001810 */
[----:B------:R-:W-:Y:S02]  /*ca50*/  FADD.FTZ R11, R195, R8 ;  /* 0x00000008c30b7221 */ /* 0x000fe40000010000 */
[----:B------:R-:W-:Y:S02]  /*ca60*/  FADD.FTZ R9, R213, R9 ;  /* 0x00000009d5097221 */ /* 0x000fe40000010000 */
[-C--:B-1----:R-:W-:Y:S04]  /*ca70*/  HMMA.16816.F32 R100, R24, R36.reuse, R100 ;  /* 0x000000241864723c */ /* 0x082fe80000001864 */
[----:B------:R-:W-:Y:S02]  /*ca80*/  FADD.FTZ R3, R192, R11 ;  /* 0x0000000bc0037221 */ /* 0x000fe40000010000 */
[----:B------:R-:W-:Y:S02]  /*ca90*/  FADD.FTZ R9, R214, R9 ;  /* 0x00000009d6097221 */ /* 0x000fe40000010000 */
        /* <DEDUP_REMOVED lines=36> */
[----:B------:R-:W-:Y:S04]  /*cce0*/  FADD.FTZ R3, R53, R3 ;  /* 0x0000000335037221 */ /* 0x000fe80000010000 */
[-C--:B------:R-:W-:Y:S04]  /*ccf0*/  HMMA.16816.F32 R76, R28, R46.reuse, R76 ;  /* 0x0000002e1c4c723c */ /* 0x080fe8000000184c */
[----:B------:R-:W-:Y:S04]  /*cd00*/  FADD.FTZ R3, R64, R3 ;  /* 0x0000000340037221 */ /* 0x000fe80000010000 */
[C---:B------:R-:W-:Y:S04]  /*cd10*/  HMMA.16816.F32 R80, R24.reuse, R46, R80 ;  /* 0x0000002e1850723c */ /* 0x040fe80000001850 */
[----:B------:R-:W-:Y:S04]  /*cd20*/  FADD.FTZ R3, R65, R3 ;  /* 0x0000000341037221 */ /* 0x000fe80000010000 */
[-C--:B---3--:R-:W-:Y:S01]  /*cd30*/  HMMA.16816.F32 R84, R24, R4.reuse, R84 ;  /* 0x000000041854723c */ /* 0x088fe20000001854 */
[----:B------:R1:W-:Y:S07]  /*cd40*/  STL [R1+0x24], R3 ;  /* 0x0000240301007387 */ /* 0x0003ee0000100800 */
        /* <DEDUP_REMOVED lines=14> */
[----:B-1----:R-:W-:Y:S02]  /*ce30*/  FADD.FTZ R3, R61, R4 ;  /* 0x000000043d037221 */ /* 0x002fe40000010000 */
[----:B------:R-:W-:Y:S01]  /*ce40*/  FADD.FTZ R2, R62, R0 ;  /* 0x000000003e027221 */ /* 0x000fe20000010000 */
[----:B------:R-:W-:Y:S01]  /*ce50*/  STL [R1+0x28], R5 ;  /* 0x0000280501007387 */ /* 0x000fe20000100800 */
[----:B------:R-:W-:Y:S02]  /*ce60*/  IADD3 R0, R216, -0x1, RZ ;  /* 0xffffffffd8007810 */ /* 0x000fe40007ffe0ff */
[----:B------:R-:W-:Y:S01]  /*ce70*/  FADD.FTZ R2, R52, R2 ;  /* 0x0000000234027221 */ /* 0x000fe20000010000 */
[----:B------:R1:W-:Y:S01]  /*ce80*/  STL [R1+0x2c], R3 ;  /* 0x00002c0301007387 */ /* 0x0003e20000100800 */
[----:B------:R-:W-:Y:S02]  /*ce90*/  MOV R216, R0 ;  /* 0x0000000000d87202 */ /* 0x000fe40000000f00 */
[----:B------:R-:W-:Y:S01]  /*cea0*/  MOV R0, R146 ;  /* 0x0000009200007202 */ /* 0x000fe20000000f00 */
[----:B------:R2:W-:Y:S01]  /*ceb0*/  STL [R1+0x30], R2 ;  /* 0x0000300201007387 */ /* 0x0005e20000100800 */
[----:B-1----:R-:W-:Y:S01]  /*cec0*/  MOV R3, R145 ;  /* 0x0000009100037202 */ /* 0x002fe20000000f00 */
[----:B--2---:R-:W-:-:S05]  /*ced0*/  @P0 BRA `(.L_x_1574) ;  /* 0xffffd25000000947 */ /* 0x004fca000383ffff */
.L_x_1573:
        /* <DEDUP_REMOVED lines=11> */
[----:B----4-:R-:W3:Y:S01]  /*cf90*/  SHFL.BFLY PT, R6, R7, 0x2, 0x1f ;  /* 0x0c401f0007067f89 */ /* 0x010ee200000e0000 */
[----:B-1----:R-:W-:-:S03]  /*cfa0*/  FADD.FTZ R4, R4, R5 ;  /* 0x0000000504047221 */ /* 0x002fc60000010000 */
[----:B-----5:R-:W1:Y:S01]  /*cfb0*/  SHFL.BFLY PT, R5, R2, 0x2, 0x1f ;  /* 0x0c401f0002057f89 */ /* 0x020e6200000e0000 */
[----:B--2---:R-:W-:-:S03]  /*cfc0*/  FADD.FTZ R8, R8, R9 ;  /* 0x0000000908087221 */ /* 0x004fc60000010000 */
[----:B------:R-:W2:Y:S01]  /*cfd0*/  SHFL.BFLY PT, R0, R4, 0x1, 0x1f ;  /* 0x0c201f0004007f89 */ /* 0x000ea200000e0000 */
[----:B---3--:R-:W-:-:S03]  /*cfe0*/  FADD.FTZ R6, R6, R7 ;  /* 0x0000000706067221 */ /* 0x008fc60000010000 */
[----:B------:R-:W3:Y:S01]  /*cff0*/  SHFL.BFLY PT, R3, R8, 0x1, 0x1f ;  /* 0x0c201f0008037f89 */ /* 0x000ee200000e0000 */
[----:B-1----:R-:W-:-:S03]  /*d000*/  FADD.FTZ R5, R5, R2 ;  /* 0x0000000205057221 */ /* 0x002fc60000010000 */
[----:B------:R-:W1:Y:S01]  /*d010*/  SHFL.BFLY PT, R2, R6, 0x1, 0x1f ;  /* 0x0c201f0006027f89 */ /* 0x000e6200000e0000 */
[----:B--2---:R-:W-:Y:S01]  /*d020*/  FADD.FTZ R4, R4, R0 ;  /* 0x0000000004047221 */ /* 0x004fe20000010000 */
[----:B------:R-:W-:Y:S02]  /*d030*/  MOV R0, RZ ;  /* 0x000000ff00007202 */ /* 0x000fe40000000f00 */
[----:B------:R-:W2:Y:S01]  /*d040*/  SHFL.BFLY PT, R7, R5, 0x1, 0x1f ;  /* 0x0c201f0005077f89 */ /* 0x000ea200000e0000 */
[----:B---3--:R-:W-:Y:S01]  /*d050*/  FADD.FTZ R8, R8, R3 ;  /* 0x0000000308087221 */ /* 0x008fe20000010000 */
[----:B------:R-:W-:Y:S02]  /*d060*/  FSETP.NE.FTZ.AND P3, PT, R4, RZ, PT ;  /* 0x000000ff0400720b */ /* 0x000fe40003f75000 */
[----:B------:R-:W-:Y:S02]  /*d070*/  MOV R3, RZ ;  /* 0x000000ff00037202 */ /* 0x000fe40000000f00 */
[----:B------:R-:W-:-:S09]  /*d080*/  FSETP.NE.FTZ.AND P2, PT, R8, RZ, PT ;  /* 0x000000ff0800720b */ /* 0x000fd20003f55000 */
[----:B------:R-:W3:Y:S01]  /*d090*/  @P3 MUFU.RCP R0, R4 ;  /* 0x0000000400003308 */ /* 0x000ee20000001000 */
[----:B-1----:R-:W-:Y:S01]  /*d0a0*/  FADD.FTZ R6, R6, R2 ;  /* 0x0000000206067221 */ /* 0x002fe20000010000 */
[----:B------:R-:W-:Y:S01]  /*d0b0*/  MOV R2, RZ ;  /* 0x000000ff00027202 */ /* 0x000fe20000000f00 */
[----:B--2---:R-:W-:-:S03]  /*d0c0*/  FADD.FTZ R5, R7, R5 ;  /* 0x0000000507057221 */ /* 0x004fc60000010000 */
[----:B------:R-:W-:Y:S02]  /*d0d0*/  FSETP.NE.FTZ.AND P1, PT, R6, RZ, PT ;  /* 0x000000ff0600720b */ /* 0x000fe40003f35000 */
[----:B------:R-:W-:Y:S01]  /*d0e0*/  @P2 MUFU.RCP R3, R8 ;  /* 0x0000000800032308 */ /* 0x000fe20000001000 */
[----:B------:R-:W-:Y:S01]  /*d0f0*/  FSETP.NE.FTZ.AND P0, PT, R5, RZ, PT ;  /* 0x000000ff0500720b */ /* 0x000fe20003f15000 */
[C---:B---3--:R-:W-:Y:S02]  /*d100*/  FMUL.FTZ R152, R0.reuse, R152 ;  /* 0x0000009800987220 */ /* 0x048fe40000410000 */
[----:B------:R-:W-:-:S04]  /*d110*/  FMUL.FTZ R45, R0, R153 ;  /* 0x00000099002d7220 */ /* 0x000fc80000410000 */
[----:B------:R-:W-:Y:S01]  /*d120*/  @P3 MUFU.LG2 R10, R4 ;  /* 0x00000004000a3308 */ /* 0x000fe20000000c00 */
[C---:B------:R-:W-:Y:S02]  /*d130*/  FMUL.FTZ R164, R0.reuse, R164 ;  /* 0x000000a400a47220 */ /* 0x040fe40000410000 */
[C---:B------:R-:W-:Y:S02]  /*d140*/  FMUL.FTZ R43, R0.reuse, R165 ;  /* 0x000000a5002b7220 */ /* 0x040fe40000410000 */
[C---:B------:R-:W-:Y:S02]  /*d150*/  FMUL.FTZ R100, R0.reuse, R100 ;  /* 0x0000006400647220 */ /* 0x040fe40000410000 */
[C---:B------:R-:W-:Y:S01]  /*d160*/  FMUL.FTZ R41, R0.reuse, R101 ;  /* 0x0000006500297220 */ /* 0x040fe20000410000 */
[----:B------:R-:W1:Y:S01]  /*d170*/  @P1 MUFU.RCP R2, R6 ;  /* 0x0000000600021308 */ /* 0x000e620000001000 */
[C---:B------:R-:W-:Y:S01]  /*d180*/  FMUL.FTZ R112, R0.reuse, R112 ;  /* 0x0000007000707220 */ /* 0x040fe20000410000 */
[----:B------:R-:W-:Y:S01]  /*d190*/  @P0 MOV R7, 0x3f317218 ;  /* 0x3f31721800070802 */ /* 0x000fe20000000f00 */
        /* <DEDUP_REMOVED lines=109> */
.L_x_1561:
        /* <DEDUP_REMOVED lines=164> */
.L_x_1578:
        /* <DEDUP_REMOVED lines=65> */
[----:B------:R-:W-:Y:S01]  /*e6c0*/  IMAD.SHL.U32 R4, R8, 0x8, RZ ;  /* 0x0000000808047824 */ /* 0x000fe200078e00ff */
[----:B------:R-:W-:Y:S01]  /*e6d0*/  UIMAD UR12, UR12, UR4, URZ ;  /* 0x000000040c0c72a4 */ /* 0x000fe2000f8e023f */
[----:B------:R-:W-:Y:S01]  /*e6e0*/  IMAD.MOV.U32 R16, RZ, RZ, R9 ;  /* 0x000000ffff107224 */ /* 0x000fe200078e0009 */
[----:B------:R-:W-:Y:S01]  /*e6f0*/  SHF.R.S32.HI R5, RZ, 0x1f, R0 ;  /* 0x0000001fff057819 */ /* 0x000fe20000011400 */
[----:B------:R-:W-:Y:S01]  /*e700*/  IMAD.WIDE.U32 R2, R0, c[0x0][0x488], R2 ;  /* 0x0001220000027a25 */ /* 0x000fe200078e0002 */
[----:B------:R-:W-:Y:S01]  /*e710*/  UIADD3 UR9, UR21, UR8, URZ ;  /* 0x0000000815097290 */ /* 0x000fe2000fffe03f */
[----:B------:R-:W-:Y:S01]  /*e720*/  @P2 SHF.R.U32.HI R16, RZ, c[0x0][0x4f0], R7 ;  /* 0x00013c00ff102a19 */ /* 0x000fe20000011607 */
[----:B------:R-:W-:Y:S01]  /*e730*/  UIMAD UR5, UR13, UR5, UR12 ;  /* 0x000000050d0572a4 */ /* 0x000fe2000f8e020c */
[----:B------:R-:W-:Y:S01]  /*e740*/  IMAD R5, R5, c[0x0][0x488], RZ ;  /* 0x0001220005057a24 */ /* 0x000fe200078e02ff */
[----:B------:R-:W-:Y:S01]  /*e750*/  LOP3.LUT R4, R4, 0xc0, RZ, 0xc0, !PT ;  /* 0x000000c004047812 */ /* 0x000fe200078ec0ff */
[----:B------:R-:W-:Y:S01]  /*e760*/  IMAD.SHL.U32 R6, R19, 0x8, RZ ;  /* 0x0000000813067824 */ /* 0x000fe200078e00ff */
[----:B------:R-:W-:Y:S01]  /*e770*/  UMOV UR8, UR20 ;  /* 0x0000001400087c82 */ /* 0x000fe20008000000 */
[----:B------:R-:W-:Y:S01]  /*e780*/  IMAD R8, R0, c[0x0][0x48c], R5 ;  /* 0x0001230000087a24 */ /* 0x000fe200078e0205 */
[----:B------:R-:W-:Y:S01]  /*e790*/  LEA R0, P1, R2, c[0x0][0x450], 0x2 ;  /* 0x0001140002007a11 */ /* 0x000fe200078210ff */
[----:B------:R-:W-:Y:S01]  /*e7a0*/  UIMAD.WIDE.U32 UR8, UR13, UR4, UR8 ;  /* 0x000000040d0872a5 */ /* 0x000fe2000f8e0008 */
[----:B------:R-:W-:Y:S01]  /*e7b0*/  SHF.R.U32.HI R11, RZ, 0x3, R4 ;  /* 0x00000003ff0b7819 */ /* 0x000fe20000011604 */
[----:B------:R-:W-:Y:S01]  /*e7c0*/  IMAD.IADD R3, R3, 0x1, R8 ;  /* 0x0000000103037824 */ /* 0x000fe200078e0208 */
[----:B------:R-:W-:Y:S01]  /*e7d0*/  LOP3.LUT R10, R4, 0x18, R6, 0xf8, !PT ;  /* 0x00000018040a7812 */ /* 0x000fe200078ef806 */
[----:B------:R-:W-:Y:S01]  /*e7e0*/  UIADD3 UR5, UR9, UR5, URZ ;  /* 0x0000000509057290 */ /* 0x000fe2000fffe03f */
[----:B------:R-:W-:Y:S01]  /*e7f0*/  IADD3 R7, -R16, RZ, RZ ;  /* 0x000000ff10077210 */ /* 0x000fe20007ffe1ff */
[----:B------:R-:W-:Y:S01]  /*e800*/  SHFL.IDX PT, R12, R0, RZ, 0x1c1f ;  /* 0x001c1fff000c7589 */ /* 0x000fe200000e0000 */
[----:B------:R-:W-:Y:S01]  /*e810*/  LEA.HI.X R2, R2, c[0x0][0x454], R3, 0x2, P1 ;  /* 0x0001150002027a11 */ /* 0x000fe200008f1403 */
[----:B------:R-:W-:Y:S01]  /*e820*/  IMAD.U32 R5, RZ, RZ, UR9 ;  /* 0x00000009ff057e24 */ /* 0x000fe2000f8e00ff */
[----:B------:R-:W-:Y:S01]  /*e830*/  SHF.R.S32.HI R8, RZ, 0x1f, R16 ;  /* 0x0000001fff087819 */ /* 0x000fe20000011410 */
[----:B------:R-:W-:Y:S01]  /*e840*/  IMAD R17, R7, c[0x0][0x4e8], R9 ;  /* 0x00013a0007117a24 */ /* 0x000fe200078e0209 */
[----:B------:R-:W-:Y:S01]  /*e850*/  LOP3.LUT R19, R10, R11, RZ, 0x3c, !PT ;  /* 0x0000000b0a137212 */ /* 0x000fe200078e3cff */
[----:B------:R-:W1:Y:S01]  /*e860*/  SHFL.IDX PT, R13, R2, RZ, 0x1c1f ;  /* 0x001c1fff020d7589 */ /* 0x000e6200000e0000 */
[----:B------:R-:W-:-:S02]  /*e870*/  IMAD R7, R21, 0x80, R14 ;  /* 0x0000008015077824 */ /* 0x000fc400078e020e */
[----:B------:R-:W-:Y:S01]  /*e880*/  IMAD R3, R8, c[0x0][0x3e0], RZ ;  /* 0x0000f80008037a24 */ /* 0x000fe200078e02ff */
[----:B------:R-:W-:Y:S01]  /*e890*/  SHFL.IDX PT, R10, R0, 0x1, 0x1c1f ;  /* 0x003c1f00000a7f89 */ /* 0x000fe200000e0000 */
[----:B------:R-:W-:Y:S01]  /*e8a0*/  IMAD.U32 R4, RZ, RZ, UR8 ;  /* 0x00000008ff047e24 */ /* 0x000fe2000f8e00ff */
[----:B------:R-:W-:Y:S01]  /*e8b0*/  ISETP.GE.OR P3, PT, R7, R24, P0 ;  /* 0x000000180700720c */ /* 0x000fe20000766670 */
[----:B------:R-:W-:Y:S01]  /*e8c0*/  IMAD.U32 R5, RZ, RZ, UR5 ;  /* 0x00000005ff057e24 */ /* 0x000fe2000f8e00ff */
[----:B------:R-:W2:Y:S01]  /*e8d0*/  SHFL.IDX PT, R11, R2, 0x1, 0x1c1f ;  /* 0x003c1f00020b7f89 */ /* 0x000ea200000e0000 */
[----:B------:R-:W-:-:S03]  /*e8e0*/  IMAD R18, R16, c[0x0][0x3e4], R3 ;  /* 0x0000f90010127a24 */ /* 0x000fc600078e0203 */
[----:B------:R-:W-:Y:S04]  /*e8f0*/  SHFL.IDX PT, R14, R0, 0x2, 0x1c1f ;  /* 0x005c1f00000e7f89 */ /* 0x000fe800000e0000 */
[----:B------:R-:W3:Y:S04]  /*e900*/  SHFL.IDX PT, R15, R2, 0x2, 0x1c1f ;  /* 0x005c1f00020f7f89 */ /* 0x000ee800000e0000 */
[----:B------:R4:W-:Y:S04]  /*e910*/  SHFL.IDX PT, R8, R0, 0x3, 0x1c1f ;  /* 0x007c1f0000087f89 */ /* 0x0009e800000e0000 */
[----:B------:R2:W3:Y:S04]  /*e920*/  SHFL.IDX PT, R9, R2, 0x3, 0x1c1f ;  /* 0x007c1f0002097f89 */ /* 0x0004e800000e0000 */
[----:B-1----:R-:W-:Y:S01]  /*e930*/  @!P3 ST.E [R12.64], R51 ;  /* 0x000000330c00b985 */ /* 0x002fe2000c10190e */
[C---:B----4-:R-:W-:Y:S01]  /*e940*/  IADD3 R0, R7.reuse, 0x8, RZ ;  /* 0x0000000807007810 */ /* 0x050fe20007ffe0ff */
[----:B--2---:R-:W-:Y:S01]  /*e950*/  IMAD.WIDE.U32 R2, R16, c[0x0][0x3e0], R4 ;  /* 0x0000f80010027a25 */ /* 0x004fe200078e0004 */
[----:B------:R-:W-:-:S02]  /*e960*/  IADD3 R5, R7, 0x40, RZ ;  /* 0x0000004007057810 */ /* 0x000fc40007ffe0ff */
[----:B------:R-:W-:Y:S02]  /*e970*/  IADD3 R7, R7, 0x48, RZ ;  /* 0x0000004807077810 */ /* 0x000fe40007ffe0ff */
[-C--:B------:R-:W-:Y:S02]  /*e980*/  ISETP.GE.OR P2, PT, R0, R24.reuse, P0 ;  /* 0x000000180000720c */ /* 0x080fe40000746670 */
[----:B------:R-:W-:Y:S02]  /*e990*/  SHF.R.S32.HI R4, RZ, 0x1f, R17 ;  /* 0x0000001fff047819 */ /* 0x000fe40000011411 */
[-C--:B------:R-:W-:Y:S01]  /*e9a0*/  ISETP.GE.OR P1, PT, R5, R24.reuse, P0 ;  /* 0x000000180500720c */ /* 0x080fe20000726670 */
[----:B------:R-:W-:Y:S01]  /*e9b0*/  IMAD.U32 R5, R20, 0x20, R19 ;  /* 0x0000002014057824 */ /* 0x000fe200078e0013 */
[----:B------:R-:W-:Y:S01]  /*e9c0*/  ISETP.GE.OR P0, PT, R7, R24, P0 ;  /* 0x000000180700720c */ /* 0x000fe20000706670 */
[----:B------:R-:W-:Y:S01]  /*e9d0*/  IMAD R0, R4, c[0x0][0x3d8], RZ ;  /* 0x0000f60004007a24 */ /* 0x000fe200078e02ff */
[----:B------:R-:W-:-:S03]  /*e9e0*/  IADD3 R3, R3, R18, RZ ;  /* 0x0000001203037210 */ /* 0x000fc60007ffe0ff */
[----:B------:R-:W-:Y:S02]  /*e9f0*/  IMAD R4, R17, c[0x0][0x3dc], R0 ;  /* 0x0000f70011047a24 */ /* 0x000fe400078e0200 */
[----:B------:R-:W-:Y:S01]  /*ea00*/  IMAD.SHL.U32 R0, R5, 0x2, RZ ;  /* 0x0000000205007824 */ /* 0x000fe200078e00ff */
[----:B------:R1:W-:Y:S01]  /*ea10*/  @!P2 ST.E [R10.64], R52 ;  /* 0x000000340a00a985 */ /* 0x0003e2000c10190e */
[----:B------:R-:W-:-:S03]  /*ea20*/  IMAD.WIDE.U32 R2, R17, c[0x0][0x3d8], R2 ;  /* 0x0000f60011027a25 */ /* 0x000fc600078e0002 */
[----:B---3--:R2:W-:Y:S01]  /*ea30*/  @!P1 ST.E [R14.64], R53 ;  /* 0x000000350e009985 */ /* 0x0085e2000c10190e */
[----:B------:R-:W-:-:S03]  /*ea40*/  IMAD.IADD R3, R3, 0x1, R4 ;  /* 0x0000000103037824 */ /* 0x000fc600078e0204 */
[----:B------:R2:W-:Y:S01]  /*ea50*/  @!P0 ST.E [R8.64], R54 ;  /* 0x0000003608008985 */ /* 0x0005e2000c10190e */
[----:B------:R-:W-:-:S03]  /*ea60*/  LEA R25, P0, R2, c[0x0][0x380], 0x1 ;  /* 0x0000e00002197a11 */ /* 0x000fc600078008ff */
[----:B------:R2:W3:Y:S04]  /*ea70*/  LDS.128 R36, [R0+0x880] ;  /* 0x0008800000247984 */ /* 0x0004e80000000c00 */
[----:B------:R2:W4:Y:S04]  /*ea80*/  LDS.128 R52, [R0+0x1080] ;  /* 0x0010800000347984 */ /* 0x0005280000000c00 */
        /* <DEDUP_REMOVED lines=19> */
[----:B--2---:R2:W4:Y:S01]  /*ebc0*/  LDS.128 R12, [R0+0x4080] ;  /* 0x00408000000c7984 */ /* 0x0045220000000c00 */
[----:B------:R-:W-:-:S09]  /*ebd0*/  ISETP.GE.AND P2, PT, R6, c[0x0][0x3c8], PT ;  /* 0x0000f20006007a0c */ /* 0x000fd20003f46270 */
[----:B------:R-:W-:-:S04]  /*ebe0*/  @!P1 SHF.R.S32.HI R4, RZ, 0x1f, R5 ;  /* 0x0000001fff049819 */ /* 0x000fc80000011405 */
[----:B------:R-:W-:Y:S01]  /*ebf0*/  @!P1 LEA.HI R4, R4, R5, RZ, 0x3 ;  /* 0x0000000504049211 */ /* 0x000fe200078f18ff */
[----:B-1----:R-:W-:-:S03]  /*ec00*/  @!P2 IMAD.WIDE R8, R6, 0x2, R2 ;  /* 0x000000020608a825 */ /* 0x002fc600078e0202 */
[----:B------:R-:W-:Y:S02]  /*ec10*/  @!P1 LOP3.LUT R4, R4, 0xfffffff8, RZ, 0xc0, !PT ;  /* 0xfffffff804049812 */ /* 0x000fe400078ec0ff */
[----:B--2---:R-:W-:-:S03]  /*ec20*/  @!P0 SHF.R.S32.HI R0, RZ, 0x1f, R7 ;  /* 0x0000001fff008819 */ /* 0x004fc60000011407 */
[----:B------:R-:W-:Y:S01]  /*ec30*/  @!P1 IMAD.WIDE R4, R4, 0x2, R2 ;  /* 0x0000000204049825 */ /* 0x000fe200078e0202 */
[----:B------:R-:W-:-:S04]  /*ec40*/  @!P0 LEA.HI R0, R0, R7, RZ, 0x3 ;  /* 0x0000000700008211 */ /* 0x000fc800078f18ff */
[----:B------:R-:W-:Y:S01]  /*ec50*/  @!P0 LOP3.LUT R0, R0, 0xfffffff8, RZ, 0xc0, !PT ;  /* 0xfffffff800008812 */ /* 0x000fe200078ec0ff */
[----:B---3--:R1:W-:Y:S04]  /*ec60*/  @!P2 ST.E.128 [R8.64], R20 ;  /* 0x000000140800a985 */ /* 0x0083e8000c101d0e */
[----:B------:R-:W-:Y:S01]  /*ec70*/  @!P0 IMAD.WIDE R2, R0, 0x2, R2 ;  /* 0x0000000200028825 */ /* 0x000fe200078e0202 */
[----:B-----5:R1:W-:Y:S04]  /*ec80*/  @!P1 ST.E.128 [R4.64], R16 ;  /* 0x0000001004009985 */ /* 0x0203e8000c101d0e */
[----:B----4-:R1:W-:Y:S02]  /*ec90*/  @!P0 ST.E.128 [R2.64], R12 ;  /* 0x0000000c02008985 */ /* 0x0103e4000c101d0e */
.L_x_1580:
[----:B---3--:R-:W-:Y:S05]  /*eca0*/  BSYNC B0 ;  /* 0x0000000000007941 */ /* 0x008fea0003800000 */
.L_x_1579:
        /* <DEDUP_REMOVED lines=23> */
.L_x_1582:
[----:B------:R-:W-:Y:S05]  /*ee20*/  BSYNC B0 ;  /* 0x0000000000007941 */ /* 0x000fea0003800000 */
.L_x_1581:
        /* <DEDUP_REMOVED lines=23> */
.L_x_1584:
[----:B------:R-:W-:Y:S05]  /*efa0*/  BSYNC B0 ;  /* 0x0000000000007941 */ /* 0x000fea0003800000 */
.L_x_1583:
        /* <DEDUP_REMOVED lines=24> */
.L_x_1577:
        /* <DEDUP_REMOVED lines=31> */
.L_x_1585:
        /* <DEDUP_REMOVED lines=13> */
[----:B------:R-:W-:Y:S01]  /*f3f0*/  ULDC.64 UR4, c[0x0][0x490] ;  /* 0x0001240000047ab9 */ /* 0x000fe20000000a00 */
[----:B------:R-:W-:Y:S01]  /*f400*/  IMAD.MOV.U32 R2, RZ, RZ, R3 ;  /* 0x000000ffff027224 */ /* 0x000fe200078e0003 */
[----:B------:R-:W-:Y:S02]  /*f410*/  UIMAD UR7, UR8, UR4, URZ ;  /* 0x00000004080772a4 */ /* 0x000fe4000f8e023f */
[----:B------:R-:W-:Y:S01]  /*f420*/  ISETP.NE.AND P0, PT, R0, 0x1, PT ;  /* 0x000000010000780c */ /* 0x000fe20003f05270 */
[----:B------:R-:W-:Y:S02]  /*f430*/  UMOV UR16, UR10 ;  /* 0x0000000a00107c82 */ /* 0x000fe40008000000 */
        /* <DEDUP_REMOVED lines=19> */
[----:B------:R-:W-:-:S05]  /*f570*/  IMAD R4, R0, c[0x0][0x48c], R4 ;  /* 0x0001230000047a24 */ /* 0x000fca00078e0204 */
[----:B------:R-:W-:Y:S02]  /*f580*/  IADD3 R0, R3, R4, RZ ;  /* 0x0000000403007210 */ /* 0x000fe40007ffe0ff */
[----:B------:R-:W-:-:S04]  /*f590*/  LEA R4, P0, R2, c[0x0][0x450], 0x2 ;  /* 0x0001140002047a11 */ /* 0x000fc800078010ff */
[----:B------:R-:W-:Y:S01]  /*f5a0*/  LEA.HI.X R5, R2, c[0x0][0x454], R0, 0x2, P0 ;  /* 0x0001150002057a11 */ /* 0x000fe200000f1400 */
[----:B------:R-:W-:-:S05]  /*f5b0*/  IMAD.MOV.U32 R0, RZ, RZ, -0x800000 ;  /* 0xff800000ff007424 */ /* 0x000fca00078e00ff */
[----:B------:R1:W-:Y:S03]  /*f5c0*/  STG.E [R4.64], R0 ;  /* 0x0000000004007986 */ /* 0x0003e6000c10190e */
.L_x_1587:
[----:B------:R-:W-:Y:S05]  /*f5d0*/  BSYNC B0 ;  /* 0x0000000000007941 */ /* 0x000fea0003800000 */
.L_x_1586:
        /* <DEDUP_REMOVED lines=70> */
.L_x_1589:
[----:B------:R-:W-:Y:S05]  /*fa40*/  BSYNC B0 ;  /* 0x0000000000007941 */ /* 0x000fea0003800000 */
.L_x_1588:
        /* <DEDUP_REMOVED lines=21> */
.L_x_1591:
[----:B------:R-:W-:Y:S05]  /*fba0*/  BSYNC B0 ;  /* 0x0000000000007941 */ /* 0x000fea0003800000 */
.L_x_1590:
        /* <DEDUP_REMOVED lines=21> */
.L_x_1593:
[----:B------:R-:W-:Y:S05]  /*fd00*/  BSYNC B0 ;  /* 0x0000000000007941 */ /* 0x000fea0003800000 */
.L_x_1592:
        /* <DEDUP_REMOVED lines=22> */
.L_x_1594:
        /* <DEDUP_REMOVED lines=9> */
.L_x_1736:


//--------------------- .text._ZN7cutlass13device_kernelIN5flash19enable_sm80_to_sm89INS1_16FlashAttnFwdSm80INS1_25CollectiveMainloopFwdSm80ILi4ELi1ELb0EN4cute5tupleIJNS5_1CILi128EEENS7_ILi64EEENS7_ILi96EEEEEELi96ENS_6half_tEfNS_4arch4Sm80ELb1ELb0ELb0ELb1ELb1ELb1ELb1ELb0EEENS1_21CollectiveEpilogueFwdINS6_IJS8_SA_S9_EEENS6_IJNS7_ILi1EEESI_SI_EEESC_SE_Li128ELb1ELb1ELb0ELb0EEENS1_19SingleTileSchedulerILb1ELb0ELb1ELi128EEEEEEEEEvNT_6ParamsE --------------------------
	.section	.text._ZN7cutlass13device_kernelIN5flash19enable_sm80_to_sm89INS1_16FlashAttnFwdSm80INS1_25CollectiveMainloopFwdSm80ILi4ELi1ELb0EN4cute5tupleIJNS5_1CILi128EEENS7_ILi64EEENS7_ILi96EEEEEELi96ENS_6half_tEfNS_4arch4Sm80ELb1ELb0ELb0ELb1ELb1ELb1ELb1ELb0EEENS1_21CollectiveEpilogueFwdINS6_IJS8_SA_S9_EEENS6_IJNS7_ILi1EEESI_SI_EEESC_SE_Li128ELb1ELb1ELb0ELb0EEENS1_19SingleTileSchedulerILb1ELb0ELb1ELi128EEEEEEEEEvNT_6ParamsE,"ax",@progbits
	.sectioninfo	@"SHI_REGISTERS=255"
	.align	128
.text._ZN7cutlass13device_kernelIN5flash19enable_sm80_to_sm89INS1_16FlashAttnFwdSm80INS1_25CollectiveMainloopFwdSm80ILi4ELi1ELb0EN4cute5tupleIJNS5_1CILi128EEENS7_ILi64EEENS7_ILi96EEEEEELi96ENS_6half_tEfNS_4arch4Sm80ELb1ELb0ELb0ELb1ELb1ELb1ELb1ELb0EEENS1_21CollectiveEpilogueFwdINS6_IJS8_SA_S9_EEENS6_IJNS7_ILi1EEESI_SI_EEESC_SE_Li128ELb1ELb1ELb0ELb0EEENS1_19SingleTileSchedulerILb1ELb0ELb1ELi128EEEEEEEEEvNT_6ParamsE:
        .type           _ZN7cutlass13device_kernelIN5flash19enable_sm80_to_sm89INS1_16FlashAttnFwdSm80INS1_25CollectiveMainloopFwdSm80ILi4ELi1ELb0EN4cute5tupleIJNS5_1CILi128EEENS7_ILi64EEENS7_ILi96EEEEEELi96ENS_6half_tEfNS_4arch4Sm80ELb1ELb0ELb0ELb1ELb1ELb1ELb1ELb0EEENS1_21CollectiveEpilogueFwdINS6_IJS8_SA_S9_EEENS6_IJNS7_ILi1EEESI_SI_EEESC_SE_Li128ELb1ELb1ELb0ELb0EEENS1_19SingleTileSchedulerILb1ELb0ELb1ELi128EEEEEEEEEvNT_6ParamsE,@function
        .size           _ZN7cutlass13device_kernelIN5flash19enable_sm80_to_sm89INS1_16FlashAttnFwdSm80INS1_25CollectiveMainloopFwdSm80ILi4ELi1ELb0EN4cute5tupleIJNS5_1CILi128EEENS7_ILi64EEENS7_ILi96EEEEEELi96ENS_6half_tEfNS_4arch4Sm80ELb1ELb0ELb0ELb1ELb1ELb1ELb1ELb0EEENS1_21CollectiveEpilogueFwdINS6_IJS8_SA_S9_EEENS6_IJNS7_ILi1EEESI_SI_EEESC_SE_Li128ELb1ELb1ELb0ELb0EEENS1_19SingleTileSchedulerILb1ELb0ELb1ELi128EEEEEEEEEvNT_6ParamsE,(.L_x_1737 - _ZN7cutlass13device_kernelIN5flash19enable_sm80_to_sm89INS1_16FlashAttnFwdSm80INS1_25CollectiveMainloopFwdSm80ILi4ELi1ELb0EN4cute5tupleIJNS5_1CILi128EEENS7_ILi64EEENS7_ILi96EEEEEELi96ENS_6half_tEfNS_4arch4Sm80ELb1ELb0ELb0ELb1ELb1ELb1ELb1ELb0EEENS1_21CollectiveEpilogueFwdINS6_IJS8_SA_S9_EEENS6_IJNS7_ILi1EEESI_SI_EEESC_SE_Li128ELb1ELb1ELb0ELb0EEENS1_19SingleTileSchedulerILb1ELb0ELb1ELi128EEEEEEEEEvNT_6ParamsE)
        .other          _ZN7cutlass13device_kernelIN5flash19enable_sm80_to_sm89INS1_16FlashAttnFwdSm80INS1_25CollectiveMainloopFwdSm80ILi4ELi1ELb0EN4cute5tupleIJNS5_1CILi128EEENS7_ILi64EEENS7_ILi96EEEEEELi96ENS_6half_tEfNS_4arch4Sm80ELb1ELb0ELb0ELb1ELb1ELb1ELb1ELb0EEENS1_21CollectiveEpilogueFwdINS6_IJS8_SA_S9_EEENS6_IJNS7_ILi1EEESI_SI_EEESC_SE_Li128ELb1ELb1ELb0ELb0EEENS1_19SingleTileSchedulerILb1ELb0ELb1ELi128EEEEEEEEEvNT_6ParamsE,@"STO_CUDA_ENTRY STV_DEFAULT"
_ZN7cutlass13device_kernelIN5flash19enable_sm80_to_sm89INS1_16FlashAttnFwdSm80INS1_25CollectiveMainloopFwdSm80ILi4ELi1ELb0EN4cute5tupleIJNS5_1CILi128EEENS7_ILi64EEENS7_ILi96EEEEEELi96ENS_6half_tEfNS_4arch4Sm80ELb1ELb0ELb0ELb1ELb1ELb1ELb1ELb0EEENS1_21CollectiveEpilogueFwdINS6_IJS8_SA_S9_EEENS6_IJNS7_ILi1EEESI_SI_EEESC_SE_Li128ELb1ELb1ELb0ELb0EEENS1_19SingleTileSchedulerILb1ELb0ELb1ELi128EEEEEEEEEvNT_6ParamsE:
        /* <DEDUP_REMOVED lines=21> */
.L_x_1596:
        /* <DEDUP_REMOVED lines=13> */
.L_x_1598:
[----:B------:R-:W-:Y:S02]  /*0220*/  ULDC UR5, c[0x0][0x54c] ;  /* 0x0001530000057ab9 */ /* 0x000fe40000000800 */
.L_x_1597:
[----:B------:R-:W-:Y:S02]  /*0230*/  ULDC UR4, c[0x0][0x548] ;  /* 0x0001520000047ab9 */ /* 0x000fe40000000800 */
[----:B------:R-:W-:-:S02]  /*0240*/  USHF.L.U32 UR12, UR12, 0x7, URZ ;  /* 0x000000070c0c7899 */ /* 0x000fc4000800063f */
[----:B------:R-:W-:-:S04]  /*0250*/  UIMAD UR4, UR5, UR4, URZ ;  /* 0x00000004050472a4 */ /* 0x000fc8000f8e023f */
[----:B------:R-:W-:-:S04]  /*0260*/  UISETP.GE.AND UP0, UPT, UR12, UR4, UPT ;  /* 0x000000040c00728c */ /* 0x000fc8000bf06270 */
[----:B------:R-:W-:Y:S01]  /*0270*/  USEL UR18, UR18, 0xffffffff, !UP0 ;  /* 0xffffffff12127887 */ /* 0x000fe2000c000000 */
[----:B------:R-:W-:Y:S05]  /*0280*/  BRA `(.L_x_1599) ;  /* 0x000001b000007947 */ /* 0x000fea0003800000 */
.L_x_1595:
        /* <DEDUP_REMOVED lines=8> */
.L_x_1600:
        /* <DEDUP_REMOVED lines=13> */
.L_x_1602:
[----:B------:R-:W-:Y:S02]  /*03e0*/  ULDC UR5, c[0x0][0x54c] ;  /* 0x0001530000057ab9 */ /* 0x000fe40000000800 */
.L_x_1601:
[----:B------:R-:W-:Y:S02]  /*03f0*/  ULDC UR4, c[0x0][0x548] ;  /* 0x0001520000047ab9 */ /* 0x000fe40000000800 */
[----:B------:R-:W-:-:S02]  /*0400*/  USHF.L.U32 UR12, UR12, 0x7, URZ ;  /* 0x000000070c0c7899 */ /* 0x000fc4000800063f */
[----:B------:R-:W-:-:S04]  /*0410*/  UIMAD UR4, UR5, UR4, URZ ;  /* 0x00000004050472a4 */ /* 0x000fc8000f8e023f */
[----:B------:R-:W-:-:S04]  /*0420*/  UISETP.GE.AND UP0, UPT, UR12, UR4, UPT ;  /* 0x000000040c00728c */ /* 0x000fc8000bf06270 */
[----:B------:R-:W-:-:S06]  /*0430*/  USEL UR18, UR18, 0xffffffff, !UP0 ;  /* 0xffffffff12127887 */ /* 0x000fcc000c000000 */
.L_x_1599:
        /* <DEDUP_REMOVED lines=64> */
.L_x_1603:
        /* <DEDUP_REMOVED lines=10> */
.L_x_1604:
[----:B------:R-:W-:Y:S05]  /*08e0*/  @!P4 BRA `(.L_x_1605) ;  /* 0x000000500000c947 */ /* 0x000fea0003800000 */
[----:B-1--4-:R1:W4:Y:S04]  /*08f0*/  LDG.E R0, [R4.64] ;  /* 0x0000001404007981 */ /* 0x012328000c1e1900 */
[----:B-1-3--:R-:W3:Y:S01]  /*0900*/  LDG.E R4, [R4.64+0x4] ;  /* 0x0000041404047981 */ /* 0x00aee2000c1e1900 */
[----:B----4-:R-:W1:Y:S08]  /*0910*/  R2UR UR16, R0 ;  /* 0x00000000001073c2 */ /* 0x010e7000000e0000 */
[----:B---3--:R-:W1:Y:S02]  /*0920*/  R2UR UR4, R4 ;  /* 0x00000000040473c2 */ /* 0x008e6400000e0000 */
[----:B-1----:R-:W-:-:S06]  /*0930*/  UIADD3 UR16, -UR16, UR4, URZ ;  /* 0x0000000410107290 */ /* 0x002fcc000fffe13f */
.L_x_1605:
        /* <DEDUP_REMOVED lines=219> */
[----:B------:R-:W-:Y:S01]  /*16f0*/  IMAD.WIDE.U32 R120, R146, c[0x0][0x290], R20 ;  /* 0x0000a40092787a25 */ /* 0x000fe200078e0014 */
[----:B------:R-:W-:Y:S01]  /*1700*/  ULDC.64 UR4, c[0x0][0x268] ;  /* 0x00009a0000047ab9 */ /* 0x000fe20000000a00 */
[----:B------:R-:W-:Y:S01]  /*1710*/  LEA.HI R8, R8, R28, RZ, 0x3 ;  /* 0x0000001c08087211 */ /* 0x000fe200078f18ff */
[----:B------:R-:W-:Y:S01]  /*1720*/  UIMAD UR4, UR23, UR4, URZ ;  /* 0x00000004170472a4 */ /* 0x000fe2000f8e023f */
[----:B------:R-:W-:Y:S01]  /*1730*/  IMAD.WIDE.U32 R118, R146, c[0x0][0x280], R18 ;  /* 0x0000a00092767a25 */ /* 0x000fe200078e0012 */
        /* <DEDUP_REMOVED lines=85> */
[C---:B------:R-:W-:Y:S01]  /*1c90*/  IMAD R2, R146.reuse, c[0x0][0x284], R2 ;  /* 0x0000a10092027a24 */ /* 0x040fe200078e0202 */
        /* <DEDUP_REMOVED lines=28> */
.L_x_1631:
        /* <DEDUP_REMOVED lines=107> */
.L_x_1611:
[----:B------:R-:W-:Y:S05]  /*2510*/  BSYNC B0 ;  /* 0x0000000000007941 */ /* 0x000fea0003800000 */
.L_x_1610:
        /* <DEDUP_REMOVED lines=93> */
.L_x_1614:
[----:B------:R-:W-:Y:S05]  /*2af0*/  BSYNC B0 ;  /* 0x0000000000007941 */ /* 0x000fea0003800000 */
.L_x_1613:
        /* <DEDUP_REMOVED lines=58> */
.L_x_1616:
[----:B------:R-:W-:Y:S05]  /*2ea0*/  BSYNC B0 ;  /* 0x0000000000007941 */ /* 0x000fea0003800000 */
.L_x_1615:
        /* <DEDUP_REMOVED lines=58> */
.L_x_1618:
[----:B------:R-:W-:Y:S05]  /*3250*/  BSYNC B0 ;  /* 0x0000000000007941 */ /* 0x000fea0003800000 */
.L_x_1617:
        /* <DEDUP_REMOVED lines=58> */
.L_x_1620:
[----:B------:R-:W-:Y:S05]  /*3600*/  BSYNC B0 ;  /* 0x0000000000007941 */ /* 0x000fea0003800000 */
.L_x_1619:
        /* <DEDUP_REMOVED lines=58> */
.L_x_1622:
[----:B------:R-:W-:Y:S05]  /*39b0*/  BSYNC B0 ;  /* 0x0000000000007941 */ /* 0x000fea0003800000 */
.L_x_1621:
        /* <DEDUP_REMOVED lines=58> */
.L_x_1609:
        /* <DEDUP_REMOVED lines=47> */
.L_x_1624:
[----:B------:R-:W-:Y:S05]  /*4050*/  BSYNC B0 ;  /* 0x0000000000007941 */ /* 0x000fea0003800000 */
.L_x_1623:
        /* <DEDUP_REMOVED lines=158> */
.L_x_1626:
[----:B------:R-:W-:Y:S05]  /*4a40*/  BSYNC B0 ;  /* 0x0000000000007941 */ /* 0x000fea0003800000 */
.L_x_1625:
        /* <DEDUP_REMOVED lines=123> */
.L_x_1628:
[----:B------:R-:W-:Y:S05]  /*5200*/  BSYNC B0 ;  /* 0x0000000000007941 */ /* 0x000fea0003800000 */
.L_x_1627:
        /* <DEDUP_REMOVED lines=126> */
.L_x_1608:
        /* <DEDUP_REMOVED lines=38> */
.L_x_1612:
[----:B------:R-:W-:Y:S05]  /*5c50*/  BSYNC B1 ;  /* 0x0000000000017941 */ /* 0x000fea0003800000 */
.L_x_1607:
        /* <DEDUP_REMOVED lines=84> */
.L_x_1630:
[----:B--2---:R-:W-:Y:S05]  /*61a0*/  BSYNC B0 ;  /* 0x0000000000007941 */ /* 0x004fea0003800000 */
.L_x_1629:
        /* <DEDUP_REMOVED lines=26> */
.L_x_1606:
        /* <DEDUP_REMOVED lines=204> */
.L_x_1634:
[----:B---34-:R-:W-:Y:S05]  /*7010*/  BSYNC B0 ;  /* 0x0000000000007941 */ /* 0x018fea0003800000 */
.L_x_1633:
        /* <DEDUP_REMOVED lines=20> */
.L_x_1636:
[----:B------:R-:W-:Y:S05]  /*7160*/  BSYNC B0 ;  /* 0x0000000000007941 */ /* 0x000fea0003800000 */
.L_x_1635:
        /* <DEDUP_REMOVED lines=20> */
.L_x_1638:
[----:B------:R-:W-:Y:S05]  /*72b0*/  BSYNC B0 ;  /* 0x0000000000007941 */ /* 0x000fea0003800000 */
.L_x_1637:
        /* <DEDUP_REMOVED lines=73> */
[----:B------:R-:W-:Y:S03]  /*7750*/  STL [R1], R118 ;  /* 0x0000007601007387 */ /* 0x000fe60000100800 */
[----:B------:R-:W-:Y:S01]  /*7760*/  IMAD R3, R114, c[0x0][0x1f0], RZ ;  /* 0x00007c0072037a24 */ /* 0x000fe200078e02ff */
[----:B------:R-:W-:-:S03]  /*7770*/  IADD3 R0, P0, R4, UR22, RZ ;  /* 0x0000001604007c10 */ /* 0x000fc6000ff1e0ff */
[----:B------:R-:W-:-:S05]  /*7780*/  IMAD R3, R118, c[0x0][0x1f4], R3 ;  /* 0x00007d0076037a24 */ /* 0x000fca00078e0203 */
[----:B------:R-:W-:Y:S02]  /*7790*/  IADD3.X R4, R5, UR16, R3, P0, !PT ;  /* 0x0000001005047c10 */ /* 0x000fe400087fe403 */
[C---:B------:R-:W-:Y:S02]  /*77a0*/  LEA R5, P0, R0.reuse, c[0x0][0x1c8], 0x1 ;  /* 0x0000720000057a11 */ /* 0x040fe400078008ff */
[--C-:B------:R-:W-:Y:S02]  /*77b0*/  @P1 SHF.R.S32.HI R3, RZ, 0x1f, R101.reuse ;  /* 0x0000001fff031819 */ /* 0x100fe40000011465 */
        /* <DEDUP_REMOVED lines=38> */
.L_x_1639:
        /* <DEDUP_REMOVED lines=122> */
.L_x_1643:
[----:B------:R-:W-:Y:S05]  /*81c0*/  BSYNC B0 ;  /* 0x0000000000007941 */ /* 0x000fea0003800000 */
.L_x_1642:
        /* <DEDUP_REMOVED lines=123> */
.L_x_1645:
[----:B-123--:R-:W-:Y:S05]  /*8980*/  BSYNC B0 ;  /* 0x0000000000007941 */ /* 0x00efea0003800000 */
.L_x_1644:
        /* <DEDUP_REMOVED lines=114> */
.L_x_1649:
[----:B------:R-:W-:Y:S05]  /*90b0*/  BSYNC B0 ;  /* 0x0000000000007941 */ /* 0x000fea0003800000 */
.L_x_1648:
        /* <DEDUP_REMOVED lines=46> */
.L_x_1651:
[----:B------:R-:W-:Y:S05]  /*93a0*/  BSYNC B0 ;  /* 0x0000000000007941 */ /* 0x000fea0003800000 */
.L_x_1650:
        /* <DEDUP_REMOVED lines=46> */
.L_x_1653:
[----:B------:R-:W-:Y:S05]  /*9690*/  BSYNC B0 ;  /* 0x0000000000007941 */ /* 0x000fea0003800000 */
.L_x_1652:
        /* <DEDUP_REMOVED lines=46> */
.L_x_1655:
[----:B------:R-:W-:Y:S05]  /*9980*/  BSYNC B0 ;  /* 0x0000000000007941 */ /* 0x000fea0003800000 */
.L_x_1654:
        /* <DEDUP_REMOVED lines=46> */
.L_x_1657:
[----:B------:R-:W-:Y:S05]  /*9c70*/  BSYNC B0 ;  /* 0x0000000000007941 */ /* 0x000fea0003800000 */
.L_x_1656:
        /* <DEDUP_REMOVED lines=45> */
.L_x_1647:
[----:B------:R-:W-:Y:S05]  /*9f50*/  BSYNC B1 ;  /* 0x0000000000017941 */ /* 0x000fea0003800000 */
.L_x_1646:
        /* <DEDUP_REMOVED lines=48> */
.L_x_1660:
[----:B------:R-:W-:Y:S05]  /*a260*/  BSYNC B0 ;  /* 0x0000000000007941 */ /* 0x000fea0003800000 */
.L_x_1659:
        /* <DEDUP_REMOVED lines=46> */
.L_x_1662:
[----:B------:R-:W-:Y:S05]  /*a550*/  BSYNC B0 ;  /* 0x0000000000007941 */ /* 0x000fea0003800000 */
.L_x_1661:
        /* <DEDUP_REMOVED lines=46> */
.L_x_1664:
[----:B------:R-:W-:Y:S05]  /*a840*/  BSYNC B0 ;  /* 0x0000000000007941 */ /* 0x000fea0003800000 */
.L_x_1663:
        /* <DEDUP_REMOVED lines=46> */
.L_x_1666:
[----:B------:R-:W-:Y:S05]  /*ab30*/  BSYNC B0 ;  /* 0x0000000000007941 */ /* 0x000fea0003800000 */
.L_x_1665:
        /* <DEDUP_REMOVED lines=46> */
.L_x_1668:
[----:B------:R-:W-:Y:S05]  /*ae20*/  BSYNC B0 ;  /* 0x0000000000007941 */ /* 0x000fea0003800000 */
.L_x_1667:
        /* <DEDUP_REMOVED lines=46> */
.L_x_1641:
        /* <DEDUP_REMOVED lines=74> */
.L_x_1670:
[----:B------:R-:W-:Y:S05]  /*b5b0*/  BSYNC B0 ;  /* 0x0000000000007941 */ /* 0x000fea0003800000 */
.L_x_1669:
        /* <DEDUP_REMOVED lines=99> */
.L_x_1672:
[----:B-123--:R-:W-:Y:S05]  /*bbf0*/  BSYNC B0 ;  /* 0x0000000000007941 */ /* 0x00efea0003800000 */
.L_x_1671:
        /* <DEDUP_REMOVED lines=162> */
.L_x_1676:
[----:B------:R-:W-:Y:S05]  /*c620*/  BSYNC B0 ;  /* 0x0000000000007941 */ /* 0x000fea0003800000 */
.L_x_1675:
        /* <DEDUP_REMOVED lines=117> */
.L_x_1678:
[----:B------:R-:W-:Y:S05]  /*cd80*/  BSYNC B0 ;  /* 0x0000000000007941 */ /* 0x000fea0003800000 */
.L_x_1677:
        /* <DEDUP_REMOVED lines=116> */
.L_x_1674:
[----:B------:R-:W-:Y:S05]  /*d4d0*/  BSYNC B1 ;  /* 0x0000000000017941 */ /* 0x000fea0003800000 */
.L_x_1673:
        /* <DEDUP_REMOVED lines=34> */
[--C-:B------:R-:W-:Y:S01]  /*d700*/  HADD2.F32 R0, -RZ, R96.reuse.H0_H0 ;  /* 0x20000060ff007230 */ /* 0x100fe20000004100 */
        /* <DEDUP_REMOVED lines=81> */
.L_x_1680:
[----:B------:R-:W-:Y:S05]  /*dc20*/  BSYNC B0 ;  /* 0x0000000000007941 */ /* 0x000fea0003800000 */
.L_x_1679:
        /* <DEDUP_REMOVED lines=40> */
[--C-:B------:R-:W-:Y:S01]  /*deb0*/  HADD2.F32 R0, -RZ, R102.reuse.H0_H0 ;  /* 0x20000066ff007230 */ /* 0x100fe20000004100 */
        /* <DEDUP_REMOVED lines=79> */
.L_x_1682:
[----:B------:R-:W-:Y:S05]  /*e3b0*/  BSYNC B0 ;  /* 0x0000000000007941 */ /* 0x000fea0003800000 */
.L_x_1681:
        /* <DEDUP_REMOVED lines=41> */
[--C-:B------:R-:W-:Y:S01]  /*e650*/  HADD2.F32 R0, -RZ, R108.reuse.H0_H0 ;  /* 0x2000006cff007230 */ /* 0x100fe20000004100 */
        /* <DEDUP_REMOVED lines=33> */
[----:B------:R-:W-:Y:S01]  /*e870*/  FMUL.FTZ R5, R21, R3 ;  /* 0x0000000315057220 */ /* 0x000fe20000410000 */
        /* <DEDUP_REMOVED lines=43> */
.L_x_1658:
[----:B------:R-:W-:Y:S05]  /*eb30*/  BSYNC B2 ;  /* 0x0000000000027941 */ /* 0x000fea0003800000 */
.L_x_1640:
        /* <DEDUP_REMOVED lines=77> */
[----:B------:R-:W-:Y:S01]  /*f010*/  STL [R1+0x48], R161 ;  /* 0x000048a101007387 */ /* 0x000fe20000100800 */
        /* <DEDUP_REMOVED lines=43> */
[----:B------:R-:W-:Y:S01]  /*f2d0*/  ISETP.LT.OR P1, PT, R104, 0x21, P1 ;  /* 0x000000216800780c */ /* 0x000fe20000f21670 */
[----:B------:R-:W-:Y:S04]  /*f2e0*/  STL [R1+0x38], R159 ;  /* 0x0000389f01007387 */ /* 0x000fe80000100800 */
[----:B------:R-:W-:Y:S02]  /*f2f0*/  STL [R1+0x44], R156 ;  /* 0x0000449c01007387 */ /* 0x000fe40000100800 */
[----:B--2---:R-:W-:Y:S04]  /*f300*/  HMMA.16816.F32 R68, R4, R28, RZ ;  /* 0x0000001c0444723c */ /* 0x004fe800000018ff */
[----:B------:R1:W-:Y:S01]  /*f310*/  LDGSTS.E.BYPASS.LTC128B.128 [R248+0x1100], [R54.64], !P0 ;  /* 0x0110000036f87fae */ /* 0x0003e2000c101d54 */
[----:B------:R-:W-:-:S03]  /*f320*/  ISETP.GE.AND P0, PT, R100, c[0x0][0x1d4], PT ;  /* 0x0000750064007a0c */ /* 0x000fc60003f06270 */
[----:B------:R-:W-:Y:S01]  /*f330*/  HMMA.16816.F32 R100, R4, R26, RZ ;  /* 0x0000001a0464723c */ /* 0x000fe200000018ff */
[C---:B------:R-:W-:Y:S02]  /*f340*/  ISETP.LT.OR P3, PT, R104.reuse, 0x1, P0 ;  /* 0x000000016800780c */ /* 0x040fe40000761670 */
[----:B------:R-:W-:-:S05]  /*f350*/  ISETP.LT.OR P0, PT, R104, 0x21, P0 ;  /* 0x000000216800780c */ /* 0x000fca0000701670 */
[C---:B------:R-:W-:Y:S06]  /*f360*/  HMMA.16816.F32 R72, R4.reuse, R34, RZ ;  /* 0x000000220448723c */ /* 0x040fec00000018ff */
        /* <DEDUP_REMOVED lines=82> */
[----:B------:R-:W-:Y:S07]  /*f890*/  LDSM.16.M88.4 R4, [R224+0xb100] ;  /* 0x00b10000e004783b */ /* 0x000fee0000000200 */
[C---:B------:R-:W-:Y:S01]  /*f8a0*/  HMMA.16816.F32 R108, R20.reuse, R40, R8 ;  /* 0x00000028146c723c */ /* 0x040fe20000001808 */
[----:B------:R-:W-:Y:S07]  /*f8b0*/  LDSM.16.M88.4 R8, [R224+0xa100] ;  /* 0x00a10000e008783b */ /* 0x000fee0000000200 */
[C---:B------:R-:W-:Y:S01]  /*f8c0*/  HMMA.16816.F32 R104, R20.reuse, R42, R36 ;  /* 0x0000002a1468723c */ /* 0x040fe20000001824 */
[----:B------:R-:W5:Y:S04]  /*f8d0*/  LDSM.16.M88.4 R40, [R225+0x2000] ;  /* 0x00200000e128783b */ /* 0x000f680000000200 */
[----:B------:R-:W-:Y:S03]  /*f8e0*/  LDSM.16.M88.4 R36, [R225+0x2c00] ;  /* 0x002c0000e124783b */ /* 0x000fe60000000200 */
        /* <DEDUP_REMOVED lines=70> */
[----:B------:R1:W-:Y:S03]  /*fd50*/  STL [R1], R8 ;  /* 0x0000000801007387 */ /* 0x0003e60000100800 */
        /* <DEDUP_REMOVED lines=36> */
.L_x_1683:
[----:B------:R-:W-:Y:S01]  /*ffa0*/  LOP3.LUT R3, R153, 0xffffffe0, RZ, 0xc0, !PT ;  /* 0xffffffe099037812 */ /* 0x000fe200078ec0ff */
[----:B------:R-:W-:Y:S01]  /*ffb0*/  UMOV UR4, 0xffffffc0 ;  /* 0xffffffc000047882 */ /* 0x000fe20000000000 */
[----:B-1----:R-:W-:Y:S01]  /*ffc0*/  SHF.R.S32.HI R5, RZ, 0x1f, R152 ;  /* 0x0000001fff057819 */ /* 0x002fe20000011498 */
        /* <DEDUP_REMOVED lines=23> */
[----:B------:R-:W-:Y:S01]  /*10140*/  IMAD.U32 R7, RZ, RZ, UR4 ;  /* 0x00000004ff077e24 */ /* 0x000fe2000f8e00ff */
[----:B------:R-:W-:Y:S01]  /*10150*/  ULDC.64 UR4, c[0x0][0x2c8] ;  /* 0x0000b20000047ab9 */ /* 0x000fe20000000a00 */
[----:B------:R-:W-:Y:S01]  /*10160*/  IMAD R9, R6, 0x8, R3 ;  /* 0x0000000806097824 */ /* 0x000fe200078e0203 */
[----:B------:R-:W-:Y:S01]  /*10170*/  UIMAD.WIDE.U32 UR22, UR12, UR4, URZ ;  /* 0x000000040c1672a5 */ /* 0x000fe2000f8e003f */
[----:B------:R-:W-:Y:S02]  /*10180*/  IMAD.SHL.U32 R8, R4, 0x2, RZ ;  /* 0x0000000204087824 */ /* 0x000fe400078e00ff */
[----:B------:R-:W-:Y:S01]  /*10190*/  @P1 IMAD.HI.U32 R6, R9, c[0x0][0x2c8], RZ ;  /* 0x0000b20009061a27 */ /* 0x000fe200078e00ff */
[----:B------:R-:W-:Y:S02]  /*101a0*/  STL [R1+0x30], R9 ;  /* 0x0000300901007387 */ /* 0x000fe40000100800 */
[----:B------:R-:W-:Y:S01]  /*101b0*/  IADD3 R7, -R8, UR9, R7 ;  /* 0x0000000908077c10 */ /* 0x000fe2000fffe107 */
[----:B------:R-:W-:Y:S01]  /*101c0*/  IMAD.MOV.U32 R3, RZ, RZ, R9 ;  /* 0x000000ffff037224 */ /* 0x000fe200078e0009 */
[----:B------:R-:W-:Y:S01]  /*101d0*/  @P0 SHF.R.U32.HI R3, RZ, c[0x0][0x2cc], R6 ;  /* 0x0000b300ff030a19 */ /* 0x000fe20000011606 */
[----:B------:R1:W-:Y:S01]  /*101e0*/  STL [R1+0x40], R8 ;  /* 0x0000400801007387 */ /* 0x0003e20000100800 */
[----:B------:R-:W-:Y:S01]  /*101f0*/  IADD3 R7, R7, -UR17, RZ ;  /* 0x8000001107077c10 */ /* 0x000fe2000fffe0ff */
[----:B------:R-:W-:-:S02]  /*10200*/  @UP2 UMOV UR7, UR23 ;  /* 0x0000001700072c82 */ /* 0x000fc40008000000 */
[----:B------:R-:W2:Y:S01]  /*10210*/  SHFL.IDX PT, R6, R3, RZ, 0x1c1f ;  /* 0x001c1fff03067589 */ /* 0x000ea200000e0000 */
[----:B------:R-:W-:-:S03]  /*10220*/  @UP2 USHF.R.U32.HI UR12, URZ, UR5, UR7 ;  /* 0x000000053f0c2299 */ /* 0x000fc60008011607 */
[----:B------:R-:W3:Y:S01]  /*10230*/  SHFL.IDX PT, R4, R3, 0x2, 0x1c1f ;  /* 0x005c1f0003047f89 */ /* 0x000ee200000e0000 */
[----:B------:R-:W-:-:S04]  /*10240*/  UIADD3 UR12, UR12, UR9, -UR17 ;  /* 0x000000090c0c7290 */ /* 0x000fc8000fffe811 */
[----:B------:R-:W-:-:S04]  /*10250*/  USHF.R.S32.HI UR4, URZ, 0x1f, UR12 ;  /* 0x0000001f3f047899 */ /* 0x000fc8000801140c */
[----:B------:R-:W-:-:S04]  /*10260*/  ULEA.HI UR4, UR4, UR12, URZ, 0x6 ;  /* 0x0000000c04047291 */ /* 0x000fc8000f8f303f */
[----:B------:R-:W-:Y:S01]  /*10270*/  USHF.R.S32.HI UR7, URZ, 0x6, UR4 ;  /* 0x000000063f077899 */ /* 0x000fe20008011404 */
[----:B-1----:R-:W-:-:S03]  /*10280*/  IADD3 R8, -R8, UR19, RZ ;  /* 0x0000001308087c10 */ /* 0x002fc6000fffe1ff */
[----:B------:R-:W-:Y:S01]  /*10290*/  UISETP.LT.AND UP0, UPT, URZ, UR7, UPT ;  /* 0x000000073f00728c */ /* 0x000fe2000bf01270 */
[C---:B--2---:R-:W-:Y:S02]  /*102a0*/  IMAD.IADD R5, R7.reuse, 0x1, R6 ;  /* 0x0000000107057824 */ /* 0x044fe400078e0206 */
[----:B------:R-:W1:Y:S01]  /*102b0*/  SHFL.IDX PT, R6, R3, 0x1, 0x1c1f ;  /* 0x003c1f0003067f89 */ /* 0x000e6200000e0000 */
[----:B------:R-:W-:Y:S01]  /*102c0*/  USEL UR7, URZ, UR7, !UP0 ;  /* 0x000000073f077287 */ /* 0x000fe2000c000000 */
[----:B---3--:R-:W-:Y:S01]  /*102d0*/  IMAD.IADD R4, R7, 0x1, R4 ;  /* 0x0000000107047824 */ /* 0x008fe200078e0204 */
[----:B------:R-:W-:Y:S01]  /*102e0*/  IMNMX R5, R8, R5, PT ;  /* 0x0000000508057217 */ /* 0x000fe20003800200 */
[----:B------:R-:W2:Y:S03]  /*102f0*/  SHFL.IDX PT, R3, R3, 0x3, 0x1c1f ;  /* 0x007c1f0003037f89 */ /* 0x000ea600000e0000 */
[----:B------:R-:W-:-:S02]  /*10300*/  ISETP.GT.AND P0, PT, R5, RZ, PT ;  /* 0x000000ff0500720c */ /* 0x000fc40003f04270 */
[C---:B------:R-:W-:Y:S02]  /*10310*/  ISETP.GT.AND P1, PT, R5.reuse, 0x1, PT ;  /* 0x000000010500780c */ /* 0x040fe40003f24270 */
[----:B------:R-:W-:Y:S02]  /*10320*/  FSEL R32, R60, -INF , P0 ;  /* 0xff8000003c207808 */ /* 0x000fe40000000000 */
[----:B------:R-:W-:Y:S02]  /*10330*/  ISETP.GT.AND P0, PT, R5, 0x8, PT ;  /* 0x000000080500780c */ /* 0x000fe40003f04270 */
[----:B------:R-:W-:Y:S02]  /*10340*/  FSEL R36, R61, -INF , P1 ;  /* 0xff8000003d247808 */ /* 0x000fe40000800000 */
[----:B------:R-:W-:Y:S02]  /*10350*/  FSEL R37, R56, -INF , P0 ;  /* 0xff80000038257808 */ /* 0x000fe40000000000 */
[----:B------:R-:W-:-:S02]  /*10360*/  ISETP.GT.AND P0, PT, R5, 0x10, PT ;  /* 0x000000100500780c */ /* 0x000fc40003f04270 */
[----:B------:R-:W-:Y:S02]  /*10370*/  ISETP.GT.AND P1, PT, R5, 0x9, PT ;  /* 0x000000090500780c */ /* 0x000fe40003f24270 */
[----:B------:R-:W-:Y:S01]  /*10380*/  FSEL R74, R52, -INF , P0 ;  /* 0xff800000344a7808 */ /* 0x000fe20000000000 */
[----:B-1----:R-:W-:Y:S01]  /*10390*/  IMAD.IADD R6, R7, 0x1, R6 ;  /* 0x0000000107067824 */ /* 0x002fe200078e0206 */
[----:B------:R-:W-:Y:S02]  /*103a0*/  ISETP.GT.AND P0, PT, R5, 0x18, PT ;  /* 0x000000180500780c */ /* 0x000fe40003f04270 */
[----:B------:R-:W-:Y:S01]  /*103b0*/  FSEL R39, R57, -INF , P1 ;  /* 0xff80000039277808 */ /* 0x000fe20000800000 */
[----:B--2---:R-:W-:Y:S01]  /*103c0*/  IMAD.IADD R3, R7, 0x1, R3 ;  /* 0x0000000107037824 */ /* 0x004fe200078e0203 */
[----:B------:R-:W-:Y:S02]  /*103d0*/  FSEL R125, R48, -INF , P0 ;  /* 0xff800000307d7808 */ /* 0x000fe40000000000 */
[----:B------:R-:W-:-:S02]  /*103e0*/  ISETP.GT.AND P0, PT, R5, 0x20, PT ;  /* 0x000000200500780c */ /* 0x000fc40003f04270 */
[C---:B------:R-:W-:Y:S02]  /*103f0*/  ISETP.GT.AND P1, PT, R5.reuse, 0x11, PT ;  /* 0x000000110500780c */ /* 0x040fe40003f24270 */
[----:B------:R-:W-:Y:S02]  /*10400*/  FSEL R166, R28, -INF , P0 ;  /* 0xff8000001ca67808 */ /* 0x000fe40000000000 */
[----:B------:R-:W-:Y:S02]  /*10410*/  ISETP.GT.AND P0, PT, R5, 0x28, PT ;  /* 0x000000280500780c */ /* 0x000fe40003f04270 */
[----:B------:R-:W-:Y:S02]  /*10420*/  IMNMX R6, R8, R6, PT ;  /* 0x0000000608067217 */ /* 0x000fe40003800200 */
        /* <DEDUP_REMOVED lines=9> */
[C---:B------:R-:W-:Y:S02]  /*104c0*/  ISETP.GT.AND P1, PT, R6.reuse, RZ, PT ;  /* 0x000000ff0600720c */ /* 0x040fe40003f24270 */
        /* <DEDUP_REMOVED lines=10> */
[----:B------:R-:W-:Y:S02]  /*10570*/  ISETP.GT.AND P0, PT, R4, RZ, PT ;  /* 0x000000ff0400720c */ /* 0x000fe40003f04270 */
[----:B------:R-:W-:Y:S02]  /*10580*/  FSEL R122, R54, -INF , P1 ;  /* 0xff800000367a7808 */ /* 0x000fe40000800000 */
[----:B------:R-:W-:Y:S02]  /*10590*/  ISETP.GT.AND P1, PT, R5, 0x29, PT ;  /* 0x000000290500780c */ /* 0x000fe40003f24270 */
[----:B------:R-:W-:Y:S02]  /*105a0*/  FSEL R11, R96, -INF , P0 ;  /* 0xff800000600b7808 */ /* 0x000fe40000000000 */
[----:B------:R-:W-:Y:S02]  /*105b0*/  ISETP.GT.AND P0, PT, R4, 0x8, PT ;  /* 0x000000080400780c */ /* 0x000fe40003f04270 */
        /* <DEDUP_REMOVED lines=8> */
[----:B------:R-:W-:Y:S02]  /*10640*/  FSEL R13, R97, -INF , P1 ;  /* 0xff800000610d7808 */ /* 0x000fe40000800000 */
[----:B------:R-:W-:Y:S02]  /*10650*/  ISETP.GT.AND P1, PT, R4, 0x9, PT ;  /* 0x000000090400780c */ /* 0x000fe40003f24270 */
[----:B------:R-:W-:Y:S02]  /*10660*/  FSEL R50, R80, -INF , P0 ;  /* 0xff80000050327808 */ /* 0x000fe40000000000 */
[----:B------:R-:W-:Y:S02]  /*10670*/  ISETP.GT.AND P0, PT, R4, 0x20, PT ;  /* 0x000000200400780c */ /* 0x000fe40003f04270 */
[----:B------:R-:W-:-:S02]  /*10680*/  FSEL R17, R93, -INF , P1 ;  /* 0xff8000005d117808 */ /* 0x000fc40000800000 */
[----:B------:R-:W-:Y:S02]  /*10690*/  ISETP.GT.AND P1, PT, R4, 0x11, PT ;  /* 0x000000110400780c */ /* 0x000fe40003f24270 */
[----:B------:R-:W-:Y:S02]  /*106a0*/  FMNMX.FTZ R7, R11, R13, !PT ;  /* 0x0000000d0b077209 */ /* 0x000fe40007810000 */
[----:B------:R-:W-:Y:S02]  /*106b0*/  FSEL R140, R84, -INF , P0 ;  /* 0xff800000548c7808 */ /* 0x000fe40000000000 */
[----:B------:R-:W-:Y:S02]  /*106c0*/  ISETP.GT.AND P0, PT, R4, 0x28, PT ;  /* 0x000000280400780c */ /* 0x000fe40003f04270 */
[----:B------:R-:W-:Y:S02]  /*106d0*/  FSEL R49, R89, -INF , P1 ;  /* 0xff80000059317808 */ /* 0x000fe40000800000 */
[----:B------:R-:W-:-:S02]  /*106e0*/  FMNMX.FTZ R7, R16, R7, !PT ;  /* 0x0000000710077209 */ /* 0x000fc40007810000 */
[----:B------:R-:W-:Y:S02]  /*106f0*/  ISETP.GT.AND P1, PT, R4, 0x19, PT ;  /* 0x000000190400780c */ /* 0x000fe40003f24270 */
[----:B------:R-:W-:Y:S02]  /*10700*/  FSEL R143, R76, -INF , P0 ;  /* 0xff8000004c8f7808 */ /* 0x000fe40000000000 */
[----:B------:R-:W-:Y:S02]  /*10710*/  ISETP.GT.AND P0, PT, R4, 0x30, PT ;  /* 0x000000300400780c */ /* 0x000fe40003f04270 */
[----:B------:R-:W-:Y:S02]  /*10720*/  IMNMX R3, R8, R3, PT ;  /* 0x0000000308037217 */ /* 0x000fe40003800200 */
        /* <DEDUP_REMOVED lines=12> */
[----:B------:R-:W-:Y:S02]  /*107f0*/  ISETP.GT.AND P1, PT, R3, RZ, PT ;  /* 0x000000ff0300720c */ /* 0x000fe40003f24270 */
[----:B------:R-:W-:-:S02]  /*10800*/  FMNMX.FTZ R7, R50, R7, !PT ;  /* 0x0000000732077209 */ /* 0x000fc40007810000 */
[----:B------:R-:W-:Y:S02]  /*10810*/  FSEL R19, R95, -INF , P0 ;  /* 0xff8000005f137808 */ /* 0x000fe40000000000 */
[C---:B------:R-:W-:Y:S02]  /*10820*/  ISETP.GT.AND P0, PT, R3.reuse, 0x11, PT ;  /* 0x000000110300780c */ /* 0x040fe40003f04270 */
[----:B------:R-:W-:Y:S02]  /*10830*/  FSEL R14, R98, -INF , P1 ;  /* 0xff800000620e7808 */ /* 0x000fe40000800000 */
[----:B------:R-:W-:Y:S02]  /*10840*/  FMNMX.FTZ R7, R52, R7, !PT ;  /* 0x0000000734077209 */ /* 0x000fe40007810000 */
[----:B------:R-:W-:Y:S02]  /*10850*/  ISETP.GT.AND P1, PT, R3, 0x8, PT ;  /* 0x000000080300780c */ /* 0x000fe40003f24270 */
[----:B------:R-:W-:-:S02]  /*10860*/  FSEL R51, R91, -INF , P0 ;  /* 0xff8000005b337808 */ /* 0x000fc40000000000 */
[C---:B------:R-:W-:Y:S02]  /*10870*/  ISETP.GT.AND P0, PT, R3.reuse, 0x19, PT ;  /* 0x000000190300780c */ /* 0x040fe40003f04270 */
[----:B------:R-:W-:Y:S02]  /*10880*/  FMNMX.FTZ R7, R140, R7, !PT ;  /* 0x000000078c077209 */ /* 0x000fe40007810000 */
[----:B------:R-:W-:Y:S02]  /*10890*/  FSEL R18, R94, -INF , P1 ;  /* 0xff8000005e127808 */ /* 0x000fe40000800000 */
[----:B------:R-:W-:Y:S02]  /*108a0*/  ISETP.GT.AND P1, PT, R3, 0x10, PT ;  /* 0x000000100300780c */ /* 0x000fe40003f24270 */
[----:B------:R-:W-:Y:S02]  /*108b0*/  FSEL R73, R83, -INF , P0 ;  /* 0xff80000053497808 */ /* 0x000fe40000000000 */
[----:B------:R-:W-:-:S02]  /*108c0*/  ISETP.GT.AND P0, PT, R3, 0x20, PT ;  /* 0x000000200300780c */ /* 0x000fc40003f04270 */
[----:B------:R-:W-:Y:S02]  /*108d0*/  FMNMX.FTZ R7, R154, R7, !PT ;  /* 0x000000079a077209 */ /* 0x000fe40007810000 */
[----:B------:R-:W-:Y:S02]  /*108e0*/  FMNMX.FTZ R8, R14, R15, !PT ;  /* 0x0000000f0e087209 */ /* 0x000fe40007810000 */
[----:B------:R-:W-:Y:S02]  /*108f0*/  FSEL R48, R90, -INF , P1 ;  /* 0xff8000005a307808 */ /* 0x000fe40000800000 */
[----:B------:R-:W-:Y:S02]  /*10900*/  ISETP.GT.AND P1, PT, R3, 0x18, PT ;  /* 0x000000180300780c */ /* 0x000fe40003f24270 */
[----:B------:R-:W-:Y:S02]  /*10910*/  FSEL R126, R86, -INF , P0 ;  /* 0xff800000567e7808 */ /* 0x000fe40000000000 */
[----:B------:R-:W-:-:S02]  /*10920*/  FMNMX.FTZ R7, R143, R7, !PT ;  /* 0x000000078f077209 */ /* 0x000fc40007810000 */
[----:B------:R-:W-:Y:S02]  /*10930*/  FMNMX.FTZ R8, R18, R8, !PT ;  /* 0x0000000812087209 */ /* 0x000fe40007810000 */
[----:B------:R-:W-:Y:S02]  /*10940*/  ISETP.GT.AND P0, PT, R4, 0x38, PT ;  /* 0x000000380400780c */ /* 0x000fe40003f04270 */
[----:B------:R-:W-:Y:S02]  /*10950*/  FSEL R72, R82, -INF , P1 ;  /* 0xff80000052487808 */ /* 0x000fe40000800000 */
[----:B------:R-:W-:Y:S02]  /*10960*/  ISETP.GT.AND P1, PT, R4, 0x31, PT ;  /* 0x000000310400780c */ /* 0x000fe40003f24270 */
[----:B------:R-:W-:Y:S02]  /*10970*/  FMNMX.FTZ R7, R164, R7, !PT ;  /* 0x00000007a4077209 */ /* 0x000fe40007810000 */
[----:B------:R-:W-:-:S02]  /*10980*/  FMNMX.FTZ R8, R19, R8, !PT ;  /* 0x0000000813087209 */ /* 0x000fc40007810000 */
[----:B------:R-:W-:Y:S02]  /*10990*/  FSEL R207, R100, -INF , P0 ;  /* 0xff80000064cf7808 */ /* 0x000fe40000000000 */
[----:B------:R-:W-:Y:S02]  /*109a0*/  ISETP.GT.AND P0, PT, R3, 0x28, PT ;  /* 0x000000280300780c */ /* 0x000fe40003f04270 */
[----:B------:R-:W-:Y:S02]  /*109b0*/  FSEL R209, R69, -INF , P1 ;  /* 0xff80000045d17808 */ /* 0x000fe40000800000 */
[----:B------:R-:W-:Y:S02]  /*109c0*/  FMNMX.FTZ R7, R211, R7, !PT ;  /* 0x00000007d3077209 */ /* 0x000fe40007810000 */
[----:B------:R-:W-:Y:S02]  /*109d0*/  FMNMX.FTZ R8, R48, R8, !PT ;  /* 0x0000000830087209 */ /* 0x000fe40007810000 */
[----:B------:R-:W-:-:S02]  /*109e0*/  FSEL R141, R78, -INF , P0 ;  /* 0xff8000004e8d7808 */ /* 0x000fc40000000000 */
[----:B------:R-:W-:Y:S02]  /*109f0*/  ISETP.GT.AND P0, PT, R4, 0x39, PT ;  /* 0x000000390400780c */ /* 0x000fe40003f04270 */
[----:B------:R-:W-:Y:S02]  /*10a00*/  FMNMX.FTZ R4, R209, R7, !PT ;  /* 0x00000007d1047209 */ /* 0x000fe40007810000 */
[----:B------:R-:W-:Y:S02]  /*10a10*/  FMNMX.FTZ R8, R51, R8, !PT ;  /* 0x0000000833087209 */ /* 0x000fe40007810000 */
[----:B------:R-:W-:Y:S02]  /*10a20*/  FSEL R201, R101, -INF , P0 ;  /* 0xff80000065c97808 */ /* 0x000fe40000000000 */
[----:B------:R-:W-:Y:S02]  /*10a30*/  FMNMX.FTZ R4, R207, R4, !PT ;  /* 0x00000004cf047209 */ /* 0x000fe40007810000 */
        /* <DEDUP_REMOVED lines=34> */
[----:B------:R-:W-:Y:S02]  /*10c60*/  ISETP.GT.AND P0, PT, R5, 0x31, PT ;  /* 0x000000310500780c */ /* 0x000fe40003f04270 */
[----:B------:R-:W-:Y:S01]  /*10c70*/  FMNMX.FTZ R9, R166, R3, !PT ;  /* 0x00000003a6097209 */ /* 0x000fe20007810000 */
[----:B------:R-:W1:Y:S01]  /*10c80*/  SHFL.BFLY PT, R144, R4, 0x1, 0x1f ;  /* 0x0c201f0004907f89 */ /* 0x000e6200000e0000 */
[----:B------:R-:W-:Y:S02]  /*10c90*/  FMNMX.FTZ R8, R45, R8, !PT ;  /* 0x000000082d087209 */ /* 0x000fe40007810000 */
[----:B------:R-:W-:-:S02]  /*10ca0*/  FMNMX.FTZ R3, R210, R7, !PT ;  /* 0x00000007d2037209 */ /* 0x000fc40007810000 */
[----:B------:R-:W-:Y:S02]  /*10cb0*/  FSEL R212, R65, -INF , P0 ;  /* 0xff80000041d47808 */ /* 0x000fe40000000000 */
[----:B------:R-:W-:Y:S02]  /*10cc0*/  FMNMX.FTZ R7, R167, R9, !PT ;  /* 0x00000009a7077209 */ /* 0x000fe40007810000 */
[----:B------:R-:W-:Y:S01]  /*10cd0*/  ISETP.GT.AND P0, PT, R5, 0x38, PT ;  /* 0x000000380500780c */ /* 0x000fe20003f04270 */
[----:B------:R-:W2:Y:S01]  /*10ce0*/  SHFL.BFLY PT, R9, R3, 0x2, 0x1f ;  /* 0x0c401f0003097f89 */ /* 0x000ea200000e0000 */
[----:B------:R-:W-:Y:S02]  /*10cf0*/  FMNMX.FTZ R8, R46, R8, !PT ;  /* 0x000000082e087209 */ /* 0x000fe40007810000 */
[----:B------:R-:W-:Y:S02]  /*10d00*/  FMNMX.FTZ R7, R177, R7, !PT ;  /* 0x00000007b1077209 */ /* 0x000fe40007810000 */
[----:B------:R-:W-:-:S02]  /*10d10*/  FSEL R240, R40, -INF , P0 ;  /* 0xff80000028f07808 */ /* 0x000fc40000000000 */
[----:B------:R-:W-:Y:S02]  /*10d20*/  FMNMX.FTZ R8, R122, R8, !PT ;  /* 0x000000087a087209 */ /* 0x000fe40007810000 */
[----:B------:R-:W-:Y:S02]  /*10d30*/  ISETP.GT.AND P0, PT, R6, 0x20, PT ;  /* 0x000000200600780c */ /* 0x000fe40003f04270 */
[----:B------:R-:W-:Y:S02]  /*10d40*/  FMNMX.FTZ R7, R176, R7, !PT ;  /* 0x00000007b0077209 */ /* 0x000fe40007810000 */
[----:B------:R-:W-:Y:S02]  /*10d50*/  FMNMX.FTZ R8, R121, R8, !PT ;  /* 0x0000000879087209 */ /* 0x000fe40007810000 */
[----:B------:R-:W-:Y:S02]  /*10d60*/  FSEL R165, R30, -INF , P0 ;  /* 0xff8000001ea57808 */ /* 0x000fe40000000000 */
[----:B------:R-:W-:-:S02]  /*10d70*/  ISETP.GT.AND P0, PT, R5, 0x39, PT ;  /* 0x000000390500780c */ /* 0x000fc40003f04270 */
[----:B------:R-:W-:Y:S02]  /*10d80*/  FMNMX.FTZ R5, R219, R7, !PT ;  /* 0x00000007db057209 */ /* 0x000fe40007810000 */
[----:B------:R-:W-:Y:S02]  /*10d90*/  FMNMX.FTZ R7, R120, R8, !PT ;  /* 0x0000000878077209 */ /* 0x000fe40007810000 */
[----:B------:R-:W-:Y:S02]  /*10da0*/  ISETP.GT.AND P1, PT, R6, 0x21, PT ;  /* 0x000000210600780c */ /* 0x000fe40003f24270 */
[----:B------:R-:W-:Y:S02]  /*10db0*/  FMNMX.FTZ R5, R212, R5, !PT ;  /* 0x00000005d4057209 */ /* 0x000fe40007810000 */
[----:B------:R-:W-:Y:S02]  /*10dc0*/  FMNMX.FTZ R7, R75, R7, !PT ;  /* 0x000000074b077209 */ /* 0x000fe40007810000 */
[----:B------:R-:W-:-:S02]  /*10dd0*/  FSEL R155, R31, -INF , P1 ;  /* 0xff8000001f9b7808 */ /* 0x000fc40000800000 */
[----:B------:R-:W-:Y:S01]  /*10de0*/  FSEL R237, R41, -INF , P0 ;  /* 0xff80000029ed7808 */ /* 0x000fe20000000000 */
[----:B------:R-:W-:Y:S01]  /*10df0*/  LDSM.16.MT88.4 R28, [R221+0x100] ;  /* 0x00010000dd1c783b */ /* 0x000fe20000004200 */
[----:B------:R-:W-:Y:S02]  /*10e00*/  FMNMX.FTZ R5, R240, R5, !PT ;  /* 0x00000005f0057209 */ /* 0x000fe40007810000 */
[----:B------:R-:W-:Y:S02]  /*10e10*/  ISETP.GT.AND P1, PT, R6, 0x28, PT ;  /* 0x000000280600780c */ /* 0x000fe40003f24270 */
        /* <DEDUP_REMOVED lines=12> */
[----:B------:R-:W-:-:S02]  /*10ee0*/  ISETP.GT.AND P0, PT, R6, 0x31, PT ;  /* 0x000000310600780c */ /* 0x000fc40003f04270 */
[----:B--2---:R-:W-:Y:S02]  /*10ef0*/  FMNMX.FTZ R3, R3, R9, !PT ;  /* 0x0000000903037209 */ /* 0x004fe40007810000 */
[----:B------:R-:W-:Y:S02]  /*10f00*/  FSEL R213, R66, -INF , P1 ;  /* 0xff80000042d57808 */ /* 0x000fe40000800000 */
[----:B------:R-:W-:Y:S01]  /*10f10*/  FMNMX.FTZ R4, R153, R4, !PT ;  /* 0x0000000499047209 */ /* 0x000fe20007810000 */
[----:B------:R-:W2:Y:S01]  /*10f20*/  SHFL.BFLY PT, R142, R3, 0x1, 0x1f ;  /* 0x0c201f00038e7f89 */ /* 0x000ea200000e0000 */
[----:B------:R-:W-:Y:S02]  /*10f30*/  FSEL R216, R67, -INF , P0 ;  /* 0xff80000043d87808 */ /* 0x000fe40000000000 */
[----:B------:R-:W-:Y:S02]  /*10f40*/  ISETP.GT.AND P0, PT, R6, 0x38, PT ;  /* 0x000000380600780c */ /* 0x000fe40003f04270 */
[----:B------:R-:W-:-:S02]  /*10f50*/  FMNMX.FTZ R4, R213, R4, !PT ;  /* 0x00000004d5047209 */ /* 0x000fc40007810000 */
[----:B------:R-:W-:Y:S02]  /*10f60*/  FSEL R238, R42, -INF , P0 ;  /* 0xff8000002aee7808 */ /* 0x000fe40000000000 */
[----:B------:R-:W-:Y:S02]  /*10f70*/  ISETP.GT.AND P0, PT, R6, 0x39, PT ;  /* 0x000000390600780c */ /* 0x000fe40003f04270 */
[----:B------:R-:W-:Y:S02]  /*10f80*/  FMNMX.FTZ R4, R216, R4, !PT ;  /* 0x00000004d8047209 */ /* 0x000fe40007810000 */
[----:B------:R-:W-:Y:S02]  /*10f90*/  FSEL R239, R43, -INF , P0 ;  /* 0xff8000002bef7808 */ /* 0x000fe40000000000 */
[----:B------:R-:W-:Y:S01]  /*10fa0*/  FMNMX.FTZ R4, R238, R4, !PT ;  /* 0x00000004ee047209 */ /* 0x000fe20007810000 */
[----:B------:R-:W-:Y:S01]  /*10fb0*/  LDSM.16.MT88.4 R40, [R222+0x2100] ;  /* 0x00210000de28783b */ /* 0x000fe20000004200 */
[----:B-1----:R-:W-:-:S02]  /*10fc0*/  FMNMX.FTZ R5, R7, R5, !PT ;  /* 0x0000000507057209 */ /* 0x002fc40007810000 */
[----:B------:R-:W-:Y:S02]  /*10fd0*/  FMNMX.FTZ R4, R239, R4, !PT ;  /* 0x00000004ef047209 */ /* 0x000fe40007810000 */
[----:B------:R-:W-:Y:S01]  /*10fe0*/  FSETP.NEU.FTZ.AND P1, PT, R144, -INF , PT ;  /* 0xff8000009000780b */ /* 0x000fe20003f3d000 */
[----:B------:R-:W1:Y:S01]  /*10ff0*/  SHFL.BFLY PT, R146, R5, 0x1, 0x1f ;  /* 0x0c201f0005927f89 */ /* 0x000e6200000e0000 */
[----:B--2---:R-:W-:-:S03]  /*11000*/  FMNMX.FTZ R142, R142, R3, !PT ;  /* 0x000000038e8e7209 */ /* 0x004fc60007810000 */
[----:B------:R-:W2:Y:S01]  /*11010*/  SHFL.BFLY PT, R7, R4, 0x2, 0x1f ;  /* 0x0c401f0004077f89 */ /* 0x000ea200000e0000 */
[----:B------:R-:W-:Y:S01]  /*11020*/  FSEL R12, R12, RZ, P1 ;  /* 0x000000ff0c0c7208 */ /* 0x000fe20000800000 */
[C---:B------:R-:W-:Y:S01]  /*11030*/  FMUL.FTZ R3, R142.reuse, c[0x0][0x2d0] ;  /* 0x0000b4008e037a20 */ /* 0x040fe20000410000 */
[----:B------:R-:W-:-:S03]  /*11040*/  FSETP.NEU.FTZ.AND P0, PT, R142, -INF , PT ;  /* 0xff8000008e00780b */ /* 0x000fc60003f1d000 */
[----:B------:R-:W-:Y:S01]  /*11050*/  FFMA.FTZ R6, R11, c[0x0][0x2d0], -R12 ;  /* 0x0000b4000b067a23 */ /* 0x000fe2000001080c */
[----:B------:R-:W-:-:S03]  /*11060*/  FSEL R3, R3, RZ, P0 ;  /* 0x000000ff03037208 */ /* 0x000fc60000000000 */
[----:B------:R3:W-:Y:S02]  /*11070*/  MUFU.EX2 R161, R6 ;  /* 0x0000000600a17308 */ /* 0x0007e40000000800 */
[--C-:B------:R-:W-:Y:S02]  /*11080*/  FFMA.FTZ R0, R15, c[0x0][0x2d0], -R3.reuse ;  /* 0x0000b4000f007a23 */ /* 0x100fe40000010803 */
[----:B------:R-:W-:-:S04]  /*11090*/  FFMA.FTZ R2, R19, c[0x0][0x2d0], -R3 ;  /* 0x0000b40013027a23 */ /* 0x000fc80000010803 */
[----:B------:R4:W-:Y:S01]  /*110a0*/  MUFU.EX2 R160, R0 ;  /* 0x0000000000a07308 */ /* 0x0009e20000000800 */
[----:B-1----:R-:W-:Y:S02]  /*110b0*/  FMNMX.FTZ R146, R5, R146, !PT ;  /* 0x0000009205927209 */ /* 0x002fe40007810000 */
[----:B--2---:R-:W-:Y:S01]  /*110c0*/  FMNMX.FTZ R4, R4, R7, !PT ;  /* 0x0000000704047209 */ /* 0x004fe20007810000 */
[----:B---3--:R-:W-:Y:S01]  /*110d0*/  FFMA.FTZ R6, R13, c[0x0][0x2d0], -R12 ;  /* 0x0000b4000d067a23 */ /* 0x008fe2000001080c */
[----:B------:R-:W-:-:S03]  /*110e0*/  FSETP.NEU.FTZ.AND P0, PT, R146, -INF , PT ;  /* 0xff8000009200780b */ /* 0x000fc60003f1d000 */
[----:B------:R-:W-:Y:S01]  /*110f0*/  MUFU.EX2 R179, R2 ;  /* 0x0000000200b37308 */ /* 0x000fe20000000800 */
[----:B------:R-:W1:Y:S01]  /*11100*/  SHFL.BFLY PT, R5, R4, 0x1, 0x1f ;  /* 0x0c201f0004057f89 */ /* 0x000e6200000e0000 */
[----:B----4-:R-:W-:-:S06]  /*11110*/  FFMA.FTZ R0, R18, c[0x0][0x2d0], -R3 ;  /* 0x0000b40012007a23 */ /* 0x010fcc0000010803 */
[----:B------:R2:W3:Y:S08]  /*11120*/  MUFU.EX2 R20, R6 ;  /* 0x0000000600147308 */ /* 0x0004f00000000800 */
[----:B------:R4:W5:Y:S01]  /*11130*/  MUFU.EX2 R182, R0 ;  /* 0x0000000000b67308 */ /* 0x0009620000000800 */
[----:B--2---:R-:W-:Y:S01]  /*11140*/  FFMA.FTZ R6, R16, c[0x0][0x2d0], -R12 ;  /* 0x0000b40010067a23 */ /* 0x004fe2000001080c */
[----:B-1----:R-:W-:Y:S01]  /*11150*/  FMNMX.FTZ R145, R4, R5, !PT ;  /* 0x0000000504917209 */ /* 0x002fe20007810000 */
[----:B---3--:R-:W-:-:S05]  /*11160*/  IMAD.MOV.U32 R15, RZ, RZ, R20 ;  /* 0x000000ffff0f7224 */ /* 0x008fca00078e0014 */
[----:B------:R1:W-:Y:S01]  /*11170*/  MUFU.EX2 R183, R6 ;  /* 0x0000000600b77308 */ /* 0x0003e20000000800 */
[----:B------:R-:W2:Y:S01]  /*11180*/  LDSM.16.MT88.4 R20, [R221+0x1100] ;  /* 0x00110000dd14783b */ /* 0x000ea20000004200 */
[----:B------:R-:W-:Y:S01]  /*11190*/  F2FP.PACK_AB R4, R15, R161 ;  /* 0x000000a10f04723e */ /* 0x000fe200000000ff */
[----:B----4-:R-:W-:Y:S01]  /*111a0*/  FMUL.FTZ R0, R146, c[0x0][0x2d0] ;  /* 0x0000b40092007a20 */ /* 0x010fe20000410000 */
[----:B-----5:R-:W-:-:S04]  /*111b0*/  F2FP.PACK_AB R7, R179, R182 ;  /* 0x000000b6b307723e */ /* 0x020fc800000000ff */
[----:B------:R-:W-:Y:S02]  /*111c0*/  FSEL R0, R0, RZ, P0 ;  /* 0x000000ff00007208 */ /* 0x000fe40000000000 */
[----:B------:R-:W-:-:S03]  /*111d0*/  FSETP.NEU.FTZ.AND P0, PT, R145, -INF , PT ;  /* 0xff8000009100780b */ /* 0x000fc60003f1d000 */
[----:B------:R-:W-:Y:S02]  /*111e0*/  FFMA.FTZ R2, R32, c[0x0][0x2d0], -R0 ;  /* 0x0000b40020027a23 */ /* 0x000fe40000010800 */
[----:B-1----:R-:W-:Y:S01]  /*111f0*/  FFMA.FTZ R6, R17, c[0x0][0x2d0], -R12 ;  /* 0x0000b40011067a23 */ /* 0x002fe2000001080c */
[----:B------:R-:W-:Y:S01]  /*11200*/  LDSM.16.MT88.4 R32, [R221+0x2100] ;  /* 0x00210000dd20783b */ /* 0x000fe20000004200 */
[----:B------:R-:W-:Y:S02]  /*11210*/  FFMA.FTZ R8, R37, c[0x0][0x2d0], -R0 ;  /* 0x0000b40025087a23 */ /* 0x000fe40000010800 */
[----:B------:R1:W3:Y:S01]  /*11220*/  MUFU.EX2 R180, R6 ;  /* 0x0000000600b47308 */ /* 0x0002e20000000800 */
        /* <DEDUP_REMOVED lines=8> */
[----:B---3--:R-:W-:-:S07]  /*112b0*/  F2FP.PACK_AB R6, R180, R183 ;  /* 0x000000b7b406723e */ /* 0x008fce00000000ff */
[----:B------:R3:W-:Y:S01]  /*112c0*/  MUFU.EX2 R250, R2 ;  /* 0x0000000200fa7308 */ /* 0x0007e20000000800 */
[----:B-----5:R-:W-:-:S07]  /*112d0*/  F2FP.PACK_AB R5, R160, R185 ;  /* 0x000000b9a005723e */ /* 0x020fce00000000ff */
[----:B------:R-:W-:Y:S01]  /*112e0*/  HMMA.16816.F32 R116, R4, R28, RZ ;  /* 0x0000001c0474723c */ /* 0x000fe200000018ff */
[----:B-1----:R-:W-:Y:S01]  /*112f0*/  F2FP.PACK_AB R10, R181, R184 ;  /* 0x000000b8b50a723e */ /* 0x002fe200000000ff */
[----:B---3--:R-:W-:-:S06]  /*11300*/  FMUL.FTZ R2, R145, c[0x0][0x2d0] ;  /* 0x0000b40091027a20 */ /* 0x008fcc0000410000 */
[----:B------:R-:W-:Y:S01]  /*11310*/  HMMA.16816.F32 R112, R4, R24, RZ ;  /* 0x000000180470723c */ /* 0x000fe200000018ff */
[----:B------:R-:W-:-:S07]  /*11320*/  FSEL R2, R2, RZ, P0 ;  /* 0x000000ff02027208 */ /* 0x000fce0000000000 */
[C---:B--2---:R-:W-:Y:S01]  /*11330*/  HMMA.16816.F32 R108, R4.reuse, R20, RZ ;  /* 0x00000014046c723c */ /* 0x044fe200000018ff */
        /* <DEDUP_REMOVED lines=94> */
[----:B------:R-:W-:Y:S02]  /*11920*/  IMAD.MOV.U32 R164, RZ, RZ, R181 ;  /* 0x000000ffffa47224 */ /* 0x000fe400078e00b5 */
[----:B------:R1:W-:Y:S03]  /*11930*/  MUFU.EX2 R196, R8 ;  /* 0x0000000800c47308 */ /* 0x0003e60000000800 */
[----:B------:R-:W-:Y:S07]  /*11940*/  HMMA.16816.F32 R80, R4, R38, R64 ;  /* 0x000000260450723c */ /* 0x000fee0000001840 */
[----:B----4-:R-:W-:-:S02]  /*11950*/  F2FP.PACK_AB R4, R217, R218 ;  /* 0x000000dad904723e */ /* 0x010fc400000000ff */
[----:B------:R-:W-:Y:S02]  /*11960*/  F2FP.PACK_AB R5, R206, R203 ;  /* 0x000000cbce05723e */ /* 0x000fe400000000ff */
[----:B------:R-:W-:Y:S02]  /*11970*/  F2FP.PACK_AB R6, R214, R215 ;  /* 0x000000d7d606723e */ /* 0x000fe400000000ff */
[----:B---3--:R-:W-:Y:S01]  /*11980*/  F2FP.PACK_AB R7, R200, R202 ;  /* 0x000000cac807723e */ /* 0x008fe200000000ff */
[----:B-1----:R-:W-:Y:S02]  /*11990*/  FFMA.FTZ R8, R126, c[0x0][0x2d0], -R3 ;  /* 0x0000b4007e087a23 */ /* 0x002fe40000010803 */
[----:B------:R-:W-:Y:S02]  /*119a0*/  IMAD.MOV.U32 R126, RZ, RZ, R13 ;  /* 0x000000ffff7e7224 */ /* 0x000fe400078e000d */
[----:B------:R-:W-:Y:S02]  /*119b0*/  FFMA.FTZ R13, R141, c[0x0][0x2d0], -R3 ;  /* 0x0000b4008d0d7a23 */ /* 0x000fe40000010803 */
        /* <DEDUP_REMOVED lines=15> */
[----:B------:R1:W-:Y:S03]  /*11ab0*/  MUFU.EX2 R180, R13 ;  /* 0x0000000d00b47308 */ /* 0x0003e60000000800 */
[C---:B------:R-:W-:Y:S05]  /*11ac0*/  HMMA.16816.F32 R192, R4.reuse, R36, R44 ;  /* 0x0000002404c0723c */ /* 0x040fea000000182c */
[----:B------:R2:W3:Y:S03]  /*11ad0*/  MUFU.EX2 R182, R8 ;  /* 0x0000000800b67308 */ /* 0x0004e60000000800 */
[----:B------:R-:W-:Y:S01]  /*11ae0*/  HMMA.16816.F32 R60, R4, R32, R48 ;  /* 0x00000020043c723c */ /* 0x000fe20000001830 */
[----:B-1----:R-:W-:-:S07]  /*11af0*/  FFMA.FTZ R13, R147, c[0x0][0x2d0], -R3 ;  /* 0x0000b400930d7a23 */ /* 0x002fce0000010803 */
[C---:B------:R-:W-:Y:S01]  /*11b00*/  HMMA.16816.F32 R44, R4.reuse, R18, R128 ;  /* 0x00000012042c723c */ /* 0x040fe20000001880 */
[----:B------:R1:W4:Y:S01]  /*11b10*/  MUFU.EX2 R181, R13 ;  /* 0x0000000d00b57308 */ /* 0x0003220000000800 */
[----:B------:R-:W4:Y:S04]  /*11b20*/  LDSM.16.MT88.4 R16, [R221+0x900] ;  /* 0x00090000dd10783b */ /* 0x000f280000004200 */
[----:B--2---:R-:W-:Y:S02]  /*11b30*/  LDSM.16.MT88.4 R8, [R222+0x900] ;  /* 0x00090000de08783b */ /* 0x004fe40000004200 */
[C---:B------:R-:W-:Y:S02]  /*11b40*/  HMMA.16816.F32 R52, R4.reuse, R34, R156 ;  /* 0x000000220434723c */ /* 0x040fe4000000189c */
[----:B------:R-:W2:Y:S06]  /*11b50*/  LDSM.16.MT88.4 R32, [R222+0x2900] ;  /* 0x00290000de20783b */ /* 0x000eac0000004200 */
[----:B------:R-:W-:Y:S01]  /*11b60*/  HMMA.16816.F32 R48, R4, R22, R132 ;  /* 0x000000160430723c */ /* 0x000fe20000001884 */
[----:B-1----:R-:W-:Y:S01]  /*11b70*/  FFMA.FTZ R13, R166, c[0x0][0x2d0], -R0 ;  /* 0x0000b400a60d7a23 */ /* 0x002fe20000010800 */
[----:B------:R-:W1:Y:S01]  /*11b80*/  LDSM.16.MT88.4 R20, [R221+0x1900] ;  /* 0x00190000dd14783b */ /* 0x000e620000004200 */
[----:B------:R-:W-:-:S02]  /*11b90*/  IMAD.MOV.U32 R166, RZ, RZ, R179 ;  /* 0x000000ffffa67224 */ /* 0x000fc400078e00b3 */
[----:B------:R4:W-:Y:S03]  /*11ba0*/  MUFU.EX2 R150, R13 ;  /* 0x0000000d00967308 */ /* 0x0009e60000000800 */
[----:B------:R-:W-:Y:S07]  /*11bb0*/  HMMA.16816.F32 R36, R4, R38, R168 ;  /* 0x000000260424723c */ /* 0x000fee00000018a8 */
[----:B-----5:R-:W-:-:S02]  /*11bc0*/  F2FP.PACK_AB R4, R198, R199 ;  /* 0x000000c7c604723e */ /* 0x020fc400000000ff */
[----:B---3--:R-:W-:Y:S02]  /*11bd0*/  F2FP.PACK_AB R5, R182, R183 ;  /* 0x000000b7b605723e */ /* 0x008fe400000000ff */
[----:B------:R-:W-:Y:S01]  /*11be0*/  F2FP.PACK_AB R6, R196, R197 ;  /* 0x000000c5c406723e */ /* 0x000fe200000000ff */
[----:B----4-:R-:W-:Y:S01]  /*11bf0*/  FFMA.FTZ R13, R167, c[0x0][0x2d0], -R0 ;  /* 0x0000b400a70d7a23 */ /* 0x010fe20000010800 */
[----:B------:R-:W-:Y:S01]  /*11c00*/  F2FP.PACK_AB R7, R181, R180 ;  /* 0x000000b4b507723e */ /* 0x000fe200000000ff */
[----:B------:R-:W-:Y:S02]  /*11c10*/  IMAD.MOV.U32 R167, RZ, RZ, R178 ;  /* 0x000000ffffa77224 */ /* 0x000fe400078e00b2 */
[----:B------:R3:W4:Y:S04]  /*11c20*/  MUFU.EX2 R148, R13 ;  /* 0x0000000d00947308 */ /* 0x0007280000000800 */
[C---:B------:R-:W-:Y:S08]  /*11c30*/  HMMA.16816.F32 R156, R4.reuse, R16, R172 ;  /* 0x00000010049c723c */ /* 0x040ff000000018ac */
[----:B--2---:R-:W-:Y:S01]  /*11c40*/  HMMA.16816.F32 R188, R4, R32, R96 ;  /* 0x0000002004bc723c */ /* 0x004fe20000001860 */
[----:B---3--:R-:W-:-:S04]  /*11c50*/  FFMA.FTZ R13, R177, c[0x0][0x2d0], -R0 ;  /* 0x0000b400b10d7a23 */ /* 0x008fc80000010800 */
[----:B------:R2:W-:Y:S03]  /*11c60*/  MUFU.EX2 R149, R13 ;  /* 0x0000000d00957308 */ /* 0x0005e60000000800 */
[C---:B------:R-:W-:Y:S08]  /*11c70*/  HMMA.16816.F32 R120, R4.reuse, R8, R116 ;  /* 0x000000080478723c */ /* 0x040ff00000001874 */
[----:B-1----:R-:W-:Y:S01]  /*11c80*/  HMMA.16816.F32 R132, R4, R20, R112 ;  /* 0x000000140484723c */ /* 0x002fe20000001870 */
[----:B------:R-:W1:Y:S01]  /*11c90*/  LDSM.16.MT88.4 R112, [R222+0xd00] ;  /* 0x000d0000de70783b */ /* 0x000e620000004200 */
[----:B--2---:R-:W-:-:S06]  /*11ca0*/  FFMA.FTZ R13, R176, c[0x0][0x2d0], -R0 ;  /* 0x0000b400b00d7a23 */ /* 0x004fcc0000010800 */
[C---:B------:R-:W-:Y:S01]  /*11cb0*/  HMMA.16816.F32 R172, R4.reuse, R24, R104 ;  /* 0x0000001804ac723c */ /* 0x040fe20000001868 */
[----:B------:R2:W-:Y:S07]  /*11cc0*/  MUFU.EX2 R151, R13 ;  /* 0x0000000d00977308 */ /* 0x0005ee0000000800 */
[C---:B------:R-:W-:Y:S08]  /*11cd0*/  HMMA.16816.F32 R184, R4.reuse, R28, R100 ;  /* 0x0000001c04b8723c */ /* 0x040ff00000001864 */
[----:B------:R-:W-:Y:S01]  /*11ce0*/  HMMA.16816.F32 R160, R4, R18, R160 ;  /* 0x0000001204a0723c */ /* 0x000fe200000018a0 */
[----:B--2---:R-:W-:-:S04]  /*11cf0*/  FFMA.FTZ R13, R165, c[0x0][0x2d0], -R2 ;  /* 0x0000b400a50d7a23 */ /* 0x004fc80000010802 */
[----:B------:R2:W-:Y:S03]  /*11d00*/  MUFU.EX2 R140, R13 ;  /* 0x0000000d008c7308 */ /* 0x0005e60000000800 */
[C---:B------:R-:W-:Y:S08]  /*11d10*/  HMMA.16816.F32 R108, R4.reuse, R10, R108 ;  /* 0x0000000a046c723c */ /* 0x040ff0000000186c */
[----:B------:R-:W-:Y:S01]  /*11d20*/  HMMA.16816.F32 R168, R4, R22, R92 ;  /* 0x0000001604a8723c */ /* 0x000fe2000000185c */
[----:B--2---:R-:W-:-:S07]  /*11d30*/  FFMA.FTZ R13, R155, c[0x0][0x2d0], -R2 ;  /* 0x0000b4009b0d7a23 */ /* 0x004fce0000010802 */
[C---:B------:R-:W-:Y:S01]  /*11d40*/  HMMA.16816.F32 R88, R4.reuse, R26, R88 ;  /* 0x0000001a0458723c */ /* 0x040fe20000001858 */
[----:B------:R2:W3:Y:S07]  /*11d50*/  MUFU.EX2 R147, R13 ;  /* 0x0000000d00937308 */ /* 0x0004ee0000000800 */
[C---:B------:R-:W-:Y:S08]  /*11d60*/  HMMA.16816.F32 R128, R4.reuse, R30, R84 ;  /* 0x0000001e0480723c */ /* 0x040ff00000001854 */
[----:B------:R-:W-:Y:S01]  /*11d70*/  HMMA.16816.F32 R96, R4, R34, R80 ;  /* 0x000000220460723c */ /* 0x000fe20000001850 */
[----:B------:R-:W-:Y:S01]  /*11d80*/  LDSM.16.MT88.4 R80, [R221+0x2d00] ;  /* 0x002d0000dd50783b */ /* 0x000fe20000004200 */
[----:B--2---:R-:W-:-:S04]  /*11d90*/  FFMA.FTZ R13, R152, c[0x0][0x2d0], -R2 ;  /* 0x0000b400980d7a23 */ /* 0x004fc80000010802 */
[----:B------:R2:W-:Y:S01]  /*11da0*/  MUFU.EX2 R143, R13 ;  /* 0x0000000d008f7308 */ /* 0x0005e20000000800 */
[----:B----4-:R-:W-:Y:S02]  /*11db0*/  F2FP.PACK_AB R4, R148, R150 ;  /* 0x000000969404723e */ /* 0x010fe400000000ff */
[----:B---3--:R-:W-:Y:S02]  /*11dc0*/  F2FP.PACK_AB R5, R147, R140 ;  /* 0x0000008c9305723e */ /* 0x008fe400000000ff */
[----:B------:R-:W-:Y:S01]  /*11dd0*/  F2FP.PACK_AB R6, R151, R149 ;  /* 0x000000959706723e */ /* 0x000fe200000000ff */
[----:B--2---:R-:W-:-:S04]  /*11de0*/  FFMA.FTZ R13, R153, c[0x0][0x2d0], -R2 ;  /* 0x0000b400990d7a23 */ /* 0x004fc80000010802 */
[----:B------:R-:W2:Y:S02]  /*11df0*/  MUFU.EX2 R141, R13 ;  /* 0x0000000d008d7308 */ /* 0x000ea40000000800 */
[----:B--2---:R-:W-:-:S07]  /*11e00*/  F2FP.PACK_AB R7, R141, R143 ;  /* 0x0000008f8d07723e */ /* 0x004fce00000000ff */
        /* <DEDUP_REMOVED lines=12> */
[----:B--2---:R-:W-:Y:S02]  /*11ed0*/  FFMA.FTZ R8, R209, c[0x0][0x2d0], -R12 ;  /* 0x0000b400d1087a23 */ /* 0x004fe4000001080c */
[----:B------:R-:W-:Y:S02]  /*11ee0*/  IMAD.MOV.U32 R209, RZ, RZ, R126 ;  /* 0x000000ffffd17224 */ /* 0x000fe400078e007e */
[----:B------:R2:W3:Y:S03]  /*11ef0*/  MUFU.EX2 R48, R8 ;  /* 0x0000000800307308 */ /* 0x0004e60000000800 */
[----:B------:R-:W-:Y:S01]  /*11f00*/  HMMA.16816.F32 R64, R4, R24, R64 ;  /* 0x000000180440723c */ /* 0x000fe20000001840 */
[----:B------:R-:W-:Y:S02]  /*11f10*/  IMAD.MOV.U32 R45, RZ, RZ, R124 ;  /* 0x000000ffff2d7224 */ /* 0x000fe400078e007c */
[----:B------:R-:W-:-:S02]  /*11f20*/  IMAD.MOV.U32 R46, RZ, RZ, R139 ;  /* 0x000000ffff2e7224 */ /* 0x000fc400078e008b */
[----:B------:R-:W-:Y:S01]  /*11f30*/  LDSM.16.MT88.4 R136, [R222+0x1d00] ;  /* 0x001d0000de88783b */ /* 0x000fe20000004200 */
[----:B------:R-:W-:Y:S02]  /*11f40*/  IMAD.MOV.U32 R47, RZ, RZ, R164 ;  /* 0x000000ffff2f7224 */ /* 0x000fe400078e00a4 */
[----:B------:R-:W-:Y:S01]  /*11f50*/  HMMA.16816.F32 R68, R4, R20, R68 ;  /* 0x000000140444723c */ /* 0x000fe20000001844 */
[----:B------:R-:W-:Y:S01]  /*11f60*/  LDSM.16.MT88.4 R164, [R221+0xd00] ;  /* 0x000d0000dda4783b */ /* 0x000fe20000004200 */
[----:B------:R-:W-:Y:S02]  /*11f70*/  IMAD.MOV.U32 R25, RZ, RZ, R15 ;  /* 0x000000ffff197224 */ /* 0x000fe400078e000f */
[----:B--2---:R-:W-:-:S04]  /*11f80*/  FFMA.FTZ R8, R207, c[0x0][0x2d0], -R12 ;  /* 0x0000b400cf087a23 */ /* 0x004fc8000001080c */
[C---:B------:R-:W-:Y:S01]  /*11f90*/  HMMA.16816.F32 R152, R4.reuse, R16, R76 ;  /* 0x000000100498723c */ /* 0x040fe2000000184c */
[----:B------:R-:W-:Y:S01]  /*11fa0*/  IMAD.MOV.U32 R207, RZ, RZ, R125 ;  /* 0x000000ffffcf7224 */ /* 0x000fe200078e007d */
[----:B---3--:R-:W-:Y:S01]  /*11fb0*/  F2FP.PACK_AB R92, R48, R49 ;  /* 0x00000031305c723e */ /* 0x008fe200000000ff */
[----:B------:R2:W-:Y:S01]  /*11fc0*/  MUFU.EX2 R44, R8 ;  /* 0x00000008002c7308 */ /* 0x0005e20000000800 */
[----:B------:R-:W3:Y:S04]  /*11fd0*/  LDSM.16.MT88.4 R124, [R221+0x1d00] ;  /* 0x001d0000dd7c783b */ /* 0x000ee80000004200 */
[C---:B------:R-:W-:Y:S08]  /*11fe0*/  HMMA.16816.F32 R40, R4.reuse, R26, R40 ;  /* 0x0000001a0428723c */ /* 0x040ff00000001828 */
[----:B------:R-:W-:Y:S01]  /*11ff0*/  HMMA.16816.F32 R60, R4, R28, R60 ;  /* 0x0000001c043c723c */ /* 0x000fe2000000183c */
[----:B--2---:R-:W-:-:S02]  /*12000*/  FFMA.FTZ R8, R201, c[0x0][0x2d0], -R12 ;  /* 0x0000b400c9087a23 */ /* 0x004fc4000001080c */
[----:B------:R-:W-:Y:S02]  /*12010*/  IMAD.MOV.U32 R201, RZ, RZ, R14 ;  /* 0x000000ffffc97224 */ /* 0x000fe400078e000e */
        /* <DEDUP_REMOVED lines=19> */
[C---:B------:R-:W-:Y:S08]  /*12150*/  HMMA.16816.F32 R104, R92.reuse, R112, R120 ;  /* 0x000000705c68723c */ /* 0x040ff00000001878 */
[----:B---3--:R-:W-:Y:S01]  /*12160*/  HMMA.16816.F32 R120, R92, R124, R132 ;  /* 0x0000007c5c78723c */ /* 0x008fe20000001884 */
[----:B-1----:R-:W-:-:S04]  /*12170*/  FFMA.FTZ R3, R212, c[0x0][0x2d0], -R0 ;  /* 0x0000b400d4037a23 */ /* 0x002fc80000010800 */
[----:B------:R1:W3:Y:S03]  /*12180*/  MUFU.EX2 R18, R3 ;  /* 0x0000000300127308 */ /* 0x0002e60000000800 */
        /* <DEDUP_REMOVED lines=17> */
[C---:B--2---:R-:W-:Y:S01]  /*122a0*/  HMMA.16816.F32 R88, R92.reuse, R4, R188 ;  /* 0x000000045c58723c */ /* 0x044fe200000018bc */
[----:B------:R-:W-:Y:S01]  /*122b0*/  IMAD.U32 R216, RZ, RZ, UR8 ;  /* 0x00000008ffd87e24 */ /* 0x000fe2000f8e00ff */
[----:B------:R1:W2:Y:S04]  /*122c0*/  MUFU.EX2 R13, R0 ;  /* 0x00000000000d7308 */ /* 0x0002a80000000800 */
[----:B------:R-:W-:Y:S02]  /*122d0*/  ISETP.GE.AND P0, PT, R216, UR7, PT ;  /* 0x00000007d8007c0c */ /* 0x000fe4000bf06270 */
[----:B------:R-:W-:Y:S07]  /*122e0*/  HMMA.16816.F32 R92, R92, R6, R96 ;  /* 0x000000065c5c723c */ /* 0x000fee0000001860 */
[----:B---3--:R-:W-:-:S02]  /*122f0*/  F2FP.PACK_AB R96, R18, R19 ;  /* 0x000000131260723e */ /* 0x008fc400000000ff */
[----:B-----5:R-:W-:Y:S01]  /*12300*/  F2FP.PACK_AB R98, R16, R17 ;  /* 0x000000111062723e */ /* 0x020fe200000000ff */
[--C-:B-1----:R-:W-:Y:S01]  /*12310*/  FFMA.FTZ R0, R238, c[0x0][0x2d0], -R2.reuse ;  /* 0x0000b400ee007a23 */ /* 0x102fe20000010802 */
[----:B--2---:R-:W-:Y:S01]  /*12320*/  F2FP.PACK_AB R97, R13, R12 ;  /* 0x0000000c0d61723e */ /* 0x004fe200000000ff */
        /* <DEDUP_REMOVED lines=98> */
.L_x_1687:
        /* <DEDUP_REMOVED lines=24> */
[----:B---345:R-:W-:Y:S01]  /*12ad0*/  IADD3 R14, -R237, 0x10, RZ ;  /* 0x00000010ed0e7810 */ /* 0x038fe20007ffe1ff */
[----:B------:R-:W3:Y:S01]  /*12ae0*/  LDL R4, [R1+0x4] ;  /* 0x0000040001047983 */ /* 0x000ee20000100800 */
[----:B------:R-:W-:Y:S01]  /*12af0*/  SEL R20, RZ, 0x10, P4 ;  /* 0x00000010ff147807 */ /* 0x000fe20002000000 */
[----:B------:R-:W-:Y:S01]  /*12b00*/  IMAD.SHL.U32 R10, R142, 0x2, RZ ;  /* 0x000000028e0a7824 */ /* 0x000fe200078e00ff */
[----:B------:R-:W-:Y:S01]  /*12b10*/  LOP3.LUT R14, R14, 0xf, RZ, 0xc0, !PT ;  /* 0x0000000f0e0e7812 */ /* 0x000fe200078ec0ff */
[----:B------:R-:W4:Y:S01]  /*12b20*/  LDL R5, [R1] ;  /* 0x0000000001057983 */ /* 0x000f220000100800 */
[----:B------:R-:W-:Y:S02]  /*12b30*/  IADD3 R12, -R20, 0x10, RZ ;  /* 0x00000010140c7810 */ /* 0x000fe40007ffe1ff */
[----:B------:R-:W-:Y:S02]  /*12b40*/  SHF.L.U64.HI R7, R151, 0x1, R240 ;  /* 0x0000000197077819 */ /* 0x000fe400000102f0 */
[----:B------:R-:W-:Y:S02]  /*12b50*/  LOP3.LUT R12, R12, 0xf, RZ, 0xc0, !PT ;  /* 0x0000000f0c0c7812 */ /* 0x000fe400078ec0ff */
[----:B--23--:R-:W-:Y:S01]  /*12b60*/  SHF.R.S32.HI R0, RZ, 0x1f, R4 ;  /* 0x0000001fff007819 */ /* 0x00cfe20000011404 */
[----:B------:R-:W-:Y:S04]  /*12b70*/  IMAD.WIDE.U32 R2, R4, c[0x0][0x208], RZ ;  /* 0x0000820004027a25 */ /* 0x000fe800078e00ff */
[----:B------:R-:W-:Y:S04]  /*12b80*/  IMAD R0, R0, c[0x0][0x208], RZ ;  /* 0x0000820000007a24 */ /* 0x000fe800078e02ff */
[----:B------:R-:W-:Y:S01]  /*12b90*/  IMAD R0, R4, c[0x0][0x20c], R0 ;  /* 0x0000830004007a24 */ /* 0x000fe200078e0200 */
[----:B----4-:R-:W-:Y:S03]  /*12ba0*/  SHF.R.S32.HI R4, RZ, 0x1f, R5 ;  /* 0x0000001fff047819 */ /* 0x010fe60000011405 */
        /* <DEDUP_REMOVED lines=16> */
[----:B------:R-:W-:Y:S02]  /*12cb0*/  IADD3.X R13, RZ, R2, R149, P1, P0 ;  /* 0x00000002ff0d7210 */ /* 0x000fe40000fe0495 */
[-C--:B------:R-:W-:Y:S02]  /*12cc0*/  IADD3 R8, P0, R0, R10.reuse, RZ ;  /* 0x0000000a00087210 */ /* 0x080fe40007f1e0ff */
[C---:B----4-:R-:W-:Y:S02]  /*12cd0*/  IADD3 R10, P2, R3.reuse, R10, RZ ;  /* 0x0000000a030a7210 */ /* 0x050fe40007f5e0ff */
[C---:B------:R-:W-:Y:S01]  /*12ce0*/  IADD3 R6, P1, R3.reuse, R239, RZ ;  /* 0x000000ef03067210 */ /* 0x040fe20007f3e0ff */
[--C-:B------:R-:W-:Y:S01]  /*12cf0*/  IMAD.X R9, R2, 0x1, R5.reuse, P0 ;  /* 0x0000000102097824 */ /* 0x100fe200000e0605 */
[----:B------:R-:W-:Y:S01]  /*12d00*/  IADD3 R0, R248, 0x100, RZ ;  /* 0x00000100f8007810 */ /* 0x000fe20007ffe0ff */
[C---:B-1----:R-:W-:Y:S01]  /*12d10*/  IMAD.X R11, R4.reuse, 0x1, R5, P2 ;  /* 0x00000001040b7824 */ /* 0x042fe200010e0605 */
[----:B------:R-:W-:Y:S01]  /*12d20*/  IADD3 R2, P0, R3, R238, RZ ;  /* 0x000000ee03027210 */ /* 0x000fe20007f1e0ff */
[C---:B------:R-:W-:Y:S01]  /*12d30*/  IMAD.X R7, R4.reuse, 0x1, R7, P1 ;  /* 0x0000000104077824 */ /* 0x040fe200008e0607 */
        /* <DEDUP_REMOVED lines=9> */
.L_x_1685:
        /* <DEDUP_REMOVED lines=43> */
[----:B------:R-:W4:Y:S07]  /*13080*/  LDSM.16.M88.4 R180, [R224+0x8100] ;  /* 0x00810000e0b4783b */ /* 0x000f2e0000000200 */
[-C--:B-1----:R-:W-:Y:S01]  /*13090*/  HMMA.16816.F32 R4, R176, R204.reuse, R4 ;  /* 0x000000ccb004723c */ /* 0x082fe20000001804 */
[----:B------:R-:W1:Y:S07]  /*130a0*/  LDSM.16.M88.4 R200, [R224+0x9100] ;  /* 0x00910000e0c8783b */ /* 0x000e6e0000000200 */
[C---:B------:R-:W-:Y:S08]  /*130b0*/  HMMA.16816.F32 R8, R208.reuse, R204, R8 ;  /* 0x000000ccd008723c */ /* 0x040ff00000001808 */
[-C--:B------:R-:W-:Y:S08]  /*130c0*/  HMMA.16816.F32 R12, R208, R206.reuse, R12 ;  /* 0x000000ced00c723c */ /* 0x080ff0000000180c */
[C---:B------:R-:W-:Y:S01]  /*130d0*/  HMMA.16816.F32 R16, R176.reuse, R206, R16 ;  /* 0x000000ceb010723c */ /* 0x040fe20000001810 */
[----:B------:R-:W1:Y:S07]  /*130e0*/  LDSM.16.M88.4 R204, [R232] ;  /* 0x00000000e8cc783b */ /* 0x000e6e0000000200 */
        /* <DEDUP_REMOVED lines=16> */
[-C--:B----4-:R-:W-:Y:S01]  /*131f0*/  HMMA.16816.F32 R4, R180, R196.reuse, R4 ;  /* 0x000000c4b404723c */ /* 0x090fe20000001804 */
[----:B------:R-:W3:Y:S07]  /*13200*/  LDSM.16.M88.4 R192, [R220+0x5500] ;  /* 0x00550000dcc0783b */ /* 0x000eee0000000200 */
        /* <DEDUP_REMOVED lines=17> */
[----:B------:R-:W4:Y:S07]  /*13320*/  LDSM.16.M88.4 R200, [R220+0x5d00] ;  /* 0x005d0000dcc8783b */ /* 0x000f2e0000000200 */
[----:B------:R-:W-:Y:S01]  /*13330*/  HMMA.16816.F32 R64, R180, R218, R64 ;  /* 0x000000dab440723c */ /* 0x000fe20000001840 */
[----:B------:R-:W1:Y:S07]  /*13340*/  LDSM.16.M88.4 R180, [R224+0xa100] ;  /* 0x00a10000e0b4783b */ /* 0x000e6e0000000200 */
[-C--:B--2---:R-:W-:Y:S01]  /*13350*/  HMMA.16816.F32 R4, R176, R184.reuse, R4 ;  /* 0x000000b8b004723c */ /* 0x084fe20000001804 */
[----:B------:R-:W2:Y:S07]  /*13360*/  LDSM.16.M88.4 R216, [R227] ;  /* 0x00000000e3d8783b */ /* 0x000eae0000000200 */
[C---:B------:R-:W-:Y:S08]  /*13370*/  HMMA.16816.F32 R8, R188.reuse, R184, R8 ;  /* 0x000000b8bc08723c */ /* 0x040ff00000001808 */
[-C--:B------:R-:W-:Y:S08]  /*13380*/  HMMA.16816.F32 R12, R188, R186.reuse, R12 ;  /* 0x000000babc0c723c */ /* 0x080ff0000000180c */
[C---:B------:R-:W-:Y:S01]  /*13390*/  HMMA.16816.F32 R16, R176.reuse, R186, R16 ;  /* 0x000000bab010723c */ /* 0x040fe20000001810 */
[----:B------:R-:W2:Y:S01]  /*133a0*/  LDSM.16.M88.4 R184, [R226] ;  /* 0x00000000e2b8783b */ /* 0x000ea20000000200 */
[----:B------:R-:W-:Y:S06]  /*133b0*/  DEPBAR.LE SB0, 0x0 ;  /* 0x000080000000791a */ /* 0x000fec0000000000 */
[-C--:B---3--:R-:W-:Y:S01]  /*133c0*/  HMMA.16816.F32 R20, R176, R192.reuse, R20 ;  /* 0x000000c0b014723c */ /* 0x088fe20000001814 */
        /* <DEDUP_REMOVED lines=8> */
[-C--:B----4-:R-:W-:Y:S08]  /*13450*/  HMMA.16816.F32 R52, R176, R200.reuse, R52 ;  /* 0x000000c8b034723c */ /* 0x090ff00000001834 */
        /* <DEDUP_REMOVED lines=18> */
[----:B------:R-:W-:Y:S01]  /*13580*/  HMMA.16816.F32 R64, R180, R186, R64 ;  /* 0x000000bab440723c */ /* 0x000fe20000001840 */
[----:B------:R-:W-:-:S07]  /*13590*/  @!P0 BRA `(.L_x_1686) ;  /* 0x000003f000008947 */ /* 0x000fce0003800000 */
[----:B-----5:R-:W-:Y:S01]  /*135a0*/  IADD3 R180, -R237, 0x10, RZ ;  /* 0x00000010edb47810 */ /* 0x020fe20007ffe1ff */
[----:B------:R-:W2:Y:S01]  /*135b0*/  LDL R0, [R1+0x28] ;  /* 0x0000280001007983 */ /* 0x000ea20000100800 */
[----:B------:R-:W-:Y:S02]  /*135c0*/  IMAD.MOV.U32 R2, RZ, RZ, c[0x0][0x2b8] ;  /* 0x0000ae00ff027624 */ /* 0x000fe400078e00ff */
[----:B------:R-:W-:Y:S01]  /*135d0*/  LOP3.LUT R180, R180, 0xf, RZ, 0xc0, !PT ;  /* 0x0000000fb4b47812 */ /* 0x000fe200078ec0ff */
[----:B------:R-:W-:Y:S02]  /*135e0*/  IMAD.MOV.U32 R146, RZ, RZ, RZ ;  /* 0x000000ffff927224 */ /* 0x000fe400078e00ff */
[----:B------:R-:W-:Y:S02]  /*135f0*/  ISETP.NE.AND P1, PT, R2, 0x1, PT ;  /* 0x000000010200780c */ /* 0x000fe40003f25270 */
[----:B------:R-:W-:Y:S04]  /*13600*/  LEA R2, R241, UR13, 0x6 ;  /* 0x0000000df1027c11 */ /* 0x000fe8000f8e30ff */
        /* <DEDUP_REMOVED lines=11> */
[----:B------:R1:W-:Y:S01]  /*136c0*/  STL [R1+0x4], R176 ;  /* 0x000004b001007387 */ /* 0x0003e20000100800 */
[----:B------:R-:W-:Y:S03]  /*136d0*/  SHF.R.S32.HI R0, RZ, 0x1f, R176 ;  /* 0x0000001fff007819 */ /* 0x000fe600000114b0 */
[----:B------:R2:W3:Y:S02]  /*136e0*/  @!P3 LDG.E R146, [R144.64] ;  /* 0x000000149092b981 */ /* 0x0004e4000c1e1900 */
[----:B------:R-:W-:Y:S04]  /*136f0*/  IMAD R0, R0, c[0x0][0x1e0], RZ ;  /* 0x0000780000007a24 */ /* 0x000fe800078e02ff */
[----:B------:R-:W-:Y:S04]  /*13700*/  IMAD R0, R176, c[0x0][0x1e4], R0 ;  /* 0x00007900b0007a24 */ /* 0x000fe800078e0200 */
[----:B------:R-:W-:Y:S02]  /*13710*/  IMAD.IADD R3, R3, 0x1, R0 ;  /* 0x0000000103037824 */ /* 0x000fe400078e0200 */
[C---:B-1----:R-:W-:Y:S01]  /*13720*/  IMAD.SHL.U32 R176, R142.reuse, 0x2, RZ ;  /* 0x000000028eb07824 */ /* 0x042fe200078e00ff */
[----:B------:R-:W-:Y:S02]  /*13730*/  SHF.L.U64.HI R142, R142, 0x1, R150 ;  /* 0x000000018e8e7819 */ /* 0x000fe40000010296 */
[----:B--2---:R-:W-:Y:S01]  /*13740*/  SHF.L.U64.HI R145, R151, 0x1, R240 ;  /* 0x0000000197917819 */ /* 0x004fe200000102f0 */
[----:B---3--:R1:W-:Y:S01]  /*13750*/  STL [R1], R146 ;  /* 0x0000009201007387 */ /* 0x0083e20000100800 */
        /* <DEDUP_REMOVED lines=8> */
[----:B------:R-:W2:Y:S01]  /*137e0*/  SHFL.IDX PT, R0, R3, 0x1, 0x1c1f ;  /* 0x003c1f0003007f89 */ /* 0x000ea200000e0000 */
[----:B-1----:R-:W-:Y:S03]  /*137f0*/  SEL R146, RZ, 0x10, P4 ;  /* 0x00000010ff927807 */ /* 0x002fe60002000000 */
[----:B------:R-:W1:Y:S01]  /*13800*/  SHFL.IDX PT, R2, R141, 0x1, 0x1c1f ;  /* 0x003c1f008d027f89 */ /* 0x000e6200000e0000 */
[----:B------:R-:W-:Y:S03]  /*13810*/  IADD3 R178, -R146, 0x10, RZ ;  /* 0x0000001092b27810 */ /* 0x000fe60007ffe1ff */
[----:B------:R-:W3:Y:S01]  /*13820*/  SHFL.IDX PT, R3, R3, RZ, 0x1c1f ;  /* 0x001c1fff03037589 */ /* 0x000ee200000e0000 */
[----:B------:R-:W-:Y:S03]  /*13830*/  LOP3.LUT R178, R178, 0xf, RZ, 0xc0, !PT ;  /* 0x0000000fb2b27812 */ /* 0x000fe600078ec0ff */
[----:B------:R-:W4:Y:S01]  /*13840*/  SHFL.IDX PT, R141, R141, RZ, 0x1c1f ;  /* 0x001c1fff8d8d7589 */ /* 0x000f2200000e0000 */
[----:B--2---:R-:W-:Y:S04]  /*13850*/  IADD3 R180, P1, P0, R180, R0, R239 ;  /* 0x00000000b4b47210 */ /* 0x004fe8000783e0ef */
[----:B-1----:R-:W-:Y:S02]  /*13860*/  IADD3.X R181, RZ, R2, R145, P1, P0 ;  /* 0x00000002ffb57210 */ /* 0x002fe40000fe0491 */
[----:B------:R-:W-:Y:S04]  /*13870*/  IADD3 R178, P1, P0, R178, R0, R238 ;  /* 0x00000000b2b27210 */ /* 0x000fe8000783e0ee */
[----:B------:R-:W-:Y:S02]  /*13880*/  IADD3.X R179, RZ, R2, R149, P1, P0 ;  /* 0x00000002ffb37210 */ /* 0x000fe40000fe0495 */
        /* <DEDUP_REMOVED lines=16> */
.L_x_1686:
[----:B------:R-:W2:Y:S01]  /*13990*/  LDL R0, [R1+0x30] ;  /* 0x0000300001007983 */ /* 0x000ea20000100800 */
[----:B------:R-:W-:Y:S01]  /*139a0*/  PLOP3.LUT P1, PT, PT, PT, UP2, 0x80, 0x0 ;  /* 0x000000000000781c */ /* 0x000fe20003f2f028 */
[----:B-----5:R-:W-:Y:S01]  /*139b0*/  IMAD.MOV.U32 R142, RZ, RZ, 0x1 ;  /* 0x00000001ff8e7424 */ /* 0x020fe200078e00ff */
[----:B------:R-:W-:Y:S01]  /*139c0*/  PLOP3.LUT P0, PT, PT, PT, UP2, 0x80, 0x0 ;  /* 0x000000000000781c */ /* 0x000fe20003f0f028 */
[----:B-1----:R-:W3:Y:S02]  /*139d0*/  LDL R144, [R1+0x40] ;  /* 0x0000400001907983 */ /* 0x002ee40000100800 */
        /* <DEDUP_REMOVED lines=14> */
[----:B------:R-:W-:Y:S02]  /*13ac0*/  FSEL R149, R4, -INF , P0 ;  /* 0xff80000004957808 */ /* 0x000fe40000000000 */
[C---:B------:R-:W-:Y:S02]  /*13ad0*/  ISETP.GT.AND P1, PT, R3.reuse, RZ, PT ;  /* 0x000000ff0300720c */ /* 0x040fe40003f24270 */
[----:B------:R-:W-:Y:S01]  /*13ae0*/  ISETP.GT.AND P0, PT, R3, 0x1, PT ;  /* 0x000000010300780c */ /* 0x000fe20003f04270 */
[----:B---3--:R-:W-:Y:S01]  /*13af0*/  IMAD.IADD R2, R142, 0x1, R2 ;  /* 0x000000018e027824 */ /* 0x008fe200078e0202 */
[----:B------:R-:W-:Y:S02]  /*13b00*/  FSEL R6, R6, -INF , P1 ;  /* 0xff80000006067808 */ /* 0x000fe40000800000 */
[----:B------:R-:W-:Y:S02]  /*13b10*/  ISETP.GT.AND P1, PT, R141, 0x8, PT ;  /* 0x000000088d00780c */ /* 0x000fe40003f24270 */
[----:B------:R-:W-:Y:S02]  /*13b20*/  FSEL R7, R7, -INF , P0 ;  /* 0xff80000007077808 */ /* 0x000fe40000000000 */
[----:B------:R-:W-:Y:S02]  /*13b30*/  ISETP.GT.AND P0, PT, R141, 0x9, PT ;  /* 0x000000098d00780c */ /* 0x000fe40003f04270 */
[----:B------:R-:W-:Y:S01]  /*13b40*/  FSEL R16, R16, -INF , P1 ;  /* 0xff80000010107808 */ /* 0x000fe20000800000 */
[----:B-1----:R-:W-:Y:S01]  /*13b50*/  IMAD.IADD R0, R142, 0x1, R0 ;  /* 0x000000018e007824 */ /* 0x002fe200078e0200 */
[----:B------:R-:W-:Y:S02]  /*13b60*/  ISETP.GT.AND P1, PT, R3, 0x8, PT ;  /* 0x000000080300780c */ /* 0x000fe40003f24270 */
        /* <DEDUP_REMOVED lines=122> */
[C---:B------:R-:W-:Y:S02]  /*14310*/  ISETP.GT.AND P0, PT, R2.reuse, 0x30, PT ;  /* 0x000000300200780c */ /* 0x040fe40003f04270 */
        /* <DEDUP_REMOVED lines=9> */
[----:B------:R-:W-:Y:S02]  /*143b0*/  FSEL R191, R25, -INF , P2 ;  /* 0xff80000019bf7808 */ /* 0x000fe40001000000 */
[----:B------:R-:W-:Y:S02]  /*143c0*/  FSEL R216, R42, -INF , P1 ;  /* 0xff8000002ad87808 */ /* 0x000fe40000800000 */
[----:B------:R-:W-:Y:S02]  /*143d0*/  FMNMX.FTZ R3, R14, R3, !PT ;  /* 0x000000030e037209 */ /* 0x000fe40007810000 */
[----:B------:R-:W-:Y:S02]  /*143e0*/  ISETP.GT.AND P2, PT, R2, 0x19, PT ;  /* 0x000000190200780c */ /* 0x000fe40003f44270 */
[----:B------:R-:W-:Y:S02]  /*143f0*/  ISETP.GT.AND P1, PT, R0, 0x28, PT ;  /* 0x000000280000780c */ /* 0x000fe40003f24270 */
[----:B------:R-:W-:Y:S02]  /*14400*/  FMNMX.FTZ R145, R212, R145, !PT ;  /* 0x00000091d4917209 */ /* 0x000fe40007810000 */
[----:B------:R-:W-:Y:S02]  /*14410*/  FSEL R61, R61, -INF , P0 ;  /* 0xff8000003d3d7808 */ /* 0x000fe40000000000 */
[----:B------:R-:W-:Y:S02]  /*14420*/  FSETP.NEU.FTZ.AND P0, PT, R146, -INF , PT ;  /* 0xff8000009200780b */ /* 0x000fe40003f1d000 */
[----:B------:R-:W-:Y:S02]  /*14430*/  FSEL R195, R29, -INF , P2 ;  /* 0xff8000001dc37808 */ /* 0x000fe40001000000 */
[----:B------:R-:W-:Y:S02]  /*14440*/  ISETP.GT.AND P2, PT, R2, 0x21, PT ;  /* 0x000000210200780c */ /* 0x000fe40003f44270 */
[----:B------:R-:W-:Y:S02]  /*14450*/  FMNMX.FTZ R3, R15, R3, !PT ;  /* 0x000000030f037209 */ /* 0x000fe40007810000 */
[----:B------:R-:W-:Y:S02]  /*14460*/  FSEL R237, R46, -INF , P1 ;  /* 0xff8000002eed7808 */ /* 0x000fe40000800000 */
[----:B------:R-:W-:Y:S02]  /*14470*/  ISETP.GT.AND P1, PT, R2, 0x38, PT ;  /* 0x000000380200780c */ /* 0x000fe40003f24270 */
[----:B------:R-:W-:Y:S02]  /*14480*/  FMNMX.FTZ R145, R50, R145, !PT ;  /* 0x0000009132917209 */ /* 0x000fe40007810000 */
[----:B------:R-:W-:Y:S02]  /*14490*/  FSEL R150, R150, RZ, P0 ;  /* 0x000000ff96967208 */ /* 0x000fe40000000000 */
[----:B------:R-:W-:Y:S02]  /*144a0*/  FSEL R204, R41, -INF , P2 ;  /* 0xff80000029cc7808 */ /* 0x000fe40001000000 */
[----:B------:R-:W-:Y:S02]  /*144b0*/  FSEL R60, R60, -INF , P1 ;  /* 0xff8000003c3c7808 */ /* 0x000fe40000800000 */
[----:B------:R-:W-:Y:S02]  /*144c0*/  ISETP.GT.AND P2, PT, R2, 0x29, PT ;  /* 0x000000290200780c */ /* 0x000fe40003f44270 */
[----:B------:R-:W-:Y:S02]  /*144d0*/  FMNMX.FTZ R3, R198, R3, !PT ;  /* 0x00000003c6037209 */ /* 0x000fe40007810000 */
[----:B------:R-:W-:Y:S02]  /*144e0*/  ISETP.GT.AND P1, PT, R0, 0x30, PT ;  /* 0x000000300000780c */ /* 0x000fe40003f24270 */
[----:B------:R-:W-:Y:S02]  /*144f0*/  FMNMX.FTZ R145, R66, R145, !PT ;  /* 0x0000009142917209 */ /* 0x000fe40007810000 */
[----:B------:R-:W-:Y:S02]  /*14500*/  FSEL R238, R45, -INF , P2 ;  /* 0xff8000002dee7808 */ /* 0x000fe40001000000 */
[----:B------:R-:W-:Y:S02]  /*14510*/  FSEL R58, R58, -INF , P1 ;  /* 0xff8000003a3a7808 */ /* 0x000fe40000800000 */
[----:B------:R-:W-:Y:S02]  /*14520*/  ISETP.GT.AND P1, PT, R0, 0x31, PT ;  /* 0x000000310000780c */ /* 0x000fe40003f24270 */
[----:B------:R-:W-:Y:S01]  /*14530*/  ISETP.GT.AND P2, PT, R2, 0x31, PT ;  /* 0x000000310200780c */ /* 0x000fe20003f44270 */
[--C-:B------:R-:W-:Y:S01]  /*14540*/  FFMA.FTZ R2, R149, c[0x0][0x2d0], -R150.reuse ;  /* 0x0000b40095027a23 */ /* 0x100fe20000010896 */
[----:B------:R-:W-:Y:S02]  /*14550*/  FMNMX.FTZ R3, R199, R3, !PT ;  /* 0x00000003c7037209 */ /* 0x000fe40007810000 */
[----:B------:R-:W-:Y:S01]  /*14560*/  FMNMX.FTZ R145, R67, R145, !PT ;  /* 0x0000009143917209 */ /* 0x000fe20007810000 */
[----:B------:R1:W-:Y:S01]  /*14570*/  MUFU.EX2 R249, R2 ;  /* 0x0000000200f97308 */ /* 0x0003e20000000800 */
        /* <DEDUP_REMOVED lines=31> */
[----:B------:R2:W3:Y:S01]  /*14770*/  MUFU.EX2 R250, R2 ;  /* 0x0000000200fa7308 */ /* 0x0004e20000000800 */
[----:B------:R-:W-:Y:S02]  /*14780*/  FMNMX.FTZ R144, R204, R144, !PT ;  /* 0x00000090cc907209 */ /* 0x000fe40007810000 */
[----:B------:R-:W-:Y:S02]  /*14790*/  FSEL R149, R63, -INF , P1 ;  /* 0xff8000003f957808 */ /* 0x000fe40000800000 */
[----:B------:R-:W-:Y:S02]  /*147a0*/  FMNMX.FTZ R144, R217, R144, !PT ;  /* 0x00000090d9907209 */ /* 0x000fe40007810000 */
[----:B------:R-:W-:Y:S02]  /*147b0*/  FMNMX.FTZ R0, R149, R0, !PT ;  /* 0x0000000095007209 */ /* 0x000fe40007810000 */
        /* <DEDUP_REMOVED lines=8> */
[----:B------:R-:W-:Y:S02]  /*14840*/  FMNMX.FTZ R144, R61, R144, !PT ;  /* 0x000000903d907209 */ /* 0x000fe40007810000 */
[----:B---3--:R-:W-:Y:S02]  /*14850*/  F2FP.PACK_AB R178, R246, R250 ;  /* 0x000000faf6b2723e */ /* 0x008fe400000000ff */
        /* <DEDUP_REMOVED lines=32> */
[----:B------:R1:W3:Y:S01]  /*14a60*/  MUFU.EX2 R244, R0 ;  /* 0x0000000000f47308 */ /* 0x0002e20000000800 */
[----:B--2---:R-:W-:Y:S09]  /*14a70*/  FFMA.FTZ R4, R9, c[0x0][0x2d0], -R184 ;  /* 0x0000b40009047a23 */ /* 0x004ff200000108b8 */
[----:B------:R2:W-:Y:S01]  /*14a80*/  MUFU.EX2 R215, R4 ;  /* 0x0000000400d77308 */ /* 0x0005e20000000800 */
[--C-:B-1----:R-:W-:Y:S01]  /*14a90*/  FFMA.FTZ R0, R14, c[0x0][0x2d0], -R185.reuse ;  /* 0x0000b4000e007a23 */ /* 0x102fe200000108b9 */
[----:B---3--:R-:W-:Y:S08]  /*14aa0*/  F2FP.PACK_AB R182, R244, R211 ;  /* 0x000000d3f4b6723e */ /* 0x008ff000000000ff */
        /* <DEDUP_REMOVED lines=18> */
[----:B------:R-:W-:Y:S01]  /*14bd0*/  FMUL.FTZ R49, R141, R125 ;  /* 0x0000007d8d317220 */ /* 0x000fe20000410000 */
[----:B------:R-:W-:Y:S01]  /*14be0*/  ISETP.GT.AND P0, PT, R241, UR7, PT ;  /* 0x00000007f1007c0c */ /* 0x000fe2000bf04270 */
[----:B------:R-:W-:Y:S02]  /*14bf0*/  IMAD.MOV.U32 R125, RZ, RZ, R50 ;  /* 0x000000ffff7d7224 */ /* 0x000fe400078e0032 */
[C---:B------:R-:W-:Y:S01]  /*14c00*/  FMUL.FTZ R5, R141.reuse, R153 ;  /* 0x000000998d057220 */ /* 0x040fe20000410000 */
[----:B------:R-:W-:Y:S01]  /*14c10*/  MOV R153, R213 ;  /* 0x000000d500997202 */ /* 0x000fe20000000f00 */
[C---:B------:R-:W-:Y:S01]  /*14c20*/  FMUL.FTZ R16, R141.reuse, R164 ;  /* 0x000000a48d107220 */ /* 0x040fe20000410000 */
[----:B------:R-:W-:Y:S01]  /*14c30*/  MOV R164, R61 ;  /* 0x0000003d00a47202 */ /* 0x000fe20000000f00 */
[C---:B------:R-:W-:Y:S02]  /*14c40*/  FMUL.FTZ R17, R141.reuse, R165 ;  /* 0x000000a58d117220 */ /* 0x040fe40000410000 */
[C---:B------:R-:W-:Y:S02]  /*14c50*/  FMUL.FTZ R32, R141.reuse, R112 ;  /* 0x000000708d207220 */ /* 0x040fe40000410000 */
[C---:B------:R-:W-:Y:S02]  /*14c60*/  FMUL.FTZ R33, R141.reuse, R113 ;  /* 0x000000718d217220 */ /* 0x040fe40000410000 */
[C---:B------:R-:W-:Y:S01]  /*14c70*/  FMUL.FTZ R48, R141.reuse, R124 ;  /* 0x0000007c8d307220 */ /* 0x040fe20000410000 */
[----:B------:R-:W-:Y:S01]  /*14c80*/  MOV R124, R64 ;  /* 0x00000040007c7202 */ /* 0x000fe20000000f00 */
[----:B------:R-:W-:Y:S02]  /*14c90*/  IMAD.MOV.U32 R165, RZ, RZ, R59 ;  /* 0x000000ffffa57224 */ /* 0x000fe400078e003b */
[C---:B------:R-:W-:Y:S02]  /*14ca0*/  FMUL.FTZ R64, R141.reuse, R136 ;  /* 0x000000888d407220 */ /* 0x040fe40000410000 */
[C---:B------:R-:W-:Y:S02]  /*14cb0*/  FMUL.FTZ R68, R141.reuse, R68 ;  /* 0x000000448d447220 */ /* 0x040fe40000410000 */
[----:B------:R-:W-:Y:S02]  /*14cc0*/  FMUL.FTZ R69, R141, R69 ;  /* 0x000000458d457220 */ /* 0x000fe40000410000 */
[----:B-1----:R-:W-:Y:S01]  /*14cd0*/  FADD.FTZ R0, -R2, R147 ;  /* 0x0000009302007221 */ /* 0x002fe20000010100 */
[----:B------:R-:W-:Y:S01]  /*14ce0*/  FSEL R2, R142, RZ, P1 ;  /* 0x000000ff8e027208 */ /* 0x000fe20000800000 */
[----:B--2---:R-:W-:Y:S01]  /*14cf0*/  FMUL.FTZ R51, R140, R127 ;  /* 0x0000007f8c337220 */ /* 0x004fe20000410000 */
[----:B------:R-:W-:Y:S01]  /*14d00*/  MOV R127, R252 ;  /* 0x000000fc007f7202 */ /* 0x000fe20000000f00 */
[----:B------:R-:W-:Y:S02]  /*14d10*/  FMUL.FTZ R0, R0, c[0x0][0x2d0] ;  /* 0x0000b40000007a20 */ /* 0x000fe40000410000 */
[C---:B------:R-:W-:Y:S02]  /*14d20*/  FMUL.FTZ R18, R140.reuse, R166 ;  /* 0x000000a68c127220 */ /* 0x040fe40000410000 */
[----:B------:R1:W2:Y:S01]  /*14d30*/  MUFU.EX2 R3, R0 ;  /* 0x0000000000037308 */ /* 0x0002a20000000800 */
[----:B------:R-:W-:Y:S02]  /*14d40*/  IMAD.MOV.U32 R166, RZ, RZ, R244 ;  /* 0x000000ffffa67224 */ /* 0x000fe400078e00f4 */
[C---:B------:R-:W-:Y:S02]  /*14d50*/  FMUL.FTZ R19, R140.reuse, R167 ;  /* 0x000000a78c137220 */ /* 0x040fe40000410000 */
[----:B------:R-:W-:Y:S02]  /*14d60*/  IMAD.MOV.U32 R167, RZ, RZ, R239 ;  /* 0x000000ffffa77224 */ /* 0x000fe400078e00ef */
[C---:B------:R-:W-:Y:S02]  /*14d70*/  FMUL.FTZ R6, R140.reuse, R154 ;  /* 0x0000009a8c067220 */ /* 0x040fe40000410000 */
[----:B------:R-:W-:Y:S02]  /*14d80*/  IMAD.MOV.U32 R154, RZ, RZ, R214 ;  /* 0x000000ffff9a7224 */ /* 0x000fe400078e00d6 */
[C---:B------:R-:W-:Y:S01]  /*14d90*/  FMUL.FTZ R50, R140.reuse, R126 ;  /* 0x0000007e8c327220 */ /* 0x040fe20000410000 */
[----:B------:R-:W-:Y:S01]  /*14da0*/  MOV R126, R212 ;  /* 0x000000d4007e7202 */ /* 0x000fe20000000f00 */
[C---:B------:R-:W-:Y:S02]  /*14db0*/  FMUL.FTZ R7, R140.reuse, R155 ;  /* 0x0000009b8c077220 */ /* 0x040fe40000410000 */
[----:B------:R-:W-:Y:S02]  /*14dc0*/  IMAD.MOV.U32 R155, RZ, RZ, R181 ;  /* 0x000000ffff9b7224 */ /* 0x000fe400078e00b5 */
[C---:B------:R-:W-:Y:S02]  /*14dd0*/  FMUL.FTZ R34, R140.reuse, R114 ;  /* 0x000000728c227220 */ /* 0x040fe40000410000 */
[C---:B------:R-:W-:Y:S02]  /*14de0*/  FMUL.FTZ R35, R140.reuse, R115 ;  /* 0x000000738c237220 */ /* 0x040fe40000410000 */
[----:B------:R-:W-:Y:S01]  /*14df0*/  IMAD.MOV.U32 R147, RZ, RZ, R60 ;  /* 0x000000ffff937224 */ /* 0x000fe200078e003c */
[----:B------:R-:W-:Y:S01]  /*14e00*/  LDSM.16.MT88.4 R112, [R222+0x500] ;  /* 0x00050000de70783b */ /* 0x000fe20000004200 */
[----:B------:R-:W-:Y:S02]  /*14e10*/  FMUL.FTZ R70, R140, R70 ;  /* 0x000000468c467220 */ /* 0x000fe40000410000 */
[----:B-1----:R-:W-:Y:S02]  /*14e20*/  FADD.FTZ R0, -R2, R148 ;  /* 0x0000009402007221 */ /* 0x002fe40000010100 */
[----:B------:R-:W-:Y:S01]  /*14e30*/  FFMA.FTZ R2, R186, c[0x0][0x2d0], -R150 ;  /* 0x0000b400ba027a23 */ /* 0x000fe20000010896 */
[----:B------:R-:W-:Y:S01]  /*14e40*/  MOV R186, R58 ;  /* 0x0000003a00ba7202 */ /* 0x000fe20000000f00 */
[----:B------:R-:W-:Y:S02]  /*14e50*/  FMUL.FTZ R0, R0, c[0x0][0x2d0] ;  /* 0x0000b40000007a20 */ /* 0x000fe40000410000 */
[----:B------:R1:W-:Y:S01]  /*14e60*/  MUFU.EX2 R44, R2 ;  /* 0x00000002002c7308 */ /* 0x0003e20000000800 */
[----:B------:R-:W-:Y:S01]  /*14e70*/  IMAD.MOV.U32 R148, RZ, RZ, R176 ;  /* 0x000000ffff947224 */ /* 0x000fe200078e00b0 */
[-C--:B------:R-:W-:Y:S01]  /*14e80*/  F2FP.PACK_AB R176, R214, R249.reuse ;  /* 0x000000f9d6b0723e */ /* 0x080fe200000000ff */
[C---:B--2---:R-:W-:Y:S01]  /*14e90*/  FMUL.FTZ R12, R3.reuse, R160 ;  /* 0x000000a0030c7220 */ /* 0x044fe20000410000 */
[----:B------:R-:W-:Y:S01]  /*14ea0*/  MOV R160, R249 ;  /* 0x000000f900a07202 */ /* 0x000fe20000000f00 */
[C---:B------:R-:W-:Y:S01]  /*14eb0*/  FMUL.FTZ R13, R3.reuse, R161 ;  /* 0x000000a1030d7220 */ /* 0x040fe20000410000 */
[----:B------:R-:W-:Y:S01]  /*14ec0*/  F2FP.PACK_AB R181, R148, R155 ;  /* 0x0000009b94b5723e */ /* 0x000fe200000000ff */
[----:B------:R-:W-:Y:S02]  /*14ed0*/  IMAD.MOV.U32 R161, RZ, RZ, R247 ;  /* 0x000000ffffa17224 */ /* 0x000fe400078e00f7 */
[-C--:B------:R-:W-:Y:S01]  /*14ee0*/  HMMA.16816.F32 R4, R176, R20.reuse, R4 ;  /* 0x00000014b004723c */ /* 0x080fe20000001804 */
[----:B------:R-:W2:Y:S01]  /*14ef0*/  MUFU.EX2 R0, R0 ;  /* 0x0000000000007308 */ /* 0x000ea20000000800 */
[C---:B------:R-:W-:Y:S02]  /*14f00*/  FMUL.FTZ R8, R3.reuse, R156 ;  /* 0x0000009c03087220 */ /* 0x040fe40000410000 */
[----:B------:R-:W-:Y:S02]  /*14f10*/  IMAD.MOV.U32 R156, RZ, RZ, R219 ;  /* 0x000000ffff9c7224 */ /* 0x000fe400078e00db */
[C---:B------:R-:W-:Y:S02]  /*14f20*/  FMUL.FTZ R9, R3.reuse, R157 ;  /* 0x0000009d03097220 */ /* 0x040fe40000410000 */
[----:B------:R-:W-:Y:S04]  /*14f30*/  IMAD.MOV.U32 R157, RZ, RZ, R211 ;  /* 0x000000ffff9d7224 */ /* 0x000fe800078e00d3 */
[C---:B------:R-:W-:Y:S02]  /*14f40*/  FMUL.FTZ R24, R3.reuse, R104 ;  /* 0x0000006803187220 */ /* 0x040fe40000410000 */
[----:B------:R-:W-:Y:S02]  /*14f50*/  FMUL.FTZ R25, R3, R105 ;  /* 0x0000006903197220 */ /* 0x000fe40000410000 */
[----:B-1----:R-:W-:Y:S01]  /*14f60*/  FFMA.FTZ R2, R187, c[0x0][0x2d0], -R150 ;  /* 0x0000b400bb027a23 */ /* 0x002fe20000010896 */
[----:B------:R-:W-:Y:S01]  /*14f70*/  MOV R187, R57 ;  /* 0x0000003900bb7202 */ /* 0x000fe20000000f00 */
[C---:B------:R-:W-:Y:S02]  /*14f80*/  FMUL.FTZ R28, R3.reuse, R108 ;  /* 0x0000006c031c7220 */ /* 0x040fe40000410000 */
[----:B------:R1:W-:Y:S01]  /*14f90*/  MUFU.EX2 R46, R2 ;  /* 0x00000002002e7308 */ /* 0x0003e20000000800 */
[C---:B------:R-:W-:Y:S02]  /*14fa0*/  FMUL.FTZ R29, R3.reuse, R109 ;  /* 0x0000006d031d7220 */ /* 0x040fe40000410000 */
[C---:B------:R-:W-:Y:S02]  /*14fb0*/  FMUL.FTZ R40, R3.reuse, R120 ;  /* 0x0000007803287220 */ /* 0x040fe40000410000 */
[C---:B--2---:R-:W-:Y:S01]  /*14fc0*/  FMUL.FTZ R43, R0.reuse, R123 ;  /* 0x0000007b002b7220 */ /* 0x044fe20000410000 */
[----:B------:R-:W-:Y:S01]  /*14fd0*/  MOV R123, R44 ;  /* 0x0000002c007b7202 */ /* 0x000fe20000000f00 */
[----:B------:R-:W-:Y:S02]  /*14fe0*/  FMUL.FTZ R44, R3, R168 ;  /* 0x000000a8032c7220 */ /* 0x000fe40000410000 */
[C---:B------:R-:W-:Y:S02]  /*14ff0*/  FMUL.FTZ R10, R0.reuse, R158 ;  /* 0x0000009e000a7220 */ /* 0x040fe40000410000 */
[----:B------:R-:W-:Y:S02]  /*15000*/  IMAD.MOV.U32 R158, RZ, RZ, R251 ;  /* 0x000000ffff9e7224 */ /* 0x000fe400078e00fb */
[C---:B------:R-:W-:Y:S02]  /*15010*/  FMUL.FTZ R11, R0.reuse, R159 ;  /* 0x0000009f000b7220 */ /* 0x040fe40000410000 */
[----:B------:R-:W-:Y:S02]  /*15020*/  IMAD.MOV.U32 R159, RZ, RZ, R250 ;  /* 0x000000ffff9f7224 */ /* 0x000fe400078e00fa */
[C---:B------:R-:W-:Y:S02]  /*15030*/  FMUL.FTZ R14, R0.reuse, R162 ;  /* 0x000000a2000e7220 */ /* 0x040fe40000410000 */
[----:B------:R-:W-:Y:S01]  /*15040*/  IMAD.MOV.U32 R162, RZ, RZ, R246 ;  /* 0x000000ffffa27224 */ /* 0x000fe200078e00f6 */
[C---:B------:R-:W-:Y:S01]  /*15050*/  HMMA.16816.F32 R8, R180.reuse, R20, R8 ;  /* 0x00000014b408723c */ /* 0x040fe20000001808 */
[C---:B------:R-:W-:Y:S01]  /*15060*/  FMUL.FTZ R15, R0.reuse, R163 ;  /* 0x000000a3000f7220 */ /* 0x040fe20000410000 */
[----:B------:R-:W-:Y:S01]  /*15070*/  MOV R163, R245 ;  /* 0x000000f500a37202 */ /* 0x000fe20000000f00 */
[----:B------:R-:W-:Y:S02]  /*15080*/  FMUL.FTZ R26, R0, R106 ;  /* 0x0000006a001a7220 */ /* 0x000fe40000410000 */
[--C-:B-1----:R-:W-:Y:S02]  /*15090*/  FFMA.FTZ R2, R188, c[0x0][0x2d0], -R151.reuse ;  /* 0x0000b400bc027a23 */ /* 0x102fe40000010897 */
[C---:B------:R-:W-:Y:S01]  /*150a0*/  FMUL.FTZ R20, R141.reuse, R100 ;  /* 0x000000648d147220 */ /* 0x040fe20000410000 */
[-C--:B------:R-:W-:Y:S01]  /*150b0*/  HMMA.16816.F32 R12, R180, R22.reuse, R12 ;  /* 0x00000016b40c723c */ /* 0x080fe2000000180c */
[----:B------:R1:W2:Y:S03]  /*150c0*/  MUFU.EX2 R45, R2 ;  /* 0x00000002002d7308 */ /* 0x0002a60000000800 */
[----:B------:R-:W-:Y:S02]  /*150d0*/  FMUL.FTZ R21, R141, R101 ;  /* 0x000000658d157220 */ /* 0x000fe40000410000 */
[C---:B------:R-:W-:Y:S02]  /*150e0*/  FMUL.FTZ R27, R0.reuse, R107 ;  /* 0x0000006b001b7220 */ /* 0x040fe40000410000 */
[C---:B------:R-:W-:Y:S01]  /*150f0*/  HMMA.16816.F32 R16, R176.reuse, R22, R16 ;  /* 0x00000016b010723c */ /* 0x040fe20000001810 */
[C---:B------:R-:W-:Y:S01]  /*15100*/  FMUL.FTZ R30, R0.reuse, R110 ;  /* 0x0000006e001e7220 */ /* 0x040fe20000410000 */
[----:B------:R-:W-:Y:S02]  /*15110*/  LDSM.16.MT88.4 R104, [R221+0x2100] ;  /* 0x00210000dd68783b */ /* 0x000fe40000004200 */
[----:B------:R-:W-:Y:S02]  /*15120*/  FMUL.FTZ R31, R0, R111 ;  /* 0x0000006f001f7220 */ /* 0x000fe40000410000 */
[----:B------:R-:W-:Y:S02]  /*15130*/  FMUL.FTZ R41, R3, R121 ;  /* 0x0000007903297220 */ /* 0x000fe40000410000 */
[C---:B------:R-:W-:Y:S04]  /*15140*/  FMUL.FTZ R22, R140.reuse, R102 ;  /* 0x000000668c167220 */ /* 0x040fe80000410000 */
[----:B------:R-:W-:Y:S02]  /*15150*/  FMUL.FTZ R23, R140, R103 ;  /* 0x000000678c177220 */ /* 0x000fe40000410000 */
[----:B------:R-:W3:Y:S01]  /*15160*/  LDSM.16.MT88.4 R100, [R222+0x1100] ;  /* 0x00110000de64783b */ /* 0x000ee20000004200 */
[C---:B------:R-:W-:Y:S02]  /*15170*/  FMUL.FTZ R42, R0.reuse, R122 ;  /* 0x0000007a002a7220 */ /* 0x040fe40000410000 */
[----:B-1----:R-:W-:Y:S01]  /*15180*/  FFMA.FTZ R2, R189, c[0x0][0x2d0], -R151 ;  /* 0x0000b400bd027a23 */ /* 0x002fe20000010897 */
[----:B------:R-:W-:Y:S01]  /*15190*/  MOV R189, R66 ;  /* 0x0000004200bd7202 */ /* 0x000fe20000000f00 */
[-C--:B------:R-:W-:Y:S01]  /*151a0*/  HMMA.16816.F32 R20, R176, R36.reuse, R20 ;  /* 0x00000024b014723c */ /* 0x080fe20000001814 */
[----:B--2---:R-:W-:Y:S02]  /*151b0*/  IMAD.MOV.U32 R168, RZ, RZ, R45 ;  /* 0x000000ffffa87224 */ /* 0x004fe400078e002d */
[----:B------:R-:W-:Y:S02]  /*151c0*/  FMUL.FTZ R45, R3, R169 ;  /* 0x000000a9032d7220 */ /* 0x000fe40000410000 */
[----:B------:R-:W-:Y:S02]  /*151d0*/  IMAD.MOV.U32 R169, RZ, RZ, R46 ;  /* 0x000000ffffa97224 */ /* 0x000fe400078e002e */
[----:B------:R-:W-:Y:S01]  /*151e0*/  FMUL.FTZ R46, R0, R170 ;  /* 0x000000aa002e7220 */ /* 0x000fe20000410000 */
[C---:B------:R-:W-:Y:S01]  /*151f0*/  HMMA.16816.F32 R24, R180.reuse, R36, R24 ;  /* 0x00000024b418723c */ /* 0x040fe20000001818 */
[----:B------:R1:W2:Y:S03]  /*15200*/  MUFU.EX2 R170, R2 ;  /* 0x0000000200aa7308 */ /* 0x0002a60000000800 */
[----:B------:R-:W-:Y:S02]  /*15210*/  FMUL.FTZ R66, R140, R138 ;  /* 0x0000008a8c427220 */ /* 0x000fe40000410000 */
[C---:B------:R-:W-:Y:S02]  /*15220*/  FMUL.FTZ R47, R0.reuse, R171 ;  /* 0x000000ab002f7220 */ /* 0x040fe40000410000 */
[-C--:B------:R-:W-:Y:S01]  /*15230*/  HMMA.16816.F32 R28, R180, R38.reuse, R28 ;  /* 0x00000026b41c723c */ /* 0x080fe2000000181c */
[C---:B------:R-:W-:Y:S03]  /*15240*/  FMUL.FTZ R36, R141.reuse, R116 ;  /* 0x000000748d247220 */ /* 0x040fe60000410000 */
[----:B------:R-:W-:Y:S02]  /*15250*/  FMUL.FTZ R37, R141, R117 ;  /* 0x000000758d257220 */ /* 0x000fe40000410000 */
[----:B------:R-:W-:Y:S02]  /*15260*/  IMAD.MOV.U32 R122, RZ, RZ, R56 ;  /* 0x000000ffff7a7224 */ /* 0x000fe400078e0038 */
[C---:B------:R-:W-:Y:S01]  /*15270*/  HMMA.16816.F32 R32, R176.reuse, R38, R32 ;  /* 0x00000026b020723c */ /* 0x040fe20000001820 */
[C---:B------:R-:W-:Y:S03]  /*15280*/  FMUL.FTZ R56, R3.reuse, R132 ;  /* 0x0000008403387220 */ /* 0x040fe60000410000 */
[C---:B------:R-:W-:Y:S02]  /*15290*/  FMUL.FTZ R57, R3.reuse, R133 ;  /* 0x0000008503397220 */ /* 0x040fe40000410000 */
[----:B------:R-:W-:Y:S02]  /*152a0*/  FMUL.FTZ R58, R0, R134 ;  /* 0x00000086003a7220 */ /* 0x000fe40000410000 */
[----:B------:R-:W-:Y:S04]  /*152b0*/  FMUL.FTZ R38, R140, R118 ;  /* 0x000000768c267220 */ /* 0x000fe80000410000 */
[----:B-1----:R-:W-:Y:S01]  /*152c0*/  FFMA.FTZ R2, R192, c[0x0][0x2d0], -R150 ;  /* 0x0000b400c0027a23 */ /* 0x002fe20000010896 */
[----:B------:R-:W-:Y:S01]  /*152d0*/  MOV R192, R209 ;  /* 0x000000d100c07202 */ /* 0x000fe20000000f00 */
[----:B------:R-:W-:Y:S02]  /*152e0*/  FMUL.FTZ R39, R140, R119 ;  /* 0x000000778c277220 */ /* 0x000fe40000410000 */
[----:B------:R1:W-:Y:S01]  /*152f0*/  MUFU.EX2 R252, R2 ;  /* 0x0000000200fc7308 */ /* 0x0003e20000000800 */
[----:B------:R-:W-:Y:S01]  /*15300*/  LDSM.16.MT88.4 R116, [R221+0x1500] ;  /* 0x00150000dd74783b */ /* 0x000fe20000004200 */
[C---:B------:R-:W-:Y:S02]  /*15310*/  FMUL.FTZ R59, R0.reuse, R135 ;  /* 0x00000087003b7220 */ /* 0x040fe40000410000 */
[----:B------:R-:W-:Y:S01]  /*15320*/  IMAD.MOV.U32 R121, RZ, RZ, R62 ;  /* 0x000000ffff797224 */ /* 0x000fe200078e003e */
[-C--:B------:R-:W-:Y:S01]  /*15330*/  HMMA.16816.F32 R36, R176, R52.reuse, R36 ;  /* 0x00000034b024723c */ /* 0x080fe20000001824 */
[C---:B------:R-:W-:Y:S02]  /*15340*/  FMUL.FTZ R60, R3.reuse, R172 ;  /* 0x000000ac033c7220 */ /* 0x040fe40000410000 */
[----:B------:R-:W-:Y:S02]  /*15350*/  FMUL.FTZ R61, R3, R173 ;  /* 0x000000ad033d7220 */ /* 0x000fe40000410000 */
[C---:B------:R-:W-:Y:S02]  /*15360*/  FMUL.FTZ R62, R0.reuse, R174 ;  /* 0x000000ae003e7220 */ /* 0x040fe40000410000 */
[----:B------:R-:W-:Y:S01]  /*15370*/  FMUL.FTZ R63, R0, R175 ;  /* 0x000000af003f7220 */ /* 0x000fe20000410000 */
[C---:B------:R-:W-:Y:S01]  /*15380*/  HMMA.16816.F32 R40, R180.reuse, R52, R40 ;  /* 0x00000034b428723c */ /* 0x040fe20000001828 */
[----:B------:R-:W-:Y:S03]  /*15390*/  IMAD.MOV.U32 R188, RZ, RZ, R67 ;  /* 0x000000ffffbc7224 */ /* 0x000fe600078e0043 */
[C---:B------:R-:W-:Y:S02]  /*153a0*/  FMUL.FTZ R67, R140.reuse, R139 ;  /* 0x0000008b8c437220 */ /* 0x040fe40000410000 */
[----:B------:R-:W-:Y:S02]  /*153b0*/  IMAD.MOV.U32 R171, RZ, RZ, R65 ;  /* 0x000000ffffab7224 */ /* 0x000fe400078e0041 */
[-C--:B------:R-:W-:Y:S01]  /*153c0*/  HMMA.16816.F32 R44, R180, R54.reuse, R44 ;  /* 0x00000036b42c723c */ /* 0x080fe2000000182c */
[----:B------:R-:W-:Y:S02]  /*153d0*/  FMUL.FTZ R65, R141, R137 ;  /* 0x000000898d417220 */ /* 0x000fe40000410000 */
[----:B------:R-:W-:Y:S01]  /*153e0*/  LDSM.16.MT88.4 R136, [R222+0x1d00] ;  /* 0x001d0000de88783b */ /* 0x000fe20000004200 */
[----:B-1----:R-:W-:Y:S02]  /*153f0*/  FFMA.FTZ R2, R193, c[0x0][0x2d0], -R150 ;  /* 0x0000b400c1027a23 */ /* 0x002fe40000010896 */
[C---:B------:R-:W-:Y:S02]  /*15400*/  FMUL.FTZ R52, R141.reuse, R128 ;  /* 0x000000808d347220 */ /* 0x040fe40000410000 */
[C---:B------:R-:W-:Y:S01]  /*15410*/  HMMA.16816.F32 R48, R176.reuse, R54, R48 ;  /* 0x00000036b030723c */ /* 0x040fe20000001830 */
[----:B------:R1:W4:Y:S03]  /*15420*/  MUFU.EX2 R251, R2 ;  /* 0x0000000200fb7308 */ /* 0x0003260000000800 */
[----:B------:R-:W-:Y:S02]  /*15430*/  FMUL.FTZ R53, R141, R129 ;  /* 0x000000818d357220 */ /* 0x000fe40000410000 */
[C---:B------:R-:W-:Y:S02]  /*15440*/  FMUL.FTZ R71, R140.reuse, R71 ;  /* 0x000000478c477220 */ /* 0x040fe40000410000 */
[C---:B------:R-:W-:Y:S04]  /*15450*/  FMUL.FTZ R54, R140.reuse, R130 ;  /* 0x000000828c367220 */ /* 0x040fe80000410000 */
[----:B------:R-:W-:Y:S02]  /*15460*/  FMUL.FTZ R55, R140, R131 ;  /* 0x000000838c377220 */ /* 0x000fe40000410000 */
[C---:B------:R-:W-:Y:S02]  /*15470*/  FMUL.FTZ R72, R3.reuse, R72 ;  /* 0x0000004803487220 */ /* 0x040fe40000410000 */
[C---:B------:R-:W-:Y:S02]  /*15480*/  FMUL.FTZ R73, R3.reuse, R73 ;  /* 0x0000004903497220 */ /* 0x040fe40000410000 */
[C---:B------:R-:W-:Y:S01]  /*15490*/  FMUL.FTZ R74, R0.reuse, R74 ;  /* 0x0000004a004a7220 */ /* 0x040fe20000410000 */
[-C--:B---3--:R-:W-:Y:S01]  /*154a0*/  HMMA.16816.F32 R52, R176, R100.reuse, R52 ;  /* 0x00000064b034723c */ /* 0x088fe20000001834 */
[----:B------:R-:W-:Y:S02]  /*154b0*/  FMUL.FTZ R75, R0, R75 ;  /* 0x0000004b004b7220 */ /* 0x000fe40000410000 */
[C---:B------:R-:W-:Y:S02]  /*154c0*/  FMUL.FTZ R76, R3.reuse, R76 ;  /* 0x0000004c034c7220 */ /* 0x040fe40000410000 */
[----:B------:R-:W-:Y:S02]  /*154d0*/  FMUL.FTZ R77, R3, R77 ;  /* 0x0000004d034d7220 */ /* 0x000fe40000410000 */
[--C-:B-1----:R-:W-:Y:S01]  /*154e0*/  FFMA.FTZ R2, R196, c[0x0][0x2d0], -R151.reuse ;  /* 0x0000b400c4027a23 */ /* 0x102fe20000010897 */
[C---:B------:R-:W-:Y:S01]  /*154f0*/  HMMA.16816.F32 R56, R180.reuse, R100, R56 ;  /* 0x00000064b438723c */ /* 0x040fe20000001838 */
[C---:B------:R-:W-:Y:S02]  /*15500*/  FMUL.FTZ R78, R0.reuse, R78 ;  /* 0x0000004e004e7220 */ /* 0x040fe40000410000 */
[----:B------:R1:W-:Y:S01]  /*15510*/  MUFU.EX2 R250, R2 ;  /* 0x0000000200fa7308 */ /* 0x0003e20000000800 */
[----:B------:R-:W-:Y:S02]  /*15520*/  FMUL.FTZ R79, R0, R79 ;  /* 0x0000004f004f7220 */ /* 0x000fe40000410000 */
[C---:B------:R-:W-:Y:S02]  /*15530*/  FMUL.FTZ R80, R141.reuse, R80 ;  /* 0x000000508d507220 */ /* 0x040fe40000410000 */
[-C--:B------:R-:W-:Y:S01]  /*15540*/  HMMA.16816.F32 R60, R180, R102.reuse, R60 ;  /* 0x00000066b43c723c */ /* 0x080fe2000000183c */
[----:B------:R-:W-:Y:S03]  /*15550*/  FMUL.FTZ R81, R141, R81 ;  /* 0x000000518d517220 */ /* 0x000fe60000410000 */
[C---:B------:R-:W-:Y:S02]  /*15560*/  FMUL.FTZ R82, R140.reuse, R82 ;  /* 0x000000528c527220 */ /* 0x040fe40000410000 */
[----:B------:R-:W-:Y:S02]  /*15570*/  FMUL.FTZ R83, R140, R83 ;  /* 0x000000538c537220 */ /* 0x000fe40000410000 */
[C---:B------:R-:W-:Y:S01]  /*15580*/  HMMA.16816.F32 R64, R176.reuse, R102, R64 ;  /* 0x00000066b040723c */ /* 0x040fe20000001840 */
[----:B------:R-:W3:Y:S03]  /*15590*/  LDSM.16.MT88.4 R100, [R222+0x2100] ;  /* 0x00210000de64783b */ /* 0x000ee60000004200 */
[C---:B------:R-:W-:Y:S02]  /*155a0*/  FMUL.FTZ R88, R3.reuse, R88 ;  /* 0x0000005803587220 */ /* 0x040fe40000410000 */
[----:B------:R-:W-:Y:S02]  /*155b0*/  FMUL.FTZ R89, R3, R89 ;  /* 0x0000005903597220 */ /* 0x000fe40000410000 */
[-C--:B------:R-:W-:Y:S01]  /*155c0*/  HMMA.16816.F32 R68, R176, R104.reuse, R68 ;  /* 0x00000068b044723c */ /* 0x080fe20000001844 */
[C---:B------:R-:W-:Y:S03]  /*155d0*/  FMUL.FTZ R90, R0.reuse, R90 ;  /* 0x0000005a005a7220 */ /* 0x040fe60000410000 */
[----:B-1----:R-:W-:Y:S02]  /*155e0*/  FFMA.FTZ R2, R197, c[0x0][0x2d0], -R151 ;  /* 0x0000b400c5027a23 */ /* 0x002fe40000010897 */
[C---:B------:R-:W-:Y:S02]  /*155f0*/  FMUL.FTZ R91, R0.reuse, R91 ;  /* 0x0000005b005b7220 */ /* 0x040fe40000410000 */
[C---:B------:R-:W-:Y:S01]  /*15600*/  HMMA.16816.F32 R72, R180.reuse, R104, R72 ;  /* 0x00000068b448723c */ /* 0x040fe20000001848 */
[----:B------:R1:W1:Y:S03]  /*15610*/  MUFU.EX2 R249, R2 ;  /* 0x0000000200f97308 */ /* 0x0002660000000800 */
[C---:B------:R-:W-:Y:S02]  /*15620*/  FMUL.FTZ R92, R3.reuse, R92 ;  /* 0x0000005c035c7220 */ /* 0x040fe40000410000 */
[----:B------:R-:W-:Y:S02]  /*15630*/  FMUL.FTZ R93, R3, R93 ;  /* 0x0000005d035d7220 */ /* 0x000fe40000410000 */
[-C--:B------:R-:W-:Y:S01]  /*15640*/  HMMA.16816.F32 R76, R180, R106.reuse, R76 ;  /* 0x0000006ab44c723c */ /* 0x080fe2000000184c */
[C---:B------:R-:W-:Y:S03]  /*15650*/  FMUL.FTZ R94, R0.reuse, R94 ;  /* 0x0000005e005e7220 */ /* 0x040fe60000410000 */
[----:B------:R-:W-:Y:S02]  /*15660*/  FMUL.FTZ R95, R0, R95 ;  /* 0x0000005f005f7220 */ /* 0x000fe40000410000 */
[----:B------:R-:W-:Y:S02]  /*15670*/  IMAD.MOV.U32 R128, RZ, RZ, R154 ;  /* 0x000000ffff807224 */ /* 0x000fe400078e009a */
[C---:B------:R-:W-:Y:S01]  /*15680*/  HMMA.16816.F32 R80, R176.reuse, R106, R80 ;  /* 0x0000006ab050723c */ /* 0x040fe20000001850 */
[C---:B------:R-:W-:Y:S01]  /*15690*/  FMUL.FTZ R84, R141.reuse, R84 ;  /* 0x000000548d547220 */ /* 0x040fe20000410000 */
[----:B------:R-:W4:Y:S02]  /*156a0*/  LDSM.16.MT88.4 R104, [R221+0x500] ;  /* 0x00050000dd68783b */ /* 0x000f240000004200 */
[C---:B------:R-:W-:Y:S02]  /*156b0*/  FMUL.FTZ R85, R141.reuse, R85 ;  /* 0x000000558d557220 */ /* 0x040fe40000410000 */
[C---:B------:R-:W-:Y:S02]  /*156c0*/  FMUL.FTZ R86, R140.reuse, R86 ;  /* 0x000000568c567220 */ /* 0x040fe40000410000 */
[----:B------:R-:W-:Y:S04]  /*156d0*/  FMUL.FTZ R87, R140, R87 ;  /* 0x000000578c577220 */ /* 0x000fe80000410000 */
[----:B-1----:R-:W-:Y:S02]  /*156e0*/  FFMA.FTZ R2, R190, c[0x0][0x2d0], -R184 ;  /* 0x0000b400be027a23 */ /* 0x002fe400000108b8 */
[C---:B------:R-:W-:Y:S01]  /*156f0*/  FMUL.FTZ R96, R141.reuse, R96 ;  /* 0x000000608d607220 */ /* 0x040fe20000410000 */
[-C--:B---3--:R-:W-:Y:S01]  /*15700*/  HMMA.16816.F32 R84, R176, R100.reuse, R84 ;  /* 0x00000064b054723c */ /* 0x088fe20000001854 */
[----:B------:R1:W-:Y:S01]  /*15710*/  MUFU.EX2 R247, R2 ;  /* 0x0000000200f77308 */ /* 0x0003e20000000800 */
[----:B------:R-:W-:Y:S02]  /*15720*/  FMUL.FTZ R97, R141, R97 ;  /* 0x000000618d617220 */ /* 0x000fe40000410000 */
[C---:B------:R-:W-:Y:S02]  /*15730*/  FMUL.FTZ R98, R140.reuse, R98 ;  /* 0x000000628c627220 */ /* 0x040fe40000410000 */
[----:B------:R-:W-:Y:S02]  /*15740*/  FMUL.FTZ R99, R140, R99 ;  /* 0x000000638c637220 */ /* 0x000fe40000410000 */
[C---:B------:R-:W-:Y:S01]  /*15750*/  HMMA.16816.F32 R88, R180.reuse, R100, R88 ;  /* 0x00000064b458723c */ /* 0x040fe20000001858 */
[----:B------:R-:W-:Y:S04]  /*15760*/  FFMA.FTZ R120, R210, c[0x0][0x2d0], -R150 ;  /* 0x0000b400d2787a23 */ /* 0x000fe80000010896 */
[----:B------:R-:W-:Y:S02]  /*15770*/  MUFU.EX2 R210, R120 ;  /* 0x0000007800d27308 */ /* 0x000fe40000000800 */
[----:B------:R-:W-:Y:S01]  /*15780*/  F2FP.PACK_AB R100, R169, R123 ;  /* 0x0000007ba964723e */ /* 0x000fe200000000ff */
[-C--:B------:R-:W-:Y:S01]  /*15790*/  HMMA.16816.F32 R92, R180, R102.reuse, R92 ;  /* 0x00000066b45c723c */ /* 0x080fe2000000185c */
[----:B------:R-:W-:Y:S03]  /*157a0*/  LDSM.16.MT88.4 R180, [R221+0x2d00] ;  /* 0x002d0000ddb4783b */ /* 0x000fe60000004200 */
[----:B--2---:R-:W-:Y:S04]  /*157b0*/  F2FP.PACK_AB R101, R170, R168 ;  /* 0x000000a8aa65723e */ /* 0x004fe800000000ff */
[----:B------:R-:W-:Y:S01]  /*157c0*/  HMMA.16816.F32 R96, R176, R102, R96 ;  /* 0x00000066b060723c */ /* 0x000fe20000001860 */
[--C-:B-1----:R-:W-:Y:S04]  /*157d0*/  FFMA.FTZ R2, R191, c[0x0][0x2d0], -R184.reuse ;  /* 0x0000b400bf027a23 */ /* 0x102fe800000108b8 */
[----:B------:R1:W2:Y:S02]  /*157e0*/  MUFU.EX2 R246, R2 ;  /* 0x0000000200f67308 */ /* 0x0002a40000000800 */
[----:B----4-:R-:W-:Y:S02]  /*157f0*/  F2FP.PACK_AB R102, R251, R252 ;  /* 0x000000fcfb66723e */ /* 0x010fe400000000ff */
[----:B------:R-:W-:Y:S07]  /*15800*/  F2FP.PACK_AB R103, R249, R250 ;  /* 0x000000faf967723e */ /* 0x000fee00000000ff */
[-C--:B------:R-:W-:Y:S01]  /*15810*/  HMMA.16816.F32 R4, R100, R104.reuse, R4 ;  /* 0x000000686404723c */ /* 0x080fe20000001804 */
[--C-:B-1----:R-:W-:Y:S01]  /*15820*/  FFMA.FTZ R2, R194, c[0x0][0x2d0], -R184.reuse ;  /* 0x0000b400c2027a23 */ /* 0x102fe200000108b8 */
[----:B--2---:R-:W-:Y:S03]  /*15830*/  F2FP.PACK_AB R108, R246, R247 ;  /* 0x000000f7f66c723e */ /* 0x004fe600000000ff */
        /* <DEDUP_REMOVED lines=49> */
[----:B------:R-:W-:Y:S01]  /*15b50*/  MOV R242, R170 ;  /* 0x000000aa00f27202 */ /* 0x000fe20000000f00 */
[----:B------:R-:W-:Y:S03]  /*15b60*/  IMAD.MOV.U32 R170, RZ, RZ, R152 ;  /* 0x000000ffffaa7224 */ /* 0x000fe600078e0098 */
[C---:B------:R-:W-:Y:S01]  /*15b70*/  HMMA.16816.F32 R80, R100.reuse, R114, R80 ;  /* 0x000000726450723c */ /* 0x040fe20000001850 */
[----:B------:R2:W-:Y:S01]  /*15b80*/  MUFU.EX2 R207, R2 ;  /* 0x0000000200cf7308 */ /* 0x0005e20000000800 */
[----:B------:R-:W4:Y:S06]  /*15b90*/  LDSM.16.MT88.4 R112, [R222+0x900] ;  /* 0x00090000de70783b */ /* 0x000f2c0000004200 */
[-C--:B---3--:R-:W-:Y:S08]  /*15ba0*/  HMMA.16816.F32 R84, R100, R116.reuse, R84 ;  /* 0x000000746454723c */ /* 0x088ff00000001854 */
[C---:B------:R-:W-:Y:S08]  /*15bb0*/  HMMA.16816.F32 R88, R108.reuse, R116, R88 ;  /* 0x000000746c58723c */ /* 0x040ff00000001858 */
[-C--:B------:R-:W-:Y:S01]  /*15bc0*/  HMMA.16816.F32 R92, R108, R118.reuse, R92 ;  /* 0x000000766c5c723c */ /* 0x080fe2000000185c */
[----:B--2---:R-:W-:Y:S03]  /*15bd0*/  FFMA.FTZ R2, R243, c[0x0][0x2d0], -R151 ;  /* 0x0000b400f3027a23 */ /* 0x004fe60000010897 */
[----:B------:R-:W-:Y:S01]  /*15be0*/  IMAD.MOV.U32 R243, RZ, RZ, R169 ;  /* 0x000000fffff37224 */ /* 0x000fe200078e00a9 */
[----:B------:R2:W3:Y:S01]  /*15bf0*/  MUFU.EX2 R206, R2 ;  /* 0x0000000200ce7308 */ /* 0x0004e20000000800 */
[----:B------:R-:W-:Y:S02]  /*15c00*/  MOV R169, R148 ;  /* 0x0000009400a97202 */ /* 0x000fe40000000f00 */
[----:B------:R-:W-:Y:S01]  /*15c10*/  HMMA.16816.F32 R96, R100, R118, R96 ;  /* 0x000000766460723c */ /* 0x000fe20000001860 */
[----:B------:R-:W4:Y:S06]  /*15c20*/  LDSM.16.MT88.4 R116, [R221+0x1900] ;  /* 0x00190000dd74783b */ /* 0x000f2c0000004200 */
[----:B------:R-:W-:Y:S02]  /*15c30*/  F2FP.PACK_AB R100, R213, R212 ;  /* 0x000000d4d564723e */ /* 0x000fe400000000ff */
[----:B------:R-:W-:Y:S03]  /*15c40*/  F2FP.PACK_AB R101, R211, R209 ;  /* 0x000000d1d365723e */ /* 0x000fe600000000ff */
[----:B------:R-:W-:Y:S01]  /*15c50*/  F2FP.PACK_AB R102, R210, R208 ;  /* 0x000000d0d266723e */ /* 0x000fe200000000ff */
[--C-:B--2---:R-:W-:Y:S01]  /*15c60*/  FFMA.FTZ R2, R202, c[0x0][0x2d0], -R184.reuse ;  /* 0x0000b400ca027a23 */ /* 0x104fe200000108b8 */
[----:B---3--:R-:W-:Y:S03]  /*15c70*/  F2FP.PACK_AB R103, R206, R207 ;  /* 0x000000cfce67723e */ /* 0x008fe600000000ff */
[----:B------:R2:W3:Y:S04]  /*15c80*/  MUFU.EX2 R205, R2 ;  /* 0x0000000200cd7308 */ /* 0x0004e80000000800 */
[-C--:B-1----:R-:W-:Y:S01]  /*15c90*/  HMMA.16816.F32 R4, R100, R104.reuse, R4 ;  /* 0x000000686404723c */ /* 0x082fe20000001804 */
[----:B--2---:R-:W-:Y:S01]  /*15ca0*/  FFMA.FTZ R2, R216, c[0x0][0x2d0], -R185 ;  /* 0x0000b400d8027a23 */ /* 0x004fe200000108b9 */
[----:B---3--:R-:W-:Y:S02]  /*15cb0*/  F2FP.PACK_AB R108, R204, R205 ;  /* 0x000000cdcc6c723e */ /* 0x008fe400000000ff */
[----:B------:R-:W-:Y:S02]  /*15cc0*/  MOV R216, R168 ;  /* 0x000000a800d87202 */ /* 0x000fe40000000f00 */
[----:B------:R1:W-:Y:S01]  /*15cd0*/  MUFU.EX2 R203, R2 ;  /* 0x0000000200cb7308 */ /* 0x0003e20000000800 */
[----:B------:R-:W-:Y:S02]  /*15ce0*/  IMAD.MOV.U32 R168, RZ, RZ, R143 ;  /* 0x000000ffffa87224 */ /* 0x000fe400078e008f */
[----:B-1----:R-:W-:Y:S03]  /*15cf0*/  FFMA.FTZ R2, R218, c[0x0][0x2d0], -R185 ;  /* 0x0000b400da027a23 */ /* 0x002fe600000108b9 */
[----:B------:R-:W-:Y:S01]  /*15d00*/  IMAD.MOV.U32 R218, RZ, RZ, R123 ;  /* 0x000000ffffda7224 */ /* 0x000fe200078e007b */
[----:B------:R-:W-:Y:S03]  /*15d10*/  MOV R123, R155 ;  /* 0x0000009b007b7202 */ /* 0x000fe60000000f00 */
[----:B------:R1:W2:Y:S02]  /*15d20*/  MUFU.EX2 R201, R2 ;  /* 0x0000000200c97308 */ /* 0x0002a40000000800 */
[--C-:B-1----:R-:W-:Y:S01]  /*15d30*/  FFMA.FTZ R2, R217, c[0x0][0x2d0], -R184.reuse ;  /* 0x0000b400d9027a23 */ /* 0x102fe200000108b8 */
[----:B--2---:R-:W-:Y:S07]  /*15d40*/  F2FP.PACK_AB R109, R201, R203 ;  /* 0x000000cbc96d723e */ /* 0x004fee00000000ff */
[----:B------:R1:W-:Y:S02]  /*15d50*/  MUFU.EX2 R202, R2 ;  /* 0x0000000200ca7308 */ /* 0x0003e40000000800 */
[----:B-1----:R-:W-:Y:S08]  /*15d60*/  FFMA.FTZ R2, R238, c[0x0][0x2d0], -R184 ;  /* 0x0000b400ee027a23 */ /* 0x002ff000000108b8 */
[----:B------:R1:W2:Y:S02]  /*15d70*/  MUFU.EX2 R200, R2 ;  /* 0x0000000200c87308 */ /* 0x0002a40000000800 */
[--C-:B-1----:R-:W-:Y:S01]  /*15d80*/  FFMA.FTZ R2, R237, c[0x0][0x2d0], -R185.reuse ;  /* 0x0000b400ed027a23 */ /* 0x102fe200000108b9 */
[----:B--2---:R-:W-:Y:S02]  /*15d90*/  F2FP.PACK_AB R110, R200, R202 ;  /* 0x000000cac86e723e */ /* 0x004fe400000000ff */
[----:B------:R-:W-:Y:S05]  /*15da0*/  MOV R237, R163 ;  /* 0x000000a300ed7202 */ /* 0x000fea0000000f00 */
[----:B------:R1:W-:Y:S01]  /*15db0*/  MUFU.EX2 R199, R2 ;  /* 0x0000000200c77308 */ /* 0x0003e20000000800 */
[----:B------:R-:W-:Y:S01]  /*15dc0*/  MOV R163, R159 ;  /* 0x0000009f00a37202 */ /* 0x000fe20000000f00 */
        /* <DEDUP_REMOVED lines=31> */
[--C-:B---3--:R-:W-:Y:S02]  /*15fc0*/  FFMA.FTZ R2, R124, c[0x0][0x2d0], -R150.reuse ;  /* 0x0000b4007c027a23 */ /* 0x108fe40000010896 */
[----:B------:R-:W-:Y:S01]  /*15fd0*/  LDSM.16.MT88.4 R124, [R221+0x1d00] ;  /* 0x001d0000dd7c783b */ /* 0x000fe20000004200 */
[----:B------:R-:W-:Y:S01]  /*15fe0*/  FFMA.FTZ R150, R171, c[0x0][0x2d0], -R150 ;  /* 0x0000b400ab967a23 */ /* 0x000fe20000010896 */
[----:B------:R2:W-:Y:S01]  /*15ff0*/  MUFU.EX2 R194, R2 ;  /* 0x0000000200c27308 */ /* 0x0005e20000000800 */
[----:B------:R-:W-:Y:S02]  /*16000*/  IMAD.MOV.U32 R171, RZ, RZ, R121 ;  /* 0x000000ffffab7224 */ /* 0x000fe400078e0079 */
[C---:B------:R-:W-:Y:S01]  /*16010*/  HMMA.16816.F32 R64, R100.reuse, R106, R64 ;  /* 0x0000006a6440723c */ /* 0x040fe20000001840 */
[----:B------:R-:W-:Y:S04]  /*16020*/  IMAD.MOV.U32 R121, RZ, RZ, R166 ;  /* 0x000000ffff797224 */ /* 0x000fe800078e00a6 */
[----:B------:R-:W-:Y:S01]  /*16030*/  IMAD.MOV.U32 R238, RZ, RZ, R121 ;  /* 0x000000ffffee7224 */ /* 0x000fe200078e0079 */
[----:B------:R-:W-:Y:S01]  /*16040*/  MOV R121, R161 ;  /* 0x000000a100797202 */ /* 0x000fe20000000f00 */
[----:B------:R-:W3:Y:S01]  /*16050*/  MUFU.EX2 R192, R150 ;  /* 0x0000009600c07308 */ /* 0x000ee20000000800 */
[-C--:B-1----:R-:W-:Y:S01]  /*16060*/  HMMA.16816.F32 R68, R100, R112.reuse, R68 ;  /* 0x000000706444723c */ /* 0x082fe20000001844 */
[----:B------:R-:W-:Y:S07]  /*16070*/  MOV R161, R157 ;  /* 0x0000009d00a17202 */ /* 0x000fee0000000f00 */
        /* <DEDUP_REMOVED lines=15> */
[----:B------:R-:W-:Y:S03]  /*16170*/  MOV R217, R122 ;  /* 0x0000007a00d97202 */ /* 0x000fe60000000f00 */
        /* <DEDUP_REMOVED lines=17> */
[--C-:B-1----:R-:W-:Y:S01]  /*16290*/  FFMA.FTZ R2, R171, c[0x0][0x2d0], -R185.reuse ;  /* 0x0000b400ab027a23 */ /* 0x102fe200000108b9 */
[----:B------:R-:W-:Y:S01]  /*162a0*/  MOV R171, R153 ;  /* 0x0000009900ab7202 */ /* 0x000fe20000000f00 */
        /* <DEDUP_REMOVED lines=10> */
[----:B------:R-:W-:Y:S01]  /*16350*/  IMAD.MOV.U32 R9, RZ, RZ, R162 ;  /* 0x000000ffff097224 */ /* 0x000fe200078e00a2 */
[----:B------:R-:W-:Y:S01]  /*16360*/  MOV R8, R163 ;  /* 0x000000a300087202 */ /* 0x000fe20000000f00 */
[----:B------:R-:W-:Y:S03]  /*16370*/  IMAD.MOV.U32 R11, RZ, RZ, R160 ;  /* 0x000000ffff0b7224 */ /* 0x000fe600078e00a0 */
[----:B------:R-:W-:Y:S02]  /*16380*/  MOV R10, R161 ;  /* 0x000000a1000a7202 */ /* 0x000fe40000000f00 */
[-C--:B------:R-:W-:Y:S07]  /*16390*/  HMMA.16816.F32 R160, R176, R166.reuse, R12 ;  /* 0x000000a6b0a0723c */ /* 0x080fee000000180c */
[----:B------:R-:W-:Y:S01]  /*163a0*/  MOV R14, R170 ;  /* 0x000000aa000e7202 */ /* 0x000fe20000000f00 */
[C---:B------:R-:W-:Y:S01]  /*163b0*/  HMMA.16816.F32 R164, R148.reuse, R166, R16 ;  /* 0x000000a694a4723c */ /* 0x040fe20000001810 */
[----:B------:R-:W3:Y:S03]  /*163c0*/  LDL.LU R16, [R1+0x1c] ;  /* 0x00001c0001107983 */ /* 0x000ee60000300800 */
[----:B------:R-:W-:Y:S01]  /*163d0*/  IMAD.MOV.U32 R15, RZ, RZ, R169 ;  /* 0x000000ffff0f7224 */ /* 0x000fe200078e00a9 */
[----:B------:R-:W3:Y:S01]  /*163e0*/  LDL.LU R18, [R1+0x20] ;  /* 0x0000200001127983 */ /* 0x000ee20000300800 */
[----:B------:R-:W-:Y:S01]  /*163f0*/  IMAD.MOV.U32 R13, RZ, RZ, R171 ;  /* 0x000000ffff0d7224 */ /* 0x000fe200078e00ab */
[----:B------:R-:W-:Y:S01]  /*16400*/  MOV R17, R168 ;  /* 0x000000a800117202 */ /* 0x000fe20000000f00 */
[-C--:B------:R-:W-:Y:S01]  /*16410*/  HMMA.16816.F32 R100, R148, R112.reuse, R20 ;  /* 0x000000709464723c */ /* 0x080fe20000001814 */
[----:B------:R-:W3:Y:S03]  /*16420*/  LDL.LU R22, [R1+0x18] ;  /* 0x0000180001167983 */ /* 0x000ee60000300800 */
[----:B------:R-:W-:Y:S01]  /*16430*/  IMAD.MOV.U32 R19, RZ, RZ, R123 ;  /* 0x000000ffff137224 */ /* 0x000fe200078e007b */
[----:B------:R-:W-:Y:S02]  /*16440*/  MOV R12, R128 ;  /* 0x00000080000c7202 */ /* 0x000fe40000000f00 */
[----:B------:R-:W-:Y:S01]  /*16450*/  MOV R21, R122 ;  /* 0x0000007a00157202 */ /* 0x000fe20000000f00 */
[C---:B------:R-:W-:Y:S01]  /*16460*/  HMMA.16816.F32 R104, R176.reuse, R112, R24 ;  /* 0x00000070b068723c */ /* 0x040fe20000001818 */
[----:B------:R-:W-:Y:S07]  /*16470*/  IMAD.MOV.U32 R23, RZ, RZ, R121 ;  /* 0x000000ffff177224 */ /* 0x000fee00078e0079 */
        /* <DEDUP_REMOVED lines=93> */
.L_x_1684:
[----:B------:R-:W-:-:S13]  /*16a50*/  ISETP.GE.AND P0, PT, R216, RZ, PT ;  /* 0x000000ffd800720c */ /* 0x000fda0003f06270 */
[----:B------:R-:W-:Y:S05]  /*16a60*/  @!P0 BRA `(.L_x_1688) ;  /* 0x0000330000008947 */ /* 0x000fea0003800000 */
[----:B-1----:R-:W2:Y:S04]  /*16a70*/  LDL.LU R3, [R1+0x48] ;  /* 0x0000480001037983 */ /* 0x002ea80000300800 */
[----:B------:R-:W2:Y:S04]  /*16a80*/  LDL.LU R0, [R1+0x14] ;  /* 0x0000140001007983 */ /* 0x000ea80000300800 */
[----:B------:R-:W3:Y:S04]  /*16a90*/  LDL R6, [R1+0x38] ;  /* 0x0000380001067983 */ /* 0x000ee80000100800 */
[----:B------:R-:W3:Y:S04]  /*16aa0*/  LDL R5, [R1+0x2c] ;  /* 0x00002c0001057983 */ /* 0x000ee80000100800 */
[----:B------:R-:W4:Y:S04]  /*16ab0*/  LDL R4, [R1+0x44] ;  /* 0x0000440001047983 */ /* 0x000f280000100800 */
[----:B------:R-:W4:Y:S01]  /*16ac0*/  LDL R2, [R1+0x3c] ;  /* 0x00003c0001027983 */ /* 0x000f220000100800 */
[----:B------:R-:W-:Y:S01]  /*16ad0*/  IMAD.MOV.U32 R147, RZ, RZ, R142 ;  /* 0x000000ffff937224 */ /* 0x000fe200078e008e */
[----:B------:R-:W-:Y:S01]  /*16ae0*/  MOV R140, R144 ;  /* 0x00000090008c7202 */ /* 0x000fe20000000f00 */
[----:B------:R-:W-:Y:S01]  /*16af0*/  ULDC UR5, c[0x0][0x210] ;  /* 0x0000840000057ab9 */ /* 0x000fe20000000800 */
[----:B------:R-:W-:Y:S01]  /*16b00*/  IADD3 R217, R248, 0x100, RZ ;  /* 0x00000100f8d97810 */ /* 0x000fe20007ffe0ff */
[----:B------:R-:W-:-:S02]  /*16b10*/  ULDC UR4, c[0x0][0x1e8] ;  /* 0x00007a0000047ab9 */ /* 0x000fc40000000800 */
[----:B------:R-:W-:Y:S02]  /*16b20*/  UIMAD UR5, UR11, UR5, URZ ;  /* 0x000000050b0572a4 */ /* 0x000fe4000f8e023f */
[----:B------:R-:W-:Y:S01]  /*16b30*/  UIMAD UR4, UR11, UR4, URZ ;  /* 0x000000040b0472a4 */ /* 0x000fe2000f8e023f */
[C---:B--2---:R-:W-:Y:S01]  /*16b40*/  SHF.L.U64.HI R219, R0.reuse, 0x1, R3 ;  /* 0x0000000100db7819 */ /* 0x044fe20000010203 */
[----:B------:R-:W-:Y:S01]  /*16b50*/  IMAD.SHL.U32 R218, R0, 0x2, RZ ;  /* 0x0000000200da7824 */ /* 0x000fe200078e00ff */
[----:B------:R-:W-:Y:S01]  /*16b60*/  MOV R0, R146 ;  /* 0x0000009200007202 */ /* 0x000fe20000000f00 */
[----:B------:R-:W-:Y:S01]  /*16b70*/  IMAD.MOV.U32 R3, RZ, RZ, R145 ;  /* 0x000000ffff037224 */ /* 0x000fe200078e0091 */
[C---:B---3--:R-:W-:Y:S01]  /*16b80*/  SHF.L.U64.HI R247, R5.reuse, 0x1, R6 ;  /* 0x0000000105f77819 */ /* 0x048fe20000010206 */
[----:B------:R-:W-:Y:S01]  /*16b90*/  IMAD.SHL.U32 R246, R5, 0x2, RZ ;  /* 0x0000000205f67824 */ /* 0x000fe200078e00ff */
[C---:B----4-:R-:W-:Y:S02]  /*16ba0*/  SHF.L.U64.HI R245, R2.reuse, 0x1, R4 ;  /* 0x0000000102f57819 */ /* 0x050fe40000010204 */
[----:B------:R-:W-:Y:S01]  /*16bb0*/  SHF.L.U32 R244, R2, 0x1, RZ ;  /* 0x0000000102f47819 */ /* 0x000fe200000006ff */
[----:B------:R-:W-:Y:S05]  /*16bc0*/  BRA `(.L_x_1689) ;  /* 0x000003e000007947 */ /* 0x000fea0003800000 */
.L_x_1691:
[----:B------:R-:W2:Y:S01]  /*16bd0*/  LDL R146, [R1+0x28] ;  /* 0x0000280001927983 */ /* 0x000ea20000100800 */
[----:B------:R-:W-:Y:S01]  /*16be0*/  IMAD.MOV.U32 R237, RZ, RZ, c[0x0][0x2b8] ;  /* 0x0000ae00ffed7624 */ /* 0x000fe200078e00ff */
[----:B------:R-:W-:Y:S01]  /*16bf0*/  LEA R141, R216, UR13, 0x6 ;  /* 0x0000000dd88d7c11 */ /* 0x000fe2000f8e30ff */
[----:B------:R-:W-:Y:S01]  /*16c00*/  IMAD.MOV.U32 R145, RZ, RZ, RZ ;  /* 0x000000ffff917224 */ /* 0x000fe200078e00ff */
[----:B------:R-:W3:Y:S02]  /*16c10*/  LDL R150, [R1+0x38] ;  /* 0x0000380001967983 */ /* 0x000ee40000100800 */
[----:B------:R-:W-:Y:S02]  /*16c20*/  ISETP.NE.AND P2, PT, R237, 0x1, PT ;  /* 0x00000001ed00780c */ /* 0x000fe40003f45270 */
[----:B------:R-:W4:Y:S04]  /*16c30*/  LDL R148, [R1+0x3c] ;  /* 0x00003c0001947983 */ /* 0x000f280000100800 */
[----:B------:R-:W4:Y:S02]  /*16c40*/  LDL R149, [R1+0x44] ;  /* 0x0000440001957983 */ /* 0x000f240000100800 */
[----:B----4-:R-:W-:Y:S02]  /*16c50*/  SHF.L.U64.HI R180, R148, 0x1, R149 ;  /* 0x0000000194b47819 */ /* 0x010fe40000010295 */
[----:B--2---:R-:W-:Y:S02]  /*16c60*/  IADD3 R141, R141, -0x40, R146 ;  /* 0xffffffc08d8d7810 */ /* 0x004fe40007ffe092 */
[----:B------:R-:W2:Y:S03]  /*16c70*/  LDL R146, [R1+0x2c] ;  /* 0x00002c0001927983 */ /* 0x000ea60000100800 */
        /* <DEDUP_REMOVED lines=9> */
[----:B------:R-:W-:Y:S01]  /*16d10*/  STL [R1+0x4], R151 ;  /* 0x0000049701007387 */ /* 0x000fe20000100800 */
[----:B------:R-:W-:Y:S03]  /*16d20*/  SHF.R.S32.HI R2, RZ, 0x1f, R151 ;  /* 0x0000001fff027819 */ /* 0x000fe60000011497 */
[----:B------:R1:W4:Y:S02]  /*16d30*/  @!P3 LDG.E R145, [R142.64] ;  /* 0x000000148e91b981 */ /* 0x000324000c1e1900 */
[----:B------:R-:W-:Y:S04]  /*16d40*/  IMAD R2, R2, c[0x0][0x1e0], RZ ;  /* 0x0000780002027a24 */ /* 0x000fe800078e02ff */
[C---:B------:R-:W-:Y:S02]  /*16d50*/  IMAD R2, R151.reuse, c[0x0][0x1e4], R2 ;  /* 0x0000790097027a24 */ /* 0x040fe400078e0202 */
[----:B-1----:R-:W-:Y:S04]  /*16d60*/  IMAD.WIDE.U32 R142, R151, c[0x0][0x1e0], RZ ;  /* 0x00007800978e7a25 */ /* 0x002fe800078e00ff */
[----:B------:R-:W-:Y:S01]  /*16d70*/  IMAD.IADD R143, R143, 0x1, R2 ;  /* 0x000000018f8f7824 */ /* 0x000fe200078e0202 */
[----:B----4-:R1:W-:Y:S01]  /*16d80*/  STL [R1], R145 ;  /* 0x0000009101007387 */ /* 0x0103e20000100800 */
        /* <DEDUP_REMOVED lines=11> */
[----:B------:R-:W1:Y:S04]  /*16e40*/  SHFL.IDX PT, R143, R141, RZ, 0x1c1f ;  /* 0x001c1fff8d8f7589 */ /* 0x000e6800000e0000 */
[----:B------:R-:W5:Y:S01]  /*16e50*/  SHFL.IDX PT, R141, R141, 0x1, 0x1c1f ;  /* 0x003c1f008d8d7f89 */ /* 0x000f6200000e0000 */
[----:B----4-:R-:W-:Y:S01]  /*16e60*/  IADD3 R178, P0, R142, R218, RZ ;  /* 0x000000da8eb27210 */ /* 0x010fe20007f1e0ff */
[C---:B--2---:R-:W-:Y:S01]  /*16e70*/  IMAD.SHL.U32 R144, R146.reuse, 0x2, RZ ;  /* 0x0000000292907824 */ /* 0x044fe200078e00ff */
[----:B---3--:R-:W-:Y:S04]  /*16e80*/  SHF.L.U64.HI R146, R146, 0x1, R150 ;  /* 0x0000000192927819 */ /* 0x008fe80000010296 */
[CC--:B------:R-:W-:Y:S01]  /*16e90*/  IADD3 R176, P1, R142.reuse, R144.reuse, RZ ;  /* 0x000000908eb07210 */ /* 0x0c0fe20007f3e0ff */
[C-C-:B-1----:R-:W-:Y:S01]  /*16ea0*/  IMAD.X R179, R143.reuse, 0x1, R219.reuse, P0 ;  /* 0x000000018fb37824 */ /* 0x142fe200000e06db */
[-C--:B------:R-:W-:Y:S03]  /*16eb0*/  IADD3 R150, P0, R142, R145.reuse, RZ ;  /* 0x000000918e967210 */ /* 0x080fe60007f1e0ff */
[C---:B------:R-:W-:Y:S01]  /*16ec0*/  IMAD.X R177, R143.reuse, 0x1, R146, P1 ;  /* 0x000000018fb17824 */ /* 0x040fe200008e0692 */
[----:B------:R1:W-:Y:S01]  /*16ed0*/  LDGSTS.E.BYPASS.LTC128B.128 [R248+0x3100], [R178.64], !P5 ;  /* 0x03100000b2f87fae */ /* 0x0003e2000e901d54 */
[C---:B------:R-:W-:Y:S01]  /*16ee0*/  IADD3 R148, P1, R2.reuse, R144, RZ ;  /* 0x0000009002947210 */ /* 0x040fe20007f3e0ff */
[----:B------:R-:W-:Y:S01]  /*16ef0*/  IMAD.X R151, R143, 0x1, R180, P0 ;  /* 0x000000018f977824 */ /* 0x000fe200000e06b4 */
[C---:B------:R-:W-:Y:S01]  /*16f00*/  IADD3 R144, P0, R2.reuse, R145, RZ ;  /* 0x0000009102907210 */ /* 0x040fe20007f1e0ff */
[----:B------:R1:W-:Y:S02]  /*16f10*/  LDGSTS.E.BYPASS.LTC128B.128 [R248+0x4100], [R176.64], !P6 ;  /* 0x04100000b0f87fae */ /* 0x0003e4000f101d54 */
[C---:B-----5:R-:W-:Y:S01]  /*16f20*/  IMAD.X R149, R141.reuse, 0x1, R146, P1 ;  /* 0x000000018d957824 */ /* 0x060fe200008e0692 */
        /* <DEDUP_REMOVED lines=8> */
.L_x_1689:
[----:B------:R-:W2:Y:S01]  /*16fb0*/  LDL R20, [R1+0x4] ;  /* 0x0000040001147983 */ /* 0x000ea20000100800 */
[----:B------:R-:W-:Y:S05]  /*16fc0*/  DEPBAR.LE SB0, 0x0 ;  /* 0x000080000000791a */ /* 0x000fea0000000000 */
[----:B------:R-:W3:Y:S06]  /*16fd0*/  LDL R38, [R1] ;  /* 0x0000000001267983 */ /* 0x000eec0000100800 */
[----:B------:R-:W-:Y:S06]  /*16fe0*/  BAR.SYNC.DEFER_BLOCKING 0x0 ;  /* 0x0000000000007b1d */ /* 0x000fec0000010000 */
[----:B------:R-:W-:Y:S06]  /*16ff0*/  LDSM.16.M88.4 R64, [R223+0x6100] ;  /* 0x00610000df40783b */ /* 0x000fec0000000200 */
[----:B------:R-:W1:Y:S06]  /*17000*/  LDSM.16.M88.4 R16, [R220+0x3100] ;  /* 0x00310000dc10783b */ /* 0x000e6c0000000200 */
[----:B------:R-:W4:Y:S06]  /*17010*/  LDSM.16.M88.4 R60, [R223+0x7100] ;  /* 0x00710000df3c783b */ /* 0x000f2c0000000200 */
[----:B------:R-:W5:Y:S06]  /*17020*/  LDSM.16.M88.4 R32, [R220+0x3500] ;  /* 0x00350000dc20783b */ /* 0x000f6c0000000200 */
[----:B------:R-:W2:Y:S06]  /*17030*/  LDSM.16.M88.4 R48, [R220+0x3900] ;  /* 0x00390000dc30783b */ /* 0x000eac0000000200 */
[----:B------:R-:W-:Y:S06]  /*17040*/  LDSM.16.M88.4 R148, [R220+0x3d00] ;  /* 0x003d0000dc94783b */ /* 0x000fec0000000200 */
[----:B------:R-:W-:Y:S06]  /*17050*/  LDSM.16.M88.4 R176, [R224+0x6100] ;  /* 0x00610000e0b0783b */ /* 0x000fec0000000200 */
[----:B------:R-:W-:Y:S01]  /*17060*/  LDSM.16.M88.4 R180, [R225] ;  /* 0x00000000e1b4783b */ /* 0x000fe20000000200 */
[-C--:B-1----:R-:W-:Y:S05]  /*17070*/  HMMA.16816.F32 R4, R64, R16.reuse, RZ ;  /* 0x000000104004723c */ /* 0x082fea00000018ff */
[----:B------:R-:W-:Y:S03]  /*17080*/  LDSM.16.M88.4 R184, [R224+0x7100] ;  /* 0x00710000e0b8783b */ /* 0x000fe60000000200 */
[C---:B----4-:R-:W-:Y:S03]  /*17090*/  HMMA.16816.F32 R8, R60.reuse, R16, RZ ;  /* 0x000000103c08723c */ /* 0x050fe600000018ff */
[----:B------:R-:W-:Y:S06]  /*170a0*/  LDSM.16.M88.4 R188, [R235] ;  /* 0x00000000ebbc783b */ /* 0x000fec0000000200 */
[----:B------:R-:W-:Y:S01]  /*170b0*/  LDSM.16.M88.4 R192, [R234] ;  /* 0x00000000eac0783b */ /* 0x000fe20000000200 */
[-C--:B------:R-:W-:Y:S08]  /*170c0*/  HMMA.16816.F32 R12, R60, R18.reuse, RZ ;  /* 0x000000123c0c723c */ /* 0x080ff000000018ff */
[C---:B------:R-:W-:Y:S04]  /*170d0*/  HMMA.16816.F32 R16, R64.reuse, R18, RZ ;  /* 0x000000124010723c */ /* 0x040fe800000018ff */
[----:B--2---:R-:W-:Y:S01]  /*170e0*/  SHF.R.S32.HI R2, RZ, 0x1f, R20 ;  /* 0x0000001fff027819 */ /* 0x004fe20000011414 */
[----:B------:R-:W-:Y:S04]  /*170f0*/  IMAD.WIDE.U32 R28, R20, c[0x0][0x208], RZ ;  /* 0x00008200141c7a25 */ /* 0x000fe800078e00ff */
[----:B------:R-:W-:Y:S04]  /*17100*/  IMAD R2, R2, c[0x0][0x208], RZ ;  /* 0x0000820002027a24 */ /* 0x000fe800078e02ff */
[----:B------:R-:W-:Y:S02]  /*17110*/  IMAD R2, R20, c[0x0][0x20c], R2 ;  /* 0x0000830014027a24 */ /* 0x000fe400078e0202 */
[-C--:B-----5:R-:W-:Y:S02]  /*17120*/  HMMA.16816.F32 R20, R64, R32.reuse, RZ ;  /* 0x000000204014723c */ /* 0x0a0fe400000018ff */
[----:B------:R-:W-:Y:S01]  /*17130*/  IMAD.IADD R29, R29, 0x1, R2 ;  /* 0x000000011d1d7824 */ /* 0x000fe200078e0202 */
[----:B---3--:R-:W-:Y:S03]  /*17140*/  SHF.R.S32.HI R2, RZ, 0x1f, R38 ;  /* 0x0000001fff027819 */ /* 0x008fe60000011426 */
[----:B------:R-:W-:Y:S02]  /*17150*/  IMAD.WIDE.U32 R36, R38, c[0x0][0x218], R28 ;  /* 0x0000860026247a25 */ /* 0x000fe400078e001c */
[C---:B------:R-:W-:Y:S04]  /*17160*/  HMMA.16816.F32 R24, R60.reuse, R32, RZ ;  /* 0x000000203c18723c */ /* 0x040fe800000018ff */
[----:B------:R-:W-:Y:S04]  /*17170*/  IMAD R2, R2, c[0x0][0x218], RZ ;  /* 0x0000860002027a24 */ /* 0x000fe800078e02ff */
[-C--:B------:R-:W-:Y:S01]  /*17180*/  HMMA.16816.F32 R28, R60, R34.reuse, RZ ;  /* 0x000000223c1c723c */ /* 0x080fe200000018ff */
[----:B------:R-:W-:Y:S03]  /*17190*/  IMAD R38, R38, c[0x0][0x21c], R2 ;  /* 0x0000870026267a24 */ /* 0x000fe600078e0202 */
[----:B------:R-:W-:Y:S04]  /*171a0*/  IADD3 R2, P0, R36, UR5, RZ ;  /* 0x0000000524027c10 */ /* 0x000fe8000ff1e0ff */
[C---:B------:R-:W-:Y:S04]  /*171b0*/  HMMA.16816.F32 R32, R64.reuse, R34, RZ ;  /* 0x000000224020723c */ /* 0x040fe800000018ff */
[----:B------:R-:W-:Y:S02]  /*171c0*/  IADD3.X R40, R37, UR10, R38, P0, !PT ;  /* 0x0000000a25287c10 */ /* 0x000fe400087fe426 */
[C---:B------:R-:W-:Y:S02]  /*171d0*/  LEA R141, P0, R2.reuse, c[0x0][0x1f8], 0x1 ;  /* 0x00007e00028d7a11 */ /* 0x040fe400078008ff */
[-C--:B------:R-:W-:Y:S03]  /*171e0*/  HMMA.16816.F32 R36, R64, R48.reuse, RZ ;  /* 0x000000304024723c */ /* 0x080fe600000018ff */
[----:B------:R-:W1:Y:S01]  /*171f0*/  SHFL.IDX PT, R143, R141, RZ, 0x1c1f ;  /* 0x001c1fff8d8f7589 */ /* 0x000e6200000e0000 */
[----:B------:R-:W-:Y:S04]  /*17200*/  LEA.HI.X R2, R2, c[0x0][0x1fc], R40, 0x1, P0 ;  /* 0x00007f0002027a11 */ /* 0x000fe800000f0c28 */
[C---:B------:R-:W-:Y:S01]  /*17210*/  HMMA.16816.F32 R40, R60.reuse, R48, RZ ;  /* 0x000000303c28723c */ /* 0x040fe200000018ff */
[----:B------:R-:W2:Y:S06]  /*17220*/  SHFL.IDX PT, R142, R2, RZ, 0x1c1f ;  /* 0x001c1fff028e7589 */ /* 0x000eac00000e0000 */
[----:B------:R-:W3:Y:S01]  /*17230*/  SHFL.IDX PT, R141, R141, 0x1, 0x1c1f ;  /* 0x003c1f008d8d7f89 */ /* 0x000ee200000e0000 */
[-C--:B------:R-:W-:Y:S05]  /*17240*/  HMMA.16816.F32 R44, R60, R50.reuse, RZ ;  /* 0x000000323c2c723c */ /* 0x080fea00000018ff */
[----:B------:R-:W4:Y:S03]  /*17250*/  SHFL.IDX PT, R2, R2, 0x1, 0x1c1f ;  /* 0x003c1f0002027f89 */ /* 0x000f2600000e0000 */
[C---:B------:R-:W-:Y:S04]  /*17260*/  HMMA.16816.F32 R48, R64.reuse, R50, RZ ;  /* 0x000000324030723c */ /* 0x040fe800000018ff */
[C---:B-1----:R-:W-:Y:S02]  /*17270*/  IADD3 R196, P1, R143.reuse, R218, RZ ;  /* 0x000000da8fc47210 */ /* 0x042fe40007f3e0ff */
[-C--:B------:R-:W-:Y:S02]  /*17280*/  IADD3 R144, P0, R143, R246.reuse, RZ ;  /* 0x000000f68f907210 */ /* 0x080fe40007f1e0ff */
[-C--:B------:R-:W-:Y:S01]  /*17290*/  HMMA.16816.F32 R52, R64, R148.reuse, RZ ;  /* 0x000000944034723c */ /* 0x080fe200000018ff */
[C---:B--2---:R-:W-:Y:S03]  /*172a0*/  IMAD.X R197, R142.reuse, 0x1, R219, P1 ;  /* 0x000000018ec57824 */ /* 0x044fe600008e06db */
[--C-:B------:R-:W-:Y:S01]  /*172b0*/  IMAD.X R145, R142, 0x1, R247.reuse, P0 ;  /* 0x000000018e917824 */ /* 0x100fe200000e06f7 */
[----:B---3--:R-:W-:Y:S03]  /*172c0*/  IADD3 R198, P1, R141, R246, RZ ;  /* 0x000000f68dc67210 */ /* 0x008fe60007f3e0ff */
[C---:B------:R-:W-:Y:S04]  /*172d0*/  HMMA.16816.F32 R56, R60.reuse, R148, RZ ;  /* 0x000000943c38723c */ /* 0x040fe800000018ff */
[----:B----4-:R-:W-:Y:S04]  /*172e0*/  IMAD.X R199, R2, 0x1, R247, P1 ;  /* 0x0000000102c77824 */ /* 0x010fe800008e06f7 */
[-C--:B------:R-:W-:Y:S08]  /*172f0*/  HMMA.16816.F32 R60, R60, R150.reuse, RZ ;  /* 0x000000963c3c723c */ /* 0x080ff000000018ff */
[----:B------:R-:W-:Y:S01]  /*17300*/  HMMA.16816.F32 R64, R64, R150, RZ ;  /* 0x000000964040723c */ /* 0x000fe200000018ff */
[----:B------:R-:W1:Y:S06]  /*17310*/  LDSM.16.M88.4 R148, [R236] ;  /* 0x00000000ec94783b */ /* 0x000e6c0000000200 */
[----:B------:R-:W-:Y:S01]  /*17320*/  @!PT LDS RZ, [RZ] ;  /* 0x00000000fffff984 */ /* 0x000fe20000000800 */
[----:B------:R-:W-:Y:S01]  /*17330*/  @!PT LDS RZ, [RZ] ;  /* 0x00000000fffff984 */ /* 0x000fe20000000800 */
[----:B------:R-:W-:Y:S01]  /*17340*/  @!PT LDS RZ, [RZ] ;  /* 0x00000000fffff984 */ /* 0x000fe20000000800 */
[----:B------:R2:W-:Y:S01]  /*17350*/  LDGSTS.E.BYPASS.LTC128B.128 [R217], [R196.64], !P5 ;  /* 0x00000000c4d97fae */ /* 0x0005e2000e901d54 */
[-C--:B------:R-:W-:Y:S05]  /*17360*/  HMMA.16816.F32 R4, R176, R180.reuse, R4 ;  /* 0x000000b4b004723c */ /* 0x080fea0000001804 */
[----:B------:R3:W-:Y:S03]  /*17370*/  LDGSTS.E.BYPASS.LTC128B.128 [R217+0x1000], [R144.64], !P6 ;  /* 0x0100000090d97fae */ /* 0x0007e6000f101d54 */
[C---:B------:R-:W-:Y:S08]  /*17380*/  HMMA.16816.F32 R8, R184.reuse, R180, R8 ;  /* 0x000000b4b808723c */ /* 0x040ff00000001808 */
[-C--:B------:R-:W-:Y:S08]  /*17390*/  HMMA.16816.F32 R12, R184, R182.reuse, R12 ;  /* 0x000000b6b80c723c */ /* 0x080ff0000000180c */
[C---:B------:R-:W-:Y:S04]  /*173a0*/  HMMA.16816.F32 R16, R176.reuse, R182, R16 ;  /* 0x000000b6b010723c */ /* 0x040fe80000001810 */
[----:B--2---:R-:W-:Y:S02]  /*173b0*/  IADD3 R196, P0, R143, R244, RZ ;  /* 0x000000f48fc47210 */ /* 0x004fe40007f1e0ff */
[C---:B---3--:R-:W-:Y:S02]  /*173c0*/  IADD3 R144, P2, R141.reuse, R218, RZ ;  /* 0x000000da8d907210 */ /* 0x048fe40007f5e0ff */
[-C--:B-1----:R-:W-:Y:S04]  /*173d0*/  HMMA.16816.F32 R20, R176, R148.reuse, R20 ;  /* 0x00000094b014723c */ /* 0x082fe80000001814 */
[----:B------:R-:W-:Y:S01]  /*173e0*/  IMAD.X R197, R142, 0x1, R245, P0 ;  /* 0x000000018ec57824 */ /* 0x000fe200000e06f5 */
[----:B------:R-:W-:Y:S01]  /*173f0*/  IADD3 R142, P0, R141, R244, RZ ;  /* 0x000000f48d8e7210 */ /* 0x000fe20007f1e0ff */
[C---:B------:R-:W-:Y:S02]  /*17400*/  IMAD.X R145, R2.reuse, 0x1, R219, P2 ;  /* 0x0000000102917824 */ /* 0x040fe400010e06db */
[C---:B------:R-:W-:Y:S01]  /*17410*/  HMMA.16816.F32 R24, R184.reuse, R148, R24 ;  /* 0x00000094b818723c */ /* 0x040fe20000001818 */
[----:B------:R1:W-:Y:S03]  /*17420*/  LDGSTS.E.BYPASS.LTC128B.128 [R217+0x2000], [R196.64], !P4 ;  /* 0x02000000c4d97fae */ /* 0x0003e6000e101d54 */
[----:B------:R-:W-:Y:S01]  /*17430*/  IMAD.X R143, R2, 0x1, R245, P0 ;  /* 0x00000001028f7824 */ /* 0x000fe200000e06f5 */
[----:B------:R-:W-:Y:S02]  /*17440*/  ISETP.GE.AND P0, PT, R216, 0x1, PT ;  /* 0x00000001d800780c */ /* 0x000fe40003f06270 */
[----:B------:R2:W-:Y:S01]  /*17450*/  LDGSTS.E.BYPASS.LTC128B.128 [R217+0x800], [R144.64], !P5 ;  /* 0x0080000090d97fae */ /* 0x0005e2000e901d54 */
[-C--:B------:R-:W-:Y:S05]  /*17460*/  HMMA.16816.F32 R28, R184, R150.reuse, R28 ;  /* 0x00000096b81c723c */ /* 0x080fea000000181c */
[----:B------:R1:W-:Y:S03]  /*17470*/  LDGSTS.E.BYPASS.LTC128B.128 [R217+0x1800], [R198.64], !P6 ;  /* 0x01800000c6d97fae */ /* 0x0003e6000f101d54 */
[C---:B------:R-:W-:Y:S03]  /*17480*/  HMMA.16816.F32 R32, R176.reuse, R150, R32 ;  /* 0x00000096b020723c */ /* 0x040fe60000001820 */
[----:B------:R2:W-:Y:S05]  /*17490*/  LDGSTS.E.BYPASS.LTC128B.128 [R217+0x2800], [R142.64], !P4 ;  /* 0x028000008ed97fae */ /* 0x0005ea000e101d54 */
[-C--:B------:R-:W-:Y:S01]  /*174a0*/  HMMA.16816.F32 R36, R176, R188.reuse, R36 ;  /* 0x000000bcb024723c */ /* 0x080fe20000001824 */
[----:B------:R-:W-:Y:S06]  /*174b0*/  LDSM.16.M88.4 R200, [R220+0x4100] ;  /* 0x00410000dcc8783b */ /* 0x000fec0000000200 */
[----:B------:R-:W0:Y:S01]  /*174c0*/  LDGDEPBAR ;  /* 0x00000000000079af */ /* 0x000e220000000000 */
[C---:B------:R-:W-:Y:S05]  /*174d0*/  HMMA.16816.F32 R40, R184.reuse, R188, R40 ;  /* 0x000000bcb828723c */ /* 0x040fea0000001828 */
[----:B------:R-:W-:Y:S03]  /*174e0*/  LDSM.16.M88.4 R204, [R223+0x9100] ;  /* 0x00910000dfcc783b */ /* 0x000fe60000000200 */
[-C--:B------:R-:W-:Y:S03]  /*174f0*/  HMMA.16816.F32 R44, R184, R190.reuse, R44 ;  /* 0x000000beb82c723c */ /* 0x080fe6000000182c */
[----:B-1----:R-:W1:Y:S05]  /*17500*/  LDSM.16.M88.4 R196, [R223+0x8100] ;  /* 0x00810000dfc4783b */ /* 0x002e6a0000000200 */
[C---:B------:R-:W-:Y:S01]  /*17510*/  HMMA.16816.F32 R48, R176.reuse, R190, R48 ;  /* 0x000000beb030723c */ /* 0x040fe20000001830 */
[----:B------:R-:W3:Y:S06]  /*17520*/  LDSM.16.M88.4 R180, [R220+0x4500] ;  /* 0x00450000dcb4783b */ /* 0x000eec0000000200 */
[----:B------:R-:W4:Y:S01]  /*17530*/  LDSM.16.M88.4 R148, [R220+0x4900] ;  /* 0x00490000dc94783b */ /* 0x000f220000000200 */
[-C--:B------:R-:W-:Y:S05]  /*17540*/  HMMA.16816.F32 R52, R176, R192.reuse, R52 ;  /* 0x000000c0b034723c */ /* 0x080fea0000001834 */
[----:B------:R-:W-:Y:S03]  /*17550*/  LDSM.16.M88.4 R188, [R233] ;  /* 0x00000000e9bc783b */ /* 0x000fe60000000200 */
[C---:B------:R-:W-:Y:S03]  /*17560*/  HMMA.16816.F32 R56, R184.reuse, R192, R56 ;  /* 0x000000c0b838723c */ /* 0x040fe60000001838 */
[----:B------:R-:W-:Y:S05]  /*17570*/  LDSM.16.M88.4 R208, [R231] ;  /* 0x00000000e7d0783b */ /* 0x000fea0000000200 */
[-C--:B------:R-:W-:Y:S01]  /*17580*/  HMMA.16816.F32 R60, R184, R194.reuse, R60 ;  /* 0x000000c2b83c723c */ /* 0x080fe2000000183c */
[----:B------:R-:W5:Y:S06]  /*17590*/  LDSM.16.M88.4 R184, [R220+0x4d00] ;  /* 0x004d0000dcb8783b */ /* 0x000f6c0000000200 */
[----:B------:R-:W-:Y:S01]  /*175a0*/  LDSM.16.M88.4 R212, [R230] ;  /* 0x00000000e6d4783b */ /* 0x000fe20000000200 */
[----:B------:R-:W-:Y:S05]  /*175b0*/  HMMA.16816.F32 R64, R176, R194, R64 ;  /* 0x000000c2b040723c */ /* 0x000fea0000001840 */
[----:B------:R-:W2:Y:S03]  /*175c0*/  LDSM.16.M88.4 R176, [R224+0x8100] ;  /* 0x00810000e0b0783b */ /* 0x000ea60000000200 */
[-C--:B-1----:R-:W-:Y:S03]  /*175d0*/  HMMA.16816.F32 R4, R196, R200.reuse, R4 ;  /* 0x000000c8c404723c */ /* 0x082fe60000001804 */
[----:B------:R-:W1:Y:S05]  /*175e0*/  LDSM.16.M88.4 R192, [R224+0x9100] ;  /* 0x00910000e0c0783b */ /* 0x000e6a0000000200 */
        /* <DEDUP_REMOVED lines=14> */
[-C--:B-----5:R-:W-:Y:S08]  /*176d0*/  HMMA.16816.F32 R52, R196, R184.reuse, R52 ;  /* 0x000000b8c434723c */ /* 0x0a0ff00000001834 */
[C---:B------:R-:W-:Y:S08]  /*176e0*/  HMMA.16816.F32 R56, R204.reuse, R184, R56 ;  /* 0x000000b8cc38723c */ /* 0x040ff00000001838 */
[-C--:B------:R-:W-:Y:S01]  /*176f0*/  HMMA.16816.F32 R60, R204, R186.reuse, R60 ;  /* 0x000000bacc3c723c */ /* 0x080fe2000000183c */
[----:B------:R-:W-:Y:S07]  /*17700*/  LDSM.16.M88.4 R204, [R224+0xb100] ;  /* 0x00b10000e0cc783b */ /* 0x000fee0000000200 */
[----:B------:R-:W-:Y:S01]  /*17710*/  HMMA.16816.F32 R64, R196, R186, R64 ;  /* 0x000000bac440723c */ /* 0x000fe20000001840 */
[----:B------:R-:W4:Y:S06]  /*17720*/  LDSM.16.M88.4 R184, [R223+0xb100] ;  /* 0x00b10000dfb8783b */ /* 0x000f2c0000000200 */
[----:B------:R-:W-:Y:S01]  /*17730*/  LDSM.16.M88.4 R196, [R220+0x5d00] ;  /* 0x005d0000dcc4783b */ /* 0x000fe20000000200 */
[-C--:B--2---:R-:W-:Y:S08]  /*17740*/  HMMA.16816.F32 R4, R176, R188.reuse, R4 ;  /* 0x000000bcb004723c */ /* 0x084ff00000001804 */
        /* <DEDUP_REMOVED lines=19> */
[----:B------:R-:W5:Y:S06]  /*17880*/  LDSM.16.M88.4 R176, [R224+0xa100] ;  /* 0x00a10000e0b0783b */ /* 0x000f6c0000000200 */
[----:B------:R-:W2:Y:S01]  /*17890*/  LDSM.16.M88.4 R212, [R227] ;  /* 0x00000000e3d4783b */ /* 0x000ea20000000200 */
[-C--:B---3--:R-:W-:Y:S08]  /*178a0*/  HMMA.16816.F32 R4, R148, R180.reuse, R4 ;  /* 0x000000b49404723c */ /* 0x088ff00000001804 */
[C---:B----4-:R-:W-:Y:S08]  /*178b0*/  HMMA.16816.F32 R8, R184.reuse, R180, R8 ;  /* 0x000000b4b808723c */ /* 0x050ff00000001808 */
[-C--:B------:R-:W-:Y:S08]  /*178c0*/  HMMA.16816.F32 R12, R184, R182.reuse, R12 ;  /* 0x000000b6b80c723c */ /* 0x080ff0000000180c */
[C---:B------:R-:W-:Y:S01]  /*178d0*/  HMMA.16816.F32 R16, R148.reuse, R182, R16 ;  /* 0x000000b69410723c */ /* 0x040fe20000001810 */
[----:B------:R-:W3:Y:S01]  /*178e0*/  LDSM.16.M88.4 R180, [R226] ;  /* 0x00000000e2b4783b */ /* 0x000ee20000000200 */
[----:B------:R-:W-:Y:S05]  /*178f0*/  DEPBAR.LE SB0, 0x0 ;  /* 0x000080000000791a */ /* 0x000fea0000000000 */
[----:B------:R-:W-:Y:S01]  /*17900*/  BAR.SYNC.DEFER_BLOCKING 0x0 ;  /* 0x0000000000007b1d */ /* 0x000fe20000010000 */
[-C--:B-1----:R-:W-:Y:S08]  /*17910*/  HMMA.16816.F32 R20, R148, R188.reuse, R20 ;  /* 0x000000bc9414723c */ /* 0x082ff00000001814 */
        /* <DEDUP_REMOVED lines=28> */
.L_x_1690:
[----:B------:R-:W-:Y:S01]  /*17ae0*/  FMNMX.FTZ R2, R4, R0, !PT ;  /* 0x0000000004027209 */ /* 0x000fe20007810000 */
[----:B-1----:R-:W-:Y:S01]  /*17af0*/  LDSM.16.MT88.4 R176, [R221+0x100] ;  /* 0x00010000ddb0783b */ /* 0x002fe20000004200 */
        /* <DEDUP_REMOVED lines=118> */
[C---:B------:R-:W-:Y:S01]  /*18260*/  FMUL.FTZ R116, R143.reuse, R116 ;  /* 0x000000748f747220 */ /* 0x040fe20000410000 */
        /* <DEDUP_REMOVED lines=25> */
[----:B------:R-:W-:Y:S01]  /*18400*/  FMUL.FTZ R131, R141, R131 ;  /* 0x000000838d837220 */ /* 0x000fe20000410000 */
        /* <DEDUP_REMOVED lines=406> */
.L_x_1688:
        /* <DEDUP_REMOVED lines=153> */
.L_x_1632:
        /* <DEDUP_REMOVED lines=164> */
.L_x_1693:
        /* <DEDUP_REMOVED lines=159> */
.L_x_1695:
[----:B---3--:R-:W-:Y:S05]  /*1bb30*/  BSYNC B0 ;  /* 0x0000000000007941 */ /* 0x008fea0003800000 */
.L_x_1694:
        /* <DEDUP_REMOVED lines=23> */
.L_x_1697:
[----:B------:R-:W-:Y:S05]  /*1bcb0*/  BSYNC B0 ;  /* 0x0000000000007941 */ /* 0x000fea0003800000 */
.L_x_1696:
        /* <DEDUP_REMOVED lines=23> */
.L_x_1699:
[----:B------:R-:W-:Y:S05]  /*1be30*/  BSYNC B0 ;  /* 0x0000000000007941 */ /* 0x000fea0003800000 */
.L_x_1698:
        /* <DEDUP_REMOVED lines=24> */
.L_x_1692:
        /* <DEDUP_REMOVED lines=31> */
.L_x_1700:
        /* <DEDUP_REMOVED lines=43> */
.L_x_1702:
[----:B------:R-:W-:Y:S05]  /*1c460*/  BSYNC B0 ;  /* 0x0000000000007941 */ /* 0x000fea0003800000 */
.L_x_1701:
        /* <DEDUP_REMOVED lines=70> */
.L_x_1704:
[----:B------:R-:W-:Y:S05]  /*1c8d0*/  BSYNC B0 ;  /* 0x0000000000007941 */ /* 0x000fea0003800000 */
.L_x_1703:
        /* <DEDUP_REMOVED lines=21> */
.L_x_1706:
[----:B------:R-:W-:Y:S05]  /*1ca30*/  BSYNC B0 ;  /* 0x0000000000007941 */ /* 0x000fea0003800000 */
.L_x_1705:
        /* <DEDUP_REMOVED lines=21> */
.L_x_1708:
[----:B------:R-:W-:Y:S05]  /*1cb90*/  BSYNC B0 ;  /* 0x0000000000007941 */ /* 0x000fea0003800000 */
.L_x_1707:
        /* <DEDUP_REMOVED lines=22> */
.L_x_1709:
        /* <DEDUP_REMOVED lines=16> */
.L_x_1737:


//--------------------- .nv.shared._ZN7cutlass13device_kernelIN5flash19enable_sm80_to_sm89INS1_16FlashAttnFwdSm80INS1_25CollectiveMainloopFwdSm80ILi4ELi1ELb0EN4cute5tupleIJNS5_1CILi128EEENS7_ILi64EEENS7_ILi96EEEEEELi96ENS_6half_tEfNS_4arch4Sm80ELb0ELb0ELb1ELb0ELb1ELb0ELb1ELb0EEENS1_21CollectiveEpilogueFwdINS6_IJS8_SA_S9_EEENS6_IJNS7_ILi1EEESI_SI_EEESC_SE_Li128ELb0ELb1ELb0ELb0EEENS1_19SingleTileSchedulerILb0ELb0ELb1ELi128EEEEEEEEEvNT_6ParamsE --------------------------
	.section	.nv.shared._ZN7cutlass13device_kernelIN5flash19enable_sm80_to_sm89INS1_16FlashAttnFwdSm80INS1_25CollectiveMainloopFwdSm80ILi4ELi1ELb0EN4cute5tupleIJNS5_1CILi128EEENS7_ILi64EEENS7_ILi96EEEEEELi96ENS_6half_tEfNS_4arch4Sm80ELb0ELb0ELb1ELb0ELb1ELb0ELb1ELb0EEENS1_21CollectiveEpilogueFwdINS6_IJS8_SA_S9_EEENS6_IJNS7_ILi1EEESI_SI_EEESC_SE_Li128ELb0ELb1ELb0ELb0EEENS1_19SingleTileSchedulerILb0ELb0ELb1ELi128EEEEEEEEEvNT_6ParamsE,"aw",@nobits
	.sectionflags	@""
	.align	16


//--------------------- .nv.global                --------------------------
	.section	.nv.global,"aw",@nobits
.nv.global:
	.type		_ZN82_INTERNAL_bb8e5333_46_flash_fwd_hdim96_fp16_paged_softcapall_sm80_cu_c0233546_35564cute1_E,@object
	.size		_ZN82_INTERNAL_bb8e5333_46_flash_fwd_hdim96_fp16_paged_softcapall_sm80_cu_c0233546_35564cute1_E,(_ZN82_INTERNAL_bb8e5333_46_flash_fwd_hdim96_fp16_paged_softcapall_sm80_cu_c0233546_35564cuda3std3__45__cpo6cbeginE - _ZN82_INTERNAL_bb8e5333_46_flash_fwd_hdim96_fp16_paged_softcapall_sm80_cu_c0233546_35564cute1_E)
_ZN82_INTERNAL_bb8e5333_46_flash_fwd_hdim96_fp16_paged_softcapall_sm80_cu_c0233546_35564cute1_E:
	.zero		1
	.type		_ZN82_INTERNAL_bb8e5333_46_flash_fwd_hdim96_fp16_paged_softcapall_sm80_cu_c0233546_35564cuda3std3__45__cpo6cbeginE,@object
	.size		_ZN82_INTERNAL_bb8e5333_46_flash_fwd_hdim96_fp16_paged_softcapall_sm80_cu_c0233546_35564cuda3std3__45__cpo6cbeginE,(_ZN82_INTERNAL_bb8e5333_46_flash_fwd_hdim96_fp16_paged_softcapall_sm80_cu_c0233546_35564cuda3std3__48in_placeE - _ZN82_INTERNAL_bb8e5333_46_flash_fwd_hdim96_fp16_paged_softcapall_sm80_cu_c0233546_35564cuda3std3__45__cpo6cbeginE)
_ZN82_INTERNAL_bb8e5333_46_flash_fwd_hdim96_fp16_paged_softcapall_sm80_cu_c0233546_35564cuda3std3__45__cpo6cbeginE:
	.zero		1
	.type		_ZN82_INTERNAL_bb8e5333_46_flash_fwd_hdim96_fp16_paged_softcapall_sm80_cu_c0233546_35564cuda3std3__48in_placeE,@object
	.size		_ZN82_INTERNAL_bb8e5333_46_flash_fwd_hdim96_fp16_paged_softcapall_sm80_cu_c0233546_35564cuda3std3__48in_placeE,(_ZN82_INTERNAL_bb8e5333_46_flash_fwd_hdim96_fp16_paged_softcapall_sm80_cu_c0233546_35564cuda3std6ranges3__45__cpo9iter_moveE - _ZN82_INTERNAL_bb8e5333_46_flash_fwd_hdim96_fp16_paged_softcapall_sm80_cu_c0233546_35564cuda3std3__48in_placeE)
_ZN82_INTERNAL_bb8e5333_46_flash_fwd_hdim96_fp16_paged_softcapall_sm80_cu_c0233546_35564cuda3std3__48in_placeE:
	.zero		1
	.type		_ZN82_INTERNAL_bb8e5333_46_flash_fwd_hdim96_fp16_paged_softcapall_sm80_cu_c0233546_35564cuda3std6ranges3__45__cpo9iter_moveE,@object
	.size		_ZN82_INTERNAL_bb8e5333_46_flash_fwd_hdim96_fp16_paged_softcapall_sm80_cu_c0233546_35564cuda3std6ranges3__45__cpo9iter_moveE,(_ZN82_INTERNAL_bb8e5333_46_flash_fwd_hdim96_fp16_paged_softcapall_sm80_cu_c0233546_35564cuda3std3__45__cpo5beginE - _ZN82_INTERNAL_bb8e5333_46_flash_fwd_hdim96_fp16_paged_softcapall_sm80_cu_c0233546_35564cuda3std6ranges3__45__cpo9iter_moveE)
_ZN82_INTERNAL_bb8e5333_46_flash_fwd_hdim96_fp16_paged_softcapall_sm80_cu_c0233546_35564cuda3std6ranges3__45__cpo9iter_moveE:
	.zero		1
	.type		_ZN82_INTERNAL_bb8e5333_46_flash_fwd_hdim96_fp16_paged_softcapall_sm80_cu_c0233546_35564cuda3std3__45__cpo5beginE,@object
	.size		_ZN82_INTERNAL_bb8e5333_46_flash_fwd_hdim96_fp16_paged_softcapall_sm80_cu_c0233546_35564cuda3std3__45__cpo5beginE,(_ZN82_INTERNAL_bb8e5333_46_flash_fwd_hdim96_fp16_paged_softcapall_sm80_cu_c0233546_35564cuda3std3__484_GLOBAL__N__bb8e5333_46_flash_fwd_hdim96_fp16_paged_softcapall_sm80_cu_c0233546_35566ignoreE - _ZN82_INTERNAL_bb8e5333_46_flash_fwd_hdim96_fp16_paged_softcapall_sm80_cu_c0233546_35564cuda3std3__45__cpo5beginE)
_ZN82_INTERNAL_bb8e5333_46_flash_fwd_hdim96_fp16_paged_softcapall_sm80_cu_c0233546_35564cuda3std3__45__cpo5beginE:
	.zero		1
	.type		_ZN82_INTERNAL_bb8e5333_46_flash_fwd_hdim96_fp16_paged_softcapall_sm80_cu_c0233546_35564cuda3std3__484_GLOBAL__N__bb8e5333_46_flash_fwd_hdim96_fp16_paged_softcapall_sm80_cu_c0233546_35566ignoreE,@object
	.size		_ZN82_INTERNAL_bb8e5333_46_flash_fwd_hdim96_fp16_paged_softcapall_sm80_cu_c0233546_35564cuda3std3__484_GLOBAL__N__bb8e5333_46_flash_fwd_hdim96_fp16_paged_softcapall_sm80_cu_c0233546_35566ignoreE,(_ZN82_INTERNAL_bb8e5333_46_flash_fwd_hdim96_fp16_paged_softcapall_sm80_cu_c0233546_35564cute7productE - _ZN82_INTERNAL_bb8e5333_46_flash_fwd_hdim96_fp16_paged_softcapall_sm80_cu_c0233546_35564cuda3std3__484_GLOBAL__N__bb8e5333_46_flash_fwd_hdim96_fp16_paged_softcapall_sm80_cu_c0233546_35566ignoreE)
_ZN82_INTERNAL_bb8e5333_46_flash_fwd_hdim96_fp16_paged_softcapall_sm80_cu_c0233546_35564cuda3std3__484_GLOBAL__N__bb8e5333_46_flash_fwd_hdim96_fp16_paged_softcapall_sm80_cu_c0233546_35566ignoreE:
	.zero		1
	.type		_ZN82_INTERNAL_bb8e5333_46_flash_fwd_hdim96_fp16_paged_softcapall_sm80_cu_c0233546_35564cute7productE,@object
	.size		_ZN82_INTERNAL_bb8e5333_46_flash_fwd_hdim96_fp16_paged_softcapall_sm80_cu_c0233546_35564cute7productE,(_ZN82_INTERNAL_bb8e5333_46_flash_fwd_hdim96_fp16_paged_softcapall_sm80_cu_c0233546_35564cuda3std3__45__cpo3endE - _ZN82_INTERNAL_bb8e5333_46_flash_fwd_hdim96_fp16_paged_softcapall_sm80_cu_c0233546_35564cute7productE)
_ZN82_INTERNAL_bb8e5333_46_flash_fwd_hdim96_fp16_paged_softcapall_sm80_cu_c0233546_35564cute7productE:
	.zero		1
	.type		_ZN82_INTERNAL_bb8e5333_46_flash_fwd_hdim96_fp16_paged_softcapall_sm80_cu_c0233546_35564cuda3std3__45__cpo3endE,@object
	.size		_ZN82_INTERNAL_bb8e5333_46_flash_fwd_hdim96_fp16_paged_softcapall_sm80_cu_c0233546_35564cuda3std3__45__cpo3endE,(_ZN82_INTERNAL_bb8e5333_46_flash_fwd_hdim96_fp16_paged_softcapall_sm80_cu_c0233546_35564cuda3std3__419piecewise_constructE - _ZN82_INTERNAL_bb8e5333_46_flash_fwd_hdim96_fp16_paged_softcapall_sm80_cu_c0233546_35564cuda3std3__45__cpo3endE)
_ZN82_INTERNAL_bb8e5333_46_flash_fwd_hdim96_fp16_paged_softcapall_sm80_cu_c0233546_35564cuda3std3__45__cpo3endE:
	.zero		1
	.type		_ZN82_INTERNAL_bb8e5333_46_flash_fwd_hdim96_fp16_paged_softcapall_sm80_cu_c0233546_35564cuda3std3__419piecewise_constructE,@object
	.size		_ZN82_INTERNAL_bb8e5333_46_flash_fwd_hdim96_fp16_paged_softcapall_sm80_cu_c0233546_35564cuda3std3__419piecewise_constructE,(_ZN82_INTERNAL_bb8e5333_46_flash_fwd_hdim96_fp16_paged_softcapall_sm80_cu_c0233546_35564cuda3std3__45__cpo4cendE - _ZN82_INTERNAL_bb8e5333_46_flash_fwd_hdim96_fp16_paged_softcapall_sm80_cu_c0233546_35564cuda3std3__419piecewise_constructE)
_ZN82_INTERNAL_bb8e5333_46_flash_fwd_hdim96_fp16_paged_softcapall_sm80_cu_c0233546_35564cuda3std3__419piecewise_constructE:
	.zero		1
	.type		_ZN82_INTERNAL_bb8e5333_46_flash_fwd_hdim96_fp16_paged_softcapall_sm80_cu_c0233546_35564cuda3std3__45__cpo4cendE,@object
	.size		_ZN82_INTERNAL_bb8e5333_46_flash_fwd_hdim96_fp16_paged_softcapall_sm80_cu_c0233546_35564cuda3std3__45__cpo4cendE,(_ZN82_INTERNAL_bb8e5333_46_flash_fwd_hdim96_fp16_paged_softcapall_sm80_cu_c0233546_35564cuda3std6ranges3__45__cpo4swapE - _ZN82_INTERNAL_bb8e5333_46_flash_fwd_hdim96_fp16_paged_softcapall_sm80_cu_c0233546_35564cuda3std3__45__cpo4cendE)
_ZN82_INTERNAL_bb8e5333_46_flash_fwd_hdim96_fp16_paged_softcapall_sm80_cu_c0233546_35564cuda3std3__45__cpo4cendE:
	.zero		1
	.type		_ZN82_INTERNAL_bb8e5333_46_flash_fwd_hdim96_fp16_paged_softcapall_sm80_cu_c0233546_35564cuda3std6ranges3__45__cpo4swapE,@object
	.size		_ZN82_INTERNAL_bb8e5333_46_flash_fwd_hdim96_fp16_paged_softcapall_sm80_cu_c0233546_35564cuda3std6ranges3__45__cpo4swapE,(.L_7 - _ZN82_INTERNAL_bb8e5333_46_flash_fwd_hdim96_fp16_paged_softcapall_sm80_cu_c0233546_35564cuda3std6ranges3__45__cpo4swapE)
_ZN82_INTERNAL_bb8e5333_46_flash_fwd_hdim96_fp16_paged_softcapall_sm80_cu_c0233546_35564cuda3std6ranges3__45__cpo4swapE:
	.zero		1
.L_7:


//--------------------- .nv.shared._ZN7cutlass13device_kernelIN5flash19enable_sm80_to_sm89INS1_16FlashAttnFwdSm80INS1_25CollectiveMainloopFwdSm80ILi4ELi1ELb0EN4cute5tupleIJNS5_1CILi128EEENS7_ILi64EEENS7_ILi96EEEEEELi96ENS_6half_tEfNS_4arch4Sm80ELb0ELb0ELb1ELb1ELb1ELb0ELb1ELb0EEENS1_21CollectiveEpilogueFwdINS6_IJS8_SA_S9_EEENS6_IJNS7_ILi1EEESI_SI_EEESC_SE_Li128ELb1ELb1ELb0ELb0EEENS1_19SingleTileSchedulerILb1ELb0ELb1ELi128EEEEEEEEEvNT_6ParamsE --------------------------
	.section	.nv.shared._ZN7cutlass13device_kernelIN5flash19enable_sm80_to_sm89INS1_16FlashAttnFwdSm80INS1_25CollectiveMainloopFwdSm80ILi4ELi1ELb0EN4cute5tupleIJNS5_1CILi128EEENS7_ILi64EEENS7_ILi96EEEEEELi96ENS_6half_tEfNS_4arch4Sm80ELb0ELb0ELb1ELb1ELb1ELb0ELb1ELb0EEENS1_21CollectiveEpilogueFwdINS6_IJS8_SA_S9_EEENS6_IJNS7_ILi1EEESI_SI_EEESC_SE_Li128ELb1ELb1ELb0ELb0EEENS1_19SingleTileSchedulerILb1ELb0ELb1ELi128EEEEEEEEEvNT_6ParamsE,"aw",@nobits
	.sectionflags	@""
	.align	16


//--------------------- .nv.shared._ZN7cutlass13device_kernelIN5flash19enable_sm80_to_sm89INS1_16FlashAttnFwdSm80INS1_25CollectiveMainloopFwdSm80ILi4ELi1ELb0EN4cute5tupleIJNS5_1CILi128EEENS7_ILi64EEENS7_ILi96EEEEEELi96ENS_6half_tEfNS_4arch4Sm80ELb0ELb0ELb1ELb1ELb1ELb1ELb1ELb0EEENS1_21CollectiveEpilogueFwdINS6_IJS8_SA_S9_EEENS6_IJNS7_ILi1EEESI_SI_EEESC_SE_Li128ELb1ELb1ELb0ELb0EEENS1_19SingleTileSchedulerILb1ELb0ELb1ELi128EEEEEEEEEvNT_6ParamsE --------------------------
	.section	.nv.shared._ZN7cutlass13device_kernelIN5flash19enable_sm80_to_sm89INS1_16FlashAttnFwdSm80INS1_25CollectiveMainloopFwdSm80ILi4ELi1ELb0EN4cute5tupleIJNS5_1CILi128EEENS7_ILi64EEENS7_ILi96EEEEEELi96ENS_6half_tEfNS_4arch4Sm80ELb0ELb0ELb1ELb1ELb1ELb1ELb1ELb0EEENS1_21CollectiveEpilogueFwdINS6_IJS8_SA_S9_EEENS6_IJNS7_ILi1EEESI_SI_EEESC_SE_Li128ELb1ELb1ELb0ELb0EEENS1_19SingleTileSchedulerILb1ELb0ELb1ELi128EEEEEEEEEvNT_6ParamsE,"aw",@nobits
	.sectionflags	@""
	.align	16


//--------------------- .nv.shared._ZN7cutlass13device_kernelIN5flash19enable_sm80_to_sm89INS1_16FlashAttnFwdSm80INS1_25CollectiveMainloopFwdSm80ILi4ELi1ELb0EN4cute5tupleIJNS5_1CILi128EEENS7_ILi48EEENS7_ILi96EEEEEELi96ENS_6half_tEfNS_4arch4Sm80ELb0ELb1ELb1ELb0ELb1ELb0ELb1ELb0EEENS1_21CollectiveEpilogueFwdINS6_IJS8_SA_S9_EEENS6_IJNS7_ILi1EEESI_SI_EEESC_SE_Li128ELb0ELb1ELb0ELb0EEENS1_19SingleTileSchedulerILb0ELb0ELb1ELi128EEEEEEEEEvNT_6ParamsE --------------------------
	.section	.nv.shared._ZN7cutlass13device_kernelIN5flash19enable_sm80_to_sm89INS1_16FlashAttnFwdSm80INS1_25CollectiveMainloopFwdSm80ILi4ELi1ELb0EN4cute5tupleIJNS5_1CILi128EEENS7_ILi48EEENS7_ILi96EEEEEELi96ENS_6half_tEfNS_4arch4Sm80ELb0ELb1ELb1ELb0ELb1ELb0ELb1ELb0EEENS1_21CollectiveEpilogueFwdINS6_IJS8_SA_S9_EEENS6_IJNS7_ILi1EEESI_SI_EEESC_SE_Li128ELb0ELb1ELb0ELb0EEENS1_19SingleTileSchedulerILb0ELb0ELb1ELi128EEEEEEEEEvNT_6ParamsE,"aw",@nobits
	.sectionflags	@""
	.align	16


//--------------------- .nv.shared._ZN7cutlass13device_kernelIN5flash19enable_sm80_to_sm89INS1_16FlashAttnFwdSm80INS1_25CollectiveMainloopFwdSm80ILi4ELi1ELb0EN4cute5tupleIJNS5_1CILi128EEENS7_ILi48EEENS7_ILi96EEEEEELi96ENS_6half_tEfNS_4arch4Sm80ELb0ELb1ELb1ELb1ELb1ELb0ELb1ELb0EEENS1_21CollectiveEpilogueFwdINS6_IJS8_SA_S9_EEENS6_IJNS7_ILi1EEESI_SI_EEESC_SE_Li128ELb1ELb1ELb0ELb0EEENS1_19SingleTileSchedulerILb1ELb0ELb1ELi128EEEEEEEEEvNT_6ParamsE --------------------------
	.section	.nv.shared._ZN7cutlass13device_kernelIN5flash19enable_sm80_to_sm89INS1_16FlashAttnFwdSm80INS1_25CollectiveMainloopFwdSm80ILi4ELi1ELb0EN4cute5tupleIJNS5_1CILi128EEENS7_ILi48EEENS7_ILi96EEEEEELi96ENS_6half_tEfNS_4arch4Sm80ELb0ELb1ELb1ELb1ELb1ELb0ELb1ELb0EEENS1_21CollectiveEpilogueFwdINS6_IJS8_SA_S9_EEENS6_IJNS7_ILi1EEESI_SI_EEESC_SE_Li128ELb1ELb1ELb0ELb0EEENS1_19SingleTileSchedulerILb1ELb0ELb1ELi128EEEEEEEEEvNT_6ParamsE,"aw",@nobits
	.sectionflags	@""
	.align	16


//--------------------- .nv.shared._ZN7cutlass13device_kernelIN5flash19enable_sm80_to_sm89INS1_16FlashAttnFwdSm80INS1_25CollectiveMainloopFwdSm80ILi4ELi1ELb0EN4cute5tupleIJNS5_1CILi128EEENS7_ILi48EEENS7_ILi96EEEEEELi96ENS_6half_tEfNS_4arch4Sm80ELb0ELb1ELb1ELb1ELb1ELb1ELb1ELb0EEENS1_21CollectiveEpilogueFwdINS6_IJS8_SA_S9_EEENS6_IJNS7_ILi1EEESI_SI_EEESC_SE_Li128ELb1ELb1ELb0ELb0EEENS1_19SingleTileSchedulerILb1ELb0ELb1ELi128EEEEEEEEEvNT_6ParamsE --------------------------
	.section	.nv.shared._ZN7cutlass13device_kernelIN5flash19enable_sm80_to_sm89INS1_16FlashAttnFwdSm80INS1_25CollectiveMainloopFwdSm80ILi4ELi1ELb0EN4cute5tupleIJNS5_1CILi128EEENS7_ILi48EEENS7_ILi96EEEEEELi96ENS_6half_tEfNS_4arch4Sm80ELb0ELb1ELb1ELb1ELb1ELb1ELb1ELb0EEENS1_21CollectiveEpilogueFwdINS6_IJS8_SA_S9_EEENS6_IJNS7_ILi1EEESI_SI_EEESC_SE_Li128ELb1ELb1ELb0ELb0EEENS1_19SingleTileSchedulerILb1ELb0ELb1ELi128EEEEEEEEEvNT_6ParamsE,"aw",@nobits
	.sectionflags	@""
	.align	16


//--------------------- .nv.shared._ZN7cutlass13device_kernelIN5flash19enable_sm80_to_sm89INS1_16FlashAttnFwdSm80INS1_25CollectiveMainloopFwdSm80ILi4ELi1ELb0EN4cute5tupleIJNS5_1CILi128EEENS7_ILi64EEENS7_ILi96EEEEEELi96ENS_6half_tEfNS_4arch4Sm80ELb1ELb0ELb1ELb0ELb1ELb0ELb1ELb0EEENS1_21CollectiveEpilogueFwdINS6_IJS8_SA_S9_EEENS6_IJNS7_ILi1EEESI_SI_EEESC_SE_Li128ELb0ELb1ELb0ELb0EEENS1_30DynamicPersistentTileSchedulerILi128ELi128ELb0ELb1ELb0EEEEEEEEEvNT_6ParamsE --------------------------
	.section	.nv.shared._ZN7cutlass13device_kernelIN5flash19enable_sm80_to_sm89INS1_16FlashAttnFwdSm80INS1_25CollectiveMainloopFwdSm80ILi4ELi1ELb0EN4cute5tupleIJNS5_1CILi128EEENS7_ILi64EEENS7_ILi96EEEEEELi96ENS_6half_tEfNS_4arch4Sm80ELb1ELb0ELb1ELb0ELb1ELb0ELb1ELb0EEENS1_21CollectiveEpilogueFwdINS6_IJS8_SA_S9_EEENS6_IJNS7_ILi1EEESI_SI_EEESC_SE_Li128ELb0ELb1ELb0ELb0EEENS1_30DynamicPersistentTileSchedulerILi128ELi128ELb0ELb1ELb0EEEEEEEEEvNT_6ParamsE,"aw",@nobits
	.sectionflags	@""
	.align	16


//--------------------- .nv.shared._ZN7cutlass13device_kernelIN5flash19enable_sm80_to_sm89INS1_16FlashAttnFwdSm80INS1_25CollectiveMainloopFwdSm80ILi4ELi1ELb0EN4cute5tupleIJNS5_1CILi128EEENS7_ILi64EEENS7_ILi96EEEEEELi96ENS_6half_tEfNS_4arch4Sm80ELb1ELb0ELb1ELb1ELb1ELb0ELb1ELb0EEENS1_21CollectiveEpilogueFwdINS6_IJS8_SA_S9_EEENS6_IJNS7_ILi1EEESI_SI_EEESC_SE_Li128ELb1ELb1ELb0ELb0EEENS1_19SingleTileSchedulerILb1ELb0ELb1ELi128EEEEEEEEEvNT_6ParamsE --------------------------
	.section	.nv.shared._ZN7cutlass13device_kernelIN5flash19enable_sm80_to_sm89INS1_16FlashAttnFwdSm80INS1_25CollectiveMainloopFwdSm80ILi4ELi1ELb0EN4cute5tupleIJNS5_1CILi128EEENS7_ILi64EEENS7_ILi96EEEEEELi96ENS_6half_tEfNS_4arch4Sm80ELb1ELb0ELb1ELb1ELb1ELb0ELb1ELb0EEENS1_21CollectiveEpilogueFwdINS6_IJS8_SA_S9_EEENS6_IJNS7_ILi1EEESI_SI_EEESC_SE_Li128ELb1ELb1ELb0ELb0EEENS1_19SingleTileSchedulerILb1ELb0ELb1ELi128EEEEEEEEEvNT_6ParamsE,"aw",@nobits
	.sectionflags	@""
	.align	16


//--------------------- .nv.shared._ZN7cutlass13device_kernelIN5flash19enable_sm80_to_sm89INS1_16FlashAttnFwdSm80INS1_25CollectiveMainloopFwdSm80ILi4ELi1ELb0EN4cute5tupleIJNS5_1CILi128EEENS7_ILi64EEENS7_ILi96EEEEEELi96ENS_6half_tEfNS_4arch4Sm80ELb1ELb0ELb1ELb1ELb1ELb1ELb1ELb0EEENS1_21CollectiveEpilogueFwdINS6_IJS8_SA_S9_EEENS6_IJNS7_ILi1EEESI_SI_EEESC_SE_Li128ELb1ELb1ELb0ELb0EEENS1_19SingleTileSchedulerILb1ELb0ELb1ELi128EEEEEEEEEvNT_6ParamsE --------------------------
	.section	.nv.shared._ZN7cutlass13device_kernelIN5flash19enable_sm80_to_sm89INS1_16FlashAttnFwdSm80INS1_25CollectiveMainloopFwdSm80ILi4ELi1ELb0EN4cute5tupleIJNS5_1CILi128EEENS7_ILi64EEENS7_ILi96EEEEEELi96ENS_6half_tEfNS_4arch4Sm80ELb1ELb0ELb1ELb1ELb1ELb1ELb1ELb0EEENS1_21CollectiveEpilogueFwdINS6_IJS8_SA_S9_EEENS6_IJNS7_ILi1EEESI_SI_EEESC_SE_Li128ELb1ELb1ELb0ELb0EEENS1_19SingleTileSchedulerILb1ELb0ELb1ELi128EEEEEEEEEvNT_6ParamsE,"aw",@nobits
	.sectionflags	@""
	.align	16


//--------------------- .nv.shared._ZN7cutlass13device_kernelIN5flash19enable_sm80_to_sm89INS1_16FlashAttnFwdSm80INS1_25CollectiveMainloopFwdSm80ILi4ELi1ELb0EN4cute5tupleIJNS5_1CILi128EEENS7_ILi64EEENS7_ILi96EEEEEELi96ENS_6half_tEfNS_4arch4Sm80ELb0ELb0ELb0ELb0ELb1ELb0ELb1ELb0EEENS1_21CollectiveEpilogueFwdINS6_IJS8_SA_S9_EEENS6_IJNS7_ILi1EEESI_SI_EEESC_SE_Li128ELb0ELb1ELb0ELb0EEENS1_19SingleTileSchedulerILb0ELb0ELb1ELi128EEEEEEEEEvNT_6ParamsE --------------------------
	.section	.nv.shared._ZN7cutlass13device_kernelIN5flash19enable_sm80_to_sm89INS1_16FlashAttnFwdSm80INS1_25CollectiveMainloopFwdSm80ILi4ELi1ELb0EN4cute5tupleIJNS5_1CILi128EEENS7_ILi64EEENS7_ILi96EEEEEELi96ENS_6half_tEfNS_4arch4Sm80ELb0ELb0ELb0ELb0ELb1ELb0ELb1ELb0EEENS1_21CollectiveEpilogueFwdINS6_IJS8_SA_S9_EEENS6_IJNS7_ILi1EEESI_SI_EEESC_SE_Li128ELb0ELb1ELb0ELb0EEENS1_19SingleTileSchedulerILb0ELb0ELb1ELi128EEEEEEEEEvNT_6ParamsE,"aw",@nobits
	.sectionflags	@""
	.align	16


//--------------------- .nv.shared._ZN7cutlass13device_kernelIN5flash19enable_sm80_to_sm89INS1_16FlashAttnFwdSm80INS1_25CollectiveMainloopFwdSm80ILi4ELi1ELb0EN4cute5tupleIJNS5_1CILi128EEENS7_ILi64EEENS7_ILi96EEEEEELi96ENS_6half_tEfNS_4arch4Sm80ELb0ELb0ELb0ELb1ELb1ELb0ELb1ELb0EEENS1_21CollectiveEpilogueFwdINS6_IJS8_SA_S9_EEENS6_IJNS7_ILi1EEESI_SI_EEESC_SE_Li128ELb1ELb1ELb0ELb0EEENS1_19SingleTileSchedulerILb1ELb0ELb1ELi128EEEEEEEEEvNT_6ParamsE --------------------------
	.section	.nv.shared._ZN7cutlass13device_kernelIN5flash19enable_sm80_to_sm89INS1_16FlashAttnFwdSm80INS1_25CollectiveMainloopFwdSm80ILi4ELi1ELb0EN4cute5tupleIJNS5_1CILi128EEENS7_ILi64EEENS7_ILi96EEEEEELi96ENS_6half_tEfNS_4arch4Sm80ELb0ELb0ELb0ELb1ELb1ELb0ELb1ELb0EEENS1_21CollectiveEpilogueFwdINS6_IJS8_SA_S9_EEENS6_IJNS7_ILi1EEESI_SI_EEESC_SE_Li128ELb1ELb1ELb0ELb0EEENS1_19SingleTileSchedulerILb1ELb0ELb1ELi128EEEEEEEEEvNT_6ParamsE,"aw",@nobits
	.sectionflags	@""
	.align	16


//--------------------- .nv.shared._ZN7cutlass13device_kernelIN5flash19enable_sm80_to_sm89INS1_16FlashAttnFwdSm80INS1_25CollectiveMainloopFwdSm80ILi4ELi1ELb0EN4cute5tupleIJNS5_1CILi128EEENS7_ILi64EEENS7_ILi96EEEEEELi96ENS_6half_tEfNS_4arch4Sm80ELb0ELb0ELb0ELb1ELb1ELb1ELb1ELb0EEENS1_21CollectiveEpilogueFwdINS6_IJS8_SA_S9_EEENS6_IJNS7_ILi1EEESI_SI_EEESC_SE_Li128ELb1ELb1ELb0ELb0EEENS1_19SingleTileSchedulerILb1ELb0ELb1ELi128EEEEEEEEEvNT_6ParamsE --------------------------
	.section	.nv.shared._ZN7cutlass13device_kernelIN5flash19enable_sm80_to_sm89INS1_16FlashAttnFwdSm80INS1_25CollectiveMainloopFwdSm80ILi4ELi1ELb0EN4cute5tupleIJNS5_1CILi128EEENS7_ILi64EEENS7_ILi96EEEEEELi96ENS_6half_tEfNS_4arch4Sm80ELb0ELb0ELb0ELb1ELb1ELb1ELb1ELb0EEENS1_21CollectiveEpilogueFwdINS6_IJS8_SA_S9_EEENS6_IJNS7_ILi1EEESI_SI_EEESC_SE_Li128ELb1ELb1ELb0ELb0EEENS1_19SingleTileSchedulerILb1ELb0ELb1ELi128EEEEEEEEEvNT_6ParamsE,"aw",@nobits
	.sectionflags	@""
	.align	16


//--------------------- .nv.shared._ZN7cutlass13device_kernelIN5flash19enable_sm80_to_sm89INS1_16FlashAttnFwdSm80INS1_25CollectiveMainloopFwdSm80ILi4ELi1ELb0EN4cute5tupleIJNS5_1CILi128EEENS7_ILi48EEENS7_ILi96EEEEEELi96ENS_6half_tEfNS_4arch4Sm80ELb0ELb1ELb0ELb0ELb1ELb0ELb1ELb0EEENS1_21CollectiveEpilogueFwdINS6_IJS8_SA_S9_EEENS6_IJNS7_ILi1EEESI_SI_EEESC_SE_Li128ELb0ELb1ELb0ELb0EEENS1_19SingleTileSchedulerILb0ELb0ELb1ELi128EEEEEEEEEvNT_6ParamsE --------------------------
	.section	.nv.shared._ZN7cutlass13device_kernelIN5flash19enable_sm80_to_sm89INS1_16FlashAttnFwdSm80INS1_25CollectiveMainloopFwdSm80ILi4ELi1ELb0EN4cute5tupleIJNS5_1CILi128EEENS7_ILi48EEENS7_ILi96EEEEEELi96ENS_6half_tEfNS_4arch4Sm80ELb0ELb1ELb0ELb0ELb1ELb0ELb1ELb0EEENS1_21CollectiveEpilogueFwdINS6_IJS8_SA_S9_EEENS6_IJNS7_ILi1EEESI_SI_EEESC_SE_Li128ELb0ELb1ELb0ELb0EEENS1_19SingleTileSchedulerILb0ELb0ELb1ELi128EEEEEEEEEvNT_6ParamsE,"aw",@nobits
	.sectionflags	@""
	.align	16


//--------------------- .nv.shared._ZN7cutlass13device_kernelIN5flash19enable_sm80_to_sm89INS1_16FlashAttnFwdSm80INS1_25CollectiveMainloopFwdSm80ILi4ELi1ELb0EN4cute5tupleIJNS5_1CILi128EEENS7_ILi48EEENS7_ILi96EEEEEELi96ENS_6half_tEfNS_4arch4Sm80ELb0ELb1ELb0ELb1ELb1ELb0ELb1ELb0EEENS1_21CollectiveEpilogueFwdINS6_IJS8_SA_S9_EEENS6_IJNS7_ILi1EEESI_SI_EEESC_SE_Li128ELb1ELb1ELb0ELb0EEENS1_19SingleTileSchedulerILb1ELb0ELb1ELi128EEEEEEEEEvNT_6ParamsE --------------------------
	.section	.nv.shared._ZN7cutlass13device_kernelIN5flash19enable_sm80_to_sm89INS1_16FlashAttnFwdSm80INS1_25CollectiveMainloopFwdSm80ILi4ELi1ELb0EN4cute5tupleIJNS5_1CILi128EEENS7_ILi48EEENS7_ILi96EEEEEELi96ENS_6half_tEfNS_4arch4Sm80ELb0ELb1ELb0ELb1ELb1ELb0ELb1ELb0EEENS1_21CollectiveEpilogueFwdINS6_IJS8_SA_S9_EEENS6_IJNS7_ILi1EEESI_SI_EEESC_SE_Li128ELb1ELb1ELb0ELb0EEENS1_19SingleTileSchedulerILb1ELb0ELb1ELi128EEEEEEEEEvNT_6ParamsE,"aw",@nobits
	.sectionflags	@""
	.align	16


//--------------------- .nv.shared._ZN7cutlass13device_kernelIN5flash19enable_sm80_to_sm89INS1_16FlashAttnFwdSm80INS1_25CollectiveMainloopFwdSm80ILi4ELi1ELb0EN4cute5tupleIJNS5_1CILi128EEENS7_ILi48EEENS7_ILi96EEEEEELi96ENS_6half_tEfNS_4arch4Sm80ELb0ELb1ELb0ELb1ELb1ELb1ELb1ELb0EEENS1_21CollectiveEpilogueFwdINS6_IJS8_SA_S9_EEENS6_IJNS7_ILi1EEESI_SI_EEESC_SE_Li128ELb1ELb1ELb0ELb0EEENS1_19SingleTileSchedulerILb1ELb0ELb1ELi128EEEEEEEEEvNT_6ParamsE --------------------------
	.section	.nv.shared._ZN7cutlass13device_kernelIN5flash19enable_sm80_to_sm89INS1_16FlashAttnFwdSm80INS1_25CollectiveMainloopFwdSm80ILi4ELi1ELb0EN4cute5tupleIJNS5_1CILi128EEENS7_ILi48EEENS7_ILi96EEEEEELi96ENS_6half_tEfNS_4arch4Sm80ELb0ELb1ELb0ELb1ELb1ELb1ELb1ELb0EEENS1_21CollectiveEpilogueFwdINS6_IJS8_SA_S9_EEENS6_IJNS7_ILi1EEESI_SI_EEESC_SE_Li128ELb1ELb1ELb0ELb0EEENS1_19SingleTileSchedulerILb1ELb0ELb1ELi128EEEEEEEEEvNT_6ParamsE,"aw",@nobits
	.sectionflags	@""
	.align	16


//--------------------- .nv.shared._ZN7cutlass13device_kernelIN5flash19enable_sm80_to_sm89INS1_16FlashAttnFwdSm80INS1_25CollectiveMainloopFwdSm80ILi4ELi1ELb0EN4cute5tupleIJNS5_1CILi128EEENS7_ILi64EEENS7_ILi96EEEEEELi96ENS_6half_tEfNS_4arch4Sm80ELb1ELb0ELb0ELb0ELb1ELb0ELb1ELb0EEENS1_21CollectiveEpilogueFwdINS6_IJS8_SA_S9_EEENS6_IJNS7_ILi1EEESI_SI_EEESC_SE_Li128ELb0ELb1ELb0ELb0EEENS1_30DynamicPersistentTileSchedulerILi128ELi128ELb0ELb1ELb0EEEEEEEEEvNT_6ParamsE --------------------------
	.section	.nv.shared._ZN7cutlass13device_kernelIN5flash19enable_sm80_to_sm89INS1_16FlashAttnFwdSm80INS1_25CollectiveMainloopFwdSm80ILi4ELi1ELb0EN4cute5tupleIJNS5_1CILi128EEENS7_ILi64EEENS7_ILi96EEEEEELi96ENS_6half_tEfNS_4arch4Sm80ELb1ELb0ELb0ELb0ELb1ELb0ELb1ELb0EEENS1_21CollectiveEpilogueFwdINS6_IJS8_SA_S9_EEENS6_IJNS7_ILi1EEESI_SI_EEESC_SE_Li128ELb0ELb1ELb0ELb0EEENS1_30DynamicPersistentTileSchedulerILi128ELi128ELb0ELb1ELb0EEEEEEEEEvNT_6ParamsE,"aw",@nobits
	.sectionflags	@""
	.align	16


//--------------------- .nv.shared._ZN7cutlass13device_kernelIN5flash19enable_sm80_to_sm89INS1_16FlashAttnFwdSm80INS1_25CollectiveMainloopFwdSm80ILi4ELi1ELb0EN4cute5tupleIJNS5_1CILi128EEENS7_ILi64EEENS7_ILi96EEEEEELi96ENS_6half_tEfNS_4arch4Sm80ELb1ELb0ELb0ELb1ELb1ELb0ELb1ELb0EEENS1_21CollectiveEpilogueFwdINS6_IJS8_SA_S9_EEENS6_IJNS7_ILi1EEESI_SI_EEESC_SE_Li128ELb1ELb1ELb0ELb0EEENS1_19SingleTileSchedulerILb1ELb0ELb1ELi128EEEEEEEEEvNT_6ParamsE --------------------------
	.section	.nv.shared._ZN7cutlass13device_kernelIN5flash19enable_sm80_to_sm89INS1_16FlashAttnFwdSm80INS1_25CollectiveMainloopFwdSm80ILi4ELi1ELb0EN4cute5tupleIJNS5_1CILi128EEENS7_ILi64EEENS7_ILi96EEEEEELi96ENS_6half_tEfNS_4arch4Sm80ELb1ELb0ELb0ELb1ELb1ELb0ELb1ELb0EEENS1_21CollectiveEpilogueFwdINS6_IJS8_SA_S9_EEENS6_IJNS7_ILi1EEESI_SI_EEESC_SE_Li128ELb1ELb1ELb0ELb0EEENS1_19SingleTileSchedulerILb1ELb0ELb1ELi128EEEEEEEEEvNT_6ParamsE,"aw",@nobits
	.sectionflags	@""
	.align	16


//--------------------- .nv.shared._ZN7cutlass13device_kernelIN5flash19enable_sm80_to_sm89INS1_16FlashAttnFwdSm80INS1_25CollectiveMainloopFwdSm80ILi4ELi1ELb0EN4cute5tupleIJNS5_1CILi128EEENS7_ILi64EEENS7_ILi96EEEEEELi96ENS_6half_tEfNS_4arch4Sm80ELb1ELb0ELb0ELb1ELb1ELb1ELb1ELb0EEENS1_21CollectiveEpilogueFwdINS6_IJS8_SA_S9_EEENS6_IJNS7_ILi1EEESI_SI_EEESC_SE_Li128ELb1ELb1ELb0ELb0EEENS1_19SingleTileSchedulerILb1ELb0ELb1ELi128EEEEEEEEEvNT_6ParamsE --------------------------
	.section	.nv.shared._ZN7cutlass13device_kernelIN5flash19enable_sm80_to_sm89INS1_16FlashAttnFwdSm80INS1_25CollectiveMainloopFwdSm80ILi4ELi1ELb0EN4cute5tupleIJNS5_1CILi128EEENS7_ILi64EEENS7_ILi96EEEEEELi96ENS_6half_tEfNS_4arch4Sm80ELb1ELb0ELb0ELb1ELb1ELb1ELb1ELb0EEENS1_21CollectiveEpilogueFwdINS6_IJS8_SA_S9_EEENS6_IJNS7_ILi1EEESI_SI_EEESC_SE_Li128ELb1ELb1ELb0ELb0EEENS1_19SingleTileSchedulerILb1ELb0ELb1ELi128EEEEEEEEEvNT_6ParamsE,"aw",@nobits
	.sectionflags	@""
	.align	16
